	.target	sm_90a

	.elftype	@"ET_EXEC"


//--------------------- .note.nv.tkinfo           --------------------------
	.section	.note.nv.tkinfo,"",@"SHT_NOTE"
	.sectionflags	@"SHF_NOTE_NV_TKINFO"
	.tkinfo
        /*0018*/ 	.word	0x00000002
        /*0030*/ 	.string	""
        /*0030*/ 	.string	"ptxas"
        /*0030*/ 	.string	"Cuda compilation tools, release 13.0, V13.0.88"
        /*0030*/ 	.string	"Build cuda_13.0.r13.0/compiler.36424714_0"
        /*0030*/ 	.string	"-arch sm_90a -m 64 "



//--------------------- .note.nv.cuinfo           --------------------------
	.section	.note.nv.cuinfo,"",@"SHT_NOTE"
	.sectionflags	@"SHF_NOTE_NV_CUINFO"
        /*0018*/ 	.short	0x0002
        /*001a*/ 	.short	0x005a
        /*001c*/ 	.short	0x0082
	.zero		2


//--------------------- .nv.info                  --------------------------
	.section	.nv.info,"",@"SHT_CUDA_INFO"
	.align	4


	//----- nvinfo : EIATTR_REGCOUNT
	.align		4
        /*0000*/ 	.byte	0x04, 0x2f
        /*0002*/ 	.short	(.L_23 - .L_22)
	.align		4
.L_22:
        /*0004*/ 	.word	index@(_ZN7cutlass13device_kernelIN5flash11enable_sm90INS1_16FlashAttnFwdSm90INS1_25CollectiveMainloopFwdSm90ILi2EN4cute5tupleIJNS5_1CILi1EEES8_S8_EEENS6_IJNS7_ILi128EEENS7_ILi80EEENS7_ILi256EEEEEELi256ENS_10bfloat16_tEfNS_4arch4Sm90ELb1ELb0ELb0ELb1ELb1ELb1ELb0ELb1ELb1ELb1ELb1ELb0EEENS1_21CollectiveEpilogueFwdINS6_IJSA_SC_SB_EEES9_SE_SG_Li256ELb1ELb1ELb1ELb0EEENS1_36VarlenDynamicPersistentTileSchedulerILi128ELi80ELi256ELi128ELb1ELb1ELb1ELb1ELb1ELb1EEEEEEEEEvNT_6ParamsE)
        /*0008*/ 	.word	0x000000a8


	//----- nvinfo : EIATTR_FRAME_SIZE
	.align		4
.L_23:
        /*000c*/ 	.byte	0x04, 0x11
        /*000e*/ 	.short	(.L_25 - .L_24)
	.align		4
.L_24:
        /*0010*/ 	.word	index@(_ZN7cutlass13device_kernelIN5flash11enable_sm90INS1_16FlashAttnFwdSm90INS1_25CollectiveMainloopFwdSm90ILi2EN4cute5tupleIJNS5_1CILi1EEES8_S8_EEENS6_IJNS7_ILi128EEENS7_ILi80EEENS7_ILi256EEEEEELi256ENS_10bfloat16_tEfNS_4arch4Sm90ELb1ELb0ELb0ELb1ELb1ELb1ELb0ELb1ELb1ELb1ELb1ELb0EEENS1_21CollectiveEpilogueFwdINS6_IJSA_SC_SB_EEES9_SE_SG_Li256ELb1ELb1ELb1ELb0EEENS1_36VarlenDynamicPersistentTileSchedulerILi128ELi80ELi256ELi128ELb1ELb1ELb1ELb1ELb1ELb1EEEEEEEEEvNT_6ParamsE)
        /*0014*/ 	.word	0x000001c8


	//----- nvinfo : EIATTR_REGCOUNT
	.align		4
.L_25:
        /*0018*/ 	.byte	0x04, 0x2f
        /*001a*/ 	.short	(.L_27 - .L_26)
	.align		4
.L_26:
        /*001c*/ 	.word	index@(_ZN7cutlass13device_kernelIN5flash11enable_sm90INS1_16FlashAttnFwdSm90INS1_25CollectiveMainloopFwdSm90ILi2EN4cute5tupleIJNS5_1CILi1EEES8_S8_EEENS6_IJNS7_ILi128EEENS7_ILi80EEENS7_ILi256EEEEEELi256ENS_10bfloat16_tEfNS_4arch4Sm90ELb1ELb0ELb0ELb1ELb1ELb0ELb0ELb1ELb1ELb1ELb1ELb0EEENS1_21CollectiveEpilogueFwdINS6_IJSA_SC_SB_EEES9_SE_SG_Li256ELb1ELb1ELb1ELb0EEENS1_36VarlenDynamicPersistentTileSchedulerILi128ELi80ELi256ELi128ELb1ELb1ELb1ELb1ELb1ELb1EEEEEEEEEvNT_6ParamsE)
        /*0020*/ 	.word	0x000000a8


	//----- nvinfo : EIATTR_FRAME_SIZE
	.align		4
.L_27:
        /*0024*/ 	.byte	0x04, 0x11
        /*0026*/ 	.short	(.L_29 - .L_28)
	.align		4
.L_28:
        /*0028*/ 	.word	index@(_ZN7cutlass13device_kernelIN5flash11enable_sm90INS1_16FlashAttnFwdSm90INS1_25CollectiveMainloopFwdSm90ILi2EN4cute5tupleIJNS5_1CILi1EEES8_S8_EEENS6_IJNS7_ILi128EEENS7_ILi80EEENS7_ILi256EEEEEELi256ENS_10bfloat16_tEfNS_4arch4Sm90ELb1ELb0ELb0ELb1ELb1ELb0ELb0ELb1ELb1ELb1ELb1ELb0EEENS1_21CollectiveEpilogueFwdINS6_IJSA_SC_SB_EEES9_SE_SG_Li256ELb1ELb1ELb1ELb0EEENS1_36VarlenDynamicPersistentTileSchedulerILi128ELi80ELi256ELi128ELb1ELb1ELb1ELb1ELb1ELb1EEEEEEEEEvNT_6ParamsE)
        /*002c*/ 	.word	0x00000048


	//----- nvinfo : EIATTR_REGCOUNT
	.align		4
.L_29:
        /*0030*/ 	.byte	0x04, 0x2f
        /*0032*/ 	.short	(.L_31 - .L_30)
	.align		4
.L_30:
        /*0034*/ 	.word	index@(_ZN7cutlass13device_kernelIN5flash11enable_sm90INS1_16FlashAttnFwdSm90INS1_25CollectiveMainloopFwdSm90ILi2EN4cute5tupleIJNS5_1CILi1EEES8_S8_EEENS6_IJNS7_ILi128EEENS7_ILi80EEENS7_ILi256EEEEEELi256ENS_10bfloat16_tEfNS_4arch4Sm90ELb1ELb0ELb0ELb0ELb1ELb0ELb0ELb1ELb1ELb1ELb1ELb0EEENS1_21CollectiveEpilogueFwdINS6_IJSA_SC_SB_EEES9_SE_SG_Li256ELb0ELb1ELb1ELb0EEENS1_19SingleTileSchedulerILb0ELb1ELb1ELi128EEEEEEEEEvNT_6ParamsE)
        /*0038*/ 	.word	0x000000a8


	//----- nvinfo : EIATTR_FRAME_SIZE
	.align		4
.L_31:
        /*003c*/ 	.byte	0x04, 0x11
        /*003e*/ 	.short	(.L_33 - .L_32)
	.align		4
.L_32:
        /*0040*/ 	.word	index@(_ZN7cutlass13device_kernelIN5flash11enable_sm90INS1_16FlashAttnFwdSm90INS1_25CollectiveMainloopFwdSm90ILi2EN4cute5tupleIJNS5_1CILi1EEES8_S8_EEENS6_IJNS7_ILi128EEENS7_ILi80EEENS7_ILi256EEEEEELi256ENS_10bfloat16_tEfNS_4arch4Sm90ELb1ELb0ELb0ELb0ELb1ELb0ELb0ELb1ELb1ELb1ELb1ELb0EEENS1_21CollectiveEpilogueFwdINS6_IJSA_SC_SB_EEES9_SE_SG_Li256ELb0ELb1ELb1ELb0EEENS1_19SingleTileSchedulerILb0ELb1ELb1ELi128EEEEEEEEEvNT_6ParamsE)
        /*0044*/ 	.word	0x00000008


	//----- nvinfo : EIATTR_REGCOUNT
	.align		4
.L_33:
        /*0048*/ 	.byte	0x04, 0x2f
        /*004a*/ 	.short	(.L_35 - .L_34)
	.align		4
.L_34:
        /*004c*/ 	.word	index@(_ZN7cutlass13device_kernelIN5flash11enable_sm90INS1_16FlashAttnFwdSm90INS1_25CollectiveMainloopFwdSm90ILi2EN4cute5tupleIJNS5_1CILi1EEES8_S8_EEENS6_IJNS7_ILi128EEENS7_ILi64EEENS7_ILi256EEEEEELi256ENS_10bfloat16_tEfNS_4arch4Sm90ELb0ELb1ELb0ELb1ELb1ELb1ELb0ELb1ELb1ELb1ELb1ELb0EEENS1_21CollectiveEpilogueFwdINS6_IJSA_SC_SB_EEES9_SE_SG_Li256ELb1ELb1ELb1ELb0EEENS1_36VarlenDynamicPersistentTileSchedulerILi128ELi64ELi256ELi128ELb1ELb1ELb1ELb1ELb0ELb1EEEEEEEEEvNT_6ParamsE)
        /*0050*/ 	.word	0x000000a8


	//----- nvinfo : EIATTR_FRAME_SIZE
	.align		4
.L_35:
        /*0054*/ 	.byte	0x04, 0x11
        /*0056*/ 	.short	(.L_37 - .L_36)
	.align		4
.L_36:
        /*0058*/ 	.word	index@(_ZN7cutlass13device_kernelIN5flash11enable_sm90INS1_16FlashAttnFwdSm90INS1_25CollectiveMainloopFwdSm90ILi2EN4cute5tupleIJNS5_1CILi1EEES8_S8_EEENS6_IJNS7_ILi128EEENS7_ILi64EEENS7_ILi256EEEEEELi256ENS_10bfloat16_tEfNS_4arch4Sm90ELb0ELb1ELb0ELb1ELb1ELb1ELb0ELb1ELb1ELb1ELb1ELb0EEENS1_21CollectiveEpilogueFwdINS6_IJSA_SC_SB_EEES9_SE_SG_Li256ELb1ELb1ELb1ELb0EEENS1_36VarlenDynamicPersistentTileSchedulerILi128ELi64ELi256ELi128ELb1ELb1ELb1ELb1ELb0ELb1EEEEEEEEEvNT_6ParamsE)
        /*005c*/ 	.word	0x00000100


	//----- nvinfo : EIATTR_REGCOUNT
	.align		4
.L_37:
        /*0060*/ 	.byte	0x04, 0x2f
        /*0062*/ 	.short	(.L_39 - .L_38)
	.align		4
.L_38:
        /*0064*/ 	.word	index@(_ZN7cutlass13device_kernelIN5flash11enable_sm90INS1_16FlashAttnFwdSm90INS1_25CollectiveMainloopFwdSm90ILi2EN4cute5tupleIJNS5_1CILi1EEES8_S8_EEENS6_IJNS7_ILi128EEENS7_ILi64EEENS7_ILi256EEEEEELi256ENS_10bfloat16_tEfNS_4arch4Sm90ELb0ELb1ELb0ELb1ELb1ELb0ELb0ELb1ELb1ELb1ELb1ELb0EEENS1_21CollectiveEpilogueFwdINS6_IJSA_SC_SB_EEES9_SE_SG_Li256ELb1ELb1ELb1ELb0EEENS1_36VarlenDynamicPersistentTileSchedulerILi128ELi64ELi256ELi128ELb1ELb1ELb1ELb1ELb0ELb1EEEEEEEEEvNT_6ParamsE)
        /*0068*/ 	.word	0x000000a8


	//----- nvinfo : EIATTR_FRAME_SIZE
	.align		4
.L_39:
        /*006c*/ 	.byte	0x04, 0x11
        /*006e*/ 	.short	(.L_41 - .L_40)
	.align		4
.L_40:
        /*0070*/ 	.word	index@(_ZN7cutlass13device_kernelIN5flash11enable_sm90INS1_16FlashAttnFwdSm90INS1_25CollectiveMainloopFwdSm90ILi2EN4cute5tupleIJNS5_1CILi1EEES8_S8_EEENS6_IJNS7_ILi128EEENS7_ILi64EEENS7_ILi256EEEEEELi256ENS_10bfloat16_tEfNS_4arch4Sm90ELb0ELb1ELb0ELb1ELb1ELb0ELb0ELb1ELb1ELb1ELb1ELb0EEENS1_21CollectiveEpilogueFwdINS6_IJSA_SC_SB_EEES9_SE_SG_Li256ELb1ELb1ELb1ELb0EEENS1_36VarlenDynamicPersistentTileSchedulerILi128ELi64ELi256ELi128ELb1ELb1ELb1ELb1ELb0ELb1EEEEEEEEEvNT_6ParamsE)
        /*0074*/ 	.word	0x00000038


	//----- nvinfo : EIATTR_REGCOUNT
	.align		4
.L_41:
        /*0078*/ 	.byte	0x04, 0x2f
        /*007a*/ 	.short	(.L_43 - .L_42)
	.align		4
.L_42:
        /*007c*/ 	.word	index@(_ZN7cutlass13device_kernelIN5flash11enable_sm90INS1_16FlashAttnFwdSm90INS1_25CollectiveMainloopFwdSm90ILi2EN4cute5tupleIJNS5_1CILi1EEES8_S8_EEENS6_IJNS7_ILi128EEENS7_ILi64EEENS7_ILi256EEEEEELi256ENS_10bfloat16_tEfNS_4arch4Sm90ELb0ELb1ELb0ELb0ELb1ELb0ELb0ELb1ELb1ELb1ELb1ELb0EEENS1_21CollectiveEpilogueFwdINS6_IJSA_SC_SB_EEES9_SE_SG_Li256ELb0ELb1ELb1ELb0EEENS1_19SingleTileSchedulerILb0ELb1ELb1ELi128EEEEEEEEEvNT_6ParamsE)
        /*0080*/ 	.word	0x000000a8


	//----- nvinfo : EIATTR_FRAME_SIZE
	.align		4
.L_43:
        /*0084*/ 	.byte	0x04, 0x11
        /*0086*/ 	.short	(.L_45 - .L_44)
	.align		4
.L_44:
        /*0088*/ 	.word	index@(_ZN7cutlass13device_kernelIN5flash11enable_sm90INS1_16FlashAttnFwdSm90INS1_25CollectiveMainloopFwdSm90ILi2EN4cute5tupleIJNS5_1CILi1EEES8_S8_EEENS6_IJNS7_ILi128EEENS7_ILi64EEENS7_ILi256EEEEEELi256ENS_10bfloat16_tEfNS_4arch4Sm90ELb0ELb1ELb0ELb0ELb1ELb0ELb0ELb1ELb1ELb1ELb1ELb0EEENS1_21CollectiveEpilogueFwdINS6_IJSA_SC_SB_EEES9_SE_SG_Li256ELb0ELb1ELb1ELb0EEENS1_19SingleTileSchedulerILb0ELb1ELb1ELi128EEEEEEEEEvNT_6ParamsE)
        /*008c*/ 	.word	0x00000008


	//----- nvinfo : EIATTR_REGCOUNT
	.align		4
.L_45:
        /*0090*/ 	.byte	0x04, 0x2f
        /*0092*/ 	.short	(.L_47 - .L_46)
	.align		4
.L_46:
        /*0094*/ 	.word	index@(_ZN7cutlass13device_kernelIN5flash11enable_sm90INS1_16FlashAttnFwdSm90INS1_25CollectiveMainloopFwdSm90ILi2EN4cute5tupleIJNS5_1CILi1EEES8_S8_EEENS6_IJNS7_ILi128EEENS7_ILi80EEENS7_ILi256EEEEEELi256ENS_10bfloat16_tEfNS_4arch4Sm90ELb0ELb0ELb0ELb1ELb1ELb1ELb0ELb1ELb1ELb1ELb1ELb0EEENS1_21CollectiveEpilogueFwdINS6_IJSA_SC_SB_EEES9_SE_SG_Li256ELb1ELb1ELb1ELb0EEENS1_36VarlenDynamicPersistentTileSchedulerILi128ELi80ELi256ELi128ELb1ELb1ELb1ELb0ELb1ELb1EEEEEEEEEvNT_6ParamsE)
        /*0098*/ 	.word	0x000000a8


	//----- nvinfo : EIATTR_FRAME_SIZE
	.align		4
.L_47:
        /*009c*/ 	.byte	0x04, 0x11
        /*009e*/ 	.short	(.L_49 - .L_48)
	.align		4
.L_48:
        /*00a0*/ 	.word	index@(_ZN7cutlass13device_kernelIN5flash11enable_sm90INS1_16FlashAttnFwdSm90INS1_25CollectiveMainloopFwdSm90ILi2EN4cute5tupleIJNS5_1CILi1EEES8_S8_EEENS6_IJNS7_ILi128EEENS7_ILi80EEENS7_ILi256EEEEEELi256ENS_10bfloat16_tEfNS_4arch4Sm90ELb0ELb0ELb0ELb1ELb1ELb1ELb0ELb1ELb1ELb1ELb1ELb0EEENS1_21CollectiveEpilogueFwdINS6_IJSA_SC_SB_EEES9_SE_SG_Li256ELb1ELb1ELb1ELb0EEENS1_36VarlenDynamicPersistentTileSchedulerILi128ELi80ELi256ELi128ELb1ELb1ELb1ELb0ELb1ELb1EEEEEEEEEvNT_6ParamsE)
        /*00a4*/ 	.word	0x000001a0


	//----- nvinfo : EIATTR_REGCOUNT
	.align		4
.L_49:
        /*00a8*/ 	.byte	0x04, 0x2f
        /*00aa*/ 	.short	(.L_51 - .L_50)
	.align		4
.L_50:
        /*00ac*/ 	.word	index@(_ZN7cutlass13device_kernelIN5flash11enable_sm90INS1_16FlashAttnFwdSm90INS1_25CollectiveMainloopFwdSm90ILi2EN4cute5tupleIJNS5_1CILi1EEES8_S8_EEENS6_IJNS7_ILi128EEENS7_ILi80EEENS7_ILi256EEEEEELi256ENS_10bfloat16_tEfNS_4arch4Sm90ELb0ELb0ELb0ELb1ELb1ELb0ELb0ELb1ELb1ELb1ELb1ELb0EEENS1_21CollectiveEpilogueFwdINS6_IJSA_SC_SB_EEES9_SE_SG_Li256ELb1ELb1ELb1ELb0EEENS1_36VarlenDynamicPersistentTileSchedulerILi128ELi80ELi256ELi128ELb1ELb1ELb1ELb0ELb1ELb1EEEEEEEEEvNT_6ParamsE)
        /*00b0*/ 	.word	0x000000a8


	//----- nvinfo : EIATTR_FRAME_SIZE
	.align		4
.L_51:
        /*00b4*/ 	.byte	0x04, 0x11
        /*00b6*/ 	.short	(.L_53 - .L_52)
	.align		4
.L_52:
        /*00b8*/ 	.word	index@(_ZN7cutlass13device_kernelIN5flash11enable_sm90INS1_16FlashAttnFwdSm90INS1_25CollectiveMainloopFwdSm90ILi2EN4cute5tupleIJNS5_1CILi1EEES8_S8_EEENS6_IJNS7_ILi128EEENS7_ILi80EEENS7_ILi256EEEEEELi256ENS_10bfloat16_tEfNS_4arch4Sm90ELb0ELb0ELb0ELb1ELb1ELb0ELb0ELb1ELb1ELb1ELb1ELb0EEENS1_21CollectiveEpilogueFwdINS6_IJSA_SC_SB_EEES9_SE_SG_Li256ELb1ELb1ELb1ELb0EEENS1_36VarlenDynamicPersistentTileSchedulerILi128ELi80ELi256ELi128ELb1ELb1ELb1ELb0ELb1ELb1EEEEEEEEEvNT_6ParamsE)
        /*00bc*/ 	.word	0x00000058


	//----- nvinfo : EIATTR_REGCOUNT
	.align		4
.L_53:
        /*00c0*/ 	.byte	0x04, 0x2f
        /*00c2*/ 	.short	(.L_55 - .L_54)
	.align		4
.L_54:
        /*00c4*/ 	.word	index@(_ZN7cutlass13device_kernelIN5flash11enable_sm90INS1_16FlashAttnFwdSm90INS1_25CollectiveMainloopFwdSm90ILi2EN4cute5tupleIJNS5_1CILi1EEES8_S8_EEENS6_IJNS7_ILi128EEENS7_ILi80EEENS7_ILi256EEEEEELi256ENS_10bfloat16_tEfNS_4arch4Sm90ELb0ELb0ELb0ELb0ELb1ELb0ELb0ELb1ELb1ELb1ELb1ELb0EEENS1_21CollectiveEpilogueFwdINS6_IJSA_SC_SB_EEES9_SE_SG_Li256ELb0ELb1ELb1ELb0EEENS1_19SingleTileSchedulerILb0ELb1ELb1ELi128EEEEEEEEEvNT_6ParamsE)
        /*00c8*/ 	.word	0x000000a8


	//----- nvinfo : EIATTR_FRAME_SIZE
	.align		4
.L_55:
        /*00cc*/ 	.byte	0x04, 0x11
        /*00ce*/ 	.short	(.L_57 - .L_56)
	.align		4
.L_56:
        /*00d0*/ 	.word	index@(_ZN7cutlass13device_kernelIN5flash11enable_sm90INS1_16FlashAttnFwdSm90INS1_25CollectiveMainloopFwdSm90ILi2EN4cute5tupleIJNS5_1CILi1EEES8_S8_EEENS6_IJNS7_ILi128EEENS7_ILi80EEENS7_ILi256EEEEEELi256ENS_10bfloat16_tEfNS_4arch4Sm90ELb0ELb0ELb0ELb0ELb1ELb0ELb0ELb1ELb1ELb1ELb1ELb0EEENS1_21CollectiveEpilogueFwdINS6_IJSA_SC_SB_EEES9_SE_SG_Li256ELb0ELb1ELb1ELb0EEENS1_19SingleTileSchedulerILb0ELb1ELb1ELi128EEEEEEEEEvNT_6ParamsE)
        /*00d4*/ 	.word	0x00000008


	//----- nvinfo : EIATTR_MIN_STACK_SIZE
	.align		4
.L_57:
        /*00d8*/ 	.byte	0x04, 0x12
        /*00da*/ 	.short	(.L_59 - .L_58)
	.align		4
.L_58:
        /*00dc*/ 	.word	index@(_ZN7cutlass13device_kernelIN5flash11enable_sm90INS1_16FlashAttnFwdSm90INS1_25CollectiveMainloopFwdSm90ILi2EN4cute5tupleIJNS5_1CILi1EEES8_S8_EEENS6_IJNS7_ILi128EEENS7_ILi80EEENS7_ILi256EEEEEELi256ENS_10bfloat16_tEfNS_4arch4Sm90ELb0ELb0ELb0ELb0ELb1ELb0ELb0ELb1ELb1ELb1ELb1ELb0EEENS1_21CollectiveEpilogueFwdINS6_IJSA_SC_SB_EEES9_SE_SG_Li256ELb0ELb1ELb1ELb0EEENS1_19SingleTileSchedulerILb0ELb1ELb1ELi128EEEEEEEEEvNT_6ParamsE)
        /*00e0*/ 	.word	0x00000008


	//----- nvinfo : EIATTR_MIN_STACK_SIZE
	.align		4
.L_59:
        /*00e4*/ 	.byte	0x04, 0x12
        /*00e6*/ 	.short	(.L_61 - .L_60)
	.align		4
.L_60:
        /*00e8*/ 	.word	index@(_ZN7cutlass13device_kernelIN5flash11enable_sm90INS1_16FlashAttnFwdSm90INS1_25CollectiveMainloopFwdSm90ILi2EN4cute5tupleIJNS5_1CILi1EEES8_S8_EEENS6_IJNS7_ILi128EEENS7_ILi80EEENS7_ILi256EEEEEELi256ENS_10bfloat16_tEfNS_4arch4Sm90ELb0ELb0ELb0ELb1ELb1ELb0ELb0ELb1ELb1ELb1ELb1ELb0EEENS1_21CollectiveEpilogueFwdINS6_IJSA_SC_SB_EEES9_SE_SG_Li256ELb1ELb1ELb1ELb0EEENS1_36VarlenDynamicPersistentTileSchedulerILi128ELi80ELi256ELi128ELb1ELb1ELb1ELb0ELb1ELb1EEEEEEEEEvNT_6ParamsE)
        /*00ec*/ 	.word	0x00000058


	//----- nvinfo : EIATTR_MIN_STACK_SIZE
	.align		4
.L_61:
        /*00f0*/ 	.byte	0x04, 0x12
        /*00f2*/ 	.short	(.L_63 - .L_62)
	.align		4
.L_62:
        /*00f4*/ 	.word	index@(_ZN7cutlass13device_kernelIN5flash11enable_sm90INS1_16FlashAttnFwdSm90INS1_25CollectiveMainloopFwdSm90ILi2EN4cute5tupleIJNS5_1CILi1EEES8_S8_EEENS6_IJNS7_ILi128EEENS7_ILi80EEENS7_ILi256EEEEEELi256ENS_10bfloat16_tEfNS_4arch4Sm90ELb0ELb0ELb0ELb1ELb1ELb1ELb0ELb1ELb1ELb1ELb1ELb0EEENS1_21CollectiveEpilogueFwdINS6_IJSA_SC_SB_EEES9_SE_SG_Li256ELb1ELb1ELb1ELb0EEENS1_36VarlenDynamicPersistentTileSchedulerILi128ELi80ELi256ELi128ELb1ELb1ELb1ELb0ELb1ELb1EEEEEEEEEvNT_6ParamsE)
        /*00f8*/ 	.word	0x000001a0


	//----- nvinfo : EIATTR_MIN_STACK_SIZE
	.align		4
.L_63:
        /*00fc*/ 	.byte	0x04, 0x12
        /*00fe*/ 	.short	(.L_65 - .L_64)
	.align		4
.L_64:
        /*0100*/ 	.word	index@(_ZN7cutlass13device_kernelIN5flash11enable_sm90INS1_16FlashAttnFwdSm90INS1_25CollectiveMainloopFwdSm90ILi2EN4cute5tupleIJNS5_1CILi1EEES8_S8_EEENS6_IJNS7_ILi128EEENS7_ILi64EEENS7_ILi256EEEEEELi256ENS_10bfloat16_tEfNS_4arch4Sm90ELb0ELb1ELb0ELb0ELb1ELb0ELb0ELb1ELb1ELb1ELb1ELb0EEENS1_21CollectiveEpilogueFwdINS6_IJSA_SC_SB_EEES9_SE_SG_Li256ELb0ELb1ELb1ELb0EEENS1_19SingleTileSchedulerILb0ELb1ELb1ELi128EEEEEEEEEvNT_6ParamsE)
        /*0104*/ 	.word	0x00000008


	//----- nvinfo : EIATTR_MIN_STACK_SIZE
	.align		4
.L_65:
        /*0108*/ 	.byte	0x04, 0x12
        /*010a*/ 	.short	(.L_67 - .L_66)
	.align		4
.L_66:
        /*010c*/ 	.word	index@(_ZN7cutlass13device_kernelIN5flash11enable_sm90INS1_16FlashAttnFwdSm90INS1_25CollectiveMainloopFwdSm90ILi2EN4cute5tupleIJNS5_1CILi1EEES8_S8_EEENS6_IJNS7_ILi128EEENS7_ILi64EEENS7_ILi256EEEEEELi256ENS_10bfloat16_tEfNS_4arch4Sm90ELb0ELb1ELb0ELb1ELb1ELb0ELb0ELb1ELb1ELb1ELb1ELb0EEENS1_21CollectiveEpilogueFwdINS6_IJSA_SC_SB_EEES9_SE_SG_Li256ELb1ELb1ELb1ELb0EEENS1_36VarlenDynamicPersistentTileSchedulerILi128ELi64ELi256ELi128ELb1ELb1ELb1ELb1ELb0ELb1EEEEEEEEEvNT_6ParamsE)
        /*0110*/ 	.word	0x00000038


	//----- nvinfo : EIATTR_MIN_STACK_SIZE
	.align		4
.L_67:
        /*0114*/ 	.byte	0x04, 0x12
        /*0116*/ 	.short	(.L_69 - .L_68)
	.align		4
.L_68:
        /*0118*/ 	.word	index@(_ZN7cutlass13device_kernelIN5flash11enable_sm90INS1_16FlashAttnFwdSm90INS1_25CollectiveMainloopFwdSm90ILi2EN4cute5tupleIJNS5_1CILi1EEES8_S8_EEENS6_IJNS7_ILi128EEENS7_ILi64EEENS7_ILi256EEEEEELi256ENS_10bfloat16_tEfNS_4arch4Sm90ELb0ELb1ELb0ELb1ELb1ELb1ELb0ELb1ELb1ELb1ELb1ELb0EEENS1_21CollectiveEpilogueFwdINS6_IJSA_SC_SB_EEES9_SE_SG_Li256ELb1ELb1ELb1ELb0EEENS1_36VarlenDynamicPersistentTileSchedulerILi128ELi64ELi256ELi128ELb1ELb1ELb1ELb1ELb0ELb1EEEEEEEEEvNT_6ParamsE)
        /*011c*/ 	.word	0x00000100


	//----- nvinfo : EIATTR_MIN_STACK_SIZE
	.align		4
.L_69:
        /*0120*/ 	.byte	0x04, 0x12
        /*0122*/ 	.short	(.L_71 - .L_70)
	.align		4
.L_70:
        /*0124*/ 	.word	index@(_ZN7cutlass13device_kernelIN5flash11enable_sm90INS1_16FlashAttnFwdSm90INS1_25CollectiveMainloopFwdSm90ILi2EN4cute5tupleIJNS5_1CILi1EEES8_S8_EEENS6_IJNS7_ILi128EEENS7_ILi80EEENS7_ILi256EEEEEELi256ENS_10bfloat16_tEfNS_4arch4Sm90ELb1ELb0ELb0ELb0ELb1ELb0ELb0ELb1ELb1ELb1ELb1ELb0EEENS1_21CollectiveEpilogueFwdINS6_IJSA_SC_SB_EEES9_SE_SG_Li256ELb0ELb1ELb1ELb0EEENS1_19SingleTileSchedulerILb0ELb1ELb1ELi128EEEEEEEEEvNT_6ParamsE)
        /*0128*/ 	.word	0x00000008


	//----- nvinfo : EIATTR_MIN_STACK_SIZE
	.align		4
.L_71:
        /*012c*/ 	.byte	0x04, 0x12
        /*012e*/ 	.short	(.L_73 - .L_72)
	.align		4
.L_72:
        /*0130*/ 	.word	index@(_ZN7cutlass13device_kernelIN5flash11enable_sm90INS1_16FlashAttnFwdSm90INS1_25CollectiveMainloopFwdSm90ILi2EN4cute5tupleIJNS5_1CILi1EEES8_S8_EEENS6_IJNS7_ILi128EEENS7_ILi80EEENS7_ILi256EEEEEELi256ENS_10bfloat16_tEfNS_4arch4Sm90ELb1ELb0ELb0ELb1ELb1ELb0ELb0ELb1ELb1ELb1ELb1ELb0EEENS1_21CollectiveEpilogueFwdINS6_IJSA_SC_SB_EEES9_SE_SG_Li256ELb1ELb1ELb1ELb0EEENS1_36VarlenDynamicPersistentTileSchedulerILi128ELi80ELi256ELi128ELb1ELb1ELb1ELb1ELb1ELb1EEEEEEEEEvNT_6ParamsE)
        /*0134*/ 	.word	0x00000048


	//----- nvinfo : EIATTR_MIN_STACK_SIZE
	.align		4
.L_73:
        /*0138*/ 	.byte	0x04, 0x12
        /*013a*/ 	.short	(.L_75 - .L_74)
	.align		4
.L_74:
        /*013c*/ 	.word	index@(_ZN7cutlass13device_kernelIN5flash11enable_sm90INS1_16FlashAttnFwdSm90INS1_25CollectiveMainloopFwdSm90ILi2EN4cute5tupleIJNS5_1CILi1EEES8_S8_EEENS6_IJNS7_ILi128EEENS7_ILi80EEENS7_ILi256EEEEEELi256ENS_10bfloat16_tEfNS_4arch4Sm90ELb1ELb0ELb0ELb1ELb1ELb1ELb0ELb1ELb1ELb1ELb1ELb0EEENS1_21CollectiveEpilogueFwdINS6_IJSA_SC_SB_EEES9_SE_SG_Li256ELb1ELb1ELb1ELb0EEENS1_36VarlenDynamicPersistentTileSchedulerILi128ELi80ELi256ELi128ELb1ELb1ELb1ELb1ELb1ELb1EEEEEEEEEvNT_6ParamsE)
        /*0140*/ 	.word	0x000001c8
.L_75:


//--------------------- .nv.compat                --------------------------
	.section	.nv.compat,"",@"SHT_CUDA_COMPAT_INFO"
	.align	4
        /*0000*/ 	.byte	0x02, 0x09, 0x01, 0x00, 0x02, 0x02, 0x04, 0x00, 0x02, 0x05, 0x05, 0x00, 0x03, 0x07, 0x01, 0x01
        /*0010*/ 	.byte	0x02, 0x03, 0x01, 0x00, 0x02, 0x06, 0x01, 0x00, 0x04, 0x0b, 0x08, 0x00, 0x00, 0x00, 0x00, 0x00
        /*0020*/ 	.byte	0x00, 0x00, 0x00, 0x00


//--------------------- .nv.info._ZN7cutlass13device_kernelIN5flash11enable_sm90INS1_16FlashAttnFwdSm90INS1_25CollectiveMainloopFwdSm90ILi2EN4cute5tupleIJNS5_1CILi1EEES8_S8_EEENS6_IJNS7_ILi128EEENS7_ILi80EEENS7_ILi256EEEEEELi256ENS_10bfloat16_tEfNS_4arch4Sm90ELb0ELb0ELb0ELb0ELb1ELb0ELb0ELb1ELb1ELb1ELb1ELb0EEENS1_21CollectiveEpilogueFwdINS6_IJSA_SC_SB_EEES9_SE_SG_Li256ELb0ELb1ELb1ELb0EEENS1_19SingleTileSchedulerILb0ELb1ELb1ELi128EEEEEEEEEvNT_6ParamsE --------------------------
	.section	.nv.info._ZN7cutlass13device_kernelIN5flash11enable_sm90INS1_16FlashAttnFwdSm90INS1_25CollectiveMainloopFwdSm90ILi2EN4cute5tupleIJNS5_1CILi1EEES8_S8_EEENS6_IJNS7_ILi128EEENS7_ILi80EEENS7_ILi256EEEEEELi256ENS_10bfloat16_tEfNS_4arch4Sm90ELb0ELb0ELb0ELb0ELb1ELb0ELb0ELb1ELb1ELb1ELb1ELb0EEENS1_21CollectiveEpilogueFwdINS6_IJSA_SC_SB_EEES9_SE_SG_Li256ELb0ELb1ELb1ELb0EEENS1_19SingleTileSchedulerILb0ELb1ELb1ELi128EEEEEEEEEvNT_6ParamsE,"",@"SHT_CUDA_INFO"
	.sectionflags	@""
	.align	4


	//----- nvinfo : EIATTR_CUDA_API_VERSION
	.align		4
        /*0000*/ 	.byte	0x04, 0x37
        /*0002*/ 	.short	(.L_77 - .L_76)
.L_76:
        /*0004*/ 	.word	0x00000082


	//----- nvinfo : EIATTR_KPARAM_INFO
	.align		4
.L_77:
        /*0008*/ 	.byte	0x04, 0x17
        /*000a*/ 	.short	(.L_79 - .L_78)
.L_78:
        /*000c*/ 	.word	0x00000000
        /*0010*/ 	.short	0x0000
        /*0012*/ 	.short	0x0070
        /*0014*/ 	.byte	0x00, 0xf0, 0x01, 0x28


	//----- nvinfo : EIATTR_SPARSE_MMA_MASK
	.align		4
.L_79:
        /*0018*/ 	.byte	0x03, 0x50
        /*001a*/ 	.short	0x0000


	//----- nvinfo : EIATTR_MAXREG_COUNT
	.align		4
        /*001c*/ 	.byte	0x03, 0x1b
        /*001e*/ 	.short	0x00a8


	//----- nvinfo : EIATTR_NUM_BARRIERS
	.align		4
        /*0020*/ 	.byte	0x02, 0x4c
        /*0022*/ 	.byte	0x09
	.zero		1


	//----- nvinfo : EIATTR_EXTERNS
	.align		4
        /*0024*/ 	.byte	0x04, 0x0f
        /*0026*/ 	.short	(.L_81 - .L_80)


	//   ....[0]....
	.align		4
.L_80:
        /*0028*/ 	.word	index@(__assertfail)


	//----- nvinfo : EIATTR_ANNOTATIONS
	.align		4
.L_81:
        /*002c*/ 	.byte	0x04, 0x55
        /*002e*/ 	.short	(.L_83 - .L_82)


	//   ....[0]....
.L_82:
        /*0030*/ 	.word	0x00000001
        /*0034*/ 	.byte	0xa0, 0x08, 0x00, 0x00, 0x01, 0x00, 0x00, 0x00, 0x80, 0x14, 0x00, 0x00, 0x01, 0x00, 0x00, 0x00
        /*0044*/ 	.byte	0xf0, 0xd8, 0x00, 0x00, 0x01, 0x00, 0x00, 0x00, 0x60, 0xd9, 0x00, 0x00, 0x01, 0x00, 0x00, 0x00
        /*0054*/ 	.byte	0xc0, 0xf0, 0x00, 0x00, 0x01, 0x00, 0x00, 0x00, 0x60, 0x09, 0x01, 0x00


	//----- nvinfo : EIATTR_MERCURY_ISA_VERSION
	.align		4
.L_83:
        /*0060*/ 	.byte	0x03, 0x5f
        /*0062*/ 	.short	0x0101


	//----- nvinfo : EIATTR_INT_WARP_WIDE_INSTR_OFFSETS
	.align		4
        /*0064*/ 	.byte	0x04, 0x31
        /*0066*/ 	.short	(.L_85 - .L_84)


	//   ....[0]....
.L_84:
        /*0068*/ 	.word	0x000000c0


	//   ....[1]....
        /*006c*/ 	.word	0x000000d0


	//   ....[2]....
        /*0070*/ 	.word	0x00000170


	//----- nvinfo : EIATTR_COOP_GROUP_MASK_REGIDS
	.align		4
.L_85:
        /*0074*/ 	.byte	0x04, 0x29
        /*0076*/ 	.short	(.L_87 - .L_86)


	//   ....[0]....
.L_86:
        /*0078*/ 	.word	0xffffffff


	//   ....[1]....
        /*007c*/ 	.word	0xffffffff


	//   ....[2]....
        /*0080*/ 	.word	0xffffffff


	//   ....[3]....
        /*0084*/ 	.word	0xffffffff


	//   ....[4]....
        /*0088*/ 	.word	0xffffffff


	//   ....[5]....
        /*008c*/ 	.word	0xffffffff


	//   ....[6]....
        /*0090*/ 	.word	0xffffffff


	//   ....[7]....
        /*0094*/ 	.word	0xffffffff


	//   ....[8]....
        /*0098*/ 	.word	0xffffffff


	//   ....[9]....
        /*009c*/ 	.word	0xffffffff


	//   ....[10]....
        /*00a0*/ 	.word	0xffffffff


	//   ....[11]....
        /*00a4*/ 	.word	0xffffffff


	//   ....[12]....
        /*00a8*/ 	.word	0xffffffff


	//   ....[13]....
        /*00ac*/ 	.word	0xffffffff


	//   ....[14]....
        /*00b0*/ 	.word	0xffffffff


	//   ....[15]....
        /*00b4*/ 	.word	0xffffffff


	//   ....[16]....
        /*00b8*/ 	.word	0xffffffff


	//   ....[17]....
        /*00bc*/ 	.word	0xffffffff


	//   ....[18]....
        /*00c0*/ 	.word	0xffffffff


	//   ....[19]....
        /*00c4*/ 	.word	0xffffffff


	//   ....[20]....
        /*00c8*/ 	.word	0xffffffff


	//   ....[21]....
        /*00cc*/ 	.word	0xffffffff


	//   ....[22]....
        /*00d0*/ 	.word	0xffffffff


	//   ....[23]....
        /*00d4*/ 	.word	0xffffffff


	//   ....[24]....
        /*00d8*/ 	.word	0xffffffff


	//   ....[25]....
        /*00dc*/ 	.word	0xffffffff


	//   ....[26]....
        /*00e0*/ 	.word	0xffffffff


	//   ....[27]....
        /*00e4*/ 	.word	0xffffffff


	//   ....[28]....
        /*00e8*/ 	.word	0xffffffff


	//   ....[29]....
        /*00ec*/ 	.word	0xffffffff


	//   ....[30]....
        /*00f0*/ 	.word	0xffffffff


	//   ....[31]....
        /*00f4*/ 	.word	0xffffffff


	//   ....[32]....
        /*00f8*/ 	.word	0xffffffff


	//   ....[33]....
        /*00fc*/ 	.word	0xffffffff


	//   ....[34]....
        /*0100*/ 	.word	0xffffffff


	//   ....[35]....
        /*0104*/ 	.word	0xffffffff


	//   ....[36]....
        /*0108*/ 	.word	0xffffffff


	//   ....[37]....
        /*010c*/ 	.word	0xffffffff


	//   ....[38]....
        /*0110*/ 	.word	0xffffffff


	//   ....[39]....
        /*0114*/ 	.word	0xffffffff


	//   ....[40]....
        /*0118*/ 	.word	0xffffffff


	//   ....[41]....
        /*011c*/ 	.word	0xffffffff


	//   ....[42]....
        /*0120*/ 	.word	0xffffffff


	//   ....[43]....
        /*0124*/ 	.word	0xffffffff


	//   ....[44]....
        /*0128*/ 	.word	0xffffffff


	//   ....[45]....
        /*012c*/ 	.word	0xffffffff


	//   ....[46]....
        /*0130*/ 	.word	0xffffffff


	//   ....[47]....
        /*0134*/ 	.word	0xffffffff


	//   ....[48]....
        /*0138*/ 	.word	0xffffffff


	//   ....[49]....
        /*013c*/ 	.word	0xffffffff


	//   ....[50]....
        /*0140*/ 	.word	0xffffffff


	//   ....[51]....
        /*0144*/ 	.word	0xffffffff


	//   ....[52]....
        /*0148*/ 	.word	0xffffffff


	//   ....[53]....
        /*014c*/ 	.word	0xffffffff


	//   ....[54]....
        /*0150*/ 	.word	0xffffffff


	//   ....[55]....
        /*0154*/ 	.word	0xffffffff


	//   ....[56]....
        /*0158*/ 	.word	0xffffffff


	//   ....[57]....
        /*015c*/ 	.word	0xffffffff


	//   ....[58]....
        /*0160*/ 	.word	0xffffffff


	//   ....[59]....
        /*0164*/ 	.word	0xffffffff


	//   ....[60]....
        /*0168*/ 	.word	0xffffffff


	//   ....[61]....
        /*016c*/ 	.word	0xffffffff


	//   ....[62]....
        /*0170*/ 	.word	0xffffffff


	//   ....[63]....
        /*0174*/ 	.word	0xffffffff


	//   ....[64]....
        /*0178*/ 	.word	0xffffffff


	//   ....[65]....
        /*017c*/ 	.word	0xffffffff


	//   ....[66]....
        /*0180*/ 	.word	0xffffffff


	//   ....[67]....
        /*0184*/ 	.word	0xffffffff


	//   ....[68]....
        /*0188*/ 	.word	0xffffffff


	//   ....[69]....
        /*018c*/ 	.word	0xffffffff


	//   ....[70]....
        /*0190*/ 	.word	0xffffffff


	//   ....[71]....
        /*0194*/ 	.word	0xffffffff


	//   ....[72]....
        /*0198*/ 	.word	0xffffffff


	//   ....[73]....
        /*019c*/ 	.word	0xffffffff


	//   ....[74]....
        /*01a0*/ 	.word	0xffffffff


	//   ....[75]....
        /*01a4*/ 	.word	0xffffffff


	//   ....[76]....
        /*01a8*/ 	.word	0xffffffff


	//   ....[77]....
        /*01ac*/ 	.word	0xffffffff


	//   ....[78]....
        /*01b0*/ 	.word	0xffffffff


	//   ....[79]....
        /*01b4*/ 	.word	0xffffffff


	//   ....[80]....
        /*01b8*/ 	.word	0xffffffff


	//   ....[81]....
        /*01bc*/ 	.word	0xffffffff


	//   ....[82]....
        /*01c0*/ 	.word	0xffffffff


	//   ....[83]....
        /*01c4*/ 	.word	0xffffffff


	//   ....[84]....
        /*01c8*/ 	.word	0xffffffff


	//   ....[85]....
        /*01cc*/ 	.word	0x0500000f


	//   ....[86]....
        /*01d0*/ 	.word	0x0500000f


	//   ....[87]....
        /*01d4*/ 	.word	0x0500000f


	//   ....[88]....
        /*01d8*/ 	.word	0x0500000f


	//   ....[89]....
        /*01dc*/ 	.word	0x0500000f


	//   ....[90]....
        /*01e0*/ 	.word	0x0500000f


	//   ....[91]....
        /*01e4*/ 	.word	0x0500000f


	//   ....[92]....
        /*01e8*/ 	.word	0x0500000f


	//   ....[93]....
        /*01ec*/ 	.word	0x0500000f


	//   ....[94]....
        /*01f0*/ 	.word	0x0500000f


	//   ....[95]....
        /*01f4*/ 	.word	0x0500000f


	//   ....[96]....
        /*01f8*/ 	.word	0x0500000f


	//   ....[97]....
        /*01fc*/ 	.word	0x0500000f


	//   ....[98]....
        /*0200*/ 	.word	0x0500000f


	//   ....[99]....
        /*0204*/ 	.word	0x0500000f


	//   ....[100]....
        /*0208*/ 	.word	0x0500000f


	//   ....[101]....
        /*020c*/ 	.word	0x0500000f


	//   ....[102]....
        /*0210*/ 	.word	0x0500000f


	//   ....[103]....
        /*0214*/ 	.word	0x0500000f


	//   ....[104]....
        /*0218*/ 	.word	0x0500000f


	//   ....[105]....
        /*021c*/ 	.word	0x0500000f


	//   ....[106]....
        /*0220*/ 	.word	0x0500000f


	//   ....[107]....
        /*0224*/ 	.word	0x0500000f


	//   ....[108]....
        /*0228*/ 	.word	0x0500000f


	//   ....[109]....
        /*022c*/ 	.word	0x0500000f


	//   ....[110]....
        /*0230*/ 	.word	0x0500000f


	//   ....[111]....
        /*0234*/ 	.word	0x0500000f


	//   ....[112]....
        /*0238*/ 	.word	0x0500000f


	//   ....[113]....
        /*023c*/ 	.word	0x0500000f


	//   ....[114]....
        /*0240*/ 	.word	0x0500000f


	//   ....[115]....
        /*0244*/ 	.word	0x0500000f


	//   ....[116]....
        /*0248*/ 	.word	0x0500000f


	//   ....[117]....
        /*024c*/ 	.word	0x0500000f


	//   ....[118]....
        /*0250*/ 	.word	0x0500000f


	//   ....[119]....
        /*0254*/ 	.word	0x0500000f


	//   ....[120]....
        /*0258*/ 	.word	0x0500000f


	//   ....[121]....
        /*025c*/ 	.word	0x0500000f


	//   ....[122]....
        /*0260*/ 	.word	0x0500000f


	//   ....[123]....
        /*0264*/ 	.word	0x0500000f


	//   ....[124]....
        /*0268*/ 	.word	0x0500000f


	//   ....[125]....
        /*026c*/ 	.word	0x0500000f


	//   ....[126]....
        /*0270*/ 	.word	0x0500000f


	//   ....[127]....
        /*0274*/ 	.word	0x0500000f


	//   ....[128]....
        /*0278*/ 	.word	0x0500000f


	//   ....[129]....
        /*027c*/ 	.word	0x0500000f


	//   ....[130]....
        /*0280*/ 	.word	0x0500000f


	//   ....[131]....
        /*0284*/ 	.word	0x0500000f


	//   ....[132]....
        /*0288*/ 	.word	0x0500000f


	//   ....[133]....
        /*028c*/ 	.word	0x0500000f


	//   ....[134]....
        /*0290*/ 	.word	0x0500000f


	//   ....[135]....
        /*0294*/ 	.word	0x0500000f


	//   ....[136]....
        /*0298*/ 	.word	0x0500000f


	//   ....[137]....
        /*029c*/ 	.word	0x0500000f


	//   ....[138]....
        /*02a0*/ 	.word	0x0500000f


	//   ....[139]....
        /*02a4*/ 	.word	0x0500000f


	//   ....[140]....
        /*02a8*/ 	.word	0x0500000f


	//   ....[141]....
        /*02ac*/ 	.word	0x0500000f


	//   ....[142]....
        /*02b0*/ 	.word	0x0500000f


	//----- nvinfo : EIATTR_COOP_GROUP_INSTR_OFFSETS
	.align		4
.L_87:
        /*02b4*/ 	.byte	0x04, 0x28
        /*02b6*/ 	.short	(.L_89 - .L_88)


	//   ....[0]....
.L_88:
        /*02b8*/ 	.word	0x00000070


	//   ....[1]....
        /*02bc*/ 	.word	0x000000b0


	//   ....[2]....
        /*02c0*/ 	.word	0x000002d0


	//   ....[3]....
        /*02c4*/ 	.word	0x00000430


	//   ....[4]....
        /*02c8*/ 	.word	0x00000550


	//   ....[5]....
        /*02cc*/ 	.word	0x000006b0


	//   ....[6]....
        /*02d0*/ 	.word	0x00001260


	//   ....[7]....
        /*02d4*/ 	.word	0x000043d0


	//   ....[8]....
        /*02d8*/ 	.word	0x000044d0


	//   ....[9]....
        /*02dc*/ 	.word	0x000048e0


	//   ....[10]....
        /*02e0*/ 	.word	0x00004950


	//   ....[11]....
        /*02e4*/ 	.word	0x00008710


	//   ....[12]....
        /*02e8*/ 	.word	0x00008720


	//   ....[13]....
        /*02ec*/ 	.word	0x00008780


	//   ....[14]....
        /*02f0*/ 	.word	0x00008790


	//   ....[15]....
        /*02f4*/ 	.word	0x00009b60


	//   ....[16]....
        /*02f8*/ 	.word	0x00009b90


	//   ....[17]....
        /*02fc*/ 	.word	0x00009c30


	//   ....[18]....
        /*0300*/ 	.word	0x00009c90


	//   ....[19]....
        /*0304*/ 	.word	0x0000af60


	//   ....[20]....
        /*0308*/ 	.word	0x0000afc0


	//   ....[21]....
        /*030c*/ 	.word	0x0000b000


	//   ....[22]....
        /*0310*/ 	.word	0x0000b040


	//   ....[23]....
        /*0314*/ 	.word	0x0000b060


	//   ....[24]....
        /*0318*/ 	.word	0x0000b090


	//   ....[25]....
        /*031c*/ 	.word	0x0000bce0


	//   ....[26]....
        /*0320*/ 	.word	0x0000bcf0


	//   ....[27]....
        /*0324*/ 	.word	0x0000cd60


	//   ....[28]....
        /*0328*/ 	.word	0x0000df90


	//   ....[29]....
        /*032c*/ 	.word	0x0000dfd0


	//   ....[30]....
        /*0330*/ 	.word	0x0000e000


	//   ....[31]....
        /*0334*/ 	.word	0x0000e020


	//   ....[32]....
        /*0338*/ 	.word	0x0000e030


	//   ....[33]....
        /*033c*/ 	.word	0x0000e0a0


	//   ....[34]....
        /*0340*/ 	.word	0x0000e0d0


	//   ....[35]....
        /*0344*/ 	.word	0x0000e130


	//   ....[36]....
        /*0348*/ 	.word	0x0000e160


	//   ....[37]....
        /*034c*/ 	.word	0x0000e1c0


	//   ....[38]....
        /*0350*/ 	.word	0x0000e890


	//   ....[39]....
        /*0354*/ 	.word	0x0000e8d0


	//   ....[40]....
        /*0358*/ 	.word	0x0000e900


	//   ....[41]....
        /*035c*/ 	.word	0x0000e920


	//   ....[42]....
        /*0360*/ 	.word	0x0000e930


	//   ....[43]....
        /*0364*/ 	.word	0x0000e9c0


	//   ....[44]....
        /*0368*/ 	.word	0x0000ea00


	//   ....[45]....
        /*036c*/ 	.word	0x0000ea60


	//   ....[46]....
        /*0370*/ 	.word	0x0000ea90


	//   ....[47]....
        /*0374*/ 	.word	0x0000eb00


	//   ....[48]....
        /*0378*/ 	.word	0x0000eb40


	//   ....[49]....
        /*037c*/ 	.word	0x0000eba0


	//   ....[50]....
        /*0380*/ 	.word	0x0000ebd0


	//   ....[51]....
        /*0384*/ 	.word	0x0000ec30


	//   ....[52]....
        /*0388*/ 	.word	0x0000ec70


	//   ....[53]....
        /*038c*/ 	.word	0x0000ecd0


	//   ....[54]....
        /*0390*/ 	.word	0x0000f540


	//   ....[55]....
        /*0394*/ 	.word	0x0000f580


	//   ....[56]....
        /*0398*/ 	.word	0x0000f5b0


	//   ....[57]....
        /*039c*/ 	.word	0x0000f5d0


	//   ....[58]....
        /*03a0*/ 	.word	0x0000f5f0


	//   ....[59]....
        /*03a4*/ 	.word	0x0000f610


	//   ....[60]....
        /*03a8*/ 	.word	0x0000f640


	//   ....[61]....
        /*03ac*/ 	.word	0x0000f660


	//   ....[62]....
        /*03b0*/ 	.word	0x0000f670


	//   ....[63]....
        /*03b4*/ 	.word	0x0000f6f0


	//   ....[64]....
        /*03b8*/ 	.word	0x0000fa90


	//   ....[65]....
        /*03bc*/ 	.word	0x0000fac0


	//   ....[66]....
        /*03c0*/ 	.word	0x0000fae0


	//   ....[67]....
        /*03c4*/ 	.word	0x0000fb80


	//   ....[68]....
        /*03c8*/ 	.word	0x0000fba0


	//   ....[69]....
        /*03cc*/ 	.word	0x0000fc40


	//   ....[70]....
        /*03d0*/ 	.word	0x0000fc60


	//   ....[71]....
        /*03d4*/ 	.word	0x0000fd00


	//   ....[72]....
        /*03d8*/ 	.word	0x0000fd20


	//   ....[73]....
        /*03dc*/ 	.word	0x0000fd30


	//   ....[74]....
        /*03e0*/ 	.word	0x00010270


	//   ....[75]....
        /*03e4*/ 	.word	0x000102b0


	//   ....[76]....
        /*03e8*/ 	.word	0x000102e0


	//   ....[77]....
        /*03ec*/ 	.word	0x00010310


	//   ....[78]....
        /*03f0*/ 	.word	0x000103f0


	//   ....[79]....
        /*03f4*/ 	.word	0x00010410


	//   ....[80]....
        /*03f8*/ 	.word	0x000104c0


	//   ....[81]....
        /*03fc*/ 	.word	0x000104e0


	//   ....[82]....
        /*0400*/ 	.word	0x00010530


	//   ....[83]....
        /*0404*/ 	.word	0x000105a0


	//   ....[84]....
        /*0408*/ 	.word	0x000108f0


	//   ....[85]....
        /*040c*/ 	.word	0x00010de0


	//   ....[86]....
        /*0410*/ 	.word	0x00010ed0


	//   ....[87]....
        /*0414*/ 	.word	0x00010f90


	//   ....[88]....
        /*0418*/ 	.word	0x000110b0


	//   ....[89]....
        /*041c*/ 	.word	0x00011110


	//   ....[90]....
        /*0420*/ 	.word	0x00011210


	//   ....[91]....
        /*0424*/ 	.word	0x00011270


	//   ....[92]....
        /*0428*/ 	.word	0x00011370


	//   ....[93]....
        /*042c*/ 	.word	0x000113d0


	//   ....[94]....
        /*0430*/ 	.word	0x000114c0


	//   ....[95]....
        /*0434*/ 	.word	0x00011510


	//   ....[96]....
        /*0438*/ 	.word	0x000115a0


	//   ....[97]....
        /*043c*/ 	.word	0x00011600


	//   ....[98]....
        /*0440*/ 	.word	0x00011740


	//   ....[99]....
        /*0444*/ 	.word	0x000117b0


	//   ....[100]....
        /*0448*/ 	.word	0x000118b0


	//   ....[101]....
        /*044c*/ 	.word	0x00011920


	//   ....[102]....
        /*0450*/ 	.word	0x00011a20


	//   ....[103]....
        /*0454*/ 	.word	0x00011a90


	//   ....[104]....
        /*0458*/ 	.word	0x00011b90


	//   ....[105]....
        /*045c*/ 	.word	0x00011c00


	//   ....[106]....
        /*0460*/ 	.word	0x00011d00


	//   ....[107]....
        /*0464*/ 	.word	0x00011d70


	//   ....[108]....
        /*0468*/ 	.word	0x00011e70


	//   ....[109]....
        /*046c*/ 	.word	0x00011ed0


	//   ....[110]....
        /*0470*/ 	.word	0x00011fc0


	//   ....[111]....
        /*0474*/ 	.word	0x00012010


	//   ....[112]....
        /*0478*/ 	.word	0x00012150


	//   ....[113]....
        /*047c*/ 	.word	0x00012210


	//   ....[114]....
        /*0480*/ 	.word	0x00012350


	//   ....[115]....
        /*0484*/ 	.word	0x000123a0


	//   ....[116]....
        /*0488*/ 	.word	0x000124b0


	//   ....[117]....
        /*048c*/ 	.word	0x00012500


	//   ....[118]....
        /*0490*/ 	.word	0x00012620


	//   ....[119]....
        /*0494*/ 	.word	0x00012670


	//   ....[120]....
        /*0498*/ 	.word	0x000127a0


	//   ....[121]....
        /*049c*/ 	.word	0x000127f0


	//   ....[122]....
        /*04a0*/ 	.word	0x000128d0


	//   ....[123]....
        /*04a4*/ 	.word	0x00012970


	//   ....[124]....
        /*04a8*/ 	.word	0x00012aa0


	//   ....[125]....
        /*04ac*/ 	.word	0x00012af0


	//   ....[126]....
        /*04b0*/ 	.word	0x00012c20


	//   ....[127]....
        /*04b4*/ 	.word	0x00012c70


	//   ....[128]....
        /*04b8*/ 	.word	0x00012da0


	//   ....[129]....
        /*04bc*/ 	.word	0x00012df0


	//   ....[130]....
        /*04c0*/ 	.word	0x00012f20


	//   ....[131]....
        /*04c4*/ 	.word	0x00012f70


	//   ....[132]....
        /*04c8*/ 	.word	0x00013050


	//   ....[133]....
        /*04cc*/ 	.word	0x000130f0


	//   ....[134]....
        /*04d0*/ 	.word	0x00013290


	//   ....[135]....
        /*04d4*/ 	.word	0x000132e0


	//   ....[136]....
        /*04d8*/ 	.word	0x00013420


	//   ....[137]....
        /*04dc*/ 	.word	0x00013470


	//   ....[138]....
        /*04e0*/ 	.word	0x000135b0


	//   ....[139]....
        /*04e4*/ 	.word	0x00013600


	//   ....[140]....
        /*04e8*/ 	.word	0x00013730


	//   ....[141]....
        /*04ec*/ 	.word	0x00013780


	//   ....[142]....
        /*04f0*/ 	.word	0x00013890


	//----- nvinfo : EIATTR_REG_RECONFIG
	.align		4
.L_89:
        /*04f4*/ 	.byte	0x01, 0x54
	.zero		2


	//----- nvinfo : EIATTR_SYSCALL_OFFSETS
	.align		4
        /*04f8*/ 	.byte	0x04, 0x46
        /*04fa*/ 	.short	(.L_91 - .L_90)


	//   ....[0]....
.L_90:
        /*04fc*/ 	.word	0x00001430


	//   ....[1]....
        /*0500*/ 	.word	0x0000d4b0


	//   ....[2]....
        /*0504*/ 	.word	0x0000d5f0


	//   ....[3]....
        /*0508*/ 	.word	0x0000d6e0


	//   ....[4]....
        /*050c*/ 	.word	0x0000e5b0


	//----- nvinfo : EIATTR_MBARRIER_INSTR_OFFSETS
	.align		4
.L_91:
        /*0510*/ 	.byte	0x04, 0x39
        /*0512*/ 	.short	(.L_93 - .L_92)


	//   ....[0]....
.L_92:
        /*0514*/ 	.word	0x00000180
        /*0518*/ 	.word	0x000000ff
        /*051c*/ 	.word	0x00038800
        /*0520*/ 	.short	0x0100
        /*0522*/ 	.byte	0x08
	.zero		1


	//   ....[1]....
        /*0524*/ 	.word	0x00000190
        /*0528*/ 	.word	0x000000ff
        /*052c*/ 	.word	0x00038820
        /*0530*/ 	.short	0x0100
        /*0532*/ 	.byte	0x08
	.zero		1


	//   ....[2]....
        /*0534*/ 	.word	0x00000280
        /*0538*/ 	.word	0x000000ff
        /*053c*/ 	.word	0x00038830
        /*0540*/ 	.short	0x0100
        /*0542*/ 	.byte	0x08
	.zero		1


	//   ....[3]....
        /*0544*/ 	.word	0x00000290
        /*0548*/ 	.word	0x000000ff
        /*054c*/ 	.word	0x00038840
        /*0550*/ 	.short	0x0100
        /*0552*/ 	.byte	0x08
	.zero		1


	//   ....[4]....
        /*0554*/ 	.word	0x000002a0
        /*0558*/ 	.word	0x000000ff
        /*055c*/ 	.word	0x00038838
        /*0560*/ 	.short	0x0100
        /*0562*/ 	.byte	0x08
	.zero		1


	//   ....[5]....
        /*0564*/ 	.word	0x000002b0
        /*0568*/ 	.word	0x000000ff
        /*056c*/ 	.word	0x00038848
        /*0570*/ 	.short	0x0100
        /*0572*/ 	.byte	0x08
	.zero		1


	//   ....[6]....
        /*0574*/ 	.word	0x000003e0
        /*0578*/ 	.word	0x000000ff
        /*057c*/ 	.word	0x00038850
        /*0580*/ 	.short	0x0100
        /*0582*/ 	.byte	0x08
	.zero		1


	//   ....[7]....
        /*0584*/ 	.word	0x000003f0
        /*0588*/ 	.word	0x000000ff
        /*058c*/ 	.word	0x00038860
        /*0590*/ 	.short	0x0100
        /*0592*/ 	.byte	0x08
	.zero		1


	//   ....[8]....
        /*0594*/ 	.word	0x00000400
        /*0598*/ 	.word	0x000000ff
        /*059c*/ 	.word	0x00038858
        /*05a0*/ 	.short	0x0100
        /*05a2*/ 	.byte	0x08
	.zero		1


	//   ....[9]....
        /*05a4*/ 	.word	0x00000410
        /*05a8*/ 	.word	0x000000ff
        /*05ac*/ 	.word	0x00038868
        /*05b0*/ 	.short	0x0100
        /*05b2*/ 	.byte	0x08
	.zero		1


	//   ....[10]....
        /*05b4*/ 	.word	0x00000500
        /*05b8*/ 	.word	0x000000ff
        /*05bc*/ 	.word	0x00038870
        /*05c0*/ 	.short	0x0100
        /*05c2*/ 	.byte	0x06
	.zero		1


	//   ....[11]....
        /*05c4*/ 	.word	0x00000510
        /*05c8*/ 	.word	0x000000ff
        /*05cc*/ 	.word	0x00038880
        /*05d0*/ 	.short	0x0100
        /*05d2*/ 	.byte	0x06
	.zero		1


	//   ....[12]....
        /*05d4*/ 	.word	0x00000520
        /*05d8*/ 	.word	0x000000ff
        /*05dc*/ 	.word	0x00038878
        /*05e0*/ 	.short	0x0100
        /*05e2*/ 	.byte	0x06
	.zero		1


	//   ....[13]....
        /*05e4*/ 	.word	0x00000530
        /*05e8*/ 	.word	0x000000ff
        /*05ec*/ 	.word	0x00038888
        /*05f0*/ 	.short	0x0100
        /*05f2*/ 	.byte	0x06
	.zero		1


	//   ....[14]....
        /*05f4*/ 	.word	0x00000660
        /*05f8*/ 	.word	0x000000ff
        /*05fc*/ 	.word	0x00038890
        /*0600*/ 	.short	0x0100
        /*0602*/ 	.byte	0x08
	.zero		1


	//   ....[15]....
        /*0604*/ 	.word	0x00000670
        /*0608*/ 	.word	0x000000ff
        /*060c*/ 	.word	0x000388a0
        /*0610*/ 	.short	0x0100
        /*0612*/ 	.byte	0x08
	.zero		1


	//   ....[16]....
        /*0614*/ 	.word	0x00000680
        /*0618*/ 	.word	0x000000ff
        /*061c*/ 	.word	0x00038898
        /*0620*/ 	.short	0x0100
        /*0622*/ 	.byte	0x08
	.zero		1


	//   ....[17]....
        /*0624*/ 	.word	0x00000690
        /*0628*/ 	.word	0x000000ff
        /*062c*/ 	.word	0x000388a8
        /*0630*/ 	.short	0x0100
        /*0632*/ 	.byte	0x08
	.zero		1


	//   ....[18]....
        /*0634*/ 	.word	0x000007d0
        /*0638*/ 	.word	0x000000ff
        /*063c*/ 	.word	0x000388b0
        /*0640*/ 	.short	0x0100
        /*0642*/ 	.byte	0x08
	.zero		1


	//   ....[19]....
        /*0644*/ 	.word	0x000007e0
        /*0648*/ 	.word	0x000000ff
        /*064c*/ 	.word	0x000388c0
        /*0650*/ 	.short	0x0100
        /*0652*/ 	.byte	0x08
	.zero		1


	//   ....[20]....
        /*0654*/ 	.word	0x000007f0
        /*0658*/ 	.word	0x000000ff
        /*065c*/ 	.word	0x000388b8
        /*0660*/ 	.short	0x0100
        /*0662*/ 	.byte	0x08
	.zero		1


	//   ....[21]....
        /*0664*/ 	.word	0x00000800
        /*0668*/ 	.word	0x000000ff
        /*066c*/ 	.word	0x000388c8
        /*0670*/ 	.short	0x0100
        /*0672*/ 	.byte	0x08
	.zero		1


	//   ....[22]....
        /*0674*/ 	.word	0x00001460
        /*0678*/ 	.word	0x000000ff
        /*067c*/ 	.word	0x00038800
        /*0680*/ 	.short	0x010a
        /*0682*/ 	.byte	0x04
	.zero		1


	//   ....[23]....
        /*0684*/ 	.word	0x00001500
        /*0688*/ 	.word	0x000000ff
        /*068c*/ 	.word	0x00038830
        /*0690*/ 	.short	0x010a
        /*0692*/ 	.byte	0x04
	.zero		1


	//   ....[24]....
        /*0694*/ 	.word	0x00001570
        /*0698*/ 	.word	0x000000ff
        /*069c*/ 	.word	0x00038830
        /*06a0*/ 	.short	0x010a
        /*06a2*/ 	.byte	0x04
	.zero		1


	//   ....[25]....
        /*06a4*/ 	.word	0x00003b90
        /*06a8*/ 	.word	0x000000ff
        /*06ac*/ 	.word	0x00000000
        /*06b0*/ 	.short	0x0101
        /*06b2*/ 	.byte	0x07
	.zero		1


	//   ....[26]....
        /*06b4*/ 	.word	0x00005830
        /*06b8*/ 	.word	0x000000ff
        /*06bc*/ 	.word	0x00038830
        /*06c0*/ 	.short	0x010a
        /*06c2*/ 	.byte	0x07
	.zero		1


	//   ....[27]....
        /*06c4*/ 	.word	0x00005880
        /*06c8*/ 	.word	0x000000ff
        /*06cc*/ 	.word	0x00038830
        /*06d0*/ 	.short	0x010a
        /*06d2*/ 	.byte	0x06
	.zero		1


	//   ....[28]....
        /*06d4*/ 	.word	0x00008190
        /*06d8*/ 	.word	0x000000ff
        /*06dc*/ 	.word	0x00038850
        /*06e0*/ 	.short	0x010a
        /*06e2*/ 	.byte	0x07
	.zero		1


	//   ....[29]....
        /*06e4*/ 	.word	0x000081d0
        /*06e8*/ 	.word	0x000000ff
        /*06ec*/ 	.word	0x00038850
        /*06f0*/ 	.short	0x010a
        /*06f2*/ 	.byte	0x07
	.zero		1


	//   ....[30]....
        /*06f4*/ 	.word	0x00008760
        /*06f8*/ 	.word	0x000000ff
        /*06fc*/ 	.word	0x00000000
        /*0700*/ 	.short	0x0101
        /*0702*/ 	.byte	0x0a
	.zero		1


	//   ....[31]....
        /*0704*/ 	.word	0x00009130
        /*0708*/ 	.word	0x000000ff
        /*070c*/ 	.word	0x00000000
        /*0710*/ 	.short	0x0101
        /*0712*/ 	.byte	0x07
	.zero		1


	//   ....[32]....
        /*0714*/ 	.word	0x00009ac0
        /*0718*/ 	.word	0x000000ff
        /*071c*/ 	.word	0x00038850
        /*0720*/ 	.short	0x010a
        /*0722*/ 	.byte	0x05
	.zero		1


	//   ....[33]....
        /*0724*/ 	.word	0x00009b00
        /*0728*/ 	.word	0x000000ff
        /*072c*/ 	.word	0x00038850
        /*0730*/ 	.short	0x010a
        /*0732*/ 	.byte	0x05
	.zero		1


	//   ....[34]....
        /*0734*/ 	.word	0x0000a160
        /*0738*/ 	.word	0x000000ff
        /*073c*/ 	.word	0x00000000
        /*0740*/ 	.short	0x0101
        /*0742*/ 	.byte	0x04
	.zero		1


	//   ....[35]....
        /*0744*/ 	.word	0x0000b080
        /*0748*/ 	.word	0x000000ff
        /*074c*/ 	.word	0x00000000
        /*0750*/ 	.short	0x0101
        /*0752*/ 	.byte	0x04
	.zero		1


	//   ....[36]....
        /*0754*/ 	.word	0x0000dd70
        /*0758*/ 	.word	0x000000ff
        /*075c*/ 	.word	0x00038840
        /*0760*/ 	.short	0x010a
        /*0762*/ 	.byte	0x2a
	.zero		1


	//   ....[37]....
        /*0764*/ 	.word	0x0000e370
        /*0768*/ 	.word	0x000000ff
        /*076c*/ 	.word	0x00038830
        /*0770*/ 	.short	0x0107
        /*0772*/ 	.byte	0x2a
	.zero		1


	//   ....[38]....
        /*0774*/ 	.word	0x0000e3e0
        /*0778*/ 	.word	0x000000ff
        /*077c*/ 	.word	0x00038830
        /*0780*/ 	.short	0x0101
        /*0782*/ 	.byte	0x2a
	.zero		1


	//   ....[39]....
        /*0784*/ 	.word	0x0000ee50
        /*0788*/ 	.word	0x000000ff
        /*078c*/ 	.word	0x00038800
        /*0790*/ 	.short	0x0107
        /*0792*/ 	.byte	0x2a
	.zero		1


	//   ....[40]....
        /*0794*/ 	.word	0x0000eeb0
        /*0798*/ 	.word	0x000000ff
        /*079c*/ 	.word	0x00038800
        /*07a0*/ 	.short	0x0101
        /*07a2*/ 	.byte	0x2a
	.zero		1


	//   ....[41]....
        /*07a4*/ 	.word	0x0000eec0
        /*07a8*/ 	.word	0x000000ff
        /*07ac*/ 	.word	0x00038820
        /*07b0*/ 	.short	0x010a
        /*07b2*/ 	.byte	0x2a
	.zero		1


	//   ....[42]....
        /*07b4*/ 	.word	0x0000f340
        /*07b8*/ 	.word	0x00000013
        /*07bc*/ 	.word	0x00038840
        /*07c0*/ 	.short	0x010a
        /*07c2*/ 	.byte	0x3f
	.zero		1


	//   ....[43]....
        /*07c4*/ 	.word	0x0000f910
        /*07c8*/ 	.word	0x00000013
        /*07cc*/ 	.word	0x00038830
        /*07d0*/ 	.short	0x0107
        /*07d2*/ 	.byte	0x3f
	.zero		1


	//   ....[44]....
        /*07d4*/ 	.word	0x0000f9c0
        /*07d8*/ 	.word	0x00000013
        /*07dc*/ 	.word	0x00038830
        /*07e0*/ 	.short	0x0101
        /*07e2*/ 	.byte	0x3f
	.zero		1


	//   ....[45]....
        /*07e4*/ 	.word	0x0000fa20
        /*07e8*/ 	.word	0x00000004
        /*07ec*/ 	.word	0x00038860
        /*07f0*/ 	.short	0x010a
        /*07f2*/ 	.byte	0x3f
	.zero		1


	//   ....[46]....
        /*07f4*/ 	.word	0x0000fee0
        /*07f8*/ 	.word	0x00000004
        /*07fc*/ 	.word	0x00038850
        /*0800*/ 	.short	0x0107
        /*0802*/ 	.byte	0x3f
	.zero		1


	//   ....[47]....
        /*0804*/ 	.word	0x00010060
        /*0808*/ 	.word	0x00000004
        /*080c*/ 	.word	0x00038850
        /*0810*/ 	.short	0x0101
        /*0812*/ 	.byte	0x3f
	.zero		1


	//   ....[48]....
        /*0814*/ 	.word	0x000101e0
        /*0818*/ 	.word	0x00000000
        /*081c*/ 	.word	0x00038860
        /*0820*/ 	.short	0x010a
        /*0822*/ 	.byte	0x3f
	.zero		1


	//   ....[49]....
        /*0824*/ 	.word	0x00010730
        /*0828*/ 	.word	0x00000000
        /*082c*/ 	.word	0x00038850
        /*0830*/ 	.short	0x0107
        /*0832*/ 	.byte	0x3f
	.zero		1


	//   ....[50]....
        /*0834*/ 	.word	0x000107f0
        /*0838*/ 	.word	0x00000000
        /*083c*/ 	.word	0x00038850
        /*0840*/ 	.short	0x0101
        /*0842*/ 	.byte	0x3f
	.zero		1


	//   ....[51]....
        /*0844*/ 	.word	0x00010880
        /*0848*/ 	.word	0x00000007
        /*084c*/ 	.word	0x00038820
        /*0850*/ 	.short	0x010a
        /*0852*/ 	.byte	0x3f
	.zero		1


	//   ....[52]....
        /*0854*/ 	.word	0x00010a00
        /*0858*/ 	.word	0x00000005
        /*085c*/ 	.word	0x00038840
        /*0860*/ 	.short	0x010a
        /*0862*/ 	.byte	0x3f
	.zero		1


	//   ....[53]....
        /*0864*/ 	.word	0x00010aa0
        /*0868*/ 	.word	0x00000003
        /*086c*/ 	.word	0x00038840
        /*0870*/ 	.short	0x010a
        /*0872*/ 	.byte	0x3f
	.zero		1


	//   ....[54]....
        /*0874*/ 	.word	0x00010ae0
        /*0878*/ 	.word	0x00000005
        /*087c*/ 	.word	0x00038860
        /*0880*/ 	.short	0x010a
        /*0882*/ 	.byte	0x3f
	.zero		1


	//   ....[55]....
        /*0884*/ 	.word	0x00010b20
        /*0888*/ 	.word	0x00000003
        /*088c*/ 	.word	0x00038860
        /*0890*/ 	.short	0x010a
        /*0892*/ 	.byte	0x3f
	.zero		1


	//   ....[56]....
        /*0894*/ 	.word	0x00010ba0
        /*0898*/ 	.word	0x00000003
        /*089c*/ 	.word	0x00038800
        /*08a0*/ 	.short	0x010a
        /*08a2*/ 	.byte	0x3f
	.zero		1


	//   ....[57]....
        /*08a4*/ 	.word	0x00010c10
        /*08a8*/ 	.word	0x00000003
        /*08ac*/ 	.word	0x00038830
        /*08b0*/ 	.short	0x010a
        /*08b2*/ 	.byte	0x3f
	.zero		1


	//   ....[58]....
        /*08b4*/ 	.word	0x00010c80
        /*08b8*/ 	.word	0x00000006
        /*08bc*/ 	.word	0x00038830
        /*08c0*/ 	.short	0x010a
        /*08c2*/ 	.byte	0x3f
	.zero		1


	//   ....[59]....
        /*08c4*/ 	.word	0x00010ce0
        /*08c8*/ 	.word	0x00000003
        /*08cc*/ 	.word	0x00038850
        /*08d0*/ 	.short	0x010a
        /*08d2*/ 	.byte	0x3f
	.zero		1


	//   ....[60]....
        /*08d4*/ 	.word	0x00010d40
        /*08d8*/ 	.word	0x00000005
        /*08dc*/ 	.word	0x00038850
        /*08e0*/ 	.short	0x010a
        /*08e2*/ 	.byte	0x3f
	.zero		1


	//   ....[61]....
        /*08e4*/ 	.word	0x00010e20
        /*08e8*/ 	.word	0x00000003
        /*08ec*/ 	.word	0x00038840
        /*08f0*/ 	.short	0x010a
        /*08f2*/ 	.byte	0x3f
	.zero		1


	//   ....[62]....
        /*08f4*/ 	.word	0x00012050
        /*08f8*/ 	.word	0x00000003
        /*08fc*/ 	.word	0x00038820
        /*0900*/ 	.short	0x010a
        /*0902*/ 	.byte	0x3f
	.zero		1


	//   ....[63]....
        /*0904*/ 	.word	0x000120a0
        /*0908*/ 	.word	0x00000013
        /*090c*/ 	.word	0x00038840
        /*0910*/ 	.short	0x010a
        /*0912*/ 	.byte	0x3f
	.zero		1


	//   ....[64]....
        /*0914*/ 	.word	0x00012820
        /*0918*/ 	.word	0x00000004
        /*091c*/ 	.word	0x00038860
        /*0920*/ 	.short	0x010a
        /*0922*/ 	.byte	0x3f
	.zero		1


	//   ....[65]....
        /*0924*/ 	.word	0x00012fa0
        /*0928*/ 	.word	0x00000000
        /*092c*/ 	.word	0x00038860
        /*0930*/ 	.short	0x010a
        /*0932*/ 	.byte	0x3f
	.zero		1


	//   ....[66]....
        /*0934*/ 	.word	0x000137b0
        /*0938*/ 	.word	0x00000007
        /*093c*/ 	.word	0x00038820
        /*0940*/ 	.short	0x010a
        /*0942*/ 	.byte	0x3f
	.zero		1


	//   ....[67]....
        /*0944*/ 	.word	0x00013950
        /*0948*/ 	.word	0x00000005
        /*094c*/ 	.word	0x00038840
        /*0950*/ 	.short	0x010a
        /*0952*/ 	.byte	0x3f
	.zero		1


	//   ....[68]....
        /*0954*/ 	.word	0x000139a0
        /*0958*/ 	.word	0x00000003
        /*095c*/ 	.word	0x00038840
        /*0960*/ 	.short	0x010a
        /*0962*/ 	.byte	0x3f
	.zero		1


	//   ....[69]....
        /*0964*/ 	.word	0x000139f0
        /*0968*/ 	.word	0x00000005
        /*096c*/ 	.word	0x00038860
        /*0970*/ 	.short	0x010a
        /*0972*/ 	.byte	0x3f
	.zero		1


	//----- nvinfo : EIATTR_NUM_MBARRIERS
	.align		4
.L_93:
        /*0974*/ 	.byte	0x03, 0x38
        /*0976*/ 	.short	0x0016


	//----- nvinfo : EIATTR_EXIT_INSTR_OFFSETS
	.align		4
        /*0978*/ 	.byte	0x04, 0x1c
        /*097a*/ 	.short	(.L_95 - .L_94)


	//   ....[0]....
.L_94:
        /*097c*/ 	.word	0x00010b70


	//----- nvinfo : EIATTR_MAX_THREADS
	.align		4
.L_95:
        /*0980*/ 	.byte	0x04, 0x05
        /*0982*/ 	.short	(.L_97 - .L_96)
.L_96:
        /*0984*/ 	.word	0x00000180
        /*0988*/ 	.word	0x00000001
        /*098c*/ 	.word	0x00000001


	//----- nvinfo : EIATTR_CRS_STACK_SIZE
	.align		4
.L_97:
        /*0990*/ 	.byte	0x04, 0x1e
        /*0992*/ 	.short	(.L_99 - .L_98)
.L_98:
        /*0994*/ 	.word	0x00000000


	//----- nvinfo : EIATTR_CBANK_PARAM_SIZE
	.align		4
.L_99:
        /*0998*/ 	.byte	0x03, 0x19
        /*099a*/ 	.short	0x0a70


	//----- nvinfo : EIATTR_PARAM_CBANK
	.align		4
        /*099c*/ 	.byte	0x04, 0x0a
        /*099e*/ 	.short	(.L_101 - .L_100)
	.align		4
.L_100:
        /*09a0*/ 	.word	index@(.nv.constant0._ZN7cutlass13device_kernelIN5flash11enable_sm90INS1_16FlashAttnFwdSm90INS1_25CollectiveMainloopFwdSm90ILi2EN4cute5tupleIJNS5_1CILi1EEES8_S8_EEENS6_IJNS7_ILi128EEENS7_ILi80EEENS7_ILi256EEEEEELi256ENS_10bfloat16_tEfNS_4arch4Sm90ELb0ELb0ELb0ELb0ELb1ELb0ELb0ELb1ELb1ELb1ELb1ELb0EEENS1_21CollectiveEpilogueFwdINS6_IJSA_SC_SB_EEES9_SE_SG_Li256ELb0ELb1ELb1ELb0EEENS1_19SingleTileSchedulerILb0ELb1ELb1ELi128EEEEEEEEEvNT_6ParamsE)
        /*09a4*/ 	.short	0x0210
        /*09a6*/ 	.short	0x0a70


	//----- nvinfo : EIATTR_SW_WAR
	.align		4
.L_101:
        /*09a8*/ 	.byte	0x04, 0x36
        /*09aa*/ 	.short	(.L_103 - .L_102)
.L_102:
        /*09ac*/ 	.word	0x00000008
.L_103:


//--------------------- .nv.info._ZN7cutlass13device_kernelIN5flash11enable_sm90INS1_16FlashAttnFwdSm90INS1_25CollectiveMainloopFwdSm90ILi2EN4cute5tupleIJNS5_1CILi1EEES8_S8_EEENS6_IJNS7_ILi128EEENS7_ILi80EEENS7_ILi256EEEEEELi256ENS_10bfloat16_tEfNS_4arch4Sm90ELb0ELb0ELb0ELb1ELb1ELb0ELb0ELb1ELb1ELb1ELb1ELb0EEENS1_21CollectiveEpilogueFwdINS6_IJSA_SC_SB_EEES9_SE_SG_Li256ELb1ELb1ELb1ELb0EEENS1_36VarlenDynamicPersistentTileSchedulerILi128ELi80ELi256ELi128ELb1ELb1ELb1ELb0ELb1ELb1EEEEEEEEEvNT_6ParamsE --------------------------
	.section	.nv.info._ZN7cutlass13device_kernelIN5flash11enable_sm90INS1_16FlashAttnFwdSm90INS1_25CollectiveMainloopFwdSm90ILi2EN4cute5tupleIJNS5_1CILi1EEES8_S8_EEENS6_IJNS7_ILi128EEENS7_ILi80EEENS7_ILi256EEEEEELi256ENS_10bfloat16_tEfNS_4arch4Sm90ELb0ELb0ELb0ELb1ELb1ELb0ELb0ELb1ELb1ELb1ELb1ELb0EEENS1_21CollectiveEpilogueFwdINS6_IJSA_SC_SB_EEES9_SE_SG_Li256ELb1ELb1ELb1ELb0EEENS1_36VarlenDynamicPersistentTileSchedulerILi128ELi80ELi256ELi128ELb1ELb1ELb1ELb0ELb1ELb1EEEEEEEEEvNT_6ParamsE,"",@"SHT_CUDA_INFO"
	.sectionflags	@""
	.align	4


	//----- nvinfo : EIATTR_CUDA_API_VERSION
	.align		4
        /*0000*/ 	.byte	0x04, 0x37
        /*0002*/ 	.short	(.L_105 - .L_104)
.L_104:
        /*0004*/ 	.word	0x00000082


	//----- nvinfo : EIATTR_KPARAM_INFO
	.align		4
.L_105:
        /*0008*/ 	.byte	0x04, 0x17
        /*000a*/ 	.short	(.L_107 - .L_106)
.L_106:
        /*000c*/ 	.word	0x00000000
        /*0010*/ 	.short	0x0000
        /*0012*/ 	.short	0x0070
        /*0014*/ 	.byte	0x00, 0xf0, 0x01, 0x2a


	//----- nvinfo : EIATTR_SPARSE_MMA_MASK
	.align		4
.L_107:
        /*0018*/ 	.byte	0x03, 0x50
        /*001a*/ 	.short	0x0000


	//----- nvinfo : EIATTR_MAXREG_COUNT
	.align		4
        /*001c*/ 	.byte	0x03, 0x1b
        /*001e*/ 	.short	0x00a8


	//----- nvinfo : EIATTR_NUM_BARRIERS
	.align		4
        /*0020*/ 	.byte	0x02, 0x4c
        /*0022*/ 	.byte	0x09
	.zero		1


	//----- nvinfo : EIATTR_EXTERNS
	.align		4
        /*0024*/ 	.byte	0x04, 0x0f
        /*0026*/ 	.short	(.L_109 - .L_108)


	//   ....[0]....
	.align		4
.L_108:
        /*0028*/ 	.word	index@(__assertfail)


	//----- nvinfo : EIATTR_ANNOTATIONS
	.align		4
.L_109:
        /*002c*/ 	.byte	0x04, 0x55
        /*002e*/ 	.short	(.L_111 - .L_110)


	//   ....[0]....
.L_110:
        /*0030*/ 	.word	0x00000001
        /*0034*/ 	.byte	0xa0, 0x08, 0x00, 0x00, 0x01, 0x00, 0x00, 0x00, 0xa0, 0x09, 0x00, 0x00, 0x01, 0x00, 0x00, 0x00
        /* <DEDUP_REMOVED lines=28> */
        /*0204*/ 	.byte	0x60, 0x59, 0x01, 0x00


	//----- nvinfo : EIATTR_MERCURY_ISA_VERSION
	.align		4
.L_111:
        /*0208*/ 	.byte	0x03, 0x5f
        /*020a*/ 	.short	0x0101


	//----- nvinfo : EIATTR_UNUSED_LOAD_BYTE_OFFSET
	.align		4
        /*020c*/ 	.byte	0x04, 0x44
        /*020e*/ 	.short	(.L_113 - .L_112)


	//   ....[0]....
.L_112:
        /*0210*/ 	.word	0x00000950
        /*0214*/ 	.word	0x0000fff0


	//   ....[1]....
        /*0218*/ 	.word	0x0000b370
        /*021c*/ 	.word	0x0000fff0


	//----- nvinfo : EIATTR_INT_WARP_WIDE_INSTR_OFFSETS
	.align		4
.L_113:
        /*0220*/ 	.byte	0x04, 0x31
        /*0222*/ 	.short	(.L_115 - .L_114)


	//   ....[0]....
.L_114:
        /*0224*/ 	.word	0x000000c0


	//   ....[1]....
        /*0228*/ 	.word	0x000000d0


	//   ....[2]....
        /*022c*/ 	.word	0x00000170


	//   ....[3]....
        /*0230*/ 	.word	0x000114b0


	//   ....[4]....
        /*0234*/ 	.word	0x00011540


	//   ....[5]....
        /*0238*/ 	.word	0x00014420


	//   ....[6]....
        /*023c*/ 	.word	0x000144b0


	//----- nvinfo : EIATTR_COOP_GROUP_MASK_REGIDS
	.align		4
.L_115:
        /*0240*/ 	.byte	0x04, 0x29
        /*0242*/ 	.short	(.L_117 - .L_116)


	//   ....[0]....
.L_116:
        /*0244*/ 	.word	0xffffffff


	//   ....[1]....
        /*0248*/ 	.word	0xffffffff


	//   ....[2]....
        /*024c*/ 	.word	0xffffffff


	//   ....[3]....
        /*0250*/ 	.word	0xffffffff


	//   ....[4]....
        /*0254*/ 	.word	0xffffffff


	//   ....[5]....
        /*0258*/ 	.word	0xffffffff


	//   ....[6]....
        /*025c*/ 	.word	0xffffffff


	//   ....[7]....
        /*0260*/ 	.word	0xffffffff


	//   ....[8]....
        /*0264*/ 	.word	0xffffffff


	//   ....[9]....
        /*0268*/ 	.word	0xffffffff


	//   ....[10]....
        /*026c*/ 	.word	0xffffffff


	//   ....[11]....
        /*0270*/ 	.word	0xffffffff


	//   ....[12]....
        /*0274*/ 	.word	0xffffffff


	//   ....[13]....
        /*0278*/ 	.word	0xffffffff


	//   ....[14]....
        /*027c*/ 	.word	0xffffffff


	//   ....[15]....
        /*0280*/ 	.word	0xffffffff


	//   ....[16]....
        /*0284*/ 	.word	0xffffffff


	//   ....[17]....
        /*0288*/ 	.word	0xffffffff


	//   ....[18]....
        /*028c*/ 	.word	0xffffffff


	//   ....[19]....
        /*0290*/ 	.word	0xffffffff


	//   ....[20]....
        /*0294*/ 	.word	0xffffffff


	//   ....[21]....
        /*0298*/ 	.word	0xffffffff


	//   ....[22]....
        /*029c*/ 	.word	0xffffffff


	//   ....[23]....
        /*02a0*/ 	.word	0xffffffff


	//   ....[24]....
        /*02a4*/ 	.word	0xffffffff


	//   ....[25]....
        /*02a8*/ 	.word	0xffffffff


	//   ....[26]....
        /*02ac*/ 	.word	0xffffffff


	//   ....[27]....
        /*02b0*/ 	.word	0xffffffff


	//   ....[28]....
        /*02b4*/ 	.word	0xffffffff


	//   ....[29]....
        /*02b8*/ 	.word	0xffffffff


	//   ....[30]....
        /*02bc*/ 	.word	0xffffffff


	//   ....[31]....
        /*02c0*/ 	.word	0xffffffff


	//   ....[32]....
        /*02c4*/ 	.word	0xffffffff


	//   ....[33]....
        /*02c8*/ 	.word	0xffffffff


	//   ....[34]....
        /*02cc*/ 	.word	0xffffffff


	//   ....[35]....
        /*02d0*/ 	.word	0xffffffff


	//   ....[36]....
        /*02d4*/ 	.word	0xffffffff


	//   ....[37]....
        /*02d8*/ 	.word	0xffffffff


	//   ....[38]....
        /*02dc*/ 	.word	0xffffffff


	//   ....[39]....
        /*02e0*/ 	.word	0xffffffff


	//   ....[40]....
        /*02e4*/ 	.word	0xffffffff


	//   ....[41]....
        /*02e8*/ 	.word	0xffffffff


	//   ....[42]....
        /*02ec*/ 	.word	0xffffffff


	//   ....[43]....
        /*02f0*/ 	.word	0xffffffff


	//   ....[44]....
        /*02f4*/ 	.word	0xffffffff


	//   ....[45]....
        /*02f8*/ 	.word	0xffffffff


	//   ....[46]....
        /*02fc*/ 	.word	0xffffffff


	//   ....[47]....
        /*0300*/ 	.word	0xffffffff


	//   ....[48]....
        /*0304*/ 	.word	0xffffffff


	//   ....[49]....
        /*0308*/ 	.word	0xffffffff


	//   ....[50]....
        /*030c*/ 	.word	0xffffffff


	//   ....[51]....
        /*0310*/ 	.word	0xffffffff


	//   ....[52]....
        /*0314*/ 	.word	0xffffffff


	//   ....[53]....
        /*0318*/ 	.word	0xffffffff


	//   ....[54]....
        /*031c*/ 	.word	0xffffffff


	//   ....[55]....
        /*0320*/ 	.word	0xffffffff


	//   ....[56]....
        /*0324*/ 	.word	0xffffffff


	//   ....[57]....
        /*0328*/ 	.word	0xffffffff


	//   ....[58]....
        /*032c*/ 	.word	0xffffffff


	//   ....[59]....
        /*0330*/ 	.word	0xffffffff


	//   ....[60]....
        /*0334*/ 	.word	0xffffffff


	//   ....[61]....
        /*0338*/ 	.word	0xffffffff


	//   ....[62]....
        /*033c*/ 	.word	0xffffffff


	//   ....[63]....
        /*0340*/ 	.word	0xffffffff


	//   ....[64]....
        /*0344*/ 	.word	0xffffffff


	//   ....[65]....
        /*0348*/ 	.word	0xffffffff


	//   ....[66]....
        /*034c*/ 	.word	0xffffffff


	//   ....[67]....
        /*0350*/ 	.word	0xffffffff


	//   ....[68]....
        /*0354*/ 	.word	0xffffffff


	//   ....[69]....
        /*0358*/ 	.word	0xffffffff


	//   ....[70]....
        /*035c*/ 	.word	0xffffffff


	//   ....[71]....
        /*0360*/ 	.word	0xffffffff


	//   ....[72]....
        /*0364*/ 	.word	0xffffffff


	//   ....[73]....
        /*0368*/ 	.word	0xffffffff


	//   ....[74]....
        /*036c*/ 	.word	0xffffffff


	//   ....[75]....
        /*0370*/ 	.word	0xffffffff


	//   ....[76]....
        /*0374*/ 	.word	0xffffffff


	//   ....[77]....
        /*0378*/ 	.word	0xffffffff


	//   ....[78]....
        /*037c*/ 	.word	0xffffffff


	//   ....[79]....
        /*0380*/ 	.word	0xffffffff


	//   ....[80]....
        /*0384*/ 	.word	0xffffffff


	//   ....[81]....
        /*0388*/ 	.word	0xffffffff


	//   ....[82]....
        /*038c*/ 	.word	0xffffffff


	//   ....[83]....
        /*0390*/ 	.word	0xffffffff


	//   ....[84]....
        /*0394*/ 	.word	0xffffffff


	//   ....[85]....
        /*0398*/ 	.word	0xffffffff


	//   ....[86]....
        /*039c*/ 	.word	0xffffffff


	//   ....[87]....
        /*03a0*/ 	.word	0xffffffff


	//   ....[88]....
        /*03a4*/ 	.word	0xffffffff


	//   ....[89]....
        /*03a8*/ 	.word	0xffffffff


	//   ....[90]....
        /*03ac*/ 	.word	0xffffffff


	//   ....[91]....
        /*03b0*/ 	.word	0xffffffff


	//   ....[92]....
        /*03b4*/ 	.word	0xffffffff


	//   ....[93]....
        /*03b8*/ 	.word	0xffffffff


	//   ....[94]....
        /*03bc*/ 	.word	0xffffffff


	//   ....[95]....
        /*03c0*/ 	.word	0xffffffff


	//   ....[96]....
        /*03c4*/ 	.word	0xffffffff


	//   ....[97]....
        /*03c8*/ 	.word	0xffffffff


	//   ....[98]....
        /*03cc*/ 	.word	0xffffffff


	//   ....[99]....
        /*03d0*/ 	.word	0xffffffff


	//   ....[100]....
        /*03d4*/ 	.word	0xffffffff


	//   ....[101]....
        /*03d8*/ 	.word	0xffffffff


	//   ....[102]....
        /*03dc*/ 	.word	0xffffffff


	//   ....[103]....
        /*03e0*/ 	.word	0xffffffff


	//   ....[104]....
        /*03e4*/ 	.word	0xffffffff


	//   ....[105]....
        /*03e8*/ 	.word	0xffffffff


	//   ....[106]....
        /*03ec*/ 	.word	0xffffffff


	//   ....[107]....
        /*03f0*/ 	.word	0xffffffff


	//   ....[108]....
        /*03f4*/ 	.word	0xffffffff


	//   ....[109]....
        /*03f8*/ 	.word	0xffffffff


	//   ....[110]....
        /*03fc*/ 	.word	0xffffffff


	//   ....[111]....
        /*0400*/ 	.word	0xffffffff


	//   ....[112]....
        /*0404*/ 	.word	0xffffffff


	//   ....[113]....
        /*0408*/ 	.word	0xffffffff


	//   ....[114]....
        /*040c*/ 	.word	0xffffffff


	//   ....[115]....
        /*0410*/ 	.word	0xffffffff


	//   ....[116]....
        /*0414*/ 	.word	0xffffffff


	//   ....[117]....
        /*0418*/ 	.word	0xffffffff


	//   ....[118]....
        /*041c*/ 	.word	0xffffffff


	//   ....[119]....
        /*0420*/ 	.word	0xffffffff


	//   ....[120]....
        /*0424*/ 	.word	0xffffffff


	//   ....[121]....
        /*0428*/ 	.word	0xffffffff


	//   ....[122]....
        /*042c*/ 	.word	0xffffffff


	//   ....[123]....
        /*0430*/ 	.word	0xffffffff


	//   ....[124]....
        /*0434*/ 	.word	0xffffffff


	//   ....[125]....
        /*0438*/ 	.word	0xffffffff


	//   ....[126]....
        /*043c*/ 	.word	0xffffffff


	//   ....[127]....
        /*0440*/ 	.word	0xffffffff


	//   ....[128]....
        /*0444*/ 	.word	0xffffffff


	//   ....[129]....
        /*0448*/ 	.word	0xffffffff


	//   ....[130]....
        /*044c*/ 	.word	0xffffffff


	//   ....[131]....
        /*0450*/ 	.word	0xffffffff


	//   ....[132]....
        /*0454*/ 	.word	0xffffffff


	//   ....[133]....
        /*0458*/ 	.word	0xffffffff


	//   ....[134]....
        /*045c*/ 	.word	0xffffffff


	//   ....[135]....
        /*0460*/ 	.word	0x0500000f


	//   ....[136]....
        /*0464*/ 	.word	0x0500000f


	//   ....[137]....
        /*0468*/ 	.word	0x0500000f


	//   ....[138]....
        /*046c*/ 	.word	0x0500000f


	//   ....[139]....
        /*0470*/ 	.word	0x0500000f


	//   ....[140]....
        /*0474*/ 	.word	0x0500000f


	//   ....[141]....
        /*0478*/ 	.word	0x0500000f


	//   ....[142]....
        /*047c*/ 	.word	0x0500000f


	//   ....[143]....
        /*0480*/ 	.word	0x0500000f


	//   ....[144]....
        /*0484*/ 	.word	0x0500000f


	//   ....[145]....
        /*0488*/ 	.word	0x0500000f


	//   ....[146]....
        /*048c*/ 	.word	0x0500000f


	//   ....[147]....
        /*0490*/ 	.word	0x0500000f


	//   ....[148]....
        /*0494*/ 	.word	0x0500000f


	//   ....[149]....
        /*0498*/ 	.word	0x0500000f


	//   ....[150]....
        /*049c*/ 	.word	0x0500000f


	//   ....[151]....
        /*04a0*/ 	.word	0x0500000f


	//   ....[152]....
        /*04a4*/ 	.word	0x0500000f


	//   ....[153]....
        /*04a8*/ 	.word	0x0500000f


	//   ....[154]....
        /*04ac*/ 	.word	0x0500000f


	//   ....[155]....
        /*04b0*/ 	.word	0x0500000f


	//   ....[156]....
        /*04b4*/ 	.word	0x0500000f


	//   ....[157]....
        /*04b8*/ 	.word	0x0500000f


	//   ....[158]....
        /*04bc*/ 	.word	0x0500000f


	//   ....[159]....
        /*04c0*/ 	.word	0x0500000f


	//   ....[160]....
        /*04c4*/ 	.word	0x0500000f


	//   ....[161]....
        /*04c8*/ 	.word	0x0500000f


	//   ....[162]....
        /*04cc*/ 	.word	0x0500000f


	//   ....[163]....
        /*04d0*/ 	.word	0x0500000f


	//   ....[164]....
        /*04d4*/ 	.word	0x0500000f


	//   ....[165]....
        /*04d8*/ 	.word	0x0500000f


	//   ....[166]....
        /*04dc*/ 	.word	0x0500000f


	//   ....[167]....
        /*04e0*/ 	.word	0x0500000f


	//   ....[168]....
        /*04e4*/ 	.word	0x0500000f


	//   ....[169]....
        /*04e8*/ 	.word	0x0500000f


	//   ....[170]....
        /*04ec*/ 	.word	0x0500000f


	//   ....[171]....
        /*04f0*/ 	.word	0x0500000f


	//   ....[172]....
        /*04f4*/ 	.word	0x0500000f


	//   ....[173]....
        /*04f8*/ 	.word	0x0500000f


	//   ....[174]....
        /*04fc*/ 	.word	0x0500000f


	//   ....[175]....
        /*0500*/ 	.word	0x0500000f


	//   ....[176]....
        /*0504*/ 	.word	0x0500000f


	//   ....[177]....
        /*0508*/ 	.word	0x0500000f


	//   ....[178]....
        /*050c*/ 	.word	0x0500000f


	//   ....[179]....
        /*0510*/ 	.word	0x0500000f


	//   ....[180]....
        /*0514*/ 	.word	0x0500000f


	//   ....[181]....
        /*0518*/ 	.word	0x0500000f


	//   ....[182]....
        /*051c*/ 	.word	0x0500000f


	//   ....[183]....
        /*0520*/ 	.word	0x0500000f


	//   ....[184]....
        /*0524*/ 	.word	0x0500000f


	//   ....[185]....
        /*0528*/ 	.word	0x0500000f


	//   ....[186]....
        /*052c*/ 	.word	0x0500000f


	//   ....[187]....
        /*0530*/ 	.word	0x0500000f


	//   ....[188]....
        /*0534*/ 	.word	0x0500000f


	//   ....[189]....
        /*0538*/ 	.word	0x0500000f


	//   ....[190]....
        /*053c*/ 	.word	0x0500000f


	//   ....[191]....
        /*0540*/ 	.word	0x0500000f


	//   ....[192]....
        /*0544*/ 	.word	0x0500000f


	//   ....[193]....
        /*0548*/ 	.word	0x0500000f


	//   ....[194]....
        /*054c*/ 	.word	0x0500000f


	//   ....[195]....
        /*0550*/ 	.word	0x0500000f


	//   ....[196]....
        /*0554*/ 	.word	0x0500000f


	//   ....[197]....
        /*0558*/ 	.word	0x0500000f


	//   ....[198]....
        /*055c*/ 	.word	0x0500000f


	//   ....[199]....
        /*0560*/ 	.word	0x0500000f


	//   ....[200]....
        /*0564*/ 	.word	0x0500000f


	//   ....[201]....
        /*0568*/ 	.word	0x0500000f


	//   ....[202]....
        /*056c*/ 	.word	0x0500000f


	//   ....[203]....
        /*0570*/ 	.word	0x0500000f


	//   ....[204]....
        /*0574*/ 	.word	0x0500000f


	//   ....[205]....
        /*0578*/ 	.word	0x0500000f


	//   ....[206]....
        /*057c*/ 	.word	0x0500000f


	//   ....[207]....
        /*0580*/ 	.word	0x0500000f


	//   ....[208]....
        /*0584*/ 	.word	0x0500000f


	//   ....[209]....
        /*0588*/ 	.word	0x0500000f


	//   ....[210]....
        /*058c*/ 	.word	0x0500000f


	//----- nvinfo : EIATTR_COOP_GROUP_INSTR_OFFSETS
	.align		4
.L_117:
        /*0590*/ 	.byte	0x04, 0x28
        /*0592*/ 	.short	(.L_119 - .L_118)


	//   ....[0]....
.L_118:
        /*0594*/ 	.word	0x00000070


	//   ....[1]....
        /*0598*/ 	.word	0x000000b0


	//   ....[2]....
        /*059c*/ 	.word	0x000002d0


	//   ....[3]....
        /*05a0*/ 	.word	0x00000430


	//   ....[4]....
        /*05a4*/ 	.word	0x00000550


	//   ....[5]....
        /*05a8*/ 	.word	0x000006b0


	//   ....[6]....
        /*05ac*/ 	.word	0x00001d10


	//   ....[7]....
        /*05b0*/ 	.word	0x00004f10


	//   ....[8]....
        /*05b4*/ 	.word	0x00004fe0


	//   ....[9]....
        /*05b8*/ 	.word	0x00005370


	//   ....[10]....
        /*05bc*/ 	.word	0x000053d0


	//   ....[11]....
        /*05c0*/ 	.word	0x000090d0


	//   ....[12]....
        /*05c4*/ 	.word	0x00009100


	//   ....[13]....
        /*05c8*/ 	.word	0x000093f0


	//   ....[14]....
        /*05cc*/ 	.word	0x00009460


	//   ....[15]....
        /*05d0*/ 	.word	0x0000a650


	//   ....[16]....
        /*05d4*/ 	.word	0x0000a6b0


	//   ....[17]....
        /*05d8*/ 	.word	0x0000a730


	//   ....[18]....
        /*05dc*/ 	.word	0x0000a8f0


	//   ....[19]....
        /*05e0*/ 	.word	0x0000c580


	//   ....[20]....
        /*05e4*/ 	.word	0x0000c590


	//   ....[21]....
        /*05e8*/ 	.word	0x0000c5a0


	//   ....[22]....
        /*05ec*/ 	.word	0x0000c5c0


	//   ....[23]....
        /*05f0*/ 	.word	0x0000d0d0


	//   ....[24]....
        /*05f4*/ 	.word	0x0000d0f0


	//   ....[25]....
        /*05f8*/ 	.word	0x0000d290


	//   ....[26]....
        /*05fc*/ 	.word	0x0000d2b0


	//   ....[27]....
        /*0600*/ 	.word	0x0000d3f0


	//   ....[28]....
        /*0604*/ 	.word	0x0000d410


	//   ....[29]....
        /*0608*/ 	.word	0x0000d560


	//   ....[30]....
        /*060c*/ 	.word	0x0000d580


	//   ....[31]....
        /*0610*/ 	.word	0x0000db50


	//   ....[32]....
        /*0614*/ 	.word	0x0000db90


	//   ....[33]....
        /*0618*/ 	.word	0x0000e600


	//   ....[34]....
        /*061c*/ 	.word	0x0000e610


	//   ....[35]....
        /*0620*/ 	.word	0x0000f9a0


	//   ....[36]....
        /*0624*/ 	.word	0x0000f9d0


	//   ....[37]....
        /*0628*/ 	.word	0x0000fb40


	//   ....[38]....
        /*062c*/ 	.word	0x0000fb60


	//   ....[39]....
        /*0630*/ 	.word	0x0000fca0


	//   ....[40]....
        /*0634*/ 	.word	0x0000fcc0


	//   ....[41]....
        /*0638*/ 	.word	0x0000fe10


	//   ....[42]....
        /*063c*/ 	.word	0x0000fe30


	//   ....[43]....
        /*0640*/ 	.word	0x00010010


	//   ....[44]....
        /*0644*/ 	.word	0x00010200


	//   ....[45]....
        /*0648*/ 	.word	0x00010230


	//   ....[46]....
        /*064c*/ 	.word	0x00010260


	//   ....[47]....
        /*0650*/ 	.word	0x00010290


	//   ....[48]....
        /*0654*/ 	.word	0x000102c0


	//   ....[49]....
        /*0658*/ 	.word	0x000102f0


	//   ....[50]....
        /*065c*/ 	.word	0x00010460


	//   ....[51]....
        /*0660*/ 	.word	0x00010490


	//   ....[52]....
        /*0664*/ 	.word	0x000104c0


	//   ....[53]....
        /*0668*/ 	.word	0x000104f0


	//   ....[54]....
        /*066c*/ 	.word	0x00010520


	//   ....[55]....
        /*0670*/ 	.word	0x00010550


	//   ....[56]....
        /*0674*/ 	.word	0x000105e0


	//   ....[57]....
        /*0678*/ 	.word	0x00010610


	//   ....[58]....
        /*067c*/ 	.word	0x00010620


	//   ....[59]....
        /*0680*/ 	.word	0x000106b0


	//   ....[60]....
        /*0684*/ 	.word	0x00012070


	//   ....[61]....
        /*0688*/ 	.word	0x000120b0


	//   ....[62]....
        /*068c*/ 	.word	0x000120e0


	//   ....[63]....
        /*0690*/ 	.word	0x00012190


	//   ....[64]....
        /*0694*/ 	.word	0x000121d0


	//   ....[65]....
        /*0698*/ 	.word	0x00012230


	//   ....[66]....
        /*069c*/ 	.word	0x00012270


	//   ....[67]....
        /*06a0*/ 	.word	0x000122d0


	//   ....[68]....
        /*06a4*/ 	.word	0x000122f0


	//   ....[69]....
        /*06a8*/ 	.word	0x00012320


	//   ....[70]....
        /*06ac*/ 	.word	0x00012af0


	//   ....[71]....
        /*06b0*/ 	.word	0x00012b20


	//   ....[72]....
        /*06b4*/ 	.word	0x00012b80


	//   ....[73]....
        /*06b8*/ 	.word	0x00012be0


	//   ....[74]....
        /*06bc*/ 	.word	0x00012c30


	//   ....[75]....
        /*06c0*/ 	.word	0x00012ca0


	//   ....[76]....
        /*06c4*/ 	.word	0x00012cf0


	//   ....[77]....
        /*06c8*/ 	.word	0x00012d60


	//   ....[78]....
        /*06cc*/ 	.word	0x00012db0


	//   ....[79]....
        /*06d0*/ 	.word	0x00012e20


	//   ....[80]....
        /*06d4*/ 	.word	0x00012e70


	//   ....[81]....
        /*06d8*/ 	.word	0x00012ee0


	//   ....[82]....
        /*06dc*/ 	.word	0x00012f30


	//   ....[83]....
        /*06e0*/ 	.word	0x00012fa0


	//   ....[84]....
        /*06e4*/ 	.word	0x00012ff0


	//   ....[85]....
        /*06e8*/ 	.word	0x00013040


	//   ....[86]....
        /*06ec*/ 	.word	0x000137d0


	//   ....[87]....
        /*06f0*/ 	.word	0x00013800


	//   ....[88]....
        /*06f4*/ 	.word	0x00013830


	//   ....[89]....
        /*06f8*/ 	.word	0x000138f0


	//   ....[90]....
        /*06fc*/ 	.word	0x00013920


	//   ....[91]....
        /*0700*/ 	.word	0x00013970


	//   ....[92]....
        /*0704*/ 	.word	0x000139a0


	//   ....[93]....
        /*0708*/ 	.word	0x000139f0


	//   ....[94]....
        /*070c*/ 	.word	0x00013a20


	//   ....[95]....
        /*0710*/ 	.word	0x00013a90


	//   ....[96]....
        /*0714*/ 	.word	0x00013d70


	//   ....[97]....
        /*0718*/ 	.word	0x00013d90


	//   ....[98]....
        /*071c*/ 	.word	0x00013da0


	//   ....[99]....
        /*0720*/ 	.word	0x00013e50


	//   ....[100]....
        /*0724*/ 	.word	0x00013e60


	//   ....[101]....
        /*0728*/ 	.word	0x00013f10


	//   ....[102]....
        /*072c*/ 	.word	0x00013f20


	//   ....[103]....
        /*0730*/ 	.word	0x00013fd0


	//   ....[104]....
        /*0734*/ 	.word	0x00013fe0


	//   ....[105]....
        /*0738*/ 	.word	0x00013ff0


	//   ....[106]....
        /*073c*/ 	.word	0x00014600


	//   ....[107]....
        /*0740*/ 	.word	0x00014640


	//   ....[108]....
        /*0744*/ 	.word	0x00014680


	//   ....[109]....
        /*0748*/ 	.word	0x000146a0


	//   ....[110]....
        /*074c*/ 	.word	0x000146c0


	//   ....[111]....
        /*0750*/ 	.word	0x00014770


	//   ....[112]....
        /*0754*/ 	.word	0x00014820


	//   ....[113]....
        /*0758*/ 	.word	0x00014850


	//   ....[114]....
        /*075c*/ 	.word	0x00014860


	//   ....[115]....
        /*0760*/ 	.word	0x000148f0


	//   ....[116]....
        /*0764*/ 	.word	0x00014d60


	//   ....[117]....
        /*0768*/ 	.word	0x00014d90


	//   ....[118]....
        /*076c*/ 	.word	0x00014df0


	//   ....[119]....
        /*0770*/ 	.word	0x00014e20


	//   ....[120]....
        /*0774*/ 	.word	0x00014e50


	//   ....[121]....
        /*0778*/ 	.word	0x00014e80


	//   ....[122]....
        /*077c*/ 	.word	0x00014eb0


	//   ....[123]....
        /*0780*/ 	.word	0x00014ee0


	//   ....[124]....
        /*0784*/ 	.word	0x00015080


	//   ....[125]....
        /*0788*/ 	.word	0x000150b0


	//   ....[126]....
        /*078c*/ 	.word	0x000150e0


	//   ....[127]....
        /*0790*/ 	.word	0x00015110


	//   ....[128]....
        /*0794*/ 	.word	0x00015140


	//   ....[129]....
        /*0798*/ 	.word	0x00015170


	//   ....[130]....
        /*079c*/ 	.word	0x00015230


	//   ....[131]....
        /*07a0*/ 	.word	0x00015250


	//   ....[132]....
        /*07a4*/ 	.word	0x00015260


	//   ....[133]....
        /*07a8*/ 	.word	0x000152c0


	//   ....[134]....
        /*07ac*/ 	.word	0x000158e0


	//   ....[135]....
        /*07b0*/ 	.word	0x00015db0


	//   ....[136]....
        /*07b4*/ 	.word	0x00015ea0


	//   ....[137]....
        /*07b8*/ 	.word	0x00015f70


	//   ....[138]....
        /*07bc*/ 	.word	0x00015fe0


	//   ....[139]....
        /*07c0*/ 	.word	0x00016080


	//   ....[140]....
        /*07c4*/ 	.word	0x00016160


	//   ....[141]....
        /*07c8*/ 	.word	0x00016260


	//   ....[142]....
        /*07cc*/ 	.word	0x000162d0


	//   ....[143]....
        /*07d0*/ 	.word	0x000163c0


	//   ....[144]....
        /*07d4*/ 	.word	0x00016430


	//   ....[145]....
        /*07d8*/ 	.word	0x00016510


	//   ....[146]....
        /*07dc*/ 	.word	0x000165c0


	//   ....[147]....
        /*07e0*/ 	.word	0x00016630


	//   ....[148]....
        /*07e4*/ 	.word	0x000166b0


	//   ....[149]....
        /*07e8*/ 	.word	0x00016780


	//   ....[150]....
        /*07ec*/ 	.word	0x00016800


	//   ....[151]....
        /*07f0*/ 	.word	0x000168f0


	//   ....[152]....
        /*07f4*/ 	.word	0x00016970


	//   ....[153]....
        /*07f8*/ 	.word	0x00016a60


	//   ....[154]....
        /*07fc*/ 	.word	0x00016ae0


	//   ....[155]....
        /*0800*/ 	.word	0x00016bd0


	//   ....[156]....
        /*0804*/ 	.word	0x00016c50


	//   ....[157]....
        /*0808*/ 	.word	0x00016d40


	//   ....[158]....
        /*080c*/ 	.word	0x00016dc0


	//   ....[159]....
        /*0810*/ 	.word	0x00016eb0


	//   ....[160]....
        /*0814*/ 	.word	0x00016f30


	//   ....[161]....
        /*0818*/ 	.word	0x00017000


	//   ....[162]....
        /*081c*/ 	.word	0x00017130


	//   ....[163]....
        /*0820*/ 	.word	0x00017200


	//   ....[164]....
        /*0824*/ 	.word	0x000172d0


	//   ....[165]....
        /*0828*/ 	.word	0x000173b0


	//   ....[166]....
        /*082c*/ 	.word	0x00017410


	//   ....[167]....
        /*0830*/ 	.word	0x000174f0


	//   ....[168]....
        /*0834*/ 	.word	0x00017550


	//   ....[169]....
        /*0838*/ 	.word	0x00017630


	//   ....[170]....
        /*083c*/ 	.word	0x00017690


	//   ....[171]....
        /*0840*/ 	.word	0x000177a0


	//   ....[172]....
        /*0844*/ 	.word	0x00017890


	//   ....[173]....
        /*0848*/ 	.word	0x00017930


	//   ....[174]....
        /*084c*/ 	.word	0x00017990


	//   ....[175]....
        /*0850*/ 	.word	0x00017ab0


	//   ....[176]....
        /*0854*/ 	.word	0x00017b10


	//   ....[177]....
        /*0858*/ 	.word	0x00017c30


	//   ....[178]....
        /*085c*/ 	.word	0x00017c90


	//   ....[179]....
        /*0860*/ 	.word	0x00017db0


	//   ....[180]....
        /*0864*/ 	.word	0x00017e10


	//   ....[181]....
        /*0868*/ 	.word	0x00017ee0


	//   ....[182]....
        /*086c*/ 	.word	0x00018040


	//   ....[183]....
        /*0870*/ 	.word	0x000180e0


	//   ....[184]....
        /*0874*/ 	.word	0x00018230


	//   ....[185]....
        /*0878*/ 	.word	0x000182e0


	//   ....[186]....
        /*087c*/ 	.word	0x00018340


	//   ....[187]....
        /*0880*/ 	.word	0x00018400


	//   ....[188]....
        /*0884*/ 	.word	0x000184e0


	//   ....[189]....
        /*0888*/ 	.word	0x000185a0


	//   ....[190]....
        /*088c*/ 	.word	0x00018680


	//   ....[191]....
        /*0890*/ 	.word	0x00018740


	//   ....[192]....
        /*0894*/ 	.word	0x00018850


	//   ....[193]....
        /*0898*/ 	.word	0x000188f0


	//   ....[194]....
        /*089c*/ 	.word	0x00018a70


	//   ....[195]....
        /*08a0*/ 	.word	0x00018ae0


	//   ....[196]....
        /*08a4*/ 	.word	0x00018b50


	//   ....[197]....
        /*08a8*/ 	.word	0x00018bc0


	//   ....[198]....
        /*08ac*/ 	.word	0x00018c30


	//   ....[199]....
        /*08b0*/ 	.word	0x00018cb0


	//   ....[200]....
        /*08b4*/ 	.word	0x00018d30


	//   ....[201]....
        /*08b8*/ 	.word	0x00018dc0


	//   ....[202]....
        /*08bc*/ 	.word	0x00018e30


	//   ....[203]....
        /*08c0*/ 	.word	0x00018ea0


	//   ....[204]....
        /*08c4*/ 	.word	0x00018f10


	//   ....[205]....
        /*08c8*/ 	.word	0x00018f90


	//   ....[206]....
        /*08cc*/ 	.word	0x00019000


	//   ....[207]....
        /*08d0*/ 	.word	0x000190a0


	//   ....[208]....
        /*08d4*/ 	.word	0x000190f0


	//   ....[209]....
        /*08d8*/ 	.word	0x00019180


	//   ....[210]....
        /*08dc*/ 	.word	0x000192b0


	//----- nvinfo : EIATTR_REG_RECONFIG
	.align		4
.L_119:
        /*08e0*/ 	.byte	0x01, 0x54
	.zero		2


	//----- nvinfo : EIATTR_SYSCALL_OFFSETS
	.align		4
        /*08e4*/ 	.byte	0x04, 0x46
        /*08e6*/ 	.short	(.L_121 - .L_120)


	//   ....[0]....
.L_120:
        /*08e8*/ 	.word	0x00001e90


	//   ....[1]....
        /*08ec*/ 	.word	0x000116a0


	//   ....[2]....
        /*08f0*/ 	.word	0x000117f0


	//   ....[3]....
        /*08f4*/ 	.word	0x000118e0


	//   ....[4]....
        /*08f8*/ 	.word	0x00012770


	//----- nvinfo : EIATTR_MBARRIER_INSTR_OFFSETS
	.align		4
.L_121:
        /*08fc*/ 	.byte	0x04, 0x39
        /*08fe*/ 	.short	(.L_123 - .L_122)


	//   ....[0]....
.L_122:
        /*0900*/ 	.word	0x00000180
        /*0904*/ 	.word	0x000000ff
        /*0908*/ 	.word	0x00038800
        /*090c*/ 	.short	0x0100
        /*090e*/ 	.byte	0x08
	.zero		1


	//   ....[1]....
        /*0910*/ 	.word	0x00000190
        /*0914*/ 	.word	0x000000ff
        /*0918*/ 	.word	0x00038820
        /*091c*/ 	.short	0x0100
        /*091e*/ 	.byte	0x08
	.zero		1


	//   ....[2]....
        /*0920*/ 	.word	0x00000280
        /*0924*/ 	.word	0x000000ff
        /*0928*/ 	.word	0x00038830
        /*092c*/ 	.short	0x0100
        /*092e*/ 	.byte	0x08
	.zero		1


	//   ....[3]....
        /*0930*/ 	.word	0x00000290
        /*0934*/ 	.word	0x000000ff
        /*0938*/ 	.word	0x00038840
        /*093c*/ 	.short	0x0100
        /*093e*/ 	.byte	0x08
	.zero		1


	//   ....[4]....
        /*0940*/ 	.word	0x000002a0
        /*0944*/ 	.word	0x000000ff
        /*0948*/ 	.word	0x00038838
        /*094c*/ 	.short	0x0100
        /*094e*/ 	.byte	0x08
	.zero		1


	//   ....[5]....
        /*0950*/ 	.word	0x000002b0
        /*0954*/ 	.word	0x000000ff
        /*0958*/ 	.word	0x00038848
        /*095c*/ 	.short	0x0100
        /*095e*/ 	.byte	0x08
	.zero		1


	//   ....[6]....
        /*0960*/ 	.word	0x000003e0
        /*0964*/ 	.word	0x000000ff
        /*0968*/ 	.word	0x00038850
        /*096c*/ 	.short	0x0100
        /*096e*/ 	.byte	0x08
	.zero		1


	//   ....[7]....
        /*0970*/ 	.word	0x000003f0
        /*0974*/ 	.word	0x000000ff
        /*0978*/ 	.word	0x00038860
        /*097c*/ 	.short	0x0100
        /*097e*/ 	.byte	0x08
	.zero		1


	//   ....[8]....
        /*0980*/ 	.word	0x00000400
        /*0984*/ 	.word	0x000000ff
        /*0988*/ 	.word	0x00038858
        /*098c*/ 	.short	0x0100
        /*098e*/ 	.byte	0x08
	.zero		1


	//   ....[9]....
        /*0990*/ 	.word	0x00000410
        /*0994*/ 	.word	0x000000ff
        /*0998*/ 	.word	0x00038868
        /*099c*/ 	.short	0x0100
        /*099e*/ 	.byte	0x08
	.zero		1


	//   ....[10]....
        /*09a0*/ 	.word	0x00000500
        /*09a4*/ 	.word	0x000000ff
        /*09a8*/ 	.word	0x00038870
        /*09ac*/ 	.short	0x0100
        /*09ae*/ 	.byte	0x06
	.zero		1


	//   ....[11]....
        /*09b0*/ 	.word	0x00000510
        /*09b4*/ 	.word	0x000000ff
        /*09b8*/ 	.word	0x00038880
        /*09bc*/ 	.short	0x0100
        /*09be*/ 	.byte	0x06
	.zero		1


	//   ....[12]....
        /*09c0*/ 	.word	0x00000520
        /*09c4*/ 	.word	0x000000ff
        /*09c8*/ 	.word	0x00038878
        /*09cc*/ 	.short	0x0100
        /*09ce*/ 	.byte	0x06
	.zero		1


	//   ....[13]....
        /*09d0*/ 	.word	0x00000530
        /*09d4*/ 	.word	0x000000ff
        /*09d8*/ 	.word	0x00038888
        /*09dc*/ 	.short	0x0100
        /*09de*/ 	.byte	0x06
	.zero		1


	//   ....[14]....
        /*09e0*/ 	.word	0x00000660
        /*09e4*/ 	.word	0x000000ff
        /*09e8*/ 	.word	0x00038890
        /*09ec*/ 	.short	0x0100
        /*09ee*/ 	.byte	0x08
	.zero		1


	//   ....[15]....
        /*09f0*/ 	.word	0x00000670
        /*09f4*/ 	.word	0x000000ff
        /*09f8*/ 	.word	0x000388a0
        /*09fc*/ 	.short	0x0100
        /*09fe*/ 	.byte	0x08
	.zero		1


	//   ....[16]....
        /*0a00*/ 	.word	0x00000680
        /*0a04*/ 	.word	0x000000ff
        /*0a08*/ 	.word	0x00038898
        /*0a0c*/ 	.short	0x0100
        /*0a0e*/ 	.byte	0x08
	.zero		1


	//   ....[17]....
        /*0a10*/ 	.word	0x00000690
        /*0a14*/ 	.word	0x000000ff
        /*0a18*/ 	.word	0x000388a8
        /*0a1c*/ 	.short	0x0100
        /*0a1e*/ 	.byte	0x08
	.zero		1


	//   ....[18]....
        /*0a20*/ 	.word	0x000007d0
        /*0a24*/ 	.word	0x000000ff
        /*0a28*/ 	.word	0x000388b0
        /*0a2c*/ 	.short	0x0100
        /*0a2e*/ 	.byte	0x08
	.zero		1


	//   ....[19]....
        /*0a30*/ 	.word	0x000007e0
        /*0a34*/ 	.word	0x000000ff
        /*0a38*/ 	.word	0x000388c0
        /*0a3c*/ 	.short	0x0100
        /*0a3e*/ 	.byte	0x08
	.zero		1


	//   ....[20]....
        /*0a40*/ 	.word	0x000007f0
        /*0a44*/ 	.word	0x000000ff
        /*0a48*/ 	.word	0x000388b8
        /*0a4c*/ 	.short	0x0100
        /*0a4e*/ 	.byte	0x08
	.zero		1


	//   ....[21]....
        /*0a50*/ 	.word	0x00000800
        /*0a54*/ 	.word	0x000000ff
        /*0a58*/ 	.word	0x000388c8
        /*0a5c*/ 	.short	0x0100
        /*0a5e*/ 	.byte	0x08
	.zero		1


	//   ....[22]....
        /*0a60*/ 	.word	0x00001f90
        /*0a64*/ 	.word	0x00000005
        /*0a68*/ 	.word	0x00038800
        /*0a6c*/ 	.short	0x010a
        /*0a6e*/ 	.byte	0x3f
	.zero		1


	//   ....[23]....
        /*0a70*/ 	.word	0x00002020
        /*0a74*/ 	.word	0x00000000
        /*0a78*/ 	.word	0x00038830
        /*0a7c*/ 	.short	0x010a
        /*0a7e*/ 	.byte	0x3f
	.zero		1


	//   ....[24]....
        /*0a80*/ 	.word	0x00002070
        /*0a84*/ 	.word	0x00000000
        /*0a88*/ 	.word	0x00038830
        /*0a8c*/ 	.short	0x010a
        /*0a8e*/ 	.byte	0x3f
	.zero		1


	//   ....[25]....
        /*0a90*/ 	.word	0x00005840
        /*0a94*/ 	.word	0x00000015
        /*0a98*/ 	.word	0x00000000
        /*0a9c*/ 	.short	0x0101
        /*0a9e*/ 	.byte	0x3f
	.zero		1


	//   ....[26]....
        /*0aa0*/ 	.word	0x00006300
        /*0aa4*/ 	.word	0x000000ff
        /*0aa8*/ 	.word	0x00038830
        /*0aac*/ 	.short	0x010a
        /*0aae*/ 	.byte	0x3d
	.zero		1


	//   ....[27]....
        /*0ab0*/ 	.word	0x00006340
        /*0ab4*/ 	.word	0x000000ff
        /*0ab8*/ 	.word	0x00038830
        /*0abc*/ 	.short	0x010a
        /*0abe*/ 	.byte	0x3d
	.zero		1


	//   ....[28]....
        /*0ac0*/ 	.word	0x00008c90
        /*0ac4*/ 	.word	0x000000e5
        /*0ac8*/ 	.word	0x00038850
        /*0acc*/ 	.short	0x010a
        /*0ace*/ 	.byte	0x3f
	.zero		1


	//   ....[29]....
        /*0ad0*/ 	.word	0x00008cd0
        /*0ad4*/ 	.word	0x000000e5
        /*0ad8*/ 	.word	0x00038850
        /*0adc*/ 	.short	0x010a
        /*0ade*/ 	.byte	0x3f
	.zero		1


	//   ....[30]....
        /*0ae0*/ 	.word	0x00008ff0
        /*0ae4*/ 	.word	0x000000ff
        /*0ae8*/ 	.word	0x00000000
        /*0aec*/ 	.short	0x0101
        /*0aee*/ 	.byte	0x3d
	.zero		1


	//   ....[31]....
        /*0af0*/ 	.word	0x00009b40
        /*0af4*/ 	.word	0x000000e5
        /*0af8*/ 	.word	0x00000000
        /*0afc*/ 	.short	0x0101
        /*0afe*/ 	.byte	0x3f
	.zero		1


	//   ....[32]....
        /*0b00*/ 	.word	0x0000a560
        /*0b04*/ 	.word	0x0000000c
        /*0b08*/ 	.word	0x00038850
        /*0b0c*/ 	.short	0x010a
        /*0b0e*/ 	.byte	0x3f
	.zero		1


	//   ....[33]....
        /*0b10*/ 	.word	0x0000a5d0
        /*0b14*/ 	.word	0x0000000c
        /*0b18*/ 	.word	0x00038850
        /*0b1c*/ 	.short	0x010a
        /*0b1e*/ 	.byte	0x3f
	.zero		1


	//   ....[34]....
        /*0b20*/ 	.word	0x0000b2b0
        /*0b24*/ 	.word	0x00000003
        /*0b28*/ 	.word	0x00000000
        /*0b2c*/ 	.short	0x0101
        /*0b2e*/ 	.byte	0x3f
	.zero		1


	//   ....[35]....
        /*0b30*/ 	.word	0x0000d0c0
        /*0b34*/ 	.word	0x000000ff
        /*0b38*/ 	.word	0x00000000
        /*0b3c*/ 	.short	0x0101
        /*0b3e*/ 	.byte	0x08
	.zero		1


	//   ....[36]....
        /*0b40*/ 	.word	0x0000d970
        /*0b44*/ 	.word	0x000000ff
        /*0b48*/ 	.word	0x00000000
        /*0b4c*/ 	.short	0x0101
        /*0b4e*/ 	.byte	0x08
	.zero		1


	//   ....[37]....
        /*0b50*/ 	.word	0x00011ea0
        /*0b54*/ 	.word	0x00000005
        /*0b58*/ 	.word	0x00038840
        /*0b5c*/ 	.short	0x010a
        /*0b5e*/ 	.byte	0x3f
	.zero		1


	//   ....[38]....
        /*0b60*/ 	.word	0x00012490
        /*0b64*/ 	.word	0x00000005
        /*0b68*/ 	.word	0x00038830
        /*0b6c*/ 	.short	0x0107
        /*0b6e*/ 	.byte	0x3f
	.zero		1


	//   ....[39]....
        /*0b70*/ 	.word	0x00012570
        /*0b74*/ 	.word	0x00000005
        /*0b78*/ 	.word	0x00038830
        /*0b7c*/ 	.short	0x0101
        /*0b7e*/ 	.byte	0x3f
	.zero		1


	//   ....[40]....
        /*0b80*/ 	.word	0x00013130
        /*0b84*/ 	.word	0x00000016
        /*0b88*/ 	.word	0x00038800
        /*0b8c*/ 	.short	0x0107
        /*0b8e*/ 	.byte	0x3f
	.zero		1


	//   ....[41]....
        /*0b90*/ 	.word	0x00013250
        /*0b94*/ 	.word	0x00000016
        /*0b98*/ 	.word	0x00038800
        /*0b9c*/ 	.short	0x0101
        /*0b9e*/ 	.byte	0x3f
	.zero		1


	//   ....[42]....
        /*0ba0*/ 	.word	0x00013270
        /*0ba4*/ 	.word	0x00000016
        /*0ba8*/ 	.word	0x00038820
        /*0bac*/ 	.short	0x010a
        /*0bae*/ 	.byte	0x3f
	.zero		1


	//   ....[43]....
        /*0bb0*/ 	.word	0x00013640
        /*0bb4*/ 	.word	0x00000006
        /*0bb8*/ 	.word	0x00038840
        /*0bbc*/ 	.short	0x010a
        /*0bbe*/ 	.byte	0x3f
	.zero		1


	//   ....[44]....
        /*0bc0*/ 	.word	0x00013ba0
        /*0bc4*/ 	.word	0x00000006
        /*0bc8*/ 	.word	0x00038830
        /*0bcc*/ 	.short	0x0107
        /*0bce*/ 	.byte	0x3f
	.zero		1


	//   ....[45]....
        /*0bd0*/ 	.word	0x00013c50
        /*0bd4*/ 	.word	0x00000006
        /*0bd8*/ 	.word	0x00038830
        /*0bdc*/ 	.short	0x0101
        /*0bde*/ 	.byte	0x3f
	.zero		1


	//   ....[46]....
        /*0be0*/ 	.word	0x00013cb0
        /*0be4*/ 	.word	0x00000006
        /*0be8*/ 	.word	0x00038860
        /*0bec*/ 	.short	0x010a
        /*0bee*/ 	.byte	0x3f
	.zero		1


	//   ....[47]....
        /*0bf0*/ 	.word	0x000141b0
        /*0bf4*/ 	.word	0x00000006
        /*0bf8*/ 	.word	0x00038850
        /*0bfc*/ 	.short	0x0107
        /*0bfe*/ 	.byte	0x3f
	.zero		1


	//   ....[48]....
        /*0c00*/ 	.word	0x00014340
        /*0c04*/ 	.word	0x00000006
        /*0c08*/ 	.word	0x00038850
        /*0c0c*/ 	.short	0x0101
        /*0c0e*/ 	.byte	0x3f
	.zero		1


	//   ....[49]....
        /*0c10*/ 	.word	0x00014550
        /*0c14*/ 	.word	0x00000004
        /*0c18*/ 	.word	0x00038860
        /*0c1c*/ 	.short	0x010a
        /*0c1e*/ 	.byte	0x3f
	.zero		1


	//   ....[50]....
        /*0c20*/ 	.word	0x00014a70
        /*0c24*/ 	.word	0x00000004
        /*0c28*/ 	.word	0x00038850
        /*0c2c*/ 	.short	0x0107
        /*0c2e*/ 	.byte	0x3f
	.zero		1


	//   ....[51]....
        /*0c30*/ 	.word	0x00014b20
        /*0c34*/ 	.word	0x00000004
        /*0c38*/ 	.word	0x00038850
        /*0c3c*/ 	.short	0x0101
        /*0c3e*/ 	.byte	0x3f
	.zero		1


	//   ....[52]....
        /*0c40*/ 	.word	0x00015860
        /*0c44*/ 	.word	0x00000004
        /*0c48*/ 	.word	0x00038820
        /*0c4c*/ 	.short	0x010a
        /*0c4e*/ 	.byte	0x3f
	.zero		1


	//   ....[53]....
        /*0c50*/ 	.word	0x00015a00
        /*0c54*/ 	.word	0x00000005
        /*0c58*/ 	.word	0x00038840
        /*0c5c*/ 	.short	0x010a
        /*0c5e*/ 	.byte	0x3f
	.zero		1


	//   ....[54]....
        /*0c60*/ 	.word	0x00015aa0
        /*0c64*/ 	.word	0x0000001b
        /*0c68*/ 	.word	0x00038840
        /*0c6c*/ 	.short	0x010a
        /*0c6e*/ 	.byte	0x3f
	.zero		1


	//   ....[55]....
        /*0c70*/ 	.word	0x00015ae0
        /*0c74*/ 	.word	0x00000005
        /*0c78*/ 	.word	0x00038860
        /*0c7c*/ 	.short	0x010a
        /*0c7e*/ 	.byte	0x3f
	.zero		1


	//   ....[56]....
        /*0c80*/ 	.word	0x00015b20
        /*0c84*/ 	.word	0x0000001b
        /*0c88*/ 	.word	0x00038860
        /*0c8c*/ 	.short	0x010a
        /*0c8e*/ 	.byte	0x3f
	.zero		1


	//   ....[57]....
        /*0c90*/ 	.word	0x00015b80
        /*0c94*/ 	.word	0x00000005
        /*0c98*/ 	.word	0x00038800
        /*0c9c*/ 	.short	0x010a
        /*0c9e*/ 	.byte	0x3f
	.zero		1


	//   ....[58]....
        /*0ca0*/ 	.word	0x00015bd0
        /*0ca4*/ 	.word	0x00000000
        /*0ca8*/ 	.word	0x00038830
        /*0cac*/ 	.short	0x010a
        /*0cae*/ 	.byte	0x3f
	.zero		1


	//   ....[59]....
        /*0cb0*/ 	.word	0x00015c30
        /*0cb4*/ 	.word	0x00000004
        /*0cb8*/ 	.word	0x00038830
        /*0cbc*/ 	.short	0x010a
        /*0cbe*/ 	.byte	0x3f
	.zero		1


	//   ....[60]....
        /*0cc0*/ 	.word	0x00015c80
        /*0cc4*/ 	.word	0x000000e5
        /*0cc8*/ 	.word	0x00038850
        /*0ccc*/ 	.short	0x010a
        /*0cce*/ 	.byte	0x3f
	.zero		1


	//   ....[61]....
        /*0cd0*/ 	.word	0x00015cd0
        /*0cd4*/ 	.word	0x0000000c
        /*0cd8*/ 	.word	0x00038850
        /*0cdc*/ 	.short	0x010a
        /*0cde*/ 	.byte	0x3f
	.zero		1


	//   ....[62]....
        /*0ce0*/ 	.word	0x00015df0
        /*0ce4*/ 	.word	0x00000005
        /*0ce8*/ 	.word	0x00038840
        /*0cec*/ 	.short	0x010a
        /*0cee*/ 	.byte	0x3f
	.zero		1


	//   ....[63]....
        /*0cf0*/ 	.word	0x00017030
        /*0cf4*/ 	.word	0x00000016
        /*0cf8*/ 	.word	0x00038820
        /*0cfc*/ 	.short	0x010a
        /*0cfe*/ 	.byte	0x3f
	.zero		1


	//   ....[64]....
        /*0d00*/ 	.word	0x00017080
        /*0d04*/ 	.word	0x00000006
        /*0d08*/ 	.word	0x00038840
        /*0d0c*/ 	.short	0x010a
        /*0d0e*/ 	.byte	0x3f
	.zero		1


	//   ....[65]....
        /*0d10*/ 	.word	0x000177e0
        /*0d14*/ 	.word	0x00000006
        /*0d18*/ 	.word	0x00038860
        /*0d1c*/ 	.short	0x010a
        /*0d1e*/ 	.byte	0x3f
	.zero		1


	//   ....[66]....
        /*0d20*/ 	.word	0x00017f90
        /*0d24*/ 	.word	0x00000004
        /*0d28*/ 	.word	0x00038860
        /*0d2c*/ 	.short	0x010a
        /*0d2e*/ 	.byte	0x3f
	.zero		1


	//   ....[67]....
        /*0d30*/ 	.word	0x000191d0
        /*0d34*/ 	.word	0x00000004
        /*0d38*/ 	.word	0x00038820
        /*0d3c*/ 	.short	0x010a
        /*0d3e*/ 	.byte	0x3f
	.zero		1


	//   ....[68]....
        /*0d40*/ 	.word	0x00019370
        /*0d44*/ 	.word	0x00000005
        /*0d48*/ 	.word	0x00038840
        /*0d4c*/ 	.short	0x010a
        /*0d4e*/ 	.byte	0x3f
	.zero		1


	//   ....[69]....
        /*0d50*/ 	.word	0x000193c0
        /*0d54*/ 	.word	0x0000001b
        /*0d58*/ 	.word	0x00038840
        /*0d5c*/ 	.short	0x010a
        /*0d5e*/ 	.byte	0x3f
	.zero		1


	//   ....[70]....
        /*0d60*/ 	.word	0x00019410
        /*0d64*/ 	.word	0x00000005
        /*0d68*/ 	.word	0x00038860
        /*0d6c*/ 	.short	0x010a
        /*0d6e*/ 	.byte	0x3f
	.zero		1


	//----- nvinfo : EIATTR_NUM_MBARRIERS
	.align		4
.L_123:
        /*0d70*/ 	.byte	0x03, 0x38
        /*0d72*/ 	.short	0x0016


	//----- nvinfo : EIATTR_EXIT_INSTR_OFFSETS
	.align		4
        /*0d74*/ 	.byte	0x04, 0x1c
        /*0d76*/ 	.short	(.L_125 - .L_124)


	//   ....[0]....
.L_124:
        /*0d78*/ 	.word	0x00000990


	//   ....[1]....
        /*0d7c*/ 	.word	0x0000ffb0


	//   ....[2]....
        /*0d80*/ 	.word	0x00015b70


	//----- nvinfo : EIATTR_MAX_THREADS
	.align		4
.L_125:
        /*0d84*/ 	.byte	0x04, 0x05
        /*0d86*/ 	.short	(.L_127 - .L_126)
.L_126:
        /*0d88*/ 	.word	0x00000180
        /*0d8c*/ 	.word	0x00000001
        /*0d90*/ 	.word	0x00000001


	//----- nvinfo : EIATTR_CRS_STACK_SIZE
	.align		4
.L_127:
        /*0d94*/ 	.byte	0x04, 0x1e
        /*0d96*/ 	.short	(.L_129 - .L_128)
.L_128:
        /*0d98*/ 	.word	0x00000000


	//----- nvinfo : EIATTR_CBANK_PARAM_SIZE
	.align		4
.L_129:
        /*0d9c*/ 	.byte	0x03, 0x19
        /*0d9e*/ 	.short	0x0af0


	//----- nvinfo : EIATTR_PARAM_CBANK
	.align		4
        /*0da0*/ 	.byte	0x04, 0x0a
        /*0da2*/ 	.short	(.L_131 - .L_130)
	.align		4
.L_130:
        /*0da4*/ 	.word	index@(.nv.constant0._ZN7cutlass13device_kernelIN5flash11enable_sm90INS1_16FlashAttnFwdSm90INS1_25CollectiveMainloopFwdSm90ILi2EN4cute5tupleIJNS5_1CILi1EEES8_S8_EEENS6_IJNS7_ILi128EEENS7_ILi80EEENS7_ILi256EEEEEELi256ENS_10bfloat16_tEfNS_4arch4Sm90ELb0ELb0ELb0ELb1ELb1ELb0ELb0ELb1ELb1ELb1ELb1ELb0EEENS1_21CollectiveEpilogueFwdINS6_IJSA_SC_SB_EEES9_SE_SG_Li256ELb1ELb1ELb1ELb0EEENS1_36VarlenDynamicPersistentTileSchedulerILi128ELi80ELi256ELi128ELb1ELb1ELb1ELb0ELb1ELb1EEEEEEEEEvNT_6ParamsE)
        /*0da8*/ 	.short	0x0210
        /*0daa*/ 	.short	0x0af0


	//----- nvinfo : EIATTR_SW_WAR
	.align		4
.L_131:
        /*0dac*/ 	.byte	0x04, 0x36
        /*0dae*/ 	.short	(.L_133 - .L_132)
.L_132:
        /*0db0*/ 	.word	0x00000008
.L_133:


//--------------------- .nv.info._ZN7cutlass13device_kernelIN5flash11enable_sm90INS1_16FlashAttnFwdSm90INS1_25CollectiveMainloopFwdSm90ILi2EN4cute5tupleIJNS5_1CILi1EEES8_S8_EEENS6_IJNS7_ILi128EEENS7_ILi80EEENS7_ILi256EEEEEELi256ENS_10bfloat16_tEfNS_4arch4Sm90ELb0ELb0ELb0ELb1ELb1ELb1ELb0ELb1ELb1ELb1ELb1ELb0EEENS1_21CollectiveEpilogueFwdINS6_IJSA_SC_SB_EEES9_SE_SG_Li256ELb1ELb1ELb1ELb0EEENS1_36VarlenDynamicPersistentTileSchedulerILi128ELi80ELi256ELi128ELb1ELb1ELb1ELb0ELb1ELb1EEEEEEEEEvNT_6ParamsE --------------------------
	.section	.nv.info._ZN7cutlass13device_kernelIN5flash11enable_sm90INS1_16FlashAttnFwdSm90INS1_25CollectiveMainloopFwdSm90ILi2EN4cute5tupleIJNS5_1CILi1EEES8_S8_EEENS6_IJNS7_ILi128EEENS7_ILi80EEENS7_ILi256EEEEEELi256ENS_10bfloat16_tEfNS_4arch4Sm90ELb0ELb0ELb0ELb1ELb1ELb1ELb0ELb1ELb1ELb1ELb1ELb0EEENS1_21CollectiveEpilogueFwdINS6_IJSA_SC_SB_EEES9_SE_SG_Li256ELb1ELb1ELb1ELb0EEENS1_36VarlenDynamicPersistentTileSchedulerILi128ELi80ELi256ELi128ELb1ELb1ELb1ELb0ELb1ELb1EEEEEEEEEvNT_6ParamsE,"",@"SHT_CUDA_INFO"
	.sectionflags	@""
	.align	4


	//----- nvinfo : EIATTR_CUDA_API_VERSION
	.align		4
        /*0000*/ 	.byte	0x04, 0x37
        /*0002*/ 	.short	(.L_135 - .L_134)
.L_134:
        /*0004*/ 	.word	0x00000082


	//----- nvinfo : EIATTR_KPARAM_INFO
	.align		4
.L_135:
        /*0008*/ 	.byte	0x04, 0x17
        /*000a*/ 	.short	(.L_137 - .L_136)
.L_136:
        /*000c*/ 	.word	0x00000000
        /*0010*/ 	.short	0x0000
        /*0012*/ 	.short	0x0070
        /*0014*/ 	.byte	0x00, 0xf0, 0x01, 0x2a


	//----- nvinfo : EIATTR_SPARSE_MMA_MASK
	.align		4
.L_137:
        /*0018*/ 	.byte	0x03, 0x50
        /*001a*/ 	.short	0x0000


	//----- nvinfo : EIATTR_MAXREG_COUNT
	.align		4
        /*001c*/ 	.byte	0x03, 0x1b
        /*001e*/ 	.short	0x00a8


	//----- nvinfo : EIATTR_NUM_BARRIERS
	.align		4
        /*0020*/ 	.byte	0x02, 0x4c
        /*0022*/ 	.byte	0x10
	.zero		1


	//----- nvinfo : EIATTR_EXTERNS
	.align		4
        /*0024*/ 	.byte	0x04, 0x0f
        /*0026*/ 	.short	(.L_139 - .L_138)


	//   ....[0]....
	.align		4
.L_138:
        /*0028*/ 	.word	index@(__assertfail)


	//----- nvinfo : EIATTR_ANNOTATIONS
	.align		4
.L_139:
        /*002c*/ 	.byte	0x04, 0x55
        /*002e*/ 	.short	(.L_141 - .L_140)


	//   ....[0]....
.L_140:
        /* <DEDUP_REMOVED lines=130> */
        /*0844*/ 	.byte	0x60, 0x93, 0x02, 0x00, 0x01, 0x00, 0x00, 0x00, 0x80, 0xa6, 0x02, 0x00


	//----- nvinfo : EIATTR_MERCURY_ISA_VERSION
	.align		4
.L_141:
        /*0850*/ 	.byte	0x03, 0x5f
        /*0852*/ 	.short	0x0101


	//----- nvinfo : EIATTR_UNUSED_LOAD_BYTE_OFFSET
	.align		4
        /*0854*/ 	.byte	0x04, 0x44
        /*0856*/ 	.short	(.L_143 - .L_142)


	//   ....[0]....
.L_142:
        /*0858*/ 	.word	0x00000a30
        /*085c*/ 	.word	0x0000fff0


	//   ....[1]....
        /*0860*/ 	.word	0x0001e7d0
        /*0864*/ 	.word	0x0000fff0


	//----- nvinfo : EIATTR_INT_WARP_WIDE_INSTR_OFFSETS
	.align		4
.L_143:
        /*0868*/ 	.byte	0x04, 0x31
        /*086a*/ 	.short	(.L_145 - .L_144)


	//   ....[0]....
.L_144:
        /*086c*/ 	.word	0x00000130


	//   ....[1]....
        /*0870*/ 	.word	0x00000170


	//   ....[2]....
        /*0874*/ 	.word	0x000001e0


	//   ....[3]....
        /*0878*/ 	.word	0x000261a0


	//   ....[4]....
        /*087c*/ 	.word	0x00026240


	//   ....[5]....
        /*0880*/ 	.word	0x00029250


	//   ....[6]....
        /*0884*/ 	.word	0x000292f0


	//----- nvinfo : EIATTR_COOP_GROUP_MASK_REGIDS
	.align		4
.L_145:
        /*0888*/ 	.byte	0x04, 0x29
        /*088a*/ 	.short	(.L_147 - .L_146)


	//   ....[0]....
.L_146:
        /*088c*/ 	.word	0xffffffff


	//   ....[1]....
        /*0890*/ 	.word	0xffffffff


	//   ....[2]....
        /*0894*/ 	.word	0xffffffff


	//   ....[3]....
        /*0898*/ 	.word	0xffffffff


	//   ....[4]....
        /*089c*/ 	.word	0xffffffff


	//   ....[5]....
        /*08a0*/ 	.word	0xffffffff


	//   ....[6]....
        /*08a4*/ 	.word	0xffffffff


	//   ....[7]....
        /*08a8*/ 	.word	0xffffffff


	//   ....[8]....
        /*08ac*/ 	.word	0xffffffff


	//   ....[9]....
        /*08b0*/ 	.word	0xffffffff


	//   ....[10]....
        /*08b4*/ 	.word	0xffffffff


	//   ....[11]....
        /*08b8*/ 	.word	0xffffffff


	//   ....[12]....
        /*08bc*/ 	.word	0xffffffff


	//   ....[13]....
        /*08c0*/ 	.word	0xffffffff


	//   ....[14]....
        /*08c4*/ 	.word	0xffffffff


	//   ....[15]....
        /*08c8*/ 	.word	0xffffffff


	//   ....[16]....
        /*08cc*/ 	.word	0xffffffff


	//   ....[17]....
        /*08d0*/ 	.word	0xffffffff


	//   ....[18]....
        /*08d4*/ 	.word	0xffffffff


	//   ....[19]....
        /*08d8*/ 	.word	0xffffffff


	//   ....[20]....
        /*08dc*/ 	.word	0xffffffff


	//   ....[21]....
        /*08e0*/ 	.word	0xffffffff


	//   ....[22]....
        /*08e4*/ 	.word	0xffffffff


	//   ....[23]....
        /*08e8*/ 	.word	0xffffffff


	//   ....[24]....
        /*08ec*/ 	.word	0xffffffff


	//   ....[25]....
        /*08f0*/ 	.word	0xffffffff


	//   ....[26]....
        /*08f4*/ 	.word	0xffffffff


	//   ....[27]....
        /*08f8*/ 	.word	0xffffffff


	//   ....[28]....
        /*08fc*/ 	.word	0xffffffff


	//   ....[29]....
        /*0900*/ 	.word	0xffffffff


	//   ....[30]....
        /*0904*/ 	.word	0xffffffff


	//   ....[31]....
        /*0908*/ 	.word	0xffffffff


	//   ....[32]....
        /*090c*/ 	.word	0xffffffff


	//   ....[33]....
        /*0910*/ 	.word	0xffffffff


	//   ....[34]....
        /*0914*/ 	.word	0xffffffff


	//   ....[35]....
        /*0918*/ 	.word	0xffffffff


	//   ....[36]....
        /*091c*/ 	.word	0xffffffff


	//   ....[37]....
        /*0920*/ 	.word	0xffffffff


	//   ....[38]....
        /*0924*/ 	.word	0xffffffff


	//   ....[39]....
        /*0928*/ 	.word	0xffffffff


	//   ....[40]....
        /*092c*/ 	.word	0xffffffff


	//   ....[41]....
        /*0930*/ 	.word	0xffffffff


	//   ....[42]....
        /*0934*/ 	.word	0xffffffff


	//   ....[43]....
        /*0938*/ 	.word	0xffffffff


	//   ....[44]....
        /*093c*/ 	.word	0xffffffff


	//   ....[45]....
        /*0940*/ 	.word	0xffffffff


	//   ....[46]....
        /*0944*/ 	.word	0xffffffff


	//   ....[47]....
        /*0948*/ 	.word	0xffffffff


	//   ....[48]....
        /*094c*/ 	.word	0xffffffff


	//   ....[49]....
        /*0950*/ 	.word	0xffffffff


	//   ....[50]....
        /*0954*/ 	.word	0xffffffff


	//   ....[51]....
        /*0958*/ 	.word	0xffffffff


	//   ....[52]....
        /*095c*/ 	.word	0xffffffff


	//   ....[53]....
        /*0960*/ 	.word	0xffffffff


	//   ....[54]....
        /*0964*/ 	.word	0xffffffff


	//   ....[55]....
        /*0968*/ 	.word	0xffffffff


	//   ....[56]....
        /*096c*/ 	.word	0xffffffff


	//   ....[57]....
        /*0970*/ 	.word	0xffffffff


	//   ....[58]....
        /*0974*/ 	.word	0xffffffff


	//   ....[59]....
        /*0978*/ 	.word	0xffffffff


	//   ....[60]....
        /*097c*/ 	.word	0xffffffff


	//   ....[61]....
        /*0980*/ 	.word	0xffffffff


	//   ....[62]....
        /*0984*/ 	.word	0xffffffff


	//   ....[63]....
        /*0988*/ 	.word	0xffffffff


	//   ....[64]....
        /*098c*/ 	.word	0xffffffff


	//   ....[65]....
        /*0990*/ 	.word	0xffffffff


	//   ....[66]....
        /*0994*/ 	.word	0xffffffff


	//   ....[67]....
        /*0998*/ 	.word	0xffffffff


	//   ....[68]....
        /*099c*/ 	.word	0xffffffff


	//   ....[69]....
        /*09a0*/ 	.word	0xffffffff


	//   ....[70]....
        /*09a4*/ 	.word	0xffffffff


	//   ....[71]....
        /*09a8*/ 	.word	0xffffffff


	//   ....[72]....
        /*09ac*/ 	.word	0xffffffff


	//   ....[73]....
        /*09b0*/ 	.word	0xffffffff


	//   ....[74]....
        /*09b4*/ 	.word	0xffffffff


	//   ....[75]....
        /*09b8*/ 	.word	0xffffffff


	//   ....[76]....
        /*09bc*/ 	.word	0xffffffff


	//   ....[77]....
        /*09c0*/ 	.word	0xffffffff


	//   ....[78]....
        /*09c4*/ 	.word	0xffffffff


	//   ....[79]....
        /*09c8*/ 	.word	0xffffffff


	//   ....[80]....
        /*09cc*/ 	.word	0xffffffff


	//   ....[81]....
        /*09d0*/ 	.word	0xffffffff


	//   ....[82]....
        /*09d4*/ 	.word	0xffffffff


	//   ....[83]....
        /*09d8*/ 	.word	0xffffffff


	//   ....[84]....
        /*09dc*/ 	.word	0xffffffff


	//   ....[85]....
        /*09e0*/ 	.word	0xffffffff


	//   ....[86]....
        /*09e4*/ 	.word	0xffffffff


	//   ....[87]....
        /*09e8*/ 	.word	0xffffffff


	//   ....[88]....
        /*09ec*/ 	.word	0xffffffff


	//   ....[89]....
        /*09f0*/ 	.word	0xffffffff


	//   ....[90]....
        /*09f4*/ 	.word	0xffffffff


	//   ....[91]....
        /*09f8*/ 	.word	0xffffffff


	//   ....[92]....
        /*09fc*/ 	.word	0xffffffff


	//   ....[93]....
        /*0a00*/ 	.word	0xffffffff


	//   ....[94]....
        /*0a04*/ 	.word	0xffffffff


	//   ....[95]....
        /*0a08*/ 	.word	0xffffffff


	//   ....[96]....
        /*0a0c*/ 	.word	0xffffffff


	//   ....[97]....
        /*0a10*/ 	.word	0xffffffff


	//   ....[98]....
        /*0a14*/ 	.word	0xffffffff


	//   ....[99]....
        /*0a18*/ 	.word	0xffffffff


	//   ....[100]....
        /*0a1c*/ 	.word	0xffffffff


	//   ....[101]....
        /*0a20*/ 	.word	0xffffffff


	//   ....[102]....
        /*0a24*/ 	.word	0xffffffff


	//   ....[103]....
        /*0a28*/ 	.word	0xffffffff


	//   ....[104]....
        /*0a2c*/ 	.word	0xffffffff


	//   ....[105]....
        /*0a30*/ 	.word	0xffffffff


	//   ....[106]....
        /*0a34*/ 	.word	0xffffffff


	//   ....[107]....
        /*0a38*/ 	.word	0xffffffff


	//   ....[108]....
        /*0a3c*/ 	.word	0xffffffff


	//   ....[109]....
        /*0a40*/ 	.word	0xffffffff


	//   ....[110]....
        /*0a44*/ 	.word	0xffffffff


	//   ....[111]....
        /*0a48*/ 	.word	0xffffffff


	//   ....[112]....
        /*0a4c*/ 	.word	0xffffffff


	//   ....[113]....
        /*0a50*/ 	.word	0xffffffff


	//   ....[114]....
        /*0a54*/ 	.word	0xffffffff


	//   ....[115]....
        /*0a58*/ 	.word	0xffffffff


	//   ....[116]....
        /*0a5c*/ 	.word	0xffffffff


	//   ....[117]....
        /*0a60*/ 	.word	0xffffffff


	//   ....[118]....
        /*0a64*/ 	.word	0xffffffff


	//   ....[119]....
        /*0a68*/ 	.word	0xffffffff


	//   ....[120]....
        /*0a6c*/ 	.word	0xffffffff


	//   ....[121]....
        /*0a70*/ 	.word	0xffffffff


	//   ....[122]....
        /*0a74*/ 	.word	0xffffffff


	//   ....[123]....
        /*0a78*/ 	.word	0xffffffff


	//   ....[124]....
        /*0a7c*/ 	.word	0xffffffff


	//   ....[125]....
        /*0a80*/ 	.word	0xffffffff


	//   ....[126]....
        /*0a84*/ 	.word	0xffffffff


	//   ....[127]....
        /*0a88*/ 	.word	0xffffffff


	//   ....[128]....
        /*0a8c*/ 	.word	0xffffffff


	//   ....[129]....
        /*0a90*/ 	.word	0xffffffff


	//   ....[130]....
        /*0a94*/ 	.word	0xffffffff


	//   ....[131]....
        /*0a98*/ 	.word	0xffffffff


	//   ....[132]....
        /*0a9c*/ 	.word	0xffffffff


	//   ....[133]....
        /*0aa0*/ 	.word	0xffffffff


	//   ....[134]....
        /*0aa4*/ 	.word	0xffffffff


	//   ....[135]....
        /*0aa8*/ 	.word	0xffffffff


	//   ....[136]....
        /*0aac*/ 	.word	0xffffffff


	//   ....[137]....
        /*0ab0*/ 	.word	0xffffffff


	//   ....[138]....
        /*0ab4*/ 	.word	0xffffffff


	//   ....[139]....
        /*0ab8*/ 	.word	0xffffffff


	//   ....[140]....
        /*0abc*/ 	.word	0xffffffff


	//   ....[141]....
        /*0ac0*/ 	.word	0xffffffff


	//   ....[142]....
        /*0ac4*/ 	.word	0xffffffff


	//   ....[143]....
        /*0ac8*/ 	.word	0xffffffff


	//   ....[144]....
        /*0acc*/ 	.word	0xffffffff


	//   ....[145]....
        /*0ad0*/ 	.word	0xffffffff


	//   ....[146]....
        /*0ad4*/ 	.word	0xffffffff


	//   ....[147]....
        /*0ad8*/ 	.word	0xffffffff


	//   ....[148]....
        /*0adc*/ 	.word	0xffffffff


	//   ....[149]....
        /*0ae0*/ 	.word	0xffffffff


	//   ....[150]....
        /*0ae4*/ 	.word	0xffffffff


	//   ....[151]....
        /*0ae8*/ 	.word	0xffffffff


	//   ....[152]....
        /*0aec*/ 	.word	0xffffffff


	//   ....[153]....
        /*0af0*/ 	.word	0xffffffff


	//   ....[154]....
        /*0af4*/ 	.word	0xffffffff


	//   ....[155]....
        /*0af8*/ 	.word	0xffffffff


	//   ....[156]....
        /*0afc*/ 	.word	0xffffffff


	//   ....[157]....
        /*0b00*/ 	.word	0xffffffff


	//   ....[158]....
        /*0b04*/ 	.word	0xffffffff


	//   ....[159]....
        /*0b08*/ 	.word	0xffffffff


	//   ....[160]....
        /*0b0c*/ 	.word	0xffffffff


	//   ....[161]....
        /*0b10*/ 	.word	0xffffffff


	//   ....[162]....
        /*0b14*/ 	.word	0xffffffff


	//   ....[163]....
        /*0b18*/ 	.word	0xffffffff


	//   ....[164]....
        /*0b1c*/ 	.word	0xffffffff


	//   ....[165]....
        /*0b20*/ 	.word	0xffffffff


	//   ....[166]....
        /*0b24*/ 	.word	0xffffffff


	//   ....[167]....
        /*0b28*/ 	.word	0xffffffff


	//   ....[168]....
        /*0b2c*/ 	.word	0xffffffff


	//   ....[169]....
        /*0b30*/ 	.word	0x0500000f


	//   ....[170]....
        /*0b34*/ 	.word	0x0500000f


	//   ....[171]....
        /*0b38*/ 	.word	0x0500000f


	//   ....[172]....
        /*0b3c*/ 	.word	0x0500000f


	//   ....[173]....
        /*0b40*/ 	.word	0x0500000f


	//   ....[174]....
        /*0b44*/ 	.word	0x0500000f


	//   ....[175]....
        /*0b48*/ 	.word	0x0500000f


	//   ....[176]....
        /*0b4c*/ 	.word	0x0500000f


	//   ....[177]....
        /*0b50*/ 	.word	0x0500000f


	//   ....[178]....
        /*0b54*/ 	.word	0x0500000f


	//   ....[179]....
        /*0b58*/ 	.word	0x0500000f


	//   ....[180]....
        /*0b5c*/ 	.word	0x0500000f


	//   ....[181]....
        /*0b60*/ 	.word	0x0500000f


	//   ....[182]....
        /*0b64*/ 	.word	0x0500000f


	//   ....[183]....
        /*0b68*/ 	.word	0x0500000f


	//   ....[184]....
        /*0b6c*/ 	.word	0x0500000f


	//   ....[185]....
        /*0b70*/ 	.word	0x0500000f


	//   ....[186]....
        /*0b74*/ 	.word	0x0500000f


	//   ....[187]....
        /*0b78*/ 	.word	0x0500000f


	//   ....[188]....
        /*0b7c*/ 	.word	0x0500000f


	//   ....[189]....
        /*0b80*/ 	.word	0x0500000f


	//   ....[190]....
        /*0b84*/ 	.word	0x0500000f


	//   ....[191]....
        /*0b88*/ 	.word	0x0500000f


	//   ....[192]....
        /*0b8c*/ 	.word	0x0500000f


	//   ....[193]....
        /*0b90*/ 	.word	0x0500000f


	//   ....[194]....
        /*0b94*/ 	.word	0x0500000f


	//   ....[195]....
        /*0b98*/ 	.word	0x0500000f


	//   ....[196]....
        /*0b9c*/ 	.word	0x0500000f


	//   ....[197]....
        /*0ba0*/ 	.word	0x0500000f


	//   ....[198]....
        /*0ba4*/ 	.word	0x0500000f


	//   ....[199]....
        /*0ba8*/ 	.word	0x0500000f


	//   ....[200]....
        /*0bac*/ 	.word	0x0500000f


	//   ....[201]....
        /*0bb0*/ 	.word	0x0500000f


	//   ....[202]....
        /*0bb4*/ 	.word	0x0500000f


	//   ....[203]....
        /*0bb8*/ 	.word	0x0500000f


	//   ....[204]....
        /*0bbc*/ 	.word	0x0500000f


	//   ....[205]....
        /*0bc0*/ 	.word	0x0500000f


	//   ....[206]....
        /*0bc4*/ 	.word	0x0500000f


	//   ....[207]....
        /*0bc8*/ 	.word	0x0500000f


	//   ....[208]....
        /*0bcc*/ 	.word	0x0500000f


	//   ....[209]....
        /*0bd0*/ 	.word	0x0500000f


	//   ....[210]....
        /*0bd4*/ 	.word	0x0500000f


	//   ....[211]....
        /*0bd8*/ 	.word	0x0500000f


	//   ....[212]....
        /*0bdc*/ 	.word	0x0500000f


	//   ....[213]....
        /*0be0*/ 	.word	0x0500000f


	//   ....[214]....
        /*0be4*/ 	.word	0x0500000f


	//   ....[215]....
        /*0be8*/ 	.word	0x0500000f


	//   ....[216]....
        /*0bec*/ 	.word	0x0500000f


	//   ....[217]....
        /*0bf0*/ 	.word	0x0500000f


	//   ....[218]....
        /*0bf4*/ 	.word	0x0500000f


	//   ....[219]....
        /*0bf8*/ 	.word	0x0500000f


	//   ....[220]....
        /*0bfc*/ 	.word	0x0500000f


	//   ....[221]....
        /*0c00*/ 	.word	0x0500000f


	//   ....[222]....
        /*0c04*/ 	.word	0x0500000f


	//   ....[223]....
        /*0c08*/ 	.word	0x0500000f


	//   ....[224]....
        /*0c0c*/ 	.word	0x0500000f


	//   ....[225]....
        /*0c10*/ 	.word	0x0500000f


	//   ....[226]....
        /*0c14*/ 	.word	0x0500000f


	//   ....[227]....
        /*0c18*/ 	.word	0x0500000f


	//   ....[228]....
        /*0c1c*/ 	.word	0x0500000f


	//   ....[229]....
        /*0c20*/ 	.word	0x0500000f


	//   ....[230]....
        /*0c24*/ 	.word	0x0500000f


	//   ....[231]....
        /*0c28*/ 	.word	0x0500000f


	//   ....[232]....
        /*0c2c*/ 	.word	0x0500000f


	//   ....[233]....
        /*0c30*/ 	.word	0x0500000f


	//   ....[234]....
        /*0c34*/ 	.word	0x0500000f


	//   ....[235]....
        /*0c38*/ 	.word	0x0500000f


	//   ....[236]....
        /*0c3c*/ 	.word	0x0500000f


	//   ....[237]....
        /*0c40*/ 	.word	0x0500000f


	//   ....[238]....
        /*0c44*/ 	.word	0x0500000f


	//   ....[239]....
        /*0c48*/ 	.word	0x0500000f


	//   ....[240]....
        /*0c4c*/ 	.word	0x0500000f


	//   ....[241]....
        /*0c50*/ 	.word	0x0500000f


	//   ....[242]....
        /*0c54*/ 	.word	0x0500000f


	//   ....[243]....
        /*0c58*/ 	.word	0x0500000f


	//   ....[244]....
        /*0c5c*/ 	.word	0x0500000f


	//   ....[245]....
        /*0c60*/ 	.word	0x0500000f


	//   ....[246]....
        /*0c64*/ 	.word	0x0500000f


	//   ....[247]....
        /*0c68*/ 	.word	0x0500000f


	//   ....[248]....
        /*0c6c*/ 	.word	0x0500000f


	//   ....[249]....
        /*0c70*/ 	.word	0x0500000f


	//   ....[250]....
        /*0c74*/ 	.word	0x0500000f


	//   ....[251]....
        /*0c78*/ 	.word	0x0500000f


	//   ....[252]....
        /*0c7c*/ 	.word	0x0500000f


	//   ....[253]....
        /*0c80*/ 	.word	0x0500000f


	//   ....[254]....
        /*0c84*/ 	.word	0x0500000f


	//   ....[255]....
        /*0c88*/ 	.word	0x0500000f


	//   ....[0]....
        /*0c8c*/ 	.word	0x0500000f


	//   ....[1]....
        /*0c90*/ 	.word	0x0500000f


	//   ....[2]....
        /*0c94*/ 	.word	0x0500000f


	//   ....[3]....
        /*0c98*/ 	.word	0x0500000f


	//   ....[4]....
        /*0c9c*/ 	.word	0x0500000f


	//   ....[5]....
        /*0ca0*/ 	.word	0x0500000f


	//   ....[6]....
        /*0ca4*/ 	.word	0x0500000f


	//   ....[7]....
        /*0ca8*/ 	.word	0x0500000f


	//   ....[8]....
        /*0cac*/ 	.word	0x0500000f


	//   ....[9]....
        /*0cb0*/ 	.word	0x0500000f


	//   ....[10]....
        /*0cb4*/ 	.word	0x0500000f


	//   ....[11]....
        /*0cb8*/ 	.word	0x0500000f


	//   ....[12]....
        /*0cbc*/ 	.word	0x0500000f


	//   ....[13]....
        /*0cc0*/ 	.word	0x0500000f


	//   ....[14]....
        /*0cc4*/ 	.word	0x0500000f


	//   ....[15]....
        /*0cc8*/ 	.word	0x0500000f


	//----- nvinfo : EIATTR_COOP_GROUP_INSTR_OFFSETS
	.align		4
.L_147:
        /*0ccc*/ 	.byte	0x04, 0x28
        /*0cce*/ 	.short	(.L_149 - .L_148)


	//   ....[0]....
.L_148:
        /*0cd0*/ 	.word	0x00000060


	//   ....[1]....
        /*0cd4*/ 	.word	0x00000140


	//   ....[2]....
        /*0cd8*/ 	.word	0x00000190


	//   ....[3]....
        /*0cdc*/ 	.word	0x000003c0


	//   ....[4]....
        /*0ce0*/ 	.word	0x00000520


	//   ....[5]....
        /*0ce4*/ 	.word	0x00000640


	//   ....[6]....
        /*0ce8*/ 	.word	0x000007a0


	//   ....[7]....
        /*0cec*/ 	.word	0x00004050


	//   ....[8]....
        /*0cf0*/ 	.word	0x00004060


	//   ....[9]....
        /*0cf4*/ 	.word	0x00004f80


	//   ....[10]....
        /*0cf8*/ 	.word	0x00004f90


	//   ....[11]....
        /*0cfc*/ 	.word	0x00005ed0


	//   ....[12]....
        /*0d00*/ 	.word	0x00005ee0


	//   ....[13]....
        /*0d04*/ 	.word	0x000079e0


	//   ....[14]....
        /*0d08*/ 	.word	0x000079f0


	//   ....[15]....
        /*0d0c*/ 	.word	0x00008ad0


	//   ....[16]....
        /*0d10*/ 	.word	0x00008ae0


	//   ....[17]....
        /*0d14*/ 	.word	0x00009bd0


	//   ....[18]....
        /*0d18*/ 	.word	0x00009be0


	//   ....[19]....
        /*0d1c*/ 	.word	0x0000af30


	//   ....[20]....
        /*0d20*/ 	.word	0x0000af40


	//   ....[21]....
        /*0d24*/ 	.word	0x0000b100


	//   ....[22]....
        /*0d28*/ 	.word	0x0000b110


	//   ....[23]....
        /*0d2c*/ 	.word	0x0000b2e0


	//   ....[24]....
        /*0d30*/ 	.word	0x0000b2f0


	//   ....[25]....
        /*0d34*/ 	.word	0x0000b730


	//   ....[26]....
        /*0d38*/ 	.word	0x0000b740


	//   ....[27]....
        /*0d3c*/ 	.word	0x0000b8d0


	//   ....[28]....
        /*0d40*/ 	.word	0x0000b8f0


	//   ....[29]....
        /*0d44*/ 	.word	0x0000ba80


	//   ....[30]....
        /*0d48*/ 	.word	0x0000baa0


	//   ....[31]....
        /*0d4c*/ 	.word	0x0000c4b0


	//   ....[32]....
        /*0d50*/ 	.word	0x0000ca50


	//   ....[33]....
        /*0d54*/ 	.word	0x0000ca60


	//   ....[34]....
        /*0d58*/ 	.word	0x0000ca70


	//   ....[35]....
        /*0d5c*/ 	.word	0x0000ca80


	//   ....[36]....
        /*0d60*/ 	.word	0x0000ff50


	//   ....[37]....
        /*0d64*/ 	.word	0x0000ff60


	//   ....[38]....
        /*0d68*/ 	.word	0x0000ff70


	//   ....[39]....
        /*0d6c*/ 	.word	0x0000ff80


	//   ....[40]....
        /*0d70*/ 	.word	0x000170a0


	//   ....[41]....
        /*0d74*/ 	.word	0x000170c0


	//   ....[42]....
        /*0d78*/ 	.word	0x00017310


	//   ....[43]....
        /*0d7c*/ 	.word	0x00017330


	//   ....[44]....
        /*0d80*/ 	.word	0x0001c590


	//   ....[45]....
        /*0d84*/ 	.word	0x0001c5c0


	//   ....[46]....
        /*0d88*/ 	.word	0x0001c8b0


	//   ....[47]....
        /*0d8c*/ 	.word	0x0001c920


	//   ....[48]....
        /*0d90*/ 	.word	0x0001daa0


	//   ....[49]....
        /*0d94*/ 	.word	0x0001dcb0


	//   ....[50]....
        /*0d98*/ 	.word	0x0001dd50


	//   ....[51]....
        /*0d9c*/ 	.word	0x0001dd70


	//   ....[52]....
        /*0da0*/ 	.word	0x0001f8b0


	//   ....[53]....
        /*0da4*/ 	.word	0x0001f8d0


	//   ....[54]....
        /*0da8*/ 	.word	0x0001f8e0


	//   ....[55]....
        /*0dac*/ 	.word	0x0001f8f0


	//   ....[56]....
        /*0db0*/ 	.word	0x00020340


	//   ....[57]....
        /*0db4*/ 	.word	0x00020360


	//   ....[58]....
        /*0db8*/ 	.word	0x000204c0


	//   ....[59]....
        /*0dbc*/ 	.word	0x000204e0


	//   ....[60]....
        /*0dc0*/ 	.word	0x00020630


	//   ....[61]....
        /*0dc4*/ 	.word	0x00020650


	//   ....[62]....
        /*0dc8*/ 	.word	0x000207b0


	//   ....[63]....
        /*0dcc*/ 	.word	0x000207d0


	//   ....[64]....
        /*0dd0*/ 	.word	0x00020fd0


	//   ....[65]....
        /*0dd4*/ 	.word	0x00021000


	//   ....[66]....
        /*0dd8*/ 	.word	0x00021850


	//   ....[67]....
        /*0ddc*/ 	.word	0x00021860


	//   ....[68]....
        /*0de0*/ 	.word	0x000229e0


	//   ....[69]....
        /*0de4*/ 	.word	0x00022a00


	//   ....[70]....
        /*0de8*/ 	.word	0x00022b50


	//   ....[71]....
        /*0dec*/ 	.word	0x00022b70


	//   ....[72]....
        /*0df0*/ 	.word	0x00022cc0


	//   ....[73]....
        /*0df4*/ 	.word	0x00022ce0


	//   ....[74]....
        /*0df8*/ 	.word	0x00022e40


	//   ....[75]....
        /*0dfc*/ 	.word	0x00022e60


	//   ....[76]....
        /*0e00*/ 	.word	0x00023040


	//   ....[77]....
        /*0e04*/ 	.word	0x00023240


	//   ....[78]....
        /*0e08*/ 	.word	0x00023270


	//   ....[79]....
        /*0e0c*/ 	.word	0x000232a0


	//   ....[80]....
        /*0e10*/ 	.word	0x000232d0


	//   ....[81]....
        /*0e14*/ 	.word	0x00023300


	//   ....[82]....
        /*0e18*/ 	.word	0x00023330


	//   ....[83]....
        /*0e1c*/ 	.word	0x000234d0


	//   ....[84]....
        /*0e20*/ 	.word	0x00023500


	//   ....[85]....
        /*0e24*/ 	.word	0x00023530


	//   ....[86]....
        /*0e28*/ 	.word	0x00023560


	//   ....[87]....
        /*0e2c*/ 	.word	0x00023590


	//   ....[88]....
        /*0e30*/ 	.word	0x000235c0


	//   ....[89]....
        /*0e34*/ 	.word	0x00023650


	//   ....[90]....
        /*0e38*/ 	.word	0x00023680


	//   ....[91]....
        /*0e3c*/ 	.word	0x00023690


	//   ....[92]....
        /*0e40*/ 	.word	0x00023720


	//   ....[93]....
        /*0e44*/ 	.word	0x00024710


	//   ....[94]....
        /*0e48*/ 	.word	0x00026d70


	//   ....[95]....
        /*0e4c*/ 	.word	0x00026db0


	//   ....[96]....
        /*0e50*/ 	.word	0x00026df0


	//   ....[97]....
        /*0e54*/ 	.word	0x00026eb0


	//   ....[98]....
        /*0e58*/ 	.word	0x00026ee0


	//   ....[99]....
        /*0e5c*/ 	.word	0x00026f40


	//   ....[100]....
        /*0e60*/ 	.word	0x00026f80


	//   ....[101]....
        /*0e64*/ 	.word	0x00026fe0


	//   ....[102]....
        /*0e68*/ 	.word	0x00027000


	//   ....[103]....
        /*0e6c*/ 	.word	0x00027030


	//   ....[104]....
        /*0e70*/ 	.word	0x00027860


	//   ....[105]....
        /*0e74*/ 	.word	0x000278a0


	//   ....[106]....
        /*0e78*/ 	.word	0x000278c0


	//   ....[107]....
        /*0e7c*/ 	.word	0x00027960


	//   ....[108]....
        /*0e80*/ 	.word	0x00027970


	//   ....[109]....
        /*0e84*/ 	.word	0x00027a20


	//   ....[110]....
        /*0e88*/ 	.word	0x00027a30


	//   ....[111]....
        /*0e8c*/ 	.word	0x00027ae0


	//   ....[112]....
        /*0e90*/ 	.word	0x00027af0


	//   ....[113]....
        /*0e94*/ 	.word	0x00027ba0


	//   ....[114]....
        /*0e98*/ 	.word	0x00027bb0


	//   ....[115]....
        /*0e9c*/ 	.word	0x00027c60


	//   ....[116]....
        /*0ea0*/ 	.word	0x00027c70


	//   ....[117]....
        /*0ea4*/ 	.word	0x00027d20


	//   ....[118]....
        /*0ea8*/ 	.word	0x00027d30


	//   ....[119]....
        /*0eac*/ 	.word	0x00027d80


	//   ....[120]....
        /*0eb0*/ 	.word	0x00028590


	//   ....[121]....
        /*0eb4*/ 	.word	0x000285d0


	//   ....[122]....
        /*0eb8*/ 	.word	0x00028600


	//   ....[123]....
        /*0ebc*/ 	.word	0x000286c0


	//   ....[124]....
        /*0ec0*/ 	.word	0x000286f0


	//   ....[125]....
        /*0ec4*/ 	.word	0x00028740


	//   ....[126]....
        /*0ec8*/ 	.word	0x00028770


	//   ....[127]....
        /*0ecc*/ 	.word	0x000287c0


	//   ....[128]....
        /*0ed0*/ 	.word	0x000287f0


	//   ....[129]....
        /*0ed4*/ 	.word	0x00028860


	//   ....[130]....
        /*0ed8*/ 	.word	0x00028b60


	//   ....[131]....
        /*0edc*/ 	.word	0x00028b90


	//   ....[132]....
        /*0ee0*/ 	.word	0x00028c50


	//   ....[133]....
        /*0ee4*/ 	.word	0x00028c60


	//   ....[134]....
        /*0ee8*/ 	.word	0x00028d10


	//   ....[135]....
        /*0eec*/ 	.word	0x00028d20


	//   ....[136]....
        /*0ef0*/ 	.word	0x00028dd0


	//   ....[137]....
        /*0ef4*/ 	.word	0x00028de0


	//   ....[138]....
        /*0ef8*/ 	.word	0x00028df0


	//   ....[139]....
        /*0efc*/ 	.word	0x00028ea0


	//   ....[140]....
        /*0f00*/ 	.word	0x00029450


	//   ....[141]....
        /*0f04*/ 	.word	0x00029490


	//   ....[142]....
        /*0f08*/ 	.word	0x00029520


	//   ....[143]....
        /*0f0c*/ 	.word	0x00029550


	//   ....[144]....
        /*0f10*/ 	.word	0x000295e0


	//   ....[145]....
        /*0f14*/ 	.word	0x00029610


	//   ....[146]....
        /*0f18*/ 	.word	0x000296a0


	//   ....[147]....
        /*0f1c*/ 	.word	0x000296d0


	//   ....[148]....
        /*0f20*/ 	.word	0x000296e0


	//   ....[149]....
        /*0f24*/ 	.word	0x00029770


	//   ....[150]....
        /*0f28*/ 	.word	0x00029c00


	//   ....[151]....
        /*0f2c*/ 	.word	0x00029c30


	//   ....[152]....
        /*0f30*/ 	.word	0x00029ca0


	//   ....[153]....
        /*0f34*/ 	.word	0x00029cd0


	//   ....[154]....
        /*0f38*/ 	.word	0x00029d00


	//   ....[155]....
        /*0f3c*/ 	.word	0x00029d30


	//   ....[156]....
        /*0f40*/ 	.word	0x00029d60


	//   ....[157]....
        /*0f44*/ 	.word	0x00029d90


	//   ....[158]....
        /*0f48*/ 	.word	0x00029f40


	//   ....[159]....
        /*0f4c*/ 	.word	0x00029f70


	//   ....[160]....
        /*0f50*/ 	.word	0x00029fa0


	//   ....[161]....
        /*0f54*/ 	.word	0x00029fd0


	//   ....[162]....
        /*0f58*/ 	.word	0x0002a000


	//   ....[163]....
        /*0f5c*/ 	.word	0x0002a030


	//   ....[164]....
        /*0f60*/ 	.word	0x0002a0f0


	//   ....[165]....
        /*0f64*/ 	.word	0x0002a110


	//   ....[166]....
        /*0f68*/ 	.word	0x0002a120


	//   ....[167]....
        /*0f6c*/ 	.word	0x0002a180


	//   ....[168]....
        /*0f70*/ 	.word	0x0002a7a0


	//   ....[169]....
        /*0f74*/ 	.word	0x0002aac0


	//   ....[170]....
        /*0f78*/ 	.word	0x0002ab50


	//   ....[171]....
        /*0f7c*/ 	.word	0x0002abf0


	//   ....[172]....
        /*0f80*/ 	.word	0x0002ac80


	//   ....[173]....
        /*0f84*/ 	.word	0x0002ad20


	//   ....[174]....
        /*0f88*/ 	.word	0x0002adb0


	//   ....[175]....
        /*0f8c*/ 	.word	0x0002aea0


	//   ....[176]....
        /*0f90*/ 	.word	0x0002af30


	//   ....[177]....
        /*0f94*/ 	.word	0x0002afd0


	//   ....[178]....
        /*0f98*/ 	.word	0x0002b060


	//   ....[179]....
        /*0f9c*/ 	.word	0x0002b100


	//   ....[180]....
        /*0fa0*/ 	.word	0x0002b190


	//   ....[181]....
        /*0fa4*/ 	.word	0x0002b280


	//   ....[182]....
        /*0fa8*/ 	.word	0x0002b310


	//   ....[183]....
        /*0fac*/ 	.word	0x0002b3b0


	//   ....[184]....
        /*0fb0*/ 	.word	0x0002b440


	//   ....[185]....
        /*0fb4*/ 	.word	0x0002b4e0


	//   ....[186]....
        /*0fb8*/ 	.word	0x0002b570


	//   ....[187]....
        /*0fbc*/ 	.word	0x0002b660


	//   ....[188]....
        /*0fc0*/ 	.word	0x0002b6f0


	//   ....[189]....
        /*0fc4*/ 	.word	0x0002b740


	//   ....[190]....
        /*0fc8*/ 	.word	0x0002b790


	//   ....[191]....
        /*0fcc*/ 	.word	0x0002b880


	//   ....[192]....
        /*0fd0*/ 	.word	0x0002b910


	//   ....[193]....
        /*0fd4*/ 	.word	0x0002b960


	//   ....[194]....
        /*0fd8*/ 	.word	0x0002b9b0


	//   ....[195]....
        /*0fdc*/ 	.word	0x0002bc10


	//   ....[196]....
        /*0fe0*/ 	.word	0x0002bef0


	//   ....[197]....
        /*0fe4*/ 	.word	0x0002bfe0


	//   ....[198]....
        /*0fe8*/ 	.word	0x0002c0c0


	//   ....[199]....
        /*0fec*/ 	.word	0x0002c210


	//   ....[200]....
        /*0ff0*/ 	.word	0x0002c260


	//   ....[201]....
        /*0ff4*/ 	.word	0x0002c370


	//   ....[202]....
        /*0ff8*/ 	.word	0x0002c3d0


	//   ....[203]....
        /*0ffc*/ 	.word	0x0002c4e0


	//   ....[204]....
        /*1000*/ 	.word	0x0002c540


	//   ....[205]....
        /*1004*/ 	.word	0x0002c640


	//   ....[206]....
        /*1008*/ 	.word	0x0002c690


	//   ....[207]....
        /*100c*/ 	.word	0x0002c740


	//   ....[208]....
        /*1010*/ 	.word	0x0002c7a0


	//   ....[209]....
        /*1014*/ 	.word	0x0002c8d0


	//   ....[210]....
        /*1018*/ 	.word	0x0002c920


	//   ....[211]....
        /*101c*/ 	.word	0x0002ca60


	//   ....[212]....
        /*1020*/ 	.word	0x0002cab0


	//   ....[213]....
        /*1024*/ 	.word	0x0002cbf0


	//   ....[214]....
        /*1028*/ 	.word	0x0002cc40


	//   ....[215]....
        /*102c*/ 	.word	0x0002cd80


	//   ....[216]....
        /*1030*/ 	.word	0x0002cdd0


	//   ....[217]....
        /*1034*/ 	.word	0x0002cf10


	//   ....[218]....
        /*1038*/ 	.word	0x0002cf60


	//   ....[219]....
        /*103c*/ 	.word	0x0002d0a0


	//   ....[220]....
        /*1040*/ 	.word	0x0002d0f0


	//   ....[221]....
        /*1044*/ 	.word	0x0002d210


	//   ....[222]....
        /*1048*/ 	.word	0x0002d260


	//   ....[223]....
        /*104c*/ 	.word	0x0002d390


	//   ....[224]....
        /*1050*/ 	.word	0x0002d450


	//   ....[225]....
        /*1054*/ 	.word	0x0002d5d0


	//   ....[226]....
        /*1058*/ 	.word	0x0002d620


	//   ....[227]....
        /*105c*/ 	.word	0x0002d720


	//   ....[228]....
        /*1060*/ 	.word	0x0002d770


	//   ....[229]....
        /*1064*/ 	.word	0x0002d870


	//   ....[230]....
        /*1068*/ 	.word	0x0002d8c0


	//   ....[231]....
        /*106c*/ 	.word	0x0002d9f0


	//   ....[232]....
        /*1070*/ 	.word	0x0002da40


	//   ....[233]....
        /*1074*/ 	.word	0x0002db30


	//   ....[234]....
        /*1078*/ 	.word	0x0002dbd0


	//   ....[235]....
        /*107c*/ 	.word	0x0002dd10


	//   ....[236]....
        /*1080*/ 	.word	0x0002dd60


	//   ....[237]....
        /*1084*/ 	.word	0x0002dea0


	//   ....[238]....
        /*1088*/ 	.word	0x0002def0


	//   ....[239]....
        /*108c*/ 	.word	0x0002e030


	//   ....[240]....
        /*1090*/ 	.word	0x0002e080


	//   ....[241]....
        /*1094*/ 	.word	0x0002e1c0


	//   ....[242]....
        /*1098*/ 	.word	0x0002e210


	//   ....[243]....
        /*109c*/ 	.word	0x0002e300


	//   ....[244]....
        /*10a0*/ 	.word	0x0002e3c0


	//   ....[245]....
        /*10a4*/ 	.word	0x0002e550


	//   ....[246]....
        /*10a8*/ 	.word	0x0002e5a0


	//   ....[247]....
        /*10ac*/ 	.word	0x0002e6d0


	//   ....[248]....
        /*10b0*/ 	.word	0x0002e720


	//   ....[249]....
        /*10b4*/ 	.word	0x0002e850


	//   ....[250]....
        /*10b8*/ 	.word	0x0002e8a0


	//   ....[251]....
        /*10bc*/ 	.word	0x0002e9d0


	//   ....[252]....
        /*10c0*/ 	.word	0x0002ea20


	//   ....[253]....
        /*10c4*/ 	.word	0x0002eab0


	//   ....[254]....
        /*10c8*/ 	.word	0x0002eb50


	//   ....[255]....
        /*10cc*/ 	.word	0x0002ece0


	//   ....[0]....
        /*10d0*/ 	.word	0x0002ed50


	//   ....[1]....
        /*10d4*/ 	.word	0x0002edc0


	//   ....[2]....
        /*10d8*/ 	.word	0x0002ee30


	//   ....[3]....
        /*10dc*/ 	.word	0x0002eea0


	//   ....[4]....
        /*10e0*/ 	.word	0x0002ef20


	//   ....[5]....
        /*10e4*/ 	.word	0x0002efa0


	//   ....[6]....
        /*10e8*/ 	.word	0x0002f030


	//   ....[7]....
        /*10ec*/ 	.word	0x0002f0a0


	//   ....[8]....
        /*10f0*/ 	.word	0x0002f110


	//   ....[9]....
        /*10f4*/ 	.word	0x0002f180


	//   ....[10]....
        /*10f8*/ 	.word	0x0002f200


	//   ....[11]....
        /*10fc*/ 	.word	0x0002f270


	//   ....[12]....
        /*1100*/ 	.word	0x0002f310


	//   ....[13]....
        /*1104*/ 	.word	0x0002f360


	//   ....[14]....
        /*1108*/ 	.word	0x0002f3f0


	//   ....[15]....
        /*110c*/ 	.word	0x0002f520


	//----- nvinfo : EIATTR_REG_RECONFIG
	.align		4
.L_149:
        /*1110*/ 	.byte	0x01, 0x54
	.zero		2


	//----- nvinfo : EIATTR_SYSCALL_OFFSETS
	.align		4
        /*1114*/ 	.byte	0x04, 0x46
        /*1116*/ 	.short	(.L_151 - .L_150)


	//   ....[0]....
.L_150:
        /*1118*/ 	.word	0x00002380


	//   ....[1]....
        /*111c*/ 	.word	0x000024d0


	//   ....[2]....
        /*1120*/ 	.word	0x0000c640


	//   ....[3]....
        /*1124*/ 	.word	0x0000c9d0


	//   ....[4]....
        /*1128*/ 	.word	0x000263a0


	//   ....[5]....
        /*112c*/ 	.word	0x000264f0


	//   ....[6]....
        /*1130*/ 	.word	0x000265e0


	//   ....[7]....
        /*1134*/ 	.word	0x000274c0


	//----- nvinfo : EIATTR_MBARRIER_INSTR_OFFSETS
	.align		4
.L_151:
        /*1138*/ 	.byte	0x04, 0x39
        /*113a*/ 	.short	(.L_153 - .L_152)


	//   ....[0]....
.L_152:
        /*113c*/ 	.word	0x00000270
        /*1140*/ 	.word	0x000000ff
        /*1144*/ 	.word	0x00038800
        /*1148*/ 	.short	0x0100
        /*114a*/ 	.byte	0x08
	.zero		1


	//   ....[1]....
        /*114c*/ 	.word	0x00000280
        /*1150*/ 	.word	0x000000ff
        /*1154*/ 	.word	0x00038820
        /*1158*/ 	.short	0x0100
        /*115a*/ 	.byte	0x08
	.zero		1


	//   ....[2]....
        /*115c*/ 	.word	0x00000370
        /*1160*/ 	.word	0x000000ff
        /*1164*/ 	.word	0x00038830
        /*1168*/ 	.short	0x0100
        /*116a*/ 	.byte	0x08
	.zero		1


	//   ....[3]....
        /*116c*/ 	.word	0x00000380
        /*1170*/ 	.word	0x000000ff
        /*1174*/ 	.word	0x00038840
        /*1178*/ 	.short	0x0100
        /*117a*/ 	.byte	0x08
	.zero		1


	//   ....[4]....
        /*117c*/ 	.word	0x00000390
        /*1180*/ 	.word	0x000000ff
        /*1184*/ 	.word	0x00038838
        /*1188*/ 	.short	0x0100
        /*118a*/ 	.byte	0x08
	.zero		1


	//   ....[5]....
        /*118c*/ 	.word	0x000003a0
        /*1190*/ 	.word	0x000000ff
        /*1194*/ 	.word	0x00038848
        /*1198*/ 	.short	0x0100
        /*119a*/ 	.byte	0x08
	.zero		1


	//   ....[6]....
        /*119c*/ 	.word	0x000004d0
        /*11a0*/ 	.word	0x000000ff
        /*11a4*/ 	.word	0x00038850
        /*11a8*/ 	.short	0x0100
        /*11aa*/ 	.byte	0x08
	.zero		1


	//   ....[7]....
        /*11ac*/ 	.word	0x000004e0
        /*11b0*/ 	.word	0x000000ff
        /*11b4*/ 	.word	0x00038860
        /*11b8*/ 	.short	0x0100
        /*11ba*/ 	.byte	0x08
	.zero		1


	//   ....[8]....
        /*11bc*/ 	.word	0x000004f0
        /*11c0*/ 	.word	0x000000ff
        /*11c4*/ 	.word	0x00038858
        /*11c8*/ 	.short	0x0100
        /*11ca*/ 	.byte	0x08
	.zero		1


	//   ....[9]....
        /*11cc*/ 	.word	0x00000500
        /*11d0*/ 	.word	0x000000ff
        /*11d4*/ 	.word	0x00038868
        /*11d8*/ 	.short	0x0100
        /*11da*/ 	.byte	0x08
	.zero		1


	//   ....[10]....
        /*11dc*/ 	.word	0x000005f0
        /*11e0*/ 	.word	0x000000ff
        /*11e4*/ 	.word	0x00038870
        /*11e8*/ 	.short	0x0100
        /*11ea*/ 	.byte	0x06
	.zero		1


	//   ....[11]....
        /*11ec*/ 	.word	0x00000600
        /*11f0*/ 	.word	0x000000ff
        /*11f4*/ 	.word	0x00038880
        /*11f8*/ 	.short	0x0100
        /*11fa*/ 	.byte	0x06
	.zero		1


	//   ....[12]....
        /*11fc*/ 	.word	0x00000610
        /*1200*/ 	.word	0x000000ff
        /*1204*/ 	.word	0x00038878
        /*1208*/ 	.short	0x0100
        /*120a*/ 	.byte	0x06
	.zero		1


	//   ....[13]....
        /*120c*/ 	.word	0x00000620
        /*1210*/ 	.word	0x000000ff
        /*1214*/ 	.word	0x00038888
        /*1218*/ 	.short	0x0100
        /*121a*/ 	.byte	0x06
	.zero		1


	//   ....[14]....
        /*121c*/ 	.word	0x00000750
        /*1220*/ 	.word	0x000000ff
        /*1224*/ 	.word	0x00038890
        /*1228*/ 	.short	0x0100
        /*122a*/ 	.byte	0x08
	.zero		1


	//   ....[15]....
        /*122c*/ 	.word	0x00000760
        /*1230*/ 	.word	0x000000ff
        /*1234*/ 	.word	0x000388a0
        /*1238*/ 	.short	0x0100
        /*123a*/ 	.byte	0x08
	.zero		1


	//   ....[16]....
        /*123c*/ 	.word	0x00000770
        /*1240*/ 	.word	0x000000ff
        /*1244*/ 	.word	0x00038898
        /*1248*/ 	.short	0x0100
        /*124a*/ 	.byte	0x08
	.zero		1


	//   ....[17]....
        /*124c*/ 	.word	0x00000780
        /*1250*/ 	.word	0x000000ff
        /*1254*/ 	.word	0x000388a8
        /*1258*/ 	.short	0x0100
        /*125a*/ 	.byte	0x08
	.zero		1


	//   ....[18]....
        /*125c*/ 	.word	0x000008b0
        /*1260*/ 	.word	0x000000ff
        /*1264*/ 	.word	0x000388b0
        /*1268*/ 	.short	0x0100
        /*126a*/ 	.byte	0x08
	.zero		1


	//   ....[19]....
        /*126c*/ 	.word	0x000008c0
        /*1270*/ 	.word	0x000000ff
        /*1274*/ 	.word	0x000388c0
        /*1278*/ 	.short	0x0100
        /*127a*/ 	.byte	0x08
	.zero		1


	//   ....[20]....
        /*127c*/ 	.word	0x000008d0
        /*1280*/ 	.word	0x000000ff
        /*1284*/ 	.word	0x000388b8
        /*1288*/ 	.short	0x0100
        /*128a*/ 	.byte	0x08
	.zero		1


	//   ....[21]....
        /*128c*/ 	.word	0x000008e0
        /*1290*/ 	.word	0x000000ff
        /*1294*/ 	.word	0x000388c8
        /*1298*/ 	.short	0x0100
        /*129a*/ 	.byte	0x08
	.zero		1


	//   ....[22]....
        /*129c*/ 	.word	0x00004000
        /*12a0*/ 	.word	0x00000057
        /*12a4*/ 	.word	0x00038890
        /*12a8*/ 	.short	0x010a
        /*12aa*/ 	.byte	0x3f
	.zero		1


	//   ....[23]....
        /*12ac*/ 	.word	0x00007970
        /*12b0*/ 	.word	0x00000057
        /*12b4*/ 	.word	0x00038890
        /*12b8*/ 	.short	0x010a
        /*12ba*/ 	.byte	0x3f
	.zero		1


	//   ....[24]....
        /*12bc*/ 	.word	0x0000ad90
        /*12c0*/ 	.word	0x00000057
        /*12c4*/ 	.word	0x00038890
        /*12c8*/ 	.short	0x010a
        /*12ca*/ 	.byte	0x3f
	.zero		1


	//   ....[25]....
        /*12cc*/ 	.word	0x0000b570
        /*12d0*/ 	.word	0x0000000b
        /*12d4*/ 	.word	0x00000000
        /*12d8*/ 	.short	0x0101
        /*12da*/ 	.byte	0x3f
	.zero		1


	//   ....[26]....
        /*12dc*/ 	.word	0x0000b5b0
        /*12e0*/ 	.word	0x00000057
        /*12e4*/ 	.word	0x000388b0
        /*12e8*/ 	.short	0x010a
        /*12ea*/ 	.byte	0x3f
	.zero		1


	//   ....[27]....
        /*12ec*/ 	.word	0x0000bce0
        /*12f0*/ 	.word	0x00000057
        /*12f4*/ 	.word	0x00000000
        /*12f8*/ 	.short	0x0101
        /*12fa*/ 	.byte	0x3f
	.zero		1


	//   ....[28]....
        /*12fc*/ 	.word	0x0000c6d0
        /*1300*/ 	.word	0x00000017
        /*1304*/ 	.word	0x00038800
        /*1308*/ 	.short	0x010a
        /*130a*/ 	.byte	0x3f
	.zero		1


	//   ....[29]....
        /*130c*/ 	.word	0x0000c720
        /*1310*/ 	.word	0x00000017
        /*1314*/ 	.word	0x00038800
        /*1318*/ 	.short	0x010a
        /*131a*/ 	.byte	0x3f
	.zero		1


	//   ....[30]....
        /*131c*/ 	.word	0x0000cf10
        /*1320*/ 	.word	0x00000017
        /*1324*/ 	.word	0x00038800
        /*1328*/ 	.short	0x010a
        /*132a*/ 	.byte	0x3f
	.zero		1


	//   ....[31]....
        /*132c*/ 	.word	0x000102c0
        /*1330*/ 	.word	0x00000017
        /*1334*/ 	.word	0x00038800
        /*1338*/ 	.short	0x010a
        /*133a*/ 	.byte	0x3f
	.zero		1


	//   ....[32]....
        /*133c*/ 	.word	0x00013b30
        /*1340*/ 	.word	0x00000000
        /*1344*/ 	.word	0x00038830
        /*1348*/ 	.short	0x010a
        /*134a*/ 	.byte	0x3f
	.zero		1


	//   ....[33]....
        /*134c*/ 	.word	0x00013b80
        /*1350*/ 	.word	0x00000000
        /*1354*/ 	.word	0x00038830
        /*1358*/ 	.short	0x010a
        /*135a*/ 	.byte	0x3f
	.zero		1


	//   ....[34]....
        /*135c*/ 	.word	0x00017700
        /*1360*/ 	.word	0x00000000
        /*1364*/ 	.word	0x00000000
        /*1368*/ 	.short	0x0101
        /*136a*/ 	.byte	0x3f
	.zero		1


	//   ....[35]....
        /*136c*/ 	.word	0x00018940
        /*1370*/ 	.word	0x00000009
        /*1374*/ 	.word	0x00038830
        /*1378*/ 	.short	0x010a
        /*137a*/ 	.byte	0x3f
	.zero		1


	//   ....[36]....
        /*137c*/ 	.word	0x000189d0
        /*1380*/ 	.word	0x00000009
        /*1384*/ 	.word	0x00038830
        /*1388*/ 	.short	0x010a
        /*138a*/ 	.byte	0x3f
	.zero		1


	//   ....[37]....
        /*138c*/ 	.word	0x0001c0d0
        /*1390*/ 	.word	0x00000006
        /*1394*/ 	.word	0x00038850
        /*1398*/ 	.short	0x010a
        /*139a*/ 	.byte	0x3f
	.zero		1


	//   ....[38]....
        /*139c*/ 	.word	0x0001c120
        /*13a0*/ 	.word	0x00000006
        /*13a4*/ 	.word	0x00038850
        /*13a8*/ 	.short	0x010a
        /*13aa*/ 	.byte	0x3f
	.zero		1


	//   ....[39]....
        /*13ac*/ 	.word	0x0001cc40
        /*13b0*/ 	.word	0x00000009
        /*13b4*/ 	.word	0x00000000
        /*13b8*/ 	.short	0x0101
        /*13ba*/ 	.byte	0x3f
	.zero		1


	//   ....[40]....
        /*13bc*/ 	.word	0x0001d030
        /*13c0*/ 	.word	0x00000006
        /*13c4*/ 	.word	0x00000000
        /*13c8*/ 	.short	0x0101
        /*13ca*/ 	.byte	0x3f
	.zero		1


	//   ....[41]....
        /*13cc*/ 	.word	0x0001d9e0
        /*13d0*/ 	.word	0x00000002
        /*13d4*/ 	.word	0x00038850
        /*13d8*/ 	.short	0x010a
        /*13da*/ 	.byte	0x3f
	.zero		1


	//   ....[42]....
        /*13dc*/ 	.word	0x0001da30
        /*13e0*/ 	.word	0x00000002
        /*13e4*/ 	.word	0x00038850
        /*13e8*/ 	.short	0x010a
        /*13ea*/ 	.byte	0x3f
	.zero		1


	//   ....[43]....
        /*13ec*/ 	.word	0x0001e6c0
        /*13f0*/ 	.word	0x00000002
        /*13f4*/ 	.word	0x00000000
        /*13f8*/ 	.short	0x0101
        /*13fa*/ 	.byte	0x3f
	.zero		1


	//   ....[44]....
        /*13fc*/ 	.word	0x00020330
        /*1400*/ 	.word	0x00000014
        /*1404*/ 	.word	0x00000000
        /*1408*/ 	.short	0x0101
        /*140a*/ 	.byte	0x3f
	.zero		1


	//   ....[45]....
        /*140c*/ 	.word	0x00020ff0
        /*1410*/ 	.word	0x00000038
        /*1414*/ 	.word	0x00000000
        /*1418*/ 	.short	0x0101
        /*141a*/ 	.byte	0x3f
	.zero		1


	//   ....[46]....
        /*141c*/ 	.word	0x000247f0
        /*1420*/ 	.word	0x00000010
        /*1424*/ 	.word	0x00038820
        /*1428*/ 	.short	0x010a
        /*142a*/ 	.byte	0x3f
	.zero		1


	//   ....[47]....
        /*142c*/ 	.word	0x00024880
        /*1430*/ 	.word	0x0000000c
        /*1434*/ 	.word	0x000388a0
        /*1438*/ 	.short	0x010a
        /*143a*/ 	.byte	0x3f
	.zero		1


	//   ....[48]....
        /*143c*/ 	.word	0x00024dd0
        /*1440*/ 	.word	0x0000000c
        /*1444*/ 	.word	0x000388c0
        /*1448*/ 	.short	0x010a
        /*144a*/ 	.byte	0x3f
	.zero		1


	//   ....[49]....
        /*144c*/ 	.word	0x000253e0
        /*1450*/ 	.word	0x0000000b
        /*1454*/ 	.word	0x000388a0
        /*1458*/ 	.short	0x010a
        /*145a*/ 	.byte	0x3f
	.zero		1


	//   ....[50]....
        /*145c*/ 	.word	0x00025920
        /*1460*/ 	.word	0x0000000b
        /*1464*/ 	.word	0x000388c0
        /*1468*/ 	.short	0x010a
        /*146a*/ 	.byte	0x3f
	.zero		1


	//   ....[51]....
        /*146c*/ 	.word	0x00026ba0
        /*1470*/ 	.word	0x00000005
        /*1474*/ 	.word	0x00038840
        /*1478*/ 	.short	0x010a
        /*147a*/ 	.byte	0x3f
	.zero		1


	//   ....[52]....
        /*147c*/ 	.word	0x000271b0
        /*1480*/ 	.word	0x00000005
        /*1484*/ 	.word	0x00038830
        /*1488*/ 	.short	0x0107
        /*148a*/ 	.byte	0x3f
	.zero		1


	//   ....[53]....
        /*148c*/ 	.word	0x00027290
        /*1490*/ 	.word	0x00000005
        /*1494*/ 	.word	0x00038830
        /*1498*/ 	.short	0x0101
        /*149a*/ 	.byte	0x3f
	.zero		1


	//   ....[54]....
        /*149c*/ 	.word	0x00027ec0
        /*14a0*/ 	.word	0x00000010
        /*14a4*/ 	.word	0x00038800
        /*14a8*/ 	.short	0x0107
        /*14aa*/ 	.byte	0x3f
	.zero		1


	//   ....[55]....
        /*14ac*/ 	.word	0x00027fe0
        /*14b0*/ 	.word	0x00000010
        /*14b4*/ 	.word	0x00038800
        /*14b8*/ 	.short	0x0101
        /*14ba*/ 	.byte	0x3f
	.zero		1


	//   ....[56]....
        /*14bc*/ 	.word	0x00028000
        /*14c0*/ 	.word	0x00000010
        /*14c4*/ 	.word	0x00038820
        /*14c8*/ 	.short	0x010a
        /*14ca*/ 	.byte	0x3f
	.zero		1


	//   ....[57]....
        /*14cc*/ 	.word	0x00028400
        /*14d0*/ 	.word	0x00000006
        /*14d4*/ 	.word	0x00038840
        /*14d8*/ 	.short	0x010a
        /*14da*/ 	.byte	0x3f
	.zero		1


	//   ....[58]....
        /*14dc*/ 	.word	0x00028980
        /*14e0*/ 	.word	0x00000006
        /*14e4*/ 	.word	0x00038830
        /*14e8*/ 	.short	0x0107
        /*14ea*/ 	.byte	0x3f
	.zero		1


	//   ....[59]....
        /*14ec*/ 	.word	0x00028a40
        /*14f0*/ 	.word	0x00000006
        /*14f4*/ 	.word	0x00038830
        /*14f8*/ 	.short	0x0101
        /*14fa*/ 	.byte	0x3f
	.zero		1


	//   ....[60]....
        /*14fc*/ 	.word	0x00028aa0
        /*1500*/ 	.word	0x00000006
        /*1504*/ 	.word	0x00038860
        /*1508*/ 	.short	0x010a
        /*150a*/ 	.byte	0x3f
	.zero		1


	//   ....[61]....
        /*150c*/ 	.word	0x00028fd0
        /*1510*/ 	.word	0x00000006
        /*1514*/ 	.word	0x00038850
        /*1518*/ 	.short	0x0107
        /*151a*/ 	.byte	0x3f
	.zero		1


	//   ....[62]....
        /*151c*/ 	.word	0x00029170
        /*1520*/ 	.word	0x00000006
        /*1524*/ 	.word	0x00038850
        /*1528*/ 	.short	0x0101
        /*152a*/ 	.byte	0x3f
	.zero		1


	//   ....[63]....
        /*152c*/ 	.word	0x000293a0
        /*1530*/ 	.word	0x00000004
        /*1534*/ 	.word	0x00038860
        /*1538*/ 	.short	0x010a
        /*153a*/ 	.byte	0x3f
	.zero		1


	//   ....[64]....
        /*153c*/ 	.word	0x00029900
        /*1540*/ 	.word	0x00000004
        /*1544*/ 	.word	0x00038850
        /*1548*/ 	.short	0x0107
        /*154a*/ 	.byte	0x3f
	.zero		1


	//   ....[65]....
        /*154c*/ 	.word	0x000299c0
        /*1550*/ 	.word	0x00000004
        /*1554*/ 	.word	0x00038850
        /*1558*/ 	.short	0x0101
        /*155a*/ 	.byte	0x3f
	.zero		1


	//   ....[66]....
        /*155c*/ 	.word	0x0002a720
        /*1560*/ 	.word	0x00000005
        /*1564*/ 	.word	0x00038820
        /*1568*/ 	.short	0x010a
        /*156a*/ 	.byte	0x3f
	.zero		1


	//   ....[67]....
        /*156c*/ 	.word	0x0002a890
        /*1570*/ 	.word	0x00000003
        /*1574*/ 	.word	0x00038840
        /*1578*/ 	.short	0x010a
        /*157a*/ 	.byte	0x3f
	.zero		1


	//   ....[68]....
        /*157c*/ 	.word	0x0002a930
        /*1580*/ 	.word	0x00000017
        /*1584*/ 	.word	0x00038840
        /*1588*/ 	.short	0x010a
        /*158a*/ 	.byte	0x3f
	.zero		1


	//   ....[69]....
        /*158c*/ 	.word	0x0002a970
        /*1590*/ 	.word	0x00000003
        /*1594*/ 	.word	0x00038860
        /*1598*/ 	.short	0x010a
        /*159a*/ 	.byte	0x3f
	.zero		1


	//   ....[70]....
        /*159c*/ 	.word	0x0002a9b0
        /*15a0*/ 	.word	0x00000017
        /*15a4*/ 	.word	0x00038860
        /*15a8*/ 	.short	0x010a
        /*15aa*/ 	.byte	0x3f
	.zero		1


	//   ....[71]....
        /*15ac*/ 	.word	0x0002aa10
        /*15b0*/ 	.word	0x00000057
        /*15b4*/ 	.word	0x00038890
        /*15b8*/ 	.short	0x010a
        /*15ba*/ 	.byte	0x3f
	.zero		1


	//   ....[72]....
        /*15bc*/ 	.word	0x0002adf0
        /*15c0*/ 	.word	0x00000057
        /*15c4*/ 	.word	0x00038890
        /*15c8*/ 	.short	0x010a
        /*15ca*/ 	.byte	0x3f
	.zero		1


	//   ....[73]....
        /*15cc*/ 	.word	0x0002b1d0
        /*15d0*/ 	.word	0x00000057
        /*15d4*/ 	.word	0x00038890
        /*15d8*/ 	.short	0x010a
        /*15da*/ 	.byte	0x3f
	.zero		1


	//   ....[74]....
        /*15dc*/ 	.word	0x0002b5b0
        /*15e0*/ 	.word	0x00000057
        /*15e4*/ 	.word	0x000388b0
        /*15e8*/ 	.short	0x010a
        /*15ea*/ 	.byte	0x3f
	.zero		1


	//   ....[75]....
        /*15ec*/ 	.word	0x0002b7d0
        /*15f0*/ 	.word	0x00000017
        /*15f4*/ 	.word	0x00038800
        /*15f8*/ 	.short	0x010a
        /*15fa*/ 	.byte	0x3f
	.zero		1


	//   ....[76]....
        /*15fc*/ 	.word	0x0002b9f0
        /*1600*/ 	.word	0x00000017
        /*1604*/ 	.word	0x00038800
        /*1608*/ 	.short	0x010a
        /*160a*/ 	.byte	0x3f
	.zero		1


	//   ....[77]....
        /*160c*/ 	.word	0x0002ba40
        /*1610*/ 	.word	0x00000000
        /*1614*/ 	.word	0x00038830
        /*1618*/ 	.short	0x010a
        /*161a*/ 	.byte	0x3f
	.zero		1


	//   ....[78]....
        /*161c*/ 	.word	0x0002ba90
        /*1620*/ 	.word	0x00000009
        /*1624*/ 	.word	0x00038830
        /*1628*/ 	.short	0x010a
        /*162a*/ 	.byte	0x3f
	.zero		1


	//   ....[79]....
        /*162c*/ 	.word	0x0002bae0
        /*1630*/ 	.word	0x00000006
        /*1634*/ 	.word	0x00038850
        /*1638*/ 	.short	0x010a
        /*163a*/ 	.byte	0x3f
	.zero		1


	//   ....[80]....
        /*163c*/ 	.word	0x0002bb30
        /*1640*/ 	.word	0x00000002
        /*1644*/ 	.word	0x00038850
        /*1648*/ 	.short	0x010a
        /*164a*/ 	.byte	0x3f
	.zero		1


	//   ....[81]....
        /*164c*/ 	.word	0x0002bcd0
        /*1650*/ 	.word	0x00000010
        /*1654*/ 	.word	0x00038820
        /*1658*/ 	.short	0x010a
        /*165a*/ 	.byte	0x3f
	.zero		1


	//   ....[82]....
        /*165c*/ 	.word	0x0002bd20
        /*1660*/ 	.word	0x0000000c
        /*1664*/ 	.word	0x000388a0
        /*1668*/ 	.short	0x010a
        /*166a*/ 	.byte	0x3f
	.zero		1


	//   ....[83]....
        /*166c*/ 	.word	0x0002bd70
        /*1670*/ 	.word	0x0000000c
        /*1674*/ 	.word	0x000388c0
        /*1678*/ 	.short	0x010a
        /*167a*/ 	.byte	0x3f
	.zero		1


	//   ....[84]....
        /*167c*/ 	.word	0x0002bdc0
        /*1680*/ 	.word	0x0000000b
        /*1684*/ 	.word	0x000388a0
        /*1688*/ 	.short	0x010a
        /*168a*/ 	.byte	0x3f
	.zero		1


	//   ....[85]....
        /*168c*/ 	.word	0x0002be10
        /*1690*/ 	.word	0x0000000b
        /*1694*/ 	.word	0x000388c0
        /*1698*/ 	.short	0x010a
        /*169a*/ 	.byte	0x3f
	.zero		1


	//   ....[86]....
        /*169c*/ 	.word	0x0002bf30
        /*16a0*/ 	.word	0x00000005
        /*16a4*/ 	.word	0x00038840
        /*16a8*/ 	.short	0x010a
        /*16aa*/ 	.byte	0x3f
	.zero		1


	//   ....[87]....
        /*16ac*/ 	.word	0x0002d290
        /*16b0*/ 	.word	0x00000010
        /*16b4*/ 	.word	0x00038820
        /*16b8*/ 	.short	0x010a
        /*16ba*/ 	.byte	0x3f
	.zero		1


	//   ....[88]....
        /*16bc*/ 	.word	0x0002d2e0
        /*16c0*/ 	.word	0x00000006
        /*16c4*/ 	.word	0x00038840
        /*16c8*/ 	.short	0x010a
        /*16ca*/ 	.byte	0x3f
	.zero		1


	//   ....[89]....
        /*16cc*/ 	.word	0x0002da80
        /*16d0*/ 	.word	0x00000006
        /*16d4*/ 	.word	0x00038860
        /*16d8*/ 	.short	0x010a
        /*16da*/ 	.byte	0x3f
	.zero		1


	//   ....[90]....
        /*16dc*/ 	.word	0x0002e250
        /*16e0*/ 	.word	0x00000004
        /*16e4*/ 	.word	0x00038860
        /*16e8*/ 	.short	0x010a
        /*16ea*/ 	.byte	0x3f
	.zero		1


	//   ....[91]....
        /*16ec*/ 	.word	0x0002f440
        /*16f0*/ 	.word	0x00000005
        /*16f4*/ 	.word	0x00038820
        /*16f8*/ 	.short	0x010a
        /*16fa*/ 	.byte	0x3f
	.zero		1


	//   ....[92]....
        /*16fc*/ 	.word	0x0002f5e0
        /*1700*/ 	.word	0x00000003
        /*1704*/ 	.word	0x00038840
        /*1708*/ 	.short	0x010a
        /*170a*/ 	.byte	0x3f
	.zero		1


	//   ....[93]....
        /*170c*/ 	.word	0x0002f630
        /*1710*/ 	.word	0x00000017
        /*1714*/ 	.word	0x00038840
        /*1718*/ 	.short	0x010a
        /*171a*/ 	.byte	0x3f
	.zero		1


	//   ....[94]....
        /*171c*/ 	.word	0x0002f680
        /*1720*/ 	.word	0x00000003
        /*1724*/ 	.word	0x00038860
        /*1728*/ 	.short	0x010a
        /*172a*/ 	.byte	0x3f
	.zero		1


	//----- nvinfo : EIATTR_NUM_MBARRIERS
	.align		4
.L_153:
        /*172c*/ 	.byte	0x03, 0x38
        /*172e*/ 	.short	0x0016


	//----- nvinfo : EIATTR_EXIT_INSTR_OFFSETS
	.align		4
        /*1730*/ 	.byte	0x04, 0x1c
        /*1732*/ 	.short	(.L_155 - .L_154)


	//   ....[0]....
.L_154:
        /*1734*/ 	.word	0x0002aa00


	//----- nvinfo : EIATTR_MAX_THREADS
	.align		4
.L_155:
        /*1738*/ 	.byte	0x04, 0x05
        /*173a*/ 	.short	(.L_157 - .L_156)
.L_156:
        /*173c*/ 	.word	0x00000180
        /*1740*/ 	.word	0x00000001
        /*1744*/ 	.word	0x00000001


	//----- nvinfo : EIATTR_CRS_STACK_SIZE
	.align		4
.L_157:
        /*1748*/ 	.byte	0x04, 0x1e
        /*174a*/ 	.short	(.L_159 - .L_158)
.L_158:
        /*174c*/ 	.word	0x00000000


	//----- nvinfo : EIATTR_CBANK_PARAM_SIZE
	.align		4
.L_159:
        /*1750*/ 	.byte	0x03, 0x19
        /*1752*/ 	.short	0x0af0


	//----- nvinfo : EIATTR_PARAM_CBANK
	.align		4
        /*1754*/ 	.byte	0x04, 0x0a
        /*1756*/ 	.short	(.L_161 - .L_160)
	.align		4
.L_160:
        /*1758*/ 	.word	index@(.nv.constant0._ZN7cutlass13device_kernelIN5flash11enable_sm90INS1_16FlashAttnFwdSm90INS1_25CollectiveMainloopFwdSm90ILi2EN4cute5tupleIJNS5_1CILi1EEES8_S8_EEENS6_IJNS7_ILi128EEENS7_ILi80EEENS7_ILi256EEEEEELi256ENS_10bfloat16_tEfNS_4arch4Sm90ELb0ELb0ELb0ELb1ELb1ELb1ELb0ELb1ELb1ELb1ELb1ELb0EEENS1_21CollectiveEpilogueFwdINS6_IJSA_SC_SB_EEES9_SE_SG_Li256ELb1ELb1ELb1ELb0EEENS1_36VarlenDynamicPersistentTileSchedulerILi128ELi80ELi256ELi128ELb1ELb1ELb1ELb0ELb1ELb1EEEEEEEEEvNT_6ParamsE)
        /*175c*/ 	.short	0x0210
        /*175e*/ 	.short	0x0af0


	//----- nvinfo : EIATTR_SW_WAR
	.align		4
.L_161:
        /*1760*/ 	.byte	0x04, 0x36
        /*1762*/ 	.short	(.L_163 - .L_162)
.L_162:
        /*1764*/ 	.word	0x00000008
.L_163:


//--------------------- .nv.info._ZN7cutlass13device_kernelIN5flash11enable_sm90INS1_16FlashAttnFwdSm90INS1_25CollectiveMainloopFwdSm90ILi2EN4cute5tupleIJNS5_1CILi1EEES8_S8_EEENS6_IJNS7_ILi128EEENS7_ILi64EEENS7_ILi256EEEEEELi256ENS_10bfloat16_tEfNS_4arch4Sm90ELb0ELb1ELb0ELb0ELb1ELb0ELb0ELb1ELb1ELb1ELb1ELb0EEENS1_21CollectiveEpilogueFwdINS6_IJSA_SC_SB_EEES9_SE_SG_Li256ELb0ELb1ELb1ELb0EEENS1_19SingleTileSchedulerILb0ELb1ELb1ELi128EEEEEEEEEvNT_6ParamsE --------------------------
	.section	.nv.info._ZN7cutlass13device_kernelIN5flash11enable_sm90INS1_16FlashAttnFwdSm90INS1_25CollectiveMainloopFwdSm90ILi2EN4cute5tupleIJNS5_1CILi1EEES8_S8_EEENS6_IJNS7_ILi128EEENS7_ILi64EEENS7_ILi256EEEEEELi256ENS_10bfloat16_tEfNS_4arch4Sm90ELb0ELb1ELb0ELb0ELb1ELb0ELb0ELb1ELb1ELb1ELb1ELb0EEENS1_21CollectiveEpilogueFwdINS6_IJSA_SC_SB_EEES9_SE_SG_Li256ELb0ELb1ELb1ELb0EEENS1_19SingleTileSchedulerILb0ELb1ELb1ELi128EEEEEEEEEvNT_6ParamsE,"",@"SHT_CUDA_INFO"
	.sectionflags	@""
	.align	4


	//----- nvinfo : EIATTR_CUDA_API_VERSION
	.align		4
        /*0000*/ 	.byte	0x04, 0x37
        /*0002*/ 	.short	(.L_165 - .L_164)
.L_164:
        /*0004*/ 	.word	0x00000082


	//----- nvinfo : EIATTR_KPARAM_INFO
	.align		4
.L_165:
        /*0008*/ 	.byte	0x04, 0x17
        /*000a*/ 	.short	(.L_167 - .L_166)
.L_166:
        /*000c*/ 	.word	0x00000000
        /*0010*/ 	.short	0x0000
        /*0012*/ 	.short	0x0070
        /*0014*/ 	.byte	0x00, 0xf0, 0x01, 0x28


	//----- nvinfo : EIATTR_SPARSE_MMA_MASK
	.align		4
.L_167:
        /*0018*/ 	.byte	0x03, 0x50
        /*001a*/ 	.short	0x0000


	//----- nvinfo : EIATTR_MAXREG_COUNT
	.align		4
        /*001c*/ 	.byte	0x03, 0x1b
        /*001e*/ 	.short	0x00a8


	//----- nvinfo : EIATTR_NUM_BARRIERS
	.align		4
        /*0020*/ 	.byte	0x02, 0x4c
        /*0022*/ 	.byte	0x09
	.zero		1


	//----- nvinfo : EIATTR_EXTERNS
	.align		4
        /*0024*/ 	.byte	0x04, 0x0f
        /*0026*/ 	.short	(.L_169 - .L_168)


	//   ....[0]....
	.align		4
.L_168:
        /*0028*/ 	.word	index@(__assertfail)


	//----- nvinfo : EIATTR_ANNOTATIONS
	.align		4
.L_169:
        /*002c*/ 	.byte	0x04, 0x55
        /*002e*/ 	.short	(.L_171 - .L_170)


	//   ....[0]....
.L_170:
        /*0030*/ 	.word	0x00000001
        /*0034*/ 	.byte	0xb0, 0x08, 0x00, 0x00, 0x01, 0x00, 0x00, 0x00, 0xe0, 0x09, 0x00, 0x00, 0x01, 0x00, 0x00, 0x00
        /*0044*/ 	.byte	0x90, 0x19, 0x00, 0x00, 0x01, 0x00, 0x00, 0x00, 0x30, 0xcd, 0x00, 0x00, 0x01, 0x00, 0x00, 0x00
        /*0054*/ 	.byte	0x40, 0xef, 0x00, 0x00, 0x01, 0x00, 0x00, 0x00, 0xd0, 0x02, 0x01, 0x00, 0x01, 0x00, 0x00, 0x00
        /*0064*/ 	.byte	0x70, 0x04, 0x01, 0x00, 0x01, 0x00, 0x00, 0x00, 0x00, 0x19, 0x01, 0x00, 0x01, 0x00, 0x00, 0x00
        /*0074*/ 	.byte	0xa0, 0x2e, 0x01, 0x00


	//----- nvinfo : EIATTR_MERCURY_ISA_VERSION
	.align		4
.L_171:
        /*0078*/ 	.byte	0x03, 0x5f
        /*007a*/ 	.short	0x0101


	//----- nvinfo : EIATTR_INT_WARP_WIDE_INSTR_OFFSETS
	.align		4
        /*007c*/ 	.byte	0x04, 0x31
        /*007e*/ 	.short	(.L_173 - .L_172)


	//   ....[0]....
.L_172:
        /*0080*/ 	.word	0x000000c0


	//   ....[1]....
        /*0084*/ 	.word	0x000000d0


	//   ....[2]....
        /*0088*/ 	.word	0x00000170


	//----- nvinfo : EIATTR_COOP_GROUP_MASK_REGIDS
	.align		4
.L_173:
        /*008c*/ 	.byte	0x04, 0x29
        /*008e*/ 	.short	(.L_175 - .L_174)


	//   ....[0]....
.L_174:
        /*0090*/ 	.word	0xffffffff


	//   ....[1]....
        /*0094*/ 	.word	0xffffffff


	//   ....[2]....
        /*0098*/ 	.word	0xffffffff


	//   ....[3]....
        /*009c*/ 	.word	0xffffffff


	//   ....[4]....
        /*00a0*/ 	.word	0xffffffff


	//   ....[5]....
        /*00a4*/ 	.word	0xffffffff


	//   ....[6]....
        /*00a8*/ 	.word	0xffffffff


	//   ....[7]....
        /*00ac*/ 	.word	0xffffffff


	//   ....[8]....
        /*00b0*/ 	.word	0xffffffff


	//   ....[9]....
        /*00b4*/ 	.word	0xffffffff


	//   ....[10]....
        /*00b8*/ 	.word	0xffffffff


	//   ....[11]....
        /*00bc*/ 	.word	0xffffffff


	//   ....[12]....
        /*00c0*/ 	.word	0xffffffff


	//   ....[13]....
        /*00c4*/ 	.word	0xffffffff


	//   ....[14]....
        /*00c8*/ 	.word	0xffffffff


	//   ....[15]....
        /*00cc*/ 	.word	0xffffffff


	//   ....[16]....
        /*00d0*/ 	.word	0xffffffff


	//   ....[17]....
        /*00d4*/ 	.word	0xffffffff


	//   ....[18]....
        /*00d8*/ 	.word	0xffffffff


	//   ....[19]....
        /*00dc*/ 	.word	0xffffffff


	//   ....[20]....
        /*00e0*/ 	.word	0xffffffff


	//   ....[21]....
        /*00e4*/ 	.word	0xffffffff


	//   ....[22]....
        /*00e8*/ 	.word	0xffffffff


	//   ....[23]....
        /*00ec*/ 	.word	0xffffffff


	//   ....[24]....
        /*00f0*/ 	.word	0xffffffff


	//   ....[25]....
        /*00f4*/ 	.word	0xffffffff


	//   ....[26]....
        /*00f8*/ 	.word	0xffffffff


	//   ....[27]....
        /*00fc*/ 	.word	0xffffffff


	//   ....[28]....
        /*0100*/ 	.word	0xffffffff


	//   ....[29]....
        /*0104*/ 	.word	0xffffffff


	//   ....[30]....
        /*0108*/ 	.word	0xffffffff


	//   ....[31]....
        /*010c*/ 	.word	0xffffffff


	//   ....[32]....
        /*0110*/ 	.word	0xffffffff


	//   ....[33]....
        /*0114*/ 	.word	0xffffffff


	//   ....[34]....
        /*0118*/ 	.word	0xffffffff


	//   ....[35]....
        /*011c*/ 	.word	0xffffffff


	//   ....[36]....
        /*0120*/ 	.word	0xffffffff


	//   ....[37]....
        /*0124*/ 	.word	0xffffffff


	//   ....[38]....
        /*0128*/ 	.word	0xffffffff


	//   ....[39]....
        /*012c*/ 	.word	0xffffffff


	//   ....[40]....
        /*0130*/ 	.word	0xffffffff


	//   ....[41]....
        /*0134*/ 	.word	0xffffffff


	//   ....[42]....
        /*0138*/ 	.word	0xffffffff


	//   ....[43]....
        /*013c*/ 	.word	0xffffffff


	//   ....[44]....
        /*0140*/ 	.word	0xffffffff


	//   ....[45]....
        /*0144*/ 	.word	0xffffffff


	//   ....[46]....
        /*0148*/ 	.word	0xffffffff


	//   ....[47]....
        /*014c*/ 	.word	0xffffffff


	//   ....[48]....
        /*0150*/ 	.word	0xffffffff


	//   ....[49]....
        /*0154*/ 	.word	0xffffffff


	//   ....[50]....
        /*0158*/ 	.word	0xffffffff


	//   ....[51]....
        /*015c*/ 	.word	0xffffffff


	//   ....[52]....
        /*0160*/ 	.word	0xffffffff


	//   ....[53]....
        /*0164*/ 	.word	0xffffffff


	//   ....[54]....
        /*0168*/ 	.word	0xffffffff


	//   ....[55]....
        /*016c*/ 	.word	0xffffffff


	//   ....[56]....
        /*0170*/ 	.word	0xffffffff


	//   ....[57]....
        /*0174*/ 	.word	0xffffffff


	//   ....[58]....
        /*0178*/ 	.word	0xffffffff


	//   ....[59]....
        /*017c*/ 	.word	0xffffffff


	//   ....[60]....
        /*0180*/ 	.word	0xffffffff


	//   ....[61]....
        /*0184*/ 	.word	0xffffffff


	//   ....[62]....
        /*0188*/ 	.word	0xffffffff


	//   ....[63]....
        /*018c*/ 	.word	0xffffffff


	//   ....[64]....
        /*0190*/ 	.word	0xffffffff


	//   ....[65]....
        /*0194*/ 	.word	0xffffffff


	//   ....[66]....
        /*0198*/ 	.word	0xffffffff


	//   ....[67]....
        /*019c*/ 	.word	0xffffffff


	//   ....[68]....
        /*01a0*/ 	.word	0xffffffff


	//   ....[69]....
        /*01a4*/ 	.word	0xffffffff


	//   ....[70]....
        /*01a8*/ 	.word	0xffffffff


	//   ....[71]....
        /*01ac*/ 	.word	0xffffffff


	//   ....[72]....
        /*01b0*/ 	.word	0xffffffff


	//   ....[73]....
        /*01b4*/ 	.word	0xffffffff


	//   ....[74]....
        /*01b8*/ 	.word	0xffffffff


	//   ....[75]....
        /*01bc*/ 	.word	0xffffffff


	//   ....[76]....
        /*01c0*/ 	.word	0xffffffff


	//   ....[77]....
        /*01c4*/ 	.word	0xffffffff


	//   ....[78]....
        /*01c8*/ 	.word	0xffffffff


	//   ....[79]....
        /*01cc*/ 	.word	0xffffffff


	//   ....[80]....
        /*01d0*/ 	.word	0xffffffff


	//   ....[81]....
        /*01d4*/ 	.word	0xffffffff


	//   ....[82]....
        /*01d8*/ 	.word	0xffffffff


	//   ....[83]....
        /*01dc*/ 	.word	0xffffffff


	//   ....[84]....
        /*01e0*/ 	.word	0xffffffff


	//   ....[85]....
        /*01e4*/ 	.word	0xffffffff


	//   ....[86]....
        /*01e8*/ 	.word	0xffffffff


	//   ....[87]....
        /*01ec*/ 	.word	0xffffffff


	//   ....[88]....
        /*01f0*/ 	.word	0xffffffff


	//   ....[89]....
        /*01f4*/ 	.word	0xffffffff


	//   ....[90]....
        /*01f8*/ 	.word	0xffffffff


	//   ....[91]....
        /*01fc*/ 	.word	0x0500000f


	//   ....[92]....
        /*0200*/ 	.word	0x0500000f


	//   ....[93]....
        /*0204*/ 	.word	0x0500000f


	//   ....[94]....
        /*0208*/ 	.word	0x0500000f


	//   ....[95]....
        /*020c*/ 	.word	0x0500000f


	//   ....[96]....
        /*0210*/ 	.word	0x0500000f


	//   ....[97]....
        /*0214*/ 	.word	0x0500000f


	//   ....[98]....
        /*0218*/ 	.word	0x0500000f


	//   ....[99]....
        /*021c*/ 	.word	0x0500000f


	//   ....[100]....
        /*0220*/ 	.word	0x0500000f


	//   ....[101]....
        /*0224*/ 	.word	0x0500000f


	//   ....[102]....
        /*0228*/ 	.word	0x0500000f


	//   ....[103]....
        /*022c*/ 	.word	0x0500000f


	//   ....[104]....
        /*0230*/ 	.word	0x0500000f


	//   ....[105]....
        /*0234*/ 	.word	0x0500000f


	//   ....[106]....
        /*0238*/ 	.word	0x0500000f


	//   ....[107]....
        /*023c*/ 	.word	0x0500000f


	//   ....[108]....
        /*0240*/ 	.word	0x0500000f


	//   ....[109]....
        /*0244*/ 	.word	0x0500000f


	//   ....[110]....
        /*0248*/ 	.word	0x0500000f


	//   ....[111]....
        /*024c*/ 	.word	0x0500000f


	//   ....[112]....
        /*0250*/ 	.word	0x0500000f


	//   ....[113]....
        /*0254*/ 	.word	0x0500000f


	//   ....[114]....
        /*0258*/ 	.word	0x0500000f


	//   ....[115]....
        /*025c*/ 	.word	0x0500000f


	//   ....[116]....
        /*0260*/ 	.word	0x0500000f


	//   ....[117]....
        /*0264*/ 	.word	0x0500000f


	//   ....[118]....
        /*0268*/ 	.word	0x0500000f


	//   ....[119]....
        /*026c*/ 	.word	0x0500000f


	//   ....[120]....
        /*0270*/ 	.word	0x0500000f


	//   ....[121]....
        /*0274*/ 	.word	0x0500000f


	//   ....[122]....
        /*0278*/ 	.word	0x0500000f


	//   ....[123]....
        /*027c*/ 	.word	0x0500000f


	//   ....[124]....
        /*0280*/ 	.word	0x0500000f


	//   ....[125]....
        /*0284*/ 	.word	0x0500000f


	//   ....[126]....
        /*0288*/ 	.word	0x0500000f


	//   ....[127]....
        /*028c*/ 	.word	0x0500000f


	//   ....[128]....
        /*0290*/ 	.word	0x0500000f


	//   ....[129]....
        /*0294*/ 	.word	0x0500000f


	//   ....[130]....
        /*0298*/ 	.word	0x0500000f


	//   ....[131]....
        /*029c*/ 	.word	0x0500000f


	//   ....[132]....
        /*02a0*/ 	.word	0x0500000f


	//   ....[133]....
        /*02a4*/ 	.word	0x0500000f


	//   ....[134]....
        /*02a8*/ 	.word	0x0500000f


	//   ....[135]....
        /*02ac*/ 	.word	0x0500000f


	//   ....[136]....
        /*02b0*/ 	.word	0x0500000f


	//   ....[137]....
        /*02b4*/ 	.word	0x0500000f


	//   ....[138]....
        /*02b8*/ 	.word	0x0500000f


	//   ....[139]....
        /*02bc*/ 	.word	0x0500000f


	//   ....[140]....
        /*02c0*/ 	.word	0x0500000f


	//----- nvinfo : EIATTR_COOP_GROUP_INSTR_OFFSETS
	.align		4
.L_175:
        /*02c4*/ 	.byte	0x04, 0x28
        /*02c6*/ 	.short	(.L_177 - .L_176)


	//   ....[0]....
.L_176:
        /*02c8*/ 	.word	0x00000070


	//   ....[1]....
        /*02cc*/ 	.word	0x000000b0


	//   ....[2]....
        /*02d0*/ 	.word	0x000002d0


	//   ....[3]....
        /*02d4*/ 	.word	0x00000430


	//   ....[4]....
        /*02d8*/ 	.word	0x00000550


	//   ....[5]....
        /*02dc*/ 	.word	0x000006b0


	//   ....[6]....
        /*02e0*/ 	.word	0x00001770


	//   ....[7]....
        /*02e4*/ 	.word	0x00002770


	//   ....[8]....
        /*02e8*/ 	.word	0x00002a20


	//   ....[9]....
        /*02ec*/ 	.word	0x00003350


	//   ....[10]....
        /*02f0*/ 	.word	0x00003470


	//   ....[11]....
        /*02f4*/ 	.word	0x00003820


	//   ....[12]....
        /*02f8*/ 	.word	0x00003930


	//   ....[13]....
        /*02fc*/ 	.word	0x00005930


	//   ....[14]....
        /*0300*/ 	.word	0x00005b50


	//   ....[15]....
        /*0304*/ 	.word	0x00006280


	//   ....[16]....
        /*0308*/ 	.word	0x00006380


	//   ....[17]....
        /*030c*/ 	.word	0x00006700


	//   ....[18]....
        /*0310*/ 	.word	0x00006760


	//   ....[19]....
        /*0314*/ 	.word	0x000085d0


	//   ....[20]....
        /*0318*/ 	.word	0x000085e0


	//   ....[21]....
        /*031c*/ 	.word	0x00008640


	//   ....[22]....
        /*0320*/ 	.word	0x00008660


	//   ....[23]....
        /*0324*/ 	.word	0x0000a270


	//   ....[24]....
        /*0328*/ 	.word	0x0000a4d0


	//   ....[25]....
        /*032c*/ 	.word	0x0000ac20


	//   ....[26]....
        /*0330*/ 	.word	0x0000ad20


	//   ....[27]....
        /*0334*/ 	.word	0x0000b0a0


	//   ....[28]....
        /*0338*/ 	.word	0x0000b100


	//   ....[29]....
        /*033c*/ 	.word	0x0000c170


	//   ....[30]....
        /*0340*/ 	.word	0x0000c190


	//   ....[31]....
        /*0344*/ 	.word	0x0000c210


	//   ....[32]....
        /*0348*/ 	.word	0x0000c240


	//   ....[33]....
        /*034c*/ 	.word	0x0000d4d0


	//   ....[34]....
        /*0350*/ 	.word	0x0000d530


	//   ....[35]....
        /*0354*/ 	.word	0x0000d570


	//   ....[36]....
        /*0358*/ 	.word	0x0000d5b0


	//   ....[37]....
        /*035c*/ 	.word	0x0000d5e0


	//   ....[38]....
        /*0360*/ 	.word	0x0000d610


	//   ....[39]....
        /*0364*/ 	.word	0x0000e250


	//   ....[40]....
        /*0368*/ 	.word	0x0000e260


	//   ....[41]....
        /*036c*/ 	.word	0x0000f2b0


	//   ....[42]....
        /*0370*/ 	.word	0x00010960


	//   ....[43]....
        /*0374*/ 	.word	0x00010980


	//   ....[44]....
        /*0378*/ 	.word	0x00010990


	//   ....[45]....
        /*037c*/ 	.word	0x000109a0


	//   ....[46]....
        /*0380*/ 	.word	0x000109b0


	//   ....[47]....
        /*0384*/ 	.word	0x00010a20


	//   ....[48]....
        /*0388*/ 	.word	0x00010a50


	//   ....[49]....
        /*038c*/ 	.word	0x00010ab0


	//   ....[50]....
        /*0390*/ 	.word	0x000110e0


	//   ....[51]....
        /*0394*/ 	.word	0x00011110


	//   ....[52]....
        /*0398*/ 	.word	0x00011140


	//   ....[53]....
        /*039c*/ 	.word	0x00011160


	//   ....[54]....
        /*03a0*/ 	.word	0x00011170


	//   ....[55]....
        /*03a4*/ 	.word	0x00011200


	//   ....[56]....
        /*03a8*/ 	.word	0x00011230


	//   ....[57]....
        /*03ac*/ 	.word	0x000112a0


	//   ....[58]....
        /*03b0*/ 	.word	0x000112d0


	//   ....[59]....
        /*03b4*/ 	.word	0x00011340


	//   ....[60]....
        /*03b8*/ 	.word	0x00011370


	//   ....[61]....
        /*03bc*/ 	.word	0x000113e0


	//   ....[62]....
        /*03c0*/ 	.word	0x00011410


	//   ....[63]....
        /*03c4*/ 	.word	0x00011480


	//   ....[64]....
        /*03c8*/ 	.word	0x000114b0


	//   ....[65]....
        /*03cc*/ 	.word	0x00011510


	//   ....[66]....
        /*03d0*/ 	.word	0x00011d00


	//   ....[67]....
        /*03d4*/ 	.word	0x00011d30


	//   ....[68]....
        /*03d8*/ 	.word	0x00011d60


	//   ....[69]....
        /*03dc*/ 	.word	0x00011da0


	//   ....[70]....
        /*03e0*/ 	.word	0x00011dc0


	//   ....[71]....
        /*03e4*/ 	.word	0x00011de0


	//   ....[72]....
        /*03e8*/ 	.word	0x00011e10


	//   ....[73]....
        /*03ec*/ 	.word	0x00011e30


	//   ....[74]....
        /*03f0*/ 	.word	0x000121a0


	//   ....[75]....
        /*03f4*/ 	.word	0x000121c0


	//   ....[76]....
        /*03f8*/ 	.word	0x000121e0


	//   ....[77]....
        /*03fc*/ 	.word	0x00012280


	//   ....[78]....
        /*0400*/ 	.word	0x000122a0


	//   ....[79]....
        /*0404*/ 	.word	0x00012340


	//   ....[80]....
        /*0408*/ 	.word	0x00012360


	//   ....[81]....
        /*040c*/ 	.word	0x00012370


	//   ....[82]....
        /*0410*/ 	.word	0x000128a0


	//   ....[83]....
        /*0414*/ 	.word	0x000128d0


	//   ....[84]....
        /*0418*/ 	.word	0x00012900


	//   ....[85]....
        /*041c*/ 	.word	0x00012930


	//   ....[86]....
        /*0420*/ 	.word	0x00012a10


	//   ....[87]....
        /*0424*/ 	.word	0x00012a30


	//   ....[88]....
        /*0428*/ 	.word	0x00012a80


	//   ....[89]....
        /*042c*/ 	.word	0x00012af0


	//   ....[90]....
        /*0430*/ 	.word	0x00012e30


	//   ....[91]....
        /*0434*/ 	.word	0x00013490


	//   ....[92]....
        /*0438*/ 	.word	0x00013580


	//   ....[93]....
        /*043c*/ 	.word	0x00013620


	//   ....[94]....
        /*0440*/ 	.word	0x00013680


	//   ....[95]....
        /*0444*/ 	.word	0x00013760


	//   ....[96]....
        /*0448*/ 	.word	0x000137d0


	//   ....[97]....
        /*044c*/ 	.word	0x000138b0


	//   ....[98]....
        /*0450*/ 	.word	0x00013920


	//   ....[99]....
        /*0454*/ 	.word	0x000139f0


	//   ....[100]....
        /*0458*/ 	.word	0x00013a80


	//   ....[101]....
        /*045c*/ 	.word	0x00013ae0


	//   ....[102]....
        /*0460*/ 	.word	0x00013b80


	//   ....[103]....
        /*0464*/ 	.word	0x00013c60


	//   ....[104]....
        /*0468*/ 	.word	0x00013ce0


	//   ....[105]....
        /*046c*/ 	.word	0x00013dc0


	//   ....[106]....
        /*0470*/ 	.word	0x00013e40


	//   ....[107]....
        /*0474*/ 	.word	0x00013f20


	//   ....[108]....
        /*0478*/ 	.word	0x00013fa0


	//   ....[109]....
        /*047c*/ 	.word	0x00014080


	//   ....[110]....
        /*0480*/ 	.word	0x00014100


	//   ....[111]....
        /*0484*/ 	.word	0x000141e0


	//   ....[112]....
        /*0488*/ 	.word	0x00014260


	//   ....[113]....
        /*048c*/ 	.word	0x00014340


	//   ....[114]....
        /*0490*/ 	.word	0x000143b0


	//   ....[115]....
        /*0494*/ 	.word	0x00014480


	//   ....[116]....
        /*0498*/ 	.word	0x000145c0


	//   ....[117]....
        /*049c*/ 	.word	0x00014680


	//   ....[118]....
        /*04a0*/ 	.word	0x00014730


	//   ....[119]....
        /*04a4*/ 	.word	0x00014800


	//   ....[120]....
        /*04a8*/ 	.word	0x00014860


	//   ....[121]....
        /*04ac*/ 	.word	0x00014940


	//   ....[122]....
        /*04b0*/ 	.word	0x000149a0


	//   ....[123]....
        /*04b4*/ 	.word	0x00014ab0


	//   ....[124]....
        /*04b8*/ 	.word	0x00014b90


	//   ....[125]....
        /*04bc*/ 	.word	0x00014c30


	//   ....[126]....
        /*04c0*/ 	.word	0x00014c90


	//   ....[127]....
        /*04c4*/ 	.word	0x00014da0


	//   ....[128]....
        /*04c8*/ 	.word	0x00014e00


	//   ....[129]....
        /*04cc*/ 	.word	0x00014f10


	//   ....[130]....
        /*04d0*/ 	.word	0x00014f70


	//   ....[131]....
        /*04d4*/ 	.word	0x00015030


	//   ....[132]....
        /*04d8*/ 	.word	0x00015190


	//   ....[133]....
        /*04dc*/ 	.word	0x00015230


	//   ....[134]....
        /*04e0*/ 	.word	0x00015300


	//   ....[135]....
        /*04e4*/ 	.word	0x00015410


	//   ....[136]....
        /*04e8*/ 	.word	0x00015480


	//   ....[137]....
        /*04ec*/ 	.word	0x00015590


	//   ....[138]....
        /*04f0*/ 	.word	0x00015610


	//   ....[139]....
        /*04f4*/ 	.word	0x00015700


	//   ....[140]....
        /*04f8*/ 	.word	0x00015810


	//----- nvinfo : EIATTR_REG_RECONFIG
	.align		4
.L_177:
        /*04fc*/ 	.byte	0x01, 0x54
	.zero		2


	//----- nvinfo : EIATTR_SYSCALL_OFFSETS
	.align		4
        /*0500*/ 	.byte	0x04, 0x46
        /*0502*/ 	.short	(.L_179 - .L_178)


	//   ....[0]....
.L_178:
        /*0504*/ 	.word	0x00001940


	//   ....[1]....
        /*0508*/ 	.word	0x0000fe70


	//   ....[2]....
        /*050c*/ 	.word	0x0000ffb0


	//   ....[3]....
        /*0510*/ 	.word	0x000100a0


	//   ....[4]....
        /*0514*/ 	.word	0x00010e20


	//----- nvinfo : EIATTR_MBARRIER_INSTR_OFFSETS
	.align		4
.L_179:
        /*0518*/ 	.byte	0x04, 0x39
        /*051a*/ 	.short	(.L_181 - .L_180)


	//   ....[0]....
.L_180:
        /*051c*/ 	.word	0x00000180
        /*0520*/ 	.word	0x000000ff
        /*0524*/ 	.word	0x00030800
        /*0528*/ 	.short	0x0100
        /*052a*/ 	.byte	0x08
	.zero		1


	//   ....[1]....
        /*052c*/ 	.word	0x00000190
        /*0530*/ 	.word	0x000000ff
        /*0534*/ 	.word	0x00030820
        /*0538*/ 	.short	0x0100
        /*053a*/ 	.byte	0x08
	.zero		1


	//   ....[2]....
        /*053c*/ 	.word	0x00000280
        /*0540*/ 	.word	0x000000ff
        /*0544*/ 	.word	0x00030830
        /*0548*/ 	.short	0x0100
        /*054a*/ 	.byte	0x08
	.zero		1


	//   ....[3]....
        /*054c*/ 	.word	0x00000290
        /*0550*/ 	.word	0x000000ff
        /*0554*/ 	.word	0x00030840
        /*0558*/ 	.short	0x0100
        /*055a*/ 	.byte	0x08
	.zero		1


	//   ....[4]....
        /*055c*/ 	.word	0x000002a0
        /*0560*/ 	.word	0x000000ff
        /*0564*/ 	.word	0x00030838
        /*0568*/ 	.short	0x0100
        /*056a*/ 	.byte	0x08
	.zero		1


	//   ....[5]....
        /*056c*/ 	.word	0x000002b0
        /*0570*/ 	.word	0x000000ff
        /*0574*/ 	.word	0x00030848
        /*0578*/ 	.short	0x0100
        /*057a*/ 	.byte	0x08
	.zero		1


	//   ....[6]....
        /*057c*/ 	.word	0x000003e0
        /*0580*/ 	.word	0x000000ff
        /*0584*/ 	.word	0x00030850
        /*0588*/ 	.short	0x0100
        /*058a*/ 	.byte	0x08
	.zero		1


	//   ....[7]....
        /*058c*/ 	.word	0x000003f0
        /*0590*/ 	.word	0x000000ff
        /*0594*/ 	.word	0x00030860
        /*0598*/ 	.short	0x0100
        /*059a*/ 	.byte	0x08
	.zero		1


	//   ....[8]....
        /*059c*/ 	.word	0x00000400
        /*05a0*/ 	.word	0x000000ff
        /*05a4*/ 	.word	0x00030858
        /*05a8*/ 	.short	0x0100
        /*05aa*/ 	.byte	0x08
	.zero		1


	//   ....[9]....
        /*05ac*/ 	.word	0x00000410
        /*05b0*/ 	.word	0x000000ff
        /*05b4*/ 	.word	0x00030868
        /*05b8*/ 	.short	0x0100
        /*05ba*/ 	.byte	0x08
	.zero		1


	//   ....[10]....
        /*05bc*/ 	.word	0x00000500
        /*05c0*/ 	.word	0x000000ff
        /*05c4*/ 	.word	0x00030870
        /*05c8*/ 	.short	0x0100
        /*05ca*/ 	.byte	0x06
	.zero		1


	//   ....[11]....
        /*05cc*/ 	.word	0x00000510
        /*05d0*/ 	.word	0x000000ff
        /*05d4*/ 	.word	0x00030880
        /*05d8*/ 	.short	0x0100
        /*05da*/ 	.byte	0x06
	.zero		1


	//   ....[12]....
        /*05dc*/ 	.word	0x00000520
        /*05e0*/ 	.word	0x000000ff
        /*05e4*/ 	.word	0x00030878
        /*05e8*/ 	.short	0x0100
        /*05ea*/ 	.byte	0x06
	.zero		1


	//   ....[13]....
        /*05ec*/ 	.word	0x00000530
        /*05f0*/ 	.word	0x000000ff
        /*05f4*/ 	.word	0x00030888
        /*05f8*/ 	.short	0x0100
        /*05fa*/ 	.byte	0x06
	.zero		1


	//   ....[14]....
        /*05fc*/ 	.word	0x00000660
        /*0600*/ 	.word	0x000000ff
        /*0604*/ 	.word	0x00030890
        /*0608*/ 	.short	0x0100
        /*060a*/ 	.byte	0x08
	.zero		1


	//   ....[15]....
        /*060c*/ 	.word	0x00000670
        /*0610*/ 	.word	0x000000ff
        /*0614*/ 	.word	0x000308a0
        /*0618*/ 	.short	0x0100
        /*061a*/ 	.byte	0x08
	.zero		1


	//   ....[16]....
        /*061c*/ 	.word	0x00000680
        /*0620*/ 	.word	0x000000ff
        /*0624*/ 	.word	0x00030898
        /*0628*/ 	.short	0x0100
        /*062a*/ 	.byte	0x08
	.zero		1


	//   ....[17]....
        /*062c*/ 	.word	0x00000690
        /*0630*/ 	.word	0x000000ff
        /*0634*/ 	.word	0x000308a8
        /*0638*/ 	.short	0x0100
        /*063a*/ 	.byte	0x08
	.zero		1


	//   ....[18]....
        /*063c*/ 	.word	0x000007d0
        /*0640*/ 	.word	0x000000ff
        /*0644*/ 	.word	0x000308b0
        /*0648*/ 	.short	0x0100
        /*064a*/ 	.byte	0x08
	.zero		1


	//   ....[19]....
        /*064c*/ 	.word	0x000007e0
        /*0650*/ 	.word	0x000000ff
        /*0654*/ 	.word	0x000308c0
        /*0658*/ 	.short	0x0100
        /*065a*/ 	.byte	0x08
	.zero		1


	//   ....[20]....
        /*065c*/ 	.word	0x000007f0
        /*0660*/ 	.word	0x000000ff
        /*0664*/ 	.word	0x000308b8
        /*0668*/ 	.short	0x0100
        /*066a*/ 	.byte	0x08
	.zero		1


	//   ....[21]....
        /*066c*/ 	.word	0x00000800
        /*0670*/ 	.word	0x000000ff
        /*0674*/ 	.word	0x000308c8
        /*0678*/ 	.short	0x0100
        /*067a*/ 	.byte	0x08
	.zero		1


	//   ....[22]....
        /*067c*/ 	.word	0x00001970
        /*0680*/ 	.word	0x000000ff
        /*0684*/ 	.word	0x00030800
        /*0688*/ 	.short	0x010a
        /*068a*/ 	.byte	0x04
	.zero		1


	//   ....[23]....
        /*068c*/ 	.word	0x00001a10
        /*0690*/ 	.word	0x000000ff
        /*0694*/ 	.word	0x00030830
        /*0698*/ 	.short	0x010a
        /*069a*/ 	.byte	0x04
	.zero		1


	//   ....[24]....
        /*069c*/ 	.word	0x00001a80
        /*06a0*/ 	.word	0x000000ff
        /*06a4*/ 	.word	0x00030830
        /*06a8*/ 	.short	0x010a
        /*06aa*/ 	.byte	0x04
	.zero		1


	//   ....[25]....
        /*06ac*/ 	.word	0x00002800
        /*06b0*/ 	.word	0x000000ff
        /*06b4*/ 	.word	0x00000000
        /*06b8*/ 	.short	0x0101
        /*06ba*/ 	.byte	0x04
	.zero		1


	//   ....[26]....
        /*06bc*/ 	.word	0x00004680
        /*06c0*/ 	.word	0x000000ff
        /*06c4*/ 	.word	0x00030830
        /*06c8*/ 	.short	0x010a
        /*06ca*/ 	.byte	0x07
	.zero		1


	//   ....[27]....
        /*06cc*/ 	.word	0x000046c0
        /*06d0*/ 	.word	0x000000ff
        /*06d4*/ 	.word	0x00030830
        /*06d8*/ 	.short	0x010a
        /*06da*/ 	.byte	0x07
	.zero		1


	//   ....[28]....
        /*06dc*/ 	.word	0x00005560
        /*06e0*/ 	.word	0x000000ff
        /*06e4*/ 	.word	0x00030850
        /*06e8*/ 	.short	0x010a
        /*06ea*/ 	.byte	0x06
	.zero		1


	//   ....[29]....
        /*06ec*/ 	.word	0x000055a0
        /*06f0*/ 	.word	0x000000ff
        /*06f4*/ 	.word	0x00030850
        /*06f8*/ 	.short	0x010a
        /*06fa*/ 	.byte	0x06
	.zero		1


	//   ....[30]....
        /*06fc*/ 	.word	0x000058e0
        /*0700*/ 	.word	0x000000ff
        /*0704*/ 	.word	0x00000000
        /*0708*/ 	.short	0x0101
        /*070a*/ 	.byte	0x07
	.zero		1


	//   ....[31]....
        /*070c*/ 	.word	0x00006e40
        /*0710*/ 	.word	0x000000ff
        /*0714*/ 	.word	0x00000000
        /*0718*/ 	.short	0x0101
        /*071a*/ 	.byte	0x06
	.zero		1


	//   ....[32]....
        /*071c*/ 	.word	0x000072e0
        /*0720*/ 	.word	0x000000ff
        /*0724*/ 	.word	0x00030830
        /*0728*/ 	.short	0x010a
        /*072a*/ 	.byte	0x05
	.zero		1


	//   ....[33]....
        /*072c*/ 	.word	0x00007320
        /*0730*/ 	.word	0x000000ff
        /*0734*/ 	.word	0x00030830
        /*0738*/ 	.short	0x010a
        /*073a*/ 	.byte	0x05
	.zero		1


	//   ....[34]....
        /*073c*/ 	.word	0x00008140
        /*0740*/ 	.word	0x000000ff
        /*0744*/ 	.word	0x00030850
        /*0748*/ 	.short	0x010a
        /*074a*/ 	.byte	0x05
	.zero		1


	//   ....[35]....
        /*074c*/ 	.word	0x00008180
        /*0750*/ 	.word	0x000000ff
        /*0754*/ 	.word	0x00030850
        /*0758*/ 	.short	0x010a
        /*075a*/ 	.byte	0x05
	.zero		1


	//   ....[36]....
        /*075c*/ 	.word	0x00008650
        /*0760*/ 	.word	0x000000ff
        /*0764*/ 	.word	0x00000000
        /*0768*/ 	.short	0x0101
        /*076a*/ 	.byte	0x06
	.zero		1


	//   ....[37]....
        /*076c*/ 	.word	0x00008e90
        /*0770*/ 	.word	0x000000ff
        /*0774*/ 	.word	0x00000000
        /*0778*/ 	.short	0x0101
        /*077a*/ 	.byte	0x05
	.zero		1


	//   ....[38]....
        /*077c*/ 	.word	0x00009060
        /*0780*/ 	.word	0x000000ff
        /*0784*/ 	.word	0x00030830
        /*0788*/ 	.short	0x010a
        /*078a*/ 	.byte	0x07
	.zero		1


	//   ....[39]....
        /*078c*/ 	.word	0x000090a0
        /*0790*/ 	.word	0x000000ff
        /*0794*/ 	.word	0x00030830
        /*0798*/ 	.short	0x010a
        /*079a*/ 	.byte	0x07
	.zero		1


	//   ....[40]....
        /*079c*/ 	.word	0x00009ed0
        /*07a0*/ 	.word	0x000000ff
        /*07a4*/ 	.word	0x00030850
        /*07a8*/ 	.short	0x010a
        /*07aa*/ 	.byte	0x05
	.zero		1


	//   ....[41]....
        /*07ac*/ 	.word	0x00009f10
        /*07b0*/ 	.word	0x000000ff
        /*07b4*/ 	.word	0x00030850
        /*07b8*/ 	.short	0x010a
        /*07ba*/ 	.byte	0x05
	.zero		1


	//   ....[42]....
        /*07bc*/ 	.word	0x0000a2b0
        /*07c0*/ 	.word	0x000000ff
        /*07c4*/ 	.word	0x00000000
        /*07c8*/ 	.short	0x0101
        /*07ca*/ 	.byte	0x07
	.zero		1


	//   ....[43]....
        /*07cc*/ 	.word	0x0000b7f0
        /*07d0*/ 	.word	0x000000ff
        /*07d4*/ 	.word	0x00000000
        /*07d8*/ 	.short	0x0101
        /*07da*/ 	.byte	0x05
	.zero		1


	//   ....[44]....
        /*07dc*/ 	.word	0x0000c0e0
        /*07e0*/ 	.word	0x000000ff
        /*07e4*/ 	.word	0x00030850
        /*07e8*/ 	.short	0x010a
        /*07ea*/ 	.byte	0x05
	.zero		1


	//   ....[45]....
        /*07ec*/ 	.word	0x0000c120
        /*07f0*/ 	.word	0x000000ff
        /*07f4*/ 	.word	0x00030850
        /*07f8*/ 	.short	0x010a
        /*07fa*/ 	.byte	0x05
	.zero		1


	//   ....[46]....
        /*07fc*/ 	.word	0x0000c6e0
        /*0800*/ 	.word	0x000000ff
        /*0804*/ 	.word	0x00000000
        /*0808*/ 	.short	0x0101
        /*080a*/ 	.byte	0x04
	.zero		1


	//   ....[47]....
        /*080c*/ 	.word	0x0000d600
        /*0810*/ 	.word	0x000000ff
        /*0814*/ 	.word	0x00000000
        /*0818*/ 	.short	0x0101
        /*081a*/ 	.byte	0x04
	.zero		1


	//   ....[48]....
        /*081c*/ 	.word	0x00010700
        /*0820*/ 	.word	0x000000ff
        /*0824*/ 	.word	0x00030840
        /*0828*/ 	.short	0x010a
        /*082a*/ 	.byte	0x2d
	.zero		1


	//   ....[49]....
        /*082c*/ 	.word	0x00010be0
        /*0830*/ 	.word	0x000000ff
        /*0834*/ 	.word	0x00030830
        /*0838*/ 	.short	0x0107
        /*083a*/ 	.byte	0x2d
	.zero		1


	//   ....[50]....
        /*083c*/ 	.word	0x00010c50
        /*0840*/ 	.word	0x000000ff
        /*0844*/ 	.word	0x00030830
        /*0848*/ 	.short	0x0101
        /*084a*/ 	.byte	0x2d
	.zero		1


	//   ....[51]....
        /*084c*/ 	.word	0x00011680
        /*0850*/ 	.word	0x000000ff
        /*0854*/ 	.word	0x00030800
        /*0858*/ 	.short	0x0107
        /*085a*/ 	.byte	0x2d
	.zero		1


	//   ....[52]....
        /*085c*/ 	.word	0x00011700
        /*0860*/ 	.word	0x000000ff
        /*0864*/ 	.word	0x00030800
        /*0868*/ 	.short	0x0101
        /*086a*/ 	.byte	0x2d
	.zero		1


	//   ....[53]....
        /*086c*/ 	.word	0x00011710
        /*0870*/ 	.word	0x000000ff
        /*0874*/ 	.word	0x00030820
        /*0878*/ 	.short	0x010a
        /*087a*/ 	.byte	0x2d
	.zero		1


	//   ....[54]....
        /*087c*/ 	.word	0x00011b00
        /*0880*/ 	.word	0x00000015
        /*0884*/ 	.word	0x00030840
        /*0888*/ 	.short	0x010a
        /*088a*/ 	.byte	0x3f
	.zero		1


	//   ....[55]....
        /*088c*/ 	.word	0x00012020
        /*0890*/ 	.word	0x00000015
        /*0894*/ 	.word	0x00030830
        /*0898*/ 	.short	0x0107
        /*089a*/ 	.byte	0x3f
	.zero		1


	//   ....[56]....
        /*089c*/ 	.word	0x000120d0
        /*08a0*/ 	.word	0x00000015
        /*08a4*/ 	.word	0x00030830
        /*08a8*/ 	.short	0x0101
        /*08aa*/ 	.byte	0x3f
	.zero		1


	//   ....[57]....
        /*08ac*/ 	.word	0x00012130
        /*08b0*/ 	.word	0x00000004
        /*08b4*/ 	.word	0x00030860
        /*08b8*/ 	.short	0x010a
        /*08ba*/ 	.byte	0x3f
	.zero		1


	//   ....[58]....
        /*08bc*/ 	.word	0x00012520
        /*08c0*/ 	.word	0x00000004
        /*08c4*/ 	.word	0x00030850
        /*08c8*/ 	.short	0x0107
        /*08ca*/ 	.byte	0x3f
	.zero		1


	//   ....[59]....
        /*08cc*/ 	.word	0x00012690
        /*08d0*/ 	.word	0x00000004
        /*08d4*/ 	.word	0x00030850
        /*08d8*/ 	.short	0x0101
        /*08da*/ 	.byte	0x3f
	.zero		1


	//   ....[60]....
        /*08dc*/ 	.word	0x00012810
        /*08e0*/ 	.word	0x00000000
        /*08e4*/ 	.word	0x00030860
        /*08e8*/ 	.short	0x010a
        /*08ea*/ 	.byte	0x3f
	.zero		1


	//   ....[61]....
        /*08ec*/ 	.word	0x00012c70
        /*08f0*/ 	.word	0x00000000
        /*08f4*/ 	.word	0x00030850
        /*08f8*/ 	.short	0x0107
        /*08fa*/ 	.byte	0x3f
	.zero		1


	//   ....[62]....
        /*08fc*/ 	.word	0x00012d30
        /*0900*/ 	.word	0x00000000
        /*0904*/ 	.word	0x00030850
        /*0908*/ 	.short	0x0101
        /*090a*/ 	.byte	0x3f
	.zero		1


	//   ....[63]....
        /*090c*/ 	.word	0x00012dc0
        /*0910*/ 	.word	0x00000007
        /*0914*/ 	.word	0x00030820
        /*0918*/ 	.short	0x010a
        /*091a*/ 	.byte	0x3f
	.zero		1


	//   ....[64]....
        /*091c*/ 	.word	0x00012f40
        /*0920*/ 	.word	0x00000005
        /*0924*/ 	.word	0x00030840
        /*0928*/ 	.short	0x010a
        /*092a*/ 	.byte	0x3f
	.zero		1


	//   ....[65]....
        /*092c*/ 	.word	0x00012fe0
        /*0930*/ 	.word	0x00000003
        /*0934*/ 	.word	0x00030840
        /*0938*/ 	.short	0x010a
        /*093a*/ 	.byte	0x3f
	.zero		1


	//   ....[66]....
        /*093c*/ 	.word	0x00013020
        /*0940*/ 	.word	0x00000005
        /*0944*/ 	.word	0x00030860
        /*0948*/ 	.short	0x010a
        /*094a*/ 	.byte	0x3f
	.zero		1


	//   ....[67]....
        /*094c*/ 	.word	0x00013060
        /*0950*/ 	.word	0x00000003
        /*0954*/ 	.word	0x00030860
        /*0958*/ 	.short	0x010a
        /*095a*/ 	.byte	0x3f
	.zero		1


	//   ....[68]....
        /*095c*/ 	.word	0x000130e0
        /*0960*/ 	.word	0x00000003
        /*0964*/ 	.word	0x00030800
        /*0968*/ 	.short	0x010a
        /*096a*/ 	.byte	0x3f
	.zero		1


	//   ....[69]....
        /*096c*/ 	.word	0x00013150
        /*0970*/ 	.word	0x00000003
        /*0974*/ 	.word	0x00030830
        /*0978*/ 	.short	0x010a
        /*097a*/ 	.byte	0x3f
	.zero		1


	//   ....[70]....
        /*097c*/ 	.word	0x000131b0
        /*0980*/ 	.word	0x00000004
        /*0984*/ 	.word	0x00030830
        /*0988*/ 	.short	0x010a
        /*098a*/ 	.byte	0x3f
	.zero		1


	//   ....[71]....
        /*098c*/ 	.word	0x00013210
        /*0990*/ 	.word	0x00000003
        /*0994*/ 	.word	0x00030850
        /*0998*/ 	.short	0x010a
        /*099a*/ 	.byte	0x3f
	.zero		1


	//   ....[72]....
        /*099c*/ 	.word	0x00013270
        /*09a0*/ 	.word	0x00000004
        /*09a4*/ 	.word	0x00030830
        /*09a8*/ 	.short	0x010a
        /*09aa*/ 	.byte	0x3f
	.zero		1


	//   ....[73]....
        /*09ac*/ 	.word	0x000132d0
        /*09b0*/ 	.word	0x00000003
        /*09b4*/ 	.word	0x00030850
        /*09b8*/ 	.short	0x010a
        /*09ba*/ 	.byte	0x3f
	.zero		1


	//   ....[74]....
        /*09bc*/ 	.word	0x00013330
        /*09c0*/ 	.word	0x00000004
        /*09c4*/ 	.word	0x00030830
        /*09c8*/ 	.short	0x010a
        /*09ca*/ 	.byte	0x3f
	.zero		1


	//   ....[75]....
        /*09cc*/ 	.word	0x00013390
        /*09d0*/ 	.word	0x00000003
        /*09d4*/ 	.word	0x00030850
        /*09d8*/ 	.short	0x010a
        /*09da*/ 	.byte	0x3f
	.zero		1


	//   ....[76]....
        /*09dc*/ 	.word	0x000133f0
        /*09e0*/ 	.word	0x00000005
        /*09e4*/ 	.word	0x00030850
        /*09e8*/ 	.short	0x010a
        /*09ea*/ 	.byte	0x3f
	.zero		1


	//   ....[77]....
        /*09ec*/ 	.word	0x000134d0
        /*09f0*/ 	.word	0x00000003
        /*09f4*/ 	.word	0x00030840
        /*09f8*/ 	.short	0x010a
        /*09fa*/ 	.byte	0x3f
	.zero		1


	//   ....[78]....
        /*09fc*/ 	.word	0x000144c0
        /*0a00*/ 	.word	0x00000003
        /*0a04*/ 	.word	0x00030820
        /*0a08*/ 	.short	0x010a
        /*0a0a*/ 	.byte	0x3f
	.zero		1


	//   ....[79]....
        /*0a0c*/ 	.word	0x00014510
        /*0a10*/ 	.word	0x00000015
        /*0a14*/ 	.word	0x00030840
        /*0a18*/ 	.short	0x010a
        /*0a1a*/ 	.byte	0x3f
	.zero		1


	//   ....[80]....
        /*0a1c*/ 	.word	0x00014ae0
        /*0a20*/ 	.word	0x00000004
        /*0a24*/ 	.word	0x00030860
        /*0a28*/ 	.short	0x010a
        /*0a2a*/ 	.byte	0x3f
	.zero		1


	//   ....[81]....
        /*0a2c*/ 	.word	0x000150e0
        /*0a30*/ 	.word	0x00000000
        /*0a34*/ 	.word	0x00030860
        /*0a38*/ 	.short	0x010a
        /*0a3a*/ 	.byte	0x3f
	.zero		1


	//   ....[82]....
        /*0a3c*/ 	.word	0x00015730
        /*0a40*/ 	.word	0x00000007
        /*0a44*/ 	.word	0x00030820
        /*0a48*/ 	.short	0x010a
        /*0a4a*/ 	.byte	0x3f
	.zero		1


	//   ....[83]....
        /*0a4c*/ 	.word	0x000158d0
        /*0a50*/ 	.word	0x00000005
        /*0a54*/ 	.word	0x00030840
        /*0a58*/ 	.short	0x010a
        /*0a5a*/ 	.byte	0x3f
	.zero		1


	//   ....[84]....
        /*0a5c*/ 	.word	0x00015920
        /*0a60*/ 	.word	0x00000003
        /*0a64*/ 	.word	0x00030840
        /*0a68*/ 	.short	0x010a
        /*0a6a*/ 	.byte	0x3f
	.zero		1


	//   ....[85]....
        /*0a6c*/ 	.word	0x00015970
        /*0a70*/ 	.word	0x00000005
        /*0a74*/ 	.word	0x00030860
        /*0a78*/ 	.short	0x010a
        /*0a7a*/ 	.byte	0x3f
	.zero		1


	//----- nvinfo : EIATTR_NUM_MBARRIERS
	.align		4
.L_181:
        /*0a7c*/ 	.byte	0x03, 0x38
        /*0a7e*/ 	.short	0x0016


	//----- nvinfo : EIATTR_EXIT_INSTR_OFFSETS
	.align		4
        /*0a80*/ 	.byte	0x04, 0x1c
        /*0a82*/ 	.short	(.L_183 - .L_182)


	//   ....[0]....
.L_182:
        /*0a84*/ 	.word	0x000130b0


	//----- nvinfo : EIATTR_MAX_THREADS
	.align		4
.L_183:
        /*0a88*/ 	.byte	0x04, 0x05
        /*0a8a*/ 	.short	(.L_185 - .L_184)
.L_184:
        /*0a8c*/ 	.word	0x00000180
        /*0a90*/ 	.word	0x00000001
        /*0a94*/ 	.word	0x00000001


	//----- nvinfo : EIATTR_CRS_STACK_SIZE
	.align		4
.L_185:
        /*0a98*/ 	.byte	0x04, 0x1e
        /*0a9a*/ 	.short	(.L_187 - .L_186)
.L_186:
        /*0a9c*/ 	.word	0x00000000


	//----- nvinfo : EIATTR_CBANK_PARAM_SIZE
	.align		4
.L_187:
        /*0aa0*/ 	.byte	0x03, 0x19
        /*0aa2*/ 	.short	0x0a70


	//----- nvinfo : EIATTR_PARAM_CBANK
	.align		4
        /*0aa4*/ 	.byte	0x04, 0x0a
        /*0aa6*/ 	.short	(.L_189 - .L_188)
	.align		4
.L_188:
        /*0aa8*/ 	.word	index@(.nv.constant0._ZN7cutlass13device_kernelIN5flash11enable_sm90INS1_16FlashAttnFwdSm90INS1_25CollectiveMainloopFwdSm90ILi2EN4cute5tupleIJNS5_1CILi1EEES8_S8_EEENS6_IJNS7_ILi128EEENS7_ILi64EEENS7_ILi256EEEEEELi256ENS_10bfloat16_tEfNS_4arch4Sm90ELb0ELb1ELb0ELb0ELb1ELb0ELb0ELb1ELb1ELb1ELb1ELb0EEENS1_21CollectiveEpilogueFwdINS6_IJSA_SC_SB_EEES9_SE_SG_Li256ELb0ELb1ELb1ELb0EEENS1_19SingleTileSchedulerILb0ELb1ELb1ELi128EEEEEEEEEvNT_6ParamsE)
        /*0aac*/ 	.short	0x0210
        /*0aae*/ 	.short	0x0a70


	//----- nvinfo : EIATTR_SW_WAR
	.align		4
.L_189:
        /*0ab0*/ 	.byte	0x04, 0x36
        /*0ab2*/ 	.short	(.L_191 - .L_190)
.L_190:
        /*0ab4*/ 	.word	0x00000008
.L_191:


//--------------------- .nv.info._ZN7cutlass13device_kernelIN5flash11enable_sm90INS1_16FlashAttnFwdSm90INS1_25CollectiveMainloopFwdSm90ILi2EN4cute5tupleIJNS5_1CILi1EEES8_S8_EEENS6_IJNS7_ILi128EEENS7_ILi64EEENS7_ILi256EEEEEELi256ENS_10bfloat16_tEfNS_4arch4Sm90ELb0ELb1ELb0ELb1ELb1ELb0ELb0ELb1ELb1ELb1ELb1ELb0EEENS1_21CollectiveEpilogueFwdINS6_IJSA_SC_SB_EEES9_SE_SG_Li256ELb1ELb1ELb1ELb0EEENS1_36VarlenDynamicPersistentTileSchedulerILi128ELi64ELi256ELi128ELb1ELb1ELb1ELb1ELb0ELb1EEEEEEEEEvNT_6ParamsE --------------------------
	.section	.nv.info._ZN7cutlass13device_kernelIN5flash11enable_sm90INS1_16FlashAttnFwdSm90INS1_25CollectiveMainloopFwdSm90ILi2EN4cute5tupleIJNS5_1CILi1EEES8_S8_EEENS6_IJNS7_ILi128EEENS7_ILi64EEENS7_ILi256EEEEEELi256ENS_10bfloat16_tEfNS_4arch4Sm90ELb0ELb1ELb0ELb1ELb1ELb0ELb0ELb1ELb1ELb1ELb1ELb0EEENS1_21CollectiveEpilogueFwdINS6_IJSA_SC_SB_EEES9_SE_SG_Li256ELb1ELb1ELb1ELb0EEENS1_36VarlenDynamicPersistentTileSchedulerILi128ELi64ELi256ELi128ELb1ELb1ELb1ELb1ELb0ELb1EEEEEEEEEvNT_6ParamsE,"",@"SHT_CUDA_INFO"
	.sectionflags	@""
	.align	4


	//----- nvinfo : EIATTR_CUDA_API_VERSION
	.align		4
        /*0000*/ 	.byte	0x04, 0x37
        /*0002*/ 	.short	(.L_193 - .L_192)
.L_192:
        /*0004*/ 	.word	0x00000082


	//----- nvinfo : EIATTR_KPARAM_INFO
	.align		4
.L_193:
        /*0008*/ 	.byte	0x04, 0x17
        /*000a*/ 	.short	(.L_195 - .L_194)
.L_194:
        /*000c*/ 	.word	0x00000000
        /*0010*/ 	.short	0x0000
        /*0012*/ 	.short	0x0070
        /*0014*/ 	.byte	0x00, 0xf0, 0x01, 0x2a


	//----- nvinfo : EIATTR_SPARSE_MMA_MASK
	.align		4
.L_195:
        /*0018*/ 	.byte	0x03, 0x50
        /*001a*/ 	.short	0x0000


	//----- nvinfo : EIATTR_MAXREG_COUNT
	.align		4
        /*001c*/ 	.byte	0x03, 0x1b
        /*001e*/ 	.short	0x00a8


	//----- nvinfo : EIATTR_NUM_BARRIERS
	.align		4
        /*0020*/ 	.byte	0x02, 0x4c
        /*0022*/ 	.byte	0x09
	.zero		1


	//----- nvinfo : EIATTR_EXTERNS
	.align		4
        /*0024*/ 	.byte	0x04, 0x0f
        /*0026*/ 	.short	(.L_197 - .L_196)


	//   ....[0]....
	.align		4
.L_196:
        /*0028*/ 	.word	index@(__assertfail)


	//----- nvinfo : EIATTR_ANNOTATIONS
	.align		4
.L_197:
        /*002c*/ 	.byte	0x04, 0x55
        /*002e*/ 	.short	(.L_199 - .L_198)


	//   ....[0]....
.L_198:
        /* <DEDUP_REMOVED lines=22> */


	//----- nvinfo : EIATTR_MERCURY_ISA_VERSION
	.align		4
.L_199:
        /*0180*/ 	.byte	0x03, 0x5f
        /*0182*/ 	.short	0x0101


	//----- nvinfo : EIATTR_UNUSED_LOAD_BYTE_OFFSET
	.align		4
        /*0184*/ 	.byte	0x04, 0x44
        /*0186*/ 	.short	(.L_201 - .L_200)


	//   ....[0]....
.L_200:
        /*0188*/ 	.word	0x00000950
        /*018c*/ 	.word	0x0000fff0


	//   ....[1]....
        /*0190*/ 	.word	0x0000d870
        /*0194*/ 	.word	0x0000fff0


	//----- nvinfo : EIATTR_INT_WARP_WIDE_INSTR_OFFSETS
	.align		4
.L_201:
        /*0198*/ 	.byte	0x04, 0x31
        /*019a*/ 	.short	(.L_203 - .L_202)


	//   ....[0]....
.L_202:
        /*019c*/ 	.word	0x000000c0


	//   ....[1]....
        /*01a0*/ 	.word	0x000000d0


	//   ....[2]....
        /*01a4*/ 	.word	0x00000170


	//   ....[3]....
        /*01a8*/ 	.word	0x00013eb0


	//   ....[4]....
        /*01ac*/ 	.word	0x00013f40


	//   ....[5]....
        /*01b0*/ 	.word	0x00016bc0


	//   ....[6]....
        /*01b4*/ 	.word	0x00016c50


	//----- nvinfo : EIATTR_COOP_GROUP_MASK_REGIDS
	.align		4
.L_203:
        /*01b8*/ 	.byte	0x04, 0x29
        /*01ba*/ 	.short	(.L_205 - .L_204)


	//   ....[0]....
.L_204:
        /*01bc*/ 	.word	0xffffffff


	//   ....[1]....
        /*01c0*/ 	.word	0xffffffff


	//   ....[2]....
        /*01c4*/ 	.word	0xffffffff


	//   ....[3]....
        /*01c8*/ 	.word	0xffffffff


	//   ....[4]....
        /*01cc*/ 	.word	0xffffffff


	//   ....[5]....
        /*01d0*/ 	.word	0xffffffff


	//   ....[6]....
        /*01d4*/ 	.word	0xffffffff


	//   ....[7]....
        /*01d8*/ 	.word	0xffffffff


	//   ....[8]....
        /*01dc*/ 	.word	0xffffffff


	//   ....[9]....
        /*01e0*/ 	.word	0xffffffff


	//   ....[10]....
        /*01e4*/ 	.word	0xffffffff


	//   ....[11]....
        /*01e8*/ 	.word	0xffffffff


	//   ....[12]....
        /*01ec*/ 	.word	0xffffffff


	//   ....[13]....
        /*01f0*/ 	.word	0xffffffff


	//   ....[14]....
        /*01f4*/ 	.word	0xffffffff


	//   ....[15]....
        /*01f8*/ 	.word	0xffffffff


	//   ....[16]....
        /*01fc*/ 	.word	0xffffffff


	//   ....[17]....
        /*0200*/ 	.word	0xffffffff


	//   ....[18]....
        /*0204*/ 	.word	0xffffffff


	//   ....[19]....
        /*0208*/ 	.word	0xffffffff


	//   ....[20]....
        /*020c*/ 	.word	0xffffffff


	//   ....[21]....
        /*0210*/ 	.word	0xffffffff


	//   ....[22]....
        /*0214*/ 	.word	0xffffffff


	//   ....[23]....
        /*0218*/ 	.word	0xffffffff


	//   ....[24]....
        /*021c*/ 	.word	0xffffffff


	//   ....[25]....
        /*0220*/ 	.word	0xffffffff


	//   ....[26]....
        /*0224*/ 	.word	0xffffffff


	//   ....[27]....
        /*0228*/ 	.word	0xffffffff


	//   ....[28]....
        /*022c*/ 	.word	0xffffffff


	//   ....[29]....
        /*0230*/ 	.word	0xffffffff


	//   ....[30]....
        /*0234*/ 	.word	0xffffffff


	//   ....[31]....
        /*0238*/ 	.word	0xffffffff


	//   ....[32]....
        /*023c*/ 	.word	0xffffffff


	//   ....[33]....
        /*0240*/ 	.word	0xffffffff


	//   ....[34]....
        /*0244*/ 	.word	0xffffffff


	//   ....[35]....
        /*0248*/ 	.word	0xffffffff


	//   ....[36]....
        /*024c*/ 	.word	0xffffffff


	//   ....[37]....
        /*0250*/ 	.word	0xffffffff


	//   ....[38]....
        /*0254*/ 	.word	0xffffffff


	//   ....[39]....
        /*0258*/ 	.word	0xffffffff


	//   ....[40]....
        /*025c*/ 	.word	0xffffffff


	//   ....[41]....
        /*0260*/ 	.word	0xffffffff


	//   ....[42]....
        /*0264*/ 	.word	0xffffffff


	//   ....[43]....
        /*0268*/ 	.word	0xffffffff


	//   ....[44]....
        /*026c*/ 	.word	0xffffffff


	//   ....[45]....
        /*0270*/ 	.word	0xffffffff


	//   ....[46]....
        /*0274*/ 	.word	0xffffffff


	//   ....[47]....
        /*0278*/ 	.word	0xffffffff


	//   ....[48]....
        /*027c*/ 	.word	0xffffffff


	//   ....[49]....
        /*0280*/ 	.word	0xffffffff


	//   ....[50]....
        /*0284*/ 	.word	0xffffffff


	//   ....[51]....
        /*0288*/ 	.word	0xffffffff


	//   ....[52]....
        /*028c*/ 	.word	0xffffffff


	//   ....[53]....
        /*0290*/ 	.word	0xffffffff


	//   ....[54]....
        /*0294*/ 	.word	0xffffffff


	//   ....[55]....
        /*0298*/ 	.word	0xffffffff


	//   ....[56]....
        /*029c*/ 	.word	0xffffffff


	//   ....[57]....
        /*02a0*/ 	.word	0xffffffff


	//   ....[58]....
        /*02a4*/ 	.word	0xffffffff


	//   ....[59]....
        /*02a8*/ 	.word	0xffffffff


	//   ....[60]....
        /*02ac*/ 	.word	0xffffffff


	//   ....[61]....
        /*02b0*/ 	.word	0xffffffff


	//   ....[62]....
        /*02b4*/ 	.word	0xffffffff


	//   ....[63]....
        /*02b8*/ 	.word	0xffffffff


	//   ....[64]....
        /*02bc*/ 	.word	0xffffffff


	//   ....[65]....
        /*02c0*/ 	.word	0xffffffff


	//   ....[66]....
        /*02c4*/ 	.word	0xffffffff


	//   ....[67]....
        /*02c8*/ 	.word	0xffffffff


	//   ....[68]....
        /*02cc*/ 	.word	0xffffffff


	//   ....[69]....
        /*02d0*/ 	.word	0xffffffff


	//   ....[70]....
        /*02d4*/ 	.word	0xffffffff


	//   ....[71]....
        /*02d8*/ 	.word	0xffffffff


	//   ....[72]....
        /*02dc*/ 	.word	0xffffffff


	//   ....[73]....
        /*02e0*/ 	.word	0xffffffff


	//   ....[74]....
        /*02e4*/ 	.word	0xffffffff


	//   ....[75]....
        /*02e8*/ 	.word	0xffffffff


	//   ....[76]....
        /*02ec*/ 	.word	0xffffffff


	//   ....[77]....
        /*02f0*/ 	.word	0xffffffff


	//   ....[78]....
        /*02f4*/ 	.word	0xffffffff


	//   ....[79]....
        /*02f8*/ 	.word	0xffffffff


	//   ....[80]....
        /*02fc*/ 	.word	0xffffffff


	//   ....[81]....
        /*0300*/ 	.word	0xffffffff


	//   ....[82]....
        /*0304*/ 	.word	0xffffffff


	//   ....[83]....
        /*0308*/ 	.word	0xffffffff


	//   ....[84]....
        /*030c*/ 	.word	0xffffffff


	//   ....[85]....
        /*0310*/ 	.word	0xffffffff


	//   ....[86]....
        /*0314*/ 	.word	0xffffffff


	//   ....[87]....
        /*0318*/ 	.word	0xffffffff


	//   ....[88]....
        /*031c*/ 	.word	0xffffffff


	//   ....[89]....
        /*0320*/ 	.word	0xffffffff


	//   ....[90]....
        /*0324*/ 	.word	0xffffffff


	//   ....[91]....
        /*0328*/ 	.word	0xffffffff


	//   ....[92]....
        /*032c*/ 	.word	0xffffffff


	//   ....[93]....
        /*0330*/ 	.word	0xffffffff


	//   ....[94]....
        /*0334*/ 	.word	0xffffffff


	//   ....[95]....
        /*0338*/ 	.word	0xffffffff


	//   ....[96]....
        /*033c*/ 	.word	0xffffffff


	//   ....[97]....
        /*0340*/ 	.word	0xffffffff


	//   ....[98]....
        /*0344*/ 	.word	0xffffffff


	//   ....[99]....
        /*0348*/ 	.word	0xffffffff


	//   ....[100]....
        /*034c*/ 	.word	0xffffffff


	//   ....[101]....
        /*0350*/ 	.word	0xffffffff


	//   ....[102]....
        /*0354*/ 	.word	0xffffffff


	//   ....[103]....
        /*0358*/ 	.word	0xffffffff


	//   ....[104]....
        /*035c*/ 	.word	0xffffffff


	//   ....[105]....
        /*0360*/ 	.word	0xffffffff


	//   ....[106]....
        /*0364*/ 	.word	0xffffffff


	//   ....[107]....
        /*0368*/ 	.word	0xffffffff


	//   ....[108]....
        /*036c*/ 	.word	0xffffffff


	//   ....[109]....
        /*0370*/ 	.word	0xffffffff


	//   ....[110]....
        /*0374*/ 	.word	0xffffffff


	//   ....[111]....
        /*0378*/ 	.word	0xffffffff


	//   ....[112]....
        /*037c*/ 	.word	0xffffffff


	//   ....[113]....
        /*0380*/ 	.word	0xffffffff


	//   ....[114]....
        /*0384*/ 	.word	0xffffffff


	//   ....[115]....
        /*0388*/ 	.word	0xffffffff


	//   ....[116]....
        /*038c*/ 	.word	0xffffffff


	//   ....[117]....
        /*0390*/ 	.word	0xffffffff


	//   ....[118]....
        /*0394*/ 	.word	0xffffffff


	//   ....[119]....
        /*0398*/ 	.word	0xffffffff


	//   ....[120]....
        /*039c*/ 	.word	0xffffffff


	//   ....[121]....
        /*03a0*/ 	.word	0xffffffff


	//   ....[122]....
        /*03a4*/ 	.word	0xffffffff


	//   ....[123]....
        /*03a8*/ 	.word	0xffffffff


	//   ....[124]....
        /*03ac*/ 	.word	0xffffffff


	//   ....[125]....
        /*03b0*/ 	.word	0xffffffff


	//   ....[126]....
        /*03b4*/ 	.word	0xffffffff


	//   ....[127]....
        /*03b8*/ 	.word	0xffffffff


	//   ....[128]....
        /*03bc*/ 	.word	0xffffffff


	//   ....[129]....
        /*03c0*/ 	.word	0xffffffff


	//   ....[130]....
        /*03c4*/ 	.word	0xffffffff


	//   ....[131]....
        /*03c8*/ 	.word	0xffffffff


	//   ....[132]....
        /*03cc*/ 	.word	0xffffffff


	//   ....[133]....
        /*03d0*/ 	.word	0xffffffff


	//   ....[134]....
        /*03d4*/ 	.word	0xffffffff


	//   ....[135]....
        /*03d8*/ 	.word	0xffffffff


	//   ....[136]....
        /*03dc*/ 	.word	0xffffffff


	//   ....[137]....
        /*03e0*/ 	.word	0xffffffff


	//   ....[138]....
        /*03e4*/ 	.word	0xffffffff


	//   ....[139]....
        /*03e8*/ 	.word	0xffffffff


	//   ....[140]....
        /*03ec*/ 	.word	0xffffffff


	//   ....[141]....
        /*03f0*/ 	.word	0x0500000f


	//   ....[142]....
        /*03f4*/ 	.word	0x0500000f


	//   ....[143]....
        /*03f8*/ 	.word	0x0500000f


	//   ....[144]....
        /*03fc*/ 	.word	0x0500000f


	//   ....[145]....
        /*0400*/ 	.word	0x0500000f


	//   ....[146]....
        /*0404*/ 	.word	0x0500000f


	//   ....[147]....
        /*0408*/ 	.word	0x0500000f


	//   ....[148]....
        /*040c*/ 	.word	0x0500000f


	//   ....[149]....
        /*0410*/ 	.word	0x0500000f


	//   ....[150]....
        /*0414*/ 	.word	0x0500000f


	//   ....[151]....
        /*0418*/ 	.word	0x0500000f


	//   ....[152]....
        /*041c*/ 	.word	0x0500000f


	//   ....[153]....
        /*0420*/ 	.word	0x0500000f


	//   ....[154]....
        /*0424*/ 	.word	0x0500000f


	//   ....[155]....
        /*0428*/ 	.word	0x0500000f


	//   ....[156]....
        /*042c*/ 	.word	0x0500000f


	//   ....[157]....
        /*0430*/ 	.word	0x0500000f


	//   ....[158]....
        /*0434*/ 	.word	0x0500000f


	//   ....[159]....
        /*0438*/ 	.word	0x0500000f


	//   ....[160]....
        /*043c*/ 	.word	0x0500000f


	//   ....[161]....
        /*0440*/ 	.word	0x0500000f


	//   ....[162]....
        /*0444*/ 	.word	0x0500000f


	//   ....[163]....
        /*0448*/ 	.word	0x0500000f


	//   ....[164]....
        /*044c*/ 	.word	0x0500000f


	//   ....[165]....
        /*0450*/ 	.word	0x0500000f


	//   ....[166]....
        /*0454*/ 	.word	0x0500000f


	//   ....[167]....
        /*0458*/ 	.word	0x0500000f


	//   ....[168]....
        /*045c*/ 	.word	0x0500000f


	//   ....[169]....
        /*0460*/ 	.word	0x0500000f


	//   ....[170]....
        /*0464*/ 	.word	0x0500000f


	//   ....[171]....
        /*0468*/ 	.word	0x0500000f


	//   ....[172]....
        /*046c*/ 	.word	0x0500000f


	//   ....[173]....
        /*0470*/ 	.word	0x0500000f


	//   ....[174]....
        /*0474*/ 	.word	0x0500000f


	//   ....[175]....
        /*0478*/ 	.word	0x0500000f


	//   ....[176]....
        /*047c*/ 	.word	0x0500000f


	//   ....[177]....
        /*0480*/ 	.word	0x0500000f


	//   ....[178]....
        /*0484*/ 	.word	0x0500000f


	//   ....[179]....
        /*0488*/ 	.word	0x0500000f


	//   ....[180]....
        /*048c*/ 	.word	0x0500000f


	//   ....[181]....
        /*0490*/ 	.word	0x0500000f


	//   ....[182]....
        /*0494*/ 	.word	0x0500000f


	//   ....[183]....
        /*0498*/ 	.word	0x0500000f


	//   ....[184]....
        /*049c*/ 	.word	0x0500000f


	//   ....[185]....
        /*04a0*/ 	.word	0x0500000f


	//   ....[186]....
        /*04a4*/ 	.word	0x0500000f


	//   ....[187]....
        /*04a8*/ 	.word	0x0500000f


	//   ....[188]....
        /*04ac*/ 	.word	0x0500000f


	//   ....[189]....
        /*04b0*/ 	.word	0x0500000f


	//   ....[190]....
        /*04b4*/ 	.word	0x0500000f


	//   ....[191]....
        /*04b8*/ 	.word	0x0500000f


	//   ....[192]....
        /*04bc*/ 	.word	0x0500000f


	//   ....[193]....
        /*04c0*/ 	.word	0x0500000f


	//   ....[194]....
        /*04c4*/ 	.word	0x0500000f


	//   ....[195]....
        /*04c8*/ 	.word	0x0500000f


	//   ....[196]....
        /*04cc*/ 	.word	0x0500000f


	//   ....[197]....
        /*04d0*/ 	.word	0x0500000f


	//   ....[198]....
        /*04d4*/ 	.word	0x0500000f


	//   ....[199]....
        /*04d8*/ 	.word	0x0500000f


	//   ....[200]....
        /*04dc*/ 	.word	0x0500000f


	//   ....[201]....
        /*04e0*/ 	.word	0x0500000f


	//   ....[202]....
        /*04e4*/ 	.word	0x0500000f


	//   ....[203]....
        /*04e8*/ 	.word	0x0500000f


	//   ....[204]....
        /*04ec*/ 	.word	0x0500000f


	//   ....[205]....
        /*04f0*/ 	.word	0x0500000f


	//   ....[206]....
        /*04f4*/ 	.word	0x0500000f


	//   ....[207]....
        /*04f8*/ 	.word	0x0500000f


	//   ....[208]....
        /*04fc*/ 	.word	0x0500000f


	//----- nvinfo : EIATTR_COOP_GROUP_INSTR_OFFSETS
	.align		4
.L_205:
        /*0500*/ 	.byte	0x04, 0x28
        /*0502*/ 	.short	(.L_207 - .L_206)


	//   ....[0]....
.L_206:
        /*0504*/ 	.word	0x00000070


	//   ....[1]....
        /*0508*/ 	.word	0x000000b0


	//   ....[2]....
        /*050c*/ 	.word	0x000002d0


	//   ....[3]....
        /*0510*/ 	.word	0x00000430


	//   ....[4]....
        /*0514*/ 	.word	0x00000550


	//   ....[5]....
        /*0518*/ 	.word	0x000006b0


	//   ....[6]....
        /*051c*/ 	.word	0x000022e0


	//   ....[7]....
        /*0520*/ 	.word	0x00003080


	//   ....[8]....
        /*0524*/ 	.word	0x00003290


	//   ....[9]....
        /*0528*/ 	.word	0x00003bf0


	//   ....[10]....
        /*052c*/ 	.word	0x00003cf0


	//   ....[11]....
        /*0530*/ 	.word	0x00004040


	//   ....[12]....
        /*0534*/ 	.word	0x00004120


	//   ....[13]....
        /*0538*/ 	.word	0x000060b0


	//   ....[14]....
        /*053c*/ 	.word	0x000062b0


	//   ....[15]....
        /*0540*/ 	.word	0x00006c50


	//   ....[16]....
        /*0544*/ 	.word	0x00006d50


	//   ....[17]....
        /*0548*/ 	.word	0x000070c0


	//   ....[18]....
        /*054c*/ 	.word	0x00007110


	//   ....[19]....
        /*0550*/ 	.word	0x00008e10


	//   ....[20]....
        /*0554*/ 	.word	0x00008e40


	//   ....[21]....
        /*0558*/ 	.word	0x00008f50


	//   ....[22]....
        /*055c*/ 	.word	0x00008f70


	//   ....[23]....
        /*0560*/ 	.word	0x0000ab20


	//   ....[24]....
        /*0564*/ 	.word	0x0000ad60


	//   ....[25]....
        /*0568*/ 	.word	0x0000b700


	//   ....[26]....
        /*056c*/ 	.word	0x0000b800


	//   ....[27]....
        /*0570*/ 	.word	0x0000bb60


	//   ....[28]....
        /*0574*/ 	.word	0x0000bbc0


	//   ....[29]....
        /*0578*/ 	.word	0x0000cbe0


	//   ....[30]....
        /*057c*/ 	.word	0x0000cc10


	//   ....[31]....
        /*0580*/ 	.word	0x0000ccd0


	//   ....[32]....
        /*0584*/ 	.word	0x0000cce0


	//   ....[33]....
        /*0588*/ 	.word	0x0000ea40


	//   ....[34]....
        /*058c*/ 	.word	0x0000ea50


	//   ....[35]....
        /*0590*/ 	.word	0x0000ea60


	//   ....[36]....
        /*0594*/ 	.word	0x0000ea70


	//   ....[37]....
        /*0598*/ 	.word	0x0000f530


	//   ....[38]....
        /*059c*/ 	.word	0x0000f540


	//   ....[39]....
        /*05a0*/ 	.word	0x0000f6b0


	//   ....[40]....
        /*05a4*/ 	.word	0x0000f6d0


	//   ....[41]....
        /*05a8*/ 	.word	0x0000f810


	//   ....[42]....
        /*05ac*/ 	.word	0x0000f830


	//   ....[43]....
        /*05b0*/ 	.word	0x0000f980


	//   ....[44]....
        /*05b4*/ 	.word	0x0000f9a0


	//   ....[45]....
        /*05b8*/ 	.word	0x0000ff80


	//   ....[46]....
        /*05bc*/ 	.word	0x0000ffb0


	//   ....[47]....
        /*05c0*/ 	.word	0x000108f0


	//   ....[48]....
        /*05c4*/ 	.word	0x00010900


	//   ....[49]....
        /*05c8*/ 	.word	0x00011be0


	//   ....[50]....
        /*05cc*/ 	.word	0x00011c10


	//   ....[51]....
        /*05d0*/ 	.word	0x00011d80


	//   ....[52]....
        /*05d4*/ 	.word	0x00011da0


	//   ....[53]....
        /*05d8*/ 	.word	0x00011ee0


	//   ....[54]....
        /*05dc*/ 	.word	0x00011f00


	//   ....[55]....
        /*05e0*/ 	.word	0x00012050


	//   ....[56]....
        /*05e4*/ 	.word	0x00012070


	//   ....[57]....
        /*05e8*/ 	.word	0x00012250


	//   ....[58]....
        /*05ec*/ 	.word	0x00012440


	//   ....[59]....
        /*05f0*/ 	.word	0x00012470


	//   ....[60]....
        /*05f4*/ 	.word	0x000124a0


	//   ....[61]....
        /*05f8*/ 	.word	0x000124d0


	//   ....[62]....
        /*05fc*/ 	.word	0x00012500


	//   ....[63]....
        /*0600*/ 	.word	0x00012530


	//   ....[64]....
        /*0604*/ 	.word	0x000126a0


	//   ....[65]....
        /*0608*/ 	.word	0x000126d0


	//   ....[66]....
        /*060c*/ 	.word	0x00012700


	//   ....[67]....
        /*0610*/ 	.word	0x00012730


	//   ....[68]....
        /*0614*/ 	.word	0x00012760


	//   ....[69]....
        /*0618*/ 	.word	0x00012790


	//   ....[70]....
        /*061c*/ 	.word	0x00012820


	//   ....[71]....
        /*0620*/ 	.word	0x00012850


	//   ....[72]....
        /*0624*/ 	.word	0x00012860


	//   ....[73]....
        /*0628*/ 	.word	0x000128a0


	//   ....[74]....
        /*062c*/ 	.word	0x00014ac0


	//   ....[75]....
        /*0630*/ 	.word	0x00014ae0


	//   ....[76]....
        /*0634*/ 	.word	0x00014af0


	//   ....[77]....
        /*0638*/ 	.word	0x00014ba0


	//   ....[78]....
        /*063c*/ 	.word	0x00014be0


	//   ....[79]....
        /*0640*/ 	.word	0x00014c40


	//   ....[80]....
        /*0644*/ 	.word	0x00014c60


	//   ....[81]....
        /*0648*/ 	.word	0x00014c90


	//   ....[82]....
        /*064c*/ 	.word	0x000153d0


	//   ....[83]....
        /*0650*/ 	.word	0x00015400


	//   ....[84]....
        /*0654*/ 	.word	0x00015460


	//   ....[85]....
        /*0658*/ 	.word	0x000154d0


	//   ....[86]....
        /*065c*/ 	.word	0x00015520


	//   ....[87]....
        /*0660*/ 	.word	0x00015590


	//   ....[88]....
        /*0664*/ 	.word	0x000155e0


	//   ....[89]....
        /*0668*/ 	.word	0x00015650


	//   ....[90]....
        /*066c*/ 	.word	0x000156a0


	//   ....[91]....
        /*0670*/ 	.word	0x00015710


	//   ....[92]....
        /*0674*/ 	.word	0x00015760


	//   ....[93]....
        /*0678*/ 	.word	0x000157d0


	//   ....[94]....
        /*067c*/ 	.word	0x00015820


	//   ....[95]....
        /*0680*/ 	.word	0x00015880


	//   ....[96]....
        /*0684*/ 	.word	0x00015890


	//   ....[97]....
        /*0688*/ 	.word	0x000158e0


	//   ....[98]....
        /*068c*/ 	.word	0x000160b0


	//   ....[99]....
        /*0690*/ 	.word	0x000160e0


	//   ....[100]....
        /*0694*/ 	.word	0x00016110


	//   ....[101]....
        /*0698*/ 	.word	0x000161d0


	//   ....[102]....
        /*069c*/ 	.word	0x00016200


	//   ....[103]....
        /*06a0*/ 	.word	0x00016250


	//   ....[104]....
        /*06a4*/ 	.word	0x00016280


	//   ....[105]....
        /*06a8*/ 	.word	0x000162f0


	//   ....[106]....
        /*06ac*/ 	.word	0x000165d0


	//   ....[107]....
        /*06b0*/ 	.word	0x000165f0


	//   ....[108]....
        /*06b4*/ 	.word	0x00016600


	//   ....[109]....
        /*06b8*/ 	.word	0x000166b0


	//   ....[110]....
        /*06bc*/ 	.word	0x000166c0


	//   ....[111]....
        /*06c0*/ 	.word	0x00016770


	//   ....[112]....
        /*06c4*/ 	.word	0x00016780


	//   ....[113]....
        /*06c8*/ 	.word	0x00016790


	//   ....[114]....
        /*06cc*/ 	.word	0x00016da0


	//   ....[115]....
        /*06d0*/ 	.word	0x00016de0


	//   ....[116]....
        /*06d4*/ 	.word	0x00016e20


	//   ....[117]....
        /*06d8*/ 	.word	0x00016e50


	//   ....[118]....
        /*06dc*/ 	.word	0x00016f00


	//   ....[119]....
        /*06e0*/ 	.word	0x00016f30


	//   ....[120]....
        /*06e4*/ 	.word	0x00016f40


	//   ....[121]....
        /*06e8*/ 	.word	0x00016fd0


	//   ....[122]....
        /*06ec*/ 	.word	0x00017440


	//   ....[123]....
        /*06f0*/ 	.word	0x00017470


	//   ....[124]....
        /*06f4*/ 	.word	0x000174d0


	//   ....[125]....
        /*06f8*/ 	.word	0x00017500


	//   ....[126]....
        /*06fc*/ 	.word	0x00017530


	//   ....[127]....
        /*0700*/ 	.word	0x00017560


	//   ....[128]....
        /*0704*/ 	.word	0x00017590


	//   ....[129]....
        /*0708*/ 	.word	0x000175c0


	//   ....[130]....
        /*070c*/ 	.word	0x00017760


	//   ....[131]....
        /*0710*/ 	.word	0x00017790


	//   ....[132]....
        /*0714*/ 	.word	0x000177c0


	//   ....[133]....
        /*0718*/ 	.word	0x000177f0


	//   ....[134]....
        /*071c*/ 	.word	0x00017820


	//   ....[135]....
        /*0720*/ 	.word	0x00017850


	//   ....[136]....
        /*0724*/ 	.word	0x00017910


	//   ....[137]....
        /*0728*/ 	.word	0x00017930


	//   ....[138]....
        /*072c*/ 	.word	0x00017950


	//   ....[139]....
        /*0730*/ 	.word	0x000179b0


	//   ....[140]....
        /*0734*/ 	.word	0x000183d0


	//   ....[141]....
        /*0738*/ 	.word	0x00018a50


	//   ....[142]....
        /*073c*/ 	.word	0x00018b40


	//   ....[143]....
        /*0740*/ 	.word	0x00018be0


	//   ....[144]....
        /*0744*/ 	.word	0x00018c40


	//   ....[145]....
        /*0748*/ 	.word	0x00018ce0


	//   ....[146]....
        /*074c*/ 	.word	0x00018dc0


	//   ....[147]....
        /*0750*/ 	.word	0x00018ec0


	//   ....[148]....
        /*0754*/ 	.word	0x00018f30


	//   ....[149]....
        /*0758*/ 	.word	0x00019010


	//   ....[150]....
        /*075c*/ 	.word	0x000190c0


	//   ....[151]....
        /*0760*/ 	.word	0x00019130


	//   ....[152]....
        /*0764*/ 	.word	0x000191b0


	//   ....[153]....
        /*0768*/ 	.word	0x00019290


	//   ....[154]....
        /*076c*/ 	.word	0x00019310


	//   ....[155]....
        /*0770*/ 	.word	0x00019400


	//   ....[156]....
        /*0774*/ 	.word	0x00019480


	//   ....[157]....
        /*0778*/ 	.word	0x00019570


	//   ....[158]....
        /*077c*/ 	.word	0x000195f0


	//   ....[159]....
        /*0780*/ 	.word	0x000196e0


	//   ....[160]....
        /*0784*/ 	.word	0x00019760


	//   ....[161]....
        /*0788*/ 	.word	0x00019850


	//   ....[162]....
        /*078c*/ 	.word	0x000198d0


	//   ....[163]....
        /*0790*/ 	.word	0x000199b0


	//   ....[164]....
        /*0794*/ 	.word	0x00019a30


	//   ....[165]....
        /*0798*/ 	.word	0x00019b00


	//   ....[166]....
        /*079c*/ 	.word	0x00019c30


	//   ....[167]....
        /*07a0*/ 	.word	0x00019d00


	//   ....[168]....
        /*07a4*/ 	.word	0x00019dd0


	//   ....[169]....
        /*07a8*/ 	.word	0x00019eb0


	//   ....[170]....
        /*07ac*/ 	.word	0x00019f10


	//   ....[171]....
        /*07b0*/ 	.word	0x00019ff0


	//   ....[172]....
        /*07b4*/ 	.word	0x0001a050


	//   ....[173]....
        /*07b8*/ 	.word	0x0001a160


	//   ....[174]....
        /*07bc*/ 	.word	0x0001a250


	//   ....[175]....
        /*07c0*/ 	.word	0x0001a2f0


	//   ....[176]....
        /*07c4*/ 	.word	0x0001a350


	//   ....[177]....
        /*07c8*/ 	.word	0x0001a470


	//   ....[178]....
        /*07cc*/ 	.word	0x0001a4d0


	//   ....[179]....
        /*07d0*/ 	.word	0x0001a5f0


	//   ....[180]....
        /*07d4*/ 	.word	0x0001a650


	//   ....[181]....
        /*07d8*/ 	.word	0x0001a720


	//   ....[182]....
        /*07dc*/ 	.word	0x0001a880


	//   ....[183]....
        /*07e0*/ 	.word	0x0001a920


	//   ....[184]....
        /*07e4*/ 	.word	0x0001aa70


	//   ....[185]....
        /*07e8*/ 	.word	0x0001ab20


	//   ....[186]....
        /*07ec*/ 	.word	0x0001ab80


	//   ....[187]....
        /*07f0*/ 	.word	0x0001ac40


	//   ....[188]....
        /*07f4*/ 	.word	0x0001ad20


	//   ....[189]....
        /*07f8*/ 	.word	0x0001ade0


	//   ....[190]....
        /*07fc*/ 	.word	0x0001aef0


	//   ....[191]....
        /*0800*/ 	.word	0x0001af90


	//   ....[192]....
        /*0804*/ 	.word	0x0001b110


	//   ....[193]....
        /*0808*/ 	.word	0x0001b180


	//   ....[194]....
        /*080c*/ 	.word	0x0001b1f0


	//   ....[195]....
        /*0810*/ 	.word	0x0001b260


	//   ....[196]....
        /*0814*/ 	.word	0x0001b2d0


	//   ....[197]....
        /*0818*/ 	.word	0x0001b350


	//   ....[198]....
        /*081c*/ 	.word	0x0001b3d0


	//   ....[199]....
        /*0820*/ 	.word	0x0001b460


	//   ....[200]....
        /*0824*/ 	.word	0x0001b4d0


	//   ....[201]....
        /*0828*/ 	.word	0x0001b540


	//   ....[202]....
        /*082c*/ 	.word	0x0001b5b0


	//   ....[203]....
        /*0830*/ 	.word	0x0001b630


	//   ....[204]....
        /*0834*/ 	.word	0x0001b6a0


	//   ....[205]....
        /*0838*/ 	.word	0x0001b730


	//   ....[206]....
        /*083c*/ 	.word	0x0001b790


	//   ....[207]....
        /*0840*/ 	.word	0x0001b820


	//   ....[208]....
        /*0844*/ 	.word	0x0001b950


	//----- nvinfo : EIATTR_REG_RECONFIG
	.align		4
.L_207:
        /*0848*/ 	.byte	0x01, 0x54
	.zero		2


	//----- nvinfo : EIATTR_SYSCALL_OFFSETS
	.align		4
        /*084c*/ 	.byte	0x04, 0x46
        /*084e*/ 	.short	(.L_209 - .L_208)


	//   ....[0]....
.L_208:
        /*0850*/ 	.word	0x00002460


	//   ....[1]....
        /*0854*/ 	.word	0x000140a0


	//   ....[2]....
        /*0858*/ 	.word	0x000141f0


	//   ....[3]....
        /*085c*/ 	.word	0x000142e0


	//   ....[4]....
        /*0860*/ 	.word	0x00015020


	//----- nvinfo : EIATTR_MBARRIER_INSTR_OFFSETS
	.align		4
.L_209:
        /*0864*/ 	.byte	0x04, 0x39
        /*0866*/ 	.short	(.L_211 - .L_210)


	//   ....[0]....
.L_210:
        /*0868*/ 	.word	0x00000180
        /*086c*/ 	.word	0x000000ff
        /*0870*/ 	.word	0x00030800
        /*0874*/ 	.short	0x0100
        /*0876*/ 	.byte	0x08
	.zero		1


	//   ....[1]....
        /*0878*/ 	.word	0x00000190
        /*087c*/ 	.word	0x000000ff
        /*0880*/ 	.word	0x00030820
        /*0884*/ 	.short	0x0100
        /*0886*/ 	.byte	0x08
	.zero		1


	//   ....[2]....
        /*0888*/ 	.word	0x00000280
        /*088c*/ 	.word	0x000000ff
        /*0890*/ 	.word	0x00030830
        /*0894*/ 	.short	0x0100
        /*0896*/ 	.byte	0x08
	.zero		1


	//   ....[3]....
        /*0898*/ 	.word	0x00000290
        /*089c*/ 	.word	0x000000ff
        /*08a0*/ 	.word	0x00030840
        /*08a4*/ 	.short	0x0100
        /*08a6*/ 	.byte	0x08
	.zero		1


	//   ....[4]....
        /*08a8*/ 	.word	0x000002a0
        /*08ac*/ 	.word	0x000000ff
        /*08b0*/ 	.word	0x00030838
        /*08b4*/ 	.short	0x0100
        /*08b6*/ 	.byte	0x08
	.zero		1


	//   ....[5]....
        /*08b8*/ 	.word	0x000002b0
        /*08bc*/ 	.word	0x000000ff
        /*08c0*/ 	.word	0x00030848
        /*08c4*/ 	.short	0x0100
        /*08c6*/ 	.byte	0x08
	.zero		1


	//   ....[6]....
        /*08c8*/ 	.word	0x000003e0
        /*08cc*/ 	.word	0x000000ff
        /*08d0*/ 	.word	0x00030850
        /*08d4*/ 	.short	0x0100
        /*08d6*/ 	.byte	0x08
	.zero		1


	//   ....[7]....
        /*08d8*/ 	.word	0x000003f0
        /*08dc*/ 	.word	0x000000ff
        /*08e0*/ 	.word	0x00030860
        /*08e4*/ 	.short	0x0100
        /*08e6*/ 	.byte	0x08
	.zero		1


	//   ....[8]....
        /*08e8*/ 	.word	0x00000400
        /*08ec*/ 	.word	0x000000ff
        /*08f0*/ 	.word	0x00030858
        /*08f4*/ 	.short	0x0100
        /*08f6*/ 	.byte	0x08
	.zero		1


	//   ....[9]....
        /*08f8*/ 	.word	0x00000410
        /*08fc*/ 	.word	0x000000ff
        /*0900*/ 	.word	0x00030868
        /*0904*/ 	.short	0x0100
        /*0906*/ 	.byte	0x08
	.zero		1


	//   ....[10]....
        /*0908*/ 	.word	0x00000500
        /*090c*/ 	.word	0x000000ff
        /*0910*/ 	.word	0x00030870
        /*0914*/ 	.short	0x0100
        /*0916*/ 	.byte	0x06
	.zero		1


	//   ....[11]....
        /*0918*/ 	.word	0x00000510
        /*091c*/ 	.word	0x000000ff
        /*0920*/ 	.word	0x00030880
        /*0924*/ 	.short	0x0100
        /*0926*/ 	.byte	0x06
	.zero		1


	//   ....[12]....
        /*0928*/ 	.word	0x00000520
        /*092c*/ 	.word	0x000000ff
        /*0930*/ 	.word	0x00030878
        /*0934*/ 	.short	0x0100
        /*0936*/ 	.byte	0x06
	.zero		1


	//   ....[13]....
        /*0938*/ 	.word	0x00000530
        /*093c*/ 	.word	0x000000ff
        /*0940*/ 	.word	0x00030888
        /*0944*/ 	.short	0x0100
        /*0946*/ 	.byte	0x06
	.zero		1


	//   ....[14]....
        /*0948*/ 	.word	0x00000660
        /*094c*/ 	.word	0x000000ff
        /*0950*/ 	.word	0x00030890
        /*0954*/ 	.short	0x0100
        /*0956*/ 	.byte	0x08
	.zero		1


	//   ....[15]....
        /*0958*/ 	.word	0x00000670
        /*095c*/ 	.word	0x000000ff
        /*0960*/ 	.word	0x000308a0
        /*0964*/ 	.short	0x0100
        /*0966*/ 	.byte	0x08
	.zero		1


	//   ....[16]....
        /*0968*/ 	.word	0x00000680
        /*096c*/ 	.word	0x000000ff
        /*0970*/ 	.word	0x00030898
        /*0974*/ 	.short	0x0100
        /*0976*/ 	.byte	0x08
	.zero		1


	//   ....[17]....
        /*0978*/ 	.word	0x00000690
        /*097c*/ 	.word	0x000000ff
        /*0980*/ 	.word	0x000308a8
        /*0984*/ 	.short	0x0100
        /*0986*/ 	.byte	0x08
	.zero		1


	//   ....[18]....
        /*0988*/ 	.word	0x000007d0
        /*098c*/ 	.word	0x000000ff
        /*0990*/ 	.word	0x000308b0
        /*0994*/ 	.short	0x0100
        /*0996*/ 	.byte	0x08
	.zero		1


	//   ....[19]....
        /*0998*/ 	.word	0x000007e0
        /*099c*/ 	.word	0x000000ff
        /*09a0*/ 	.word	0x000308c0
        /*09a4*/ 	.short	0x0100
        /*09a6*/ 	.byte	0x08
	.zero		1


	//   ....[20]....
        /*09a8*/ 	.word	0x000007f0
        /*09ac*/ 	.word	0x000000ff
        /*09b0*/ 	.word	0x000308b8
        /*09b4*/ 	.short	0x0100
        /*09b6*/ 	.byte	0x08
	.zero		1


	//   ....[21]....
        /*09b8*/ 	.word	0x00000800
        /*09bc*/ 	.word	0x000000ff
        /*09c0*/ 	.word	0x000308c8
        /*09c4*/ 	.short	0x0100
        /*09c6*/ 	.byte	0x08
	.zero		1


	//   ....[22]....
        /*09c8*/ 	.word	0x00002520
        /*09cc*/ 	.word	0x000000ff
        /*09d0*/ 	.word	0x00030800
        /*09d4*/ 	.short	0x010a
        /*09d6*/ 	.byte	0x28
	.zero		1


	//   ....[23]....
        /*09d8*/ 	.word	0x000025a0
        /*09dc*/ 	.word	0x00000003
        /*09e0*/ 	.word	0x00030830
        /*09e4*/ 	.short	0x010a
        /*09e6*/ 	.byte	0x3f
	.zero		1


	//   ....[24]....
        /*09e8*/ 	.word	0x000025e0
        /*09ec*/ 	.word	0x00000003
        /*09f0*/ 	.word	0x00030830
        /*09f4*/ 	.short	0x010a
        /*09f6*/ 	.byte	0x3f
	.zero		1


	//   ....[25]....
        /*09f8*/ 	.word	0x00003060
        /*09fc*/ 	.word	0x000000ff
        /*0a00*/ 	.word	0x00000000
        /*0a04*/ 	.short	0x0101
        /*0a06*/ 	.byte	0x04
	.zero		1


	//   ....[26]....
        /*0a08*/ 	.word	0x00004e70
        /*0a0c*/ 	.word	0x000000ff
        /*0a10*/ 	.word	0x00030830
        /*0a14*/ 	.short	0x010a
        /*0a16*/ 	.byte	0x06
	.zero		1


	//   ....[27]....
        /*0a18*/ 	.word	0x00004ed0
        /*0a1c*/ 	.word	0x000000ff
        /*0a20*/ 	.word	0x00030830
        /*0a24*/ 	.short	0x010a
        /*0a26*/ 	.byte	0x06
	.zero		1


	//   ....[28]....
        /*0a28*/ 	.word	0x00005d30
        /*0a2c*/ 	.word	0x000000ff
        /*0a30*/ 	.word	0x00030850
        /*0a34*/ 	.short	0x010a
        /*0a36*/ 	.byte	0x05
	.zero		1


	//   ....[29]....
        /*0a38*/ 	.word	0x00005d70
        /*0a3c*/ 	.word	0x000000ff
        /*0a40*/ 	.word	0x00030850
        /*0a44*/ 	.short	0x010a
        /*0a46*/ 	.byte	0x05
	.zero		1


	//   ....[30]....
        /*0a48*/ 	.word	0x00006060
        /*0a4c*/ 	.word	0x000000ff
        /*0a50*/ 	.word	0x00000000
        /*0a54*/ 	.short	0x0101
        /*0a56*/ 	.byte	0x06
	.zero		1


	//   ....[31]....
        /*0a58*/ 	.word	0x000077f0
        /*0a5c*/ 	.word	0x000000ff
        /*0a60*/ 	.word	0x00000000
        /*0a64*/ 	.short	0x0101
        /*0a66*/ 	.byte	0x05
	.zero		1


	//   ....[32]....
        /*0a68*/ 	.word	0x00007bc0
        /*0a6c*/ 	.word	0x000000ff
        /*0a70*/ 	.word	0x00030830
        /*0a74*/ 	.short	0x010a
        /*0a76*/ 	.byte	0x06
	.zero		1


	//   ....[33]....
        /*0a78*/ 	.word	0x00007c20
        /*0a7c*/ 	.word	0x000000ff
        /*0a80*/ 	.word	0x00030830
        /*0a84*/ 	.short	0x010a
        /*0a86*/ 	.byte	0x06
	.zero		1


	//   ....[34]....
        /*0a88*/ 	.word	0x00008a80
        /*0a8c*/ 	.word	0x000000ff
        /*0a90*/ 	.word	0x00030850
        /*0a94*/ 	.short	0x010a
        /*0a96*/ 	.byte	0x05
	.zero		1


	//   ....[35]....
        /*0a98*/ 	.word	0x00008ac0
        /*0a9c*/ 	.word	0x000000ff
        /*0aa0*/ 	.word	0x00030850
        /*0aa4*/ 	.short	0x010a
        /*0aa6*/ 	.byte	0x05
	.zero		1


	//   ....[36]....
        /*0aa8*/ 	.word	0x00008d90
        /*0aac*/ 	.word	0x000000ff
        /*0ab0*/ 	.word	0x00000000
        /*0ab4*/ 	.short	0x0101
        /*0ab6*/ 	.byte	0x06
	.zero		1


	//   ....[37]....
        /*0ab8*/ 	.word	0x000097a0
        /*0abc*/ 	.word	0x000000ff
        /*0ac0*/ 	.word	0x00000000
        /*0ac4*/ 	.short	0x0101
        /*0ac6*/ 	.byte	0x05
	.zero		1


	//   ....[38]....
        /*0ac8*/ 	.word	0x00009920
        /*0acc*/ 	.word	0x000000ff
        /*0ad0*/ 	.word	0x00030830
        /*0ad4*/ 	.short	0x010a
        /*0ad6*/ 	.byte	0x05
	.zero		1


	//   ....[39]....
        /*0ad8*/ 	.word	0x00009980
        /*0adc*/ 	.word	0x000000ff
        /*0ae0*/ 	.word	0x00030830
        /*0ae4*/ 	.short	0x010a
        /*0ae6*/ 	.byte	0x05
	.zero		1


	//   ....[40]....
        /*0ae8*/ 	.word	0x0000a7e0
        /*0aec*/ 	.word	0x000000ff
        /*0af0*/ 	.word	0x00030850
        /*0af4*/ 	.short	0x010a
        /*0af6*/ 	.byte	0x05
	.zero		1


	//   ....[41]....
        /*0af8*/ 	.word	0x0000a820
        /*0afc*/ 	.word	0x000000ff
        /*0b00*/ 	.word	0x00030850
        /*0b04*/ 	.short	0x010a
        /*0b06*/ 	.byte	0x05
	.zero		1


	//   ....[42]....
        /*0b08*/ 	.word	0x0000ab80
        /*0b0c*/ 	.word	0x000000ff
        /*0b10*/ 	.word	0x00000000
        /*0b14*/ 	.short	0x0101
        /*0b16*/ 	.byte	0x04
	.zero		1


	//   ....[43]....
        /*0b18*/ 	.word	0x0000c2b0
        /*0b1c*/ 	.word	0x000000ff
        /*0b20*/ 	.word	0x00000000
        /*0b24*/ 	.short	0x0101
        /*0b26*/ 	.byte	0x05
	.zero		1


	//   ....[44]....
        /*0b28*/ 	.word	0x0000cb50
        /*0b2c*/ 	.word	0x000000ff
        /*0b30*/ 	.word	0x00030850
        /*0b34*/ 	.short	0x010a
        /*0b36*/ 	.byte	0x05
	.zero		1


	//   ....[45]....
        /*0b38*/ 	.word	0x0000cb90
        /*0b3c*/ 	.word	0x000000ff
        /*0b40*/ 	.word	0x00030850
        /*0b44*/ 	.short	0x010a
        /*0b46*/ 	.byte	0x05
	.zero		1


	//   ....[46]....
        /*0b48*/ 	.word	0x0000d160
        /*0b4c*/ 	.word	0x000000ff
        /*0b50*/ 	.word	0x00000000
        /*0b54*/ 	.short	0x0101
        /*0b56*/ 	.byte	0x04
	.zero		1


	//   ....[47]....
        /*0b58*/ 	.word	0x0000f550
        /*0b5c*/ 	.word	0x000000ff
        /*0b60*/ 	.word	0x00000000
        /*0b64*/ 	.short	0x0101
        /*0b66*/ 	.byte	0x08
	.zero		1


	//   ....[48]....
        /*0b68*/ 	.word	0x0000fd80
        /*0b6c*/ 	.word	0x000000ff
        /*0b70*/ 	.word	0x00000000
        /*0b74*/ 	.short	0x0101
        /*0b76*/ 	.byte	0x08
	.zero		1


	//   ....[49]....
        /*0b78*/ 	.word	0x000148b0
        /*0b7c*/ 	.word	0x00000004
        /*0b80*/ 	.word	0x00030840
        /*0b84*/ 	.short	0x010a
        /*0b86*/ 	.byte	0x3f
	.zero		1


	//   ....[50]....
        /*0b88*/ 	.word	0x00014da0
        /*0b8c*/ 	.word	0x00000004
        /*0b90*/ 	.word	0x00030830
        /*0b94*/ 	.short	0x0107
        /*0b96*/ 	.byte	0x3f
	.zero		1


	//   ....[51]....
        /*0b98*/ 	.word	0x00014e50
        /*0b9c*/ 	.word	0x00000004
        /*0ba0*/ 	.word	0x00030830
        /*0ba4*/ 	.short	0x0101
        /*0ba6*/ 	.byte	0x3f
	.zero		1


	//   ....[52]....
        /*0ba8*/ 	.word	0x00015a10
        /*0bac*/ 	.word	0x00000011
        /*0bb0*/ 	.word	0x00030800
        /*0bb4*/ 	.short	0x0107
        /*0bb6*/ 	.byte	0x3f
	.zero		1


	//   ....[53]....
        /*0bb8*/ 	.word	0x00015b30
        /*0bbc*/ 	.word	0x00000011
        /*0bc0*/ 	.word	0x00030800
        /*0bc4*/ 	.short	0x0101
        /*0bc6*/ 	.byte	0x3f
	.zero		1


	//   ....[54]....
        /*0bc8*/ 	.word	0x00015b50
        /*0bcc*/ 	.word	0x00000011
        /*0bd0*/ 	.word	0x00030820
        /*0bd4*/ 	.short	0x010a
        /*0bd6*/ 	.byte	0x3f
	.zero		1


	//   ....[55]....
        /*0bd8*/ 	.word	0x00015f20
        /*0bdc*/ 	.word	0x00000007
        /*0be0*/ 	.word	0x00030840
        /*0be4*/ 	.short	0x010a
        /*0be6*/ 	.byte	0x3f
	.zero		1


	//   ....[56]....
        /*0be8*/ 	.word	0x00016400
        /*0bec*/ 	.word	0x00000007
        /*0bf0*/ 	.word	0x00030830
        /*0bf4*/ 	.short	0x0107
        /*0bf6*/ 	.byte	0x3f
	.zero		1


	//   ....[57]....
        /*0bf8*/ 	.word	0x000164b0
        /*0bfc*/ 	.word	0x00000007
        /*0c00*/ 	.word	0x00030830
        /*0c04*/ 	.short	0x0101
        /*0c06*/ 	.byte	0x3f
	.zero		1


	//   ....[58]....
        /*0c08*/ 	.word	0x00016510
        /*0c0c*/ 	.word	0x00000007
        /*0c10*/ 	.word	0x00030860
        /*0c14*/ 	.short	0x010a
        /*0c16*/ 	.byte	0x3f
	.zero		1


	//   ....[59]....
        /*0c18*/ 	.word	0x000169c0
        /*0c1c*/ 	.word	0x00000007
        /*0c20*/ 	.word	0x00030850
        /*0c24*/ 	.short	0x0107
        /*0c26*/ 	.byte	0x3f
	.zero		1


	//   ....[60]....
        /*0c28*/ 	.word	0x00016ae0
        /*0c2c*/ 	.word	0x00000007
        /*0c30*/ 	.word	0x00030850
        /*0c34*/ 	.short	0x0101
        /*0c36*/ 	.byte	0x3f
	.zero		1


	//   ....[61]....
        /*0c38*/ 	.word	0x00016cf0
        /*0c3c*/ 	.word	0x00000000
        /*0c40*/ 	.word	0x00030860
        /*0c44*/ 	.short	0x010a
        /*0c46*/ 	.byte	0x3f
	.zero		1


	//   ....[62]....
        /*0c48*/ 	.word	0x00017150
        /*0c4c*/ 	.word	0x00000000
        /*0c50*/ 	.word	0x00030850
        /*0c54*/ 	.short	0x0107
        /*0c56*/ 	.byte	0x3f
	.zero		1


	//   ....[63]....
        /*0c58*/ 	.word	0x00017200
        /*0c5c*/ 	.word	0x00000000
        /*0c60*/ 	.word	0x00030850
        /*0c64*/ 	.short	0x0101
        /*0c66*/ 	.byte	0x3f
	.zero		1


	//   ....[64]....
        /*0c68*/ 	.word	0x00018350
        /*0c6c*/ 	.word	0x00000007
        /*0c70*/ 	.word	0x00030820
        /*0c74*/ 	.short	0x010a
        /*0c76*/ 	.byte	0x3f
	.zero		1


	//   ....[65]....
        /*0c78*/ 	.word	0x000184f0
        /*0c7c*/ 	.word	0x00000005
        /*0c80*/ 	.word	0x00030840
        /*0c84*/ 	.short	0x010a
        /*0c86*/ 	.byte	0x3f
	.zero		1


	//   ....[66]....
        /*0c88*/ 	.word	0x00018590
        /*0c8c*/ 	.word	0x00000003
        /*0c90*/ 	.word	0x00030840
        /*0c94*/ 	.short	0x010a
        /*0c96*/ 	.byte	0x3f
	.zero		1


	//   ....[67]....
        /*0c98*/ 	.word	0x000185d0
        /*0c9c*/ 	.word	0x00000005
        /*0ca0*/ 	.word	0x00030860
        /*0ca4*/ 	.short	0x010a
        /*0ca6*/ 	.byte	0x3f
	.zero		1


	//   ....[68]....
        /*0ca8*/ 	.word	0x00018610
        /*0cac*/ 	.word	0x00000003
        /*0cb0*/ 	.word	0x00030860
        /*0cb4*/ 	.short	0x010a
        /*0cb6*/ 	.byte	0x3f
	.zero		1


	//   ....[69]....
        /*0cb8*/ 	.word	0x00018680
        /*0cbc*/ 	.word	0x00000003
        /*0cc0*/ 	.word	0x00030800
        /*0cc4*/ 	.short	0x010a
        /*0cc6*/ 	.byte	0x3f
	.zero		1


	//   ....[70]....
        /*0cc8*/ 	.word	0x000186d0
        /*0ccc*/ 	.word	0x00000003
        /*0cd0*/ 	.word	0x00030830
        /*0cd4*/ 	.short	0x010a
        /*0cd6*/ 	.byte	0x3f
	.zero		1


	//   ....[71]....
        /*0cd8*/ 	.word	0x00018730
        /*0cdc*/ 	.word	0x00000004
        /*0ce0*/ 	.word	0x00030830
        /*0ce4*/ 	.short	0x010a
        /*0ce6*/ 	.byte	0x3f
	.zero		1


	//   ....[72]....
        /*0ce8*/ 	.word	0x00018790
        /*0cec*/ 	.word	0x00000002
        /*0cf0*/ 	.word	0x00030850
        /*0cf4*/ 	.short	0x010a
        /*0cf6*/ 	.byte	0x3f
	.zero		1


	//   ....[73]....
        /*0cf8*/ 	.word	0x000187f0
        /*0cfc*/ 	.word	0x00000004
        /*0d00*/ 	.word	0x00030830
        /*0d04*/ 	.short	0x010a
        /*0d06*/ 	.byte	0x3f
	.zero		1


	//   ....[74]....
        /*0d08*/ 	.word	0x00018850
        /*0d0c*/ 	.word	0x00000002
        /*0d10*/ 	.word	0x00030850
        /*0d14*/ 	.short	0x010a
        /*0d16*/ 	.byte	0x3f
	.zero		1


	//   ....[75]....
        /*0d18*/ 	.word	0x000188b0
        /*0d1c*/ 	.word	0x00000004
        /*0d20*/ 	.word	0x00030830
        /*0d24*/ 	.short	0x010a
        /*0d26*/ 	.byte	0x3f
	.zero		1


	//   ....[76]....
        /*0d28*/ 	.word	0x00018910
        /*0d2c*/ 	.word	0x00000002
        /*0d30*/ 	.word	0x00030850
        /*0d34*/ 	.short	0x010a
        /*0d36*/ 	.byte	0x3f
	.zero		1


	//   ....[77]....
        /*0d38*/ 	.word	0x00018970
        /*0d3c*/ 	.word	0x00000007
        /*0d40*/ 	.word	0x00030850
        /*0d44*/ 	.short	0x010a
        /*0d46*/ 	.byte	0x3f
	.zero		1


	//   ....[78]....
        /*0d48*/ 	.word	0x00018a90
        /*0d4c*/ 	.word	0x00000004
        /*0d50*/ 	.word	0x00030840
        /*0d54*/ 	.short	0x010a
        /*0d56*/ 	.byte	0x3f
	.zero		1


	//   ....[79]....
        /*0d58*/ 	.word	0x00019b30
        /*0d5c*/ 	.word	0x00000011
        /*0d60*/ 	.word	0x00030820
        /*0d64*/ 	.short	0x010a
        /*0d66*/ 	.byte	0x3f
	.zero		1


	//   ....[80]....
        /*0d68*/ 	.word	0x00019b80
        /*0d6c*/ 	.word	0x00000007
        /*0d70*/ 	.word	0x00030840
        /*0d74*/ 	.short	0x010a
        /*0d76*/ 	.byte	0x3f
	.zero		1


	//   ....[81]....
        /*0d78*/ 	.word	0x0001a1a0
        /*0d7c*/ 	.word	0x00000007
        /*0d80*/ 	.word	0x00030860
        /*0d84*/ 	.short	0x010a
        /*0d86*/ 	.byte	0x3f
	.zero		1


	//   ....[82]....
        /*0d88*/ 	.word	0x0001a7d0
        /*0d8c*/ 	.word	0x00000000
        /*0d90*/ 	.word	0x00030860
        /*0d94*/ 	.short	0x010a
        /*0d96*/ 	.byte	0x3f
	.zero		1


	//   ....[83]....
        /*0d98*/ 	.word	0x0001b870
        /*0d9c*/ 	.word	0x00000007
        /*0da0*/ 	.word	0x00030820
        /*0da4*/ 	.short	0x010a
        /*0da6*/ 	.byte	0x3f
	.zero		1


	//   ....[84]....
        /*0da8*/ 	.word	0x0001ba10
        /*0dac*/ 	.word	0x00000005
        /*0db0*/ 	.word	0x00030840
        /*0db4*/ 	.short	0x010a
        /*0db6*/ 	.byte	0x3f
	.zero		1


	//   ....[85]....
        /*0db8*/ 	.word	0x0001ba60
        /*0dbc*/ 	.word	0x00000003
        /*0dc0*/ 	.word	0x00030840
        /*0dc4*/ 	.short	0x010a
        /*0dc6*/ 	.byte	0x3f
	.zero		1


	//   ....[86]....
        /*0dc8*/ 	.word	0x0001bab0
        /*0dcc*/ 	.word	0x00000005
        /*0dd0*/ 	.word	0x00030860
        /*0dd4*/ 	.short	0x010a
        /*0dd6*/ 	.byte	0x3f
	.zero		1


	//----- nvinfo : EIATTR_NUM_MBARRIERS
	.align		4
.L_211:
        /*0dd8*/ 	.byte	0x03, 0x38
        /*0dda*/ 	.short	0x0016


	//----- nvinfo : EIATTR_EXIT_INSTR_OFFSETS
	.align		4
        /*0ddc*/ 	.byte	0x04, 0x1c
        /*0dde*/ 	.short	(.L_213 - .L_212)


	//   ....[0]....
.L_212:
        /*0de0*/ 	.word	0x00000990


	//   ....[1]....
        /*0de4*/ 	.word	0x000121f0


	//   ....[2]....
        /*0de8*/ 	.word	0x00018660


	//----- nvinfo : EIATTR_MAX_THREADS
	.align		4
.L_213:
        /*0dec*/ 	.byte	0x04, 0x05
        /*0dee*/ 	.short	(.L_215 - .L_214)
.L_214:
        /*0df0*/ 	.word	0x00000180
        /*0df4*/ 	.word	0x00000001
        /*0df8*/ 	.word	0x00000001


	//----- nvinfo : EIATTR_CRS_STACK_SIZE
	.align		4
.L_215:
        /*0dfc*/ 	.byte	0x04, 0x1e
        /*0dfe*/ 	.short	(.L_217 - .L_216)
.L_216:
        /*0e00*/ 	.word	0x00000000


	//----- nvinfo : EIATTR_CBANK_PARAM_SIZE
	.align		4
.L_217:
        /*0e04*/ 	.byte	0x03, 0x19
        /*0e06*/ 	.short	0x0af0


	//----- nvinfo : EIATTR_PARAM_CBANK
	.align		4
        /*0e08*/ 	.byte	0x04, 0x0a
        /*0e0a*/ 	.short	(.L_219 - .L_218)
	.align		4
.L_218:
        /*0e0c*/ 	.word	index@(.nv.constant0._ZN7cutlass13device_kernelIN5flash11enable_sm90INS1_16FlashAttnFwdSm90INS1_25CollectiveMainloopFwdSm90ILi2EN4cute5tupleIJNS5_1CILi1EEES8_S8_EEENS6_IJNS7_ILi128EEENS7_ILi64EEENS7_ILi256EEEEEELi256ENS_10bfloat16_tEfNS_4arch4Sm90ELb0ELb1ELb0ELb1ELb1ELb0ELb0ELb1ELb1ELb1ELb1ELb0EEENS1_21CollectiveEpilogueFwdINS6_IJSA_SC_SB_EEES9_SE_SG_Li256ELb1ELb1ELb1ELb0EEENS1_36VarlenDynamicPersistentTileSchedulerILi128ELi64ELi256ELi128ELb1ELb1ELb1ELb1ELb0ELb1EEEEEEEEEvNT_6ParamsE)
        /*0e10*/ 	.short	0x0210
        /*0e12*/ 	.short	0x0af0


	//----- nvinfo : EIATTR_SW_WAR
	.align		4
.L_219:
        /*0e14*/ 	.byte	0x04, 0x36
        /*0e16*/ 	.short	(.L_221 - .L_220)
.L_220:
        /*0e18*/ 	.word	0x00000008
.L_221:


//--------------------- .nv.info._ZN7cutlass13device_kernelIN5flash11enable_sm90INS1_16FlashAttnFwdSm90INS1_25CollectiveMainloopFwdSm90ILi2EN4cute5tupleIJNS5_1CILi1EEES8_S8_EEENS6_IJNS7_ILi128EEENS7_ILi64EEENS7_ILi256EEEEEELi256ENS_10bfloat16_tEfNS_4arch4Sm90ELb0ELb1ELb0ELb1ELb1ELb1ELb0ELb1ELb1ELb1ELb1ELb0EEENS1_21CollectiveEpilogueFwdINS6_IJSA_SC_SB_EEES9_SE_SG_Li256ELb1ELb1ELb1ELb0EEENS1_36VarlenDynamicPersistentTileSchedulerILi128ELi64ELi256ELi128ELb1ELb1ELb1ELb1ELb0ELb1EEEEEEEEEvNT_6ParamsE --------------------------
	.section	.nv.info._ZN7cutlass13device_kernelIN5flash11enable_sm90INS1_16FlashAttnFwdSm90INS1_25CollectiveMainloopFwdSm90ILi2EN4cute5tupleIJNS5_1CILi1EEES8_S8_EEENS6_IJNS7_ILi128EEENS7_ILi64EEENS7_ILi256EEEEEELi256ENS_10bfloat16_tEfNS_4arch4Sm90ELb0ELb1ELb0ELb1ELb1ELb1ELb0ELb1ELb1ELb1ELb1ELb0EEENS1_21CollectiveEpilogueFwdINS6_IJSA_SC_SB_EEES9_SE_SG_Li256ELb1ELb1ELb1ELb0EEENS1_36VarlenDynamicPersistentTileSchedulerILi128ELi64ELi256ELi128ELb1ELb1ELb1ELb1ELb0ELb1EEEEEEEEEvNT_6ParamsE,"",@"SHT_CUDA_INFO"
	.sectionflags	@""
	.align	4


	//----- nvinfo : EIATTR_CUDA_API_VERSION
	.align		4
        /*0000*/ 	.byte	0x04, 0x37
        /*0002*/ 	.short	(.L_223 - .L_222)
.L_222:
        /*0004*/ 	.word	0x00000082


	//----- nvinfo : EIATTR_KPARAM_INFO
	.align		4
.L_223:
        /*0008*/ 	.byte	0x04, 0x17
        /*000a*/ 	.short	(.L_225 - .L_224)
.L_224:
        /*000c*/ 	.word	0x00000000
        /*0010*/ 	.short	0x0000
        /*0012*/ 	.short	0x0070
        /*0014*/ 	.byte	0x00, 0xf0, 0x01, 0x2a


	//----- nvinfo : EIATTR_SPARSE_MMA_MASK
	.align		4
.L_225:
        /*0018*/ 	.byte	0x03, 0x50
        /*001a*/ 	.short	0x0000


	//----- nvinfo : EIATTR_MAXREG_COUNT
	.align		4
        /*001c*/ 	.byte	0x03, 0x1b
        /*001e*/ 	.short	0x00a8


	//----- nvinfo : EIATTR_NUM_BARRIERS
	.align		4
        /*0020*/ 	.byte	0x02, 0x4c
        /*0022*/ 	.byte	0x10
	.zero		1


	//----- nvinfo : EIATTR_EXTERNS
	.align		4
        /*0024*/ 	.byte	0x04, 0x0f
        /*0026*/ 	.short	(.L_227 - .L_226)


	//   ....[0]....
	.align		4
.L_226:
        /*0028*/ 	.word	index@(__assertfail)


	//----- nvinfo : EIATTR_ANNOTATIONS
	.align		4
.L_227:
        /*002c*/ 	.byte	0x04, 0x55
        /*002e*/ 	.short	(.L_229 - .L_228)


	//   ....[0]....
.L_228:
        /* <DEDUP_REMOVED lines=152> */


	//----- nvinfo : EIATTR_MERCURY_ISA_VERSION
	.align		4
.L_229:
        /*0998*/ 	.byte	0x03, 0x5f
        /*099a*/ 	.short	0x0101


	//----- nvinfo : EIATTR_UNUSED_LOAD_BYTE_OFFSET
	.align		4
        /*099c*/ 	.byte	0x04, 0x44
        /*099e*/ 	.short	(.L_231 - .L_230)


	//   ....[0]....
.L_230:
        /*09a0*/ 	.word	0x00000a60
        /*09a4*/ 	.word	0x0000fff0


	//   ....[1]....
        /*09a8*/ 	.word	0x0001ffc0
        /*09ac*/ 	.word	0x0000fff0


	//----- nvinfo : EIATTR_INT_WARP_WIDE_INSTR_OFFSETS
	.align		4
.L_231:
        /*09b0*/ 	.byte	0x04, 0x31
        /*09b2*/ 	.short	(.L_233 - .L_232)


	//   ....[0]....
.L_232:
        /*09b4*/ 	.word	0x00000130


	//   ....[1]....
        /*09b8*/ 	.word	0x00000170


	//   ....[2]....
        /*09bc*/ 	.word	0x000001e0


	//   ....[3]....
        /*09c0*/ 	.word	0x00028530


	//   ....[4]....
        /*09c4*/ 	.word	0x000285c0


	//   ....[5]....
        /*09c8*/ 	.word	0x0002b2b0


	//   ....[6]....
        /*09cc*/ 	.word	0x0002b340


	//----- nvinfo : EIATTR_COOP_GROUP_MASK_REGIDS
	.align		4
.L_233:
        /*09d0*/ 	.byte	0x04, 0x29
        /*09d2*/ 	.short	(.L_235 - .L_234)


	//   ....[0]....
.L_234:
        /*09d4*/ 	.word	0xffffffff


	//   ....[1]....
        /*09d8*/ 	.word	0xffffffff


	//   ....[2]....
        /*09dc*/ 	.word	0xffffffff


	//   ....[3]....
        /*09e0*/ 	.word	0xffffffff


	//   ....[4]....
        /*09e4*/ 	.word	0xffffffff


	//   ....[5]....
        /*09e8*/ 	.word	0xffffffff


	//   ....[6]....
        /*09ec*/ 	.word	0xffffffff


	//   ....[7]....
        /*09f0*/ 	.word	0xffffffff


	//   ....[8]....
        /*09f4*/ 	.word	0xffffffff


	//   ....[9]....
        /*09f8*/ 	.word	0xffffffff


	//   ....[10]....
        /*09fc*/ 	.word	0xffffffff


	//   ....[11]....
        /*0a00*/ 	.word	0xffffffff


	//   ....[12]....
        /*0a04*/ 	.word	0xffffffff


	//   ....[13]....
        /*0a08*/ 	.word	0xffffffff


	//   ....[14]....
        /*0a0c*/ 	.word	0xffffffff


	//   ....[15]....
        /*0a10*/ 	.word	0xffffffff


	//   ....[16]....
        /*0a14*/ 	.word	0xffffffff


	//   ....[17]....
        /*0a18*/ 	.word	0xffffffff


	//   ....[18]....
        /*0a1c*/ 	.word	0xffffffff


	//   ....[19]....
        /*0a20*/ 	.word	0xffffffff


	//   ....[20]....
        /*0a24*/ 	.word	0xffffffff


	//   ....[21]....
        /*0a28*/ 	.word	0xffffffff


	//   ....[22]....
        /*0a2c*/ 	.word	0xffffffff


	//   ....[23]....
        /*0a30*/ 	.word	0xffffffff


	//   ....[24]....
        /*0a34*/ 	.word	0xffffffff


	//   ....[25]....
        /*0a38*/ 	.word	0xffffffff


	//   ....[26]....
        /*0a3c*/ 	.word	0xffffffff


	//   ....[27]....
        /*0a40*/ 	.word	0xffffffff


	//   ....[28]....
        /*0a44*/ 	.word	0xffffffff


	//   ....[29]....
        /*0a48*/ 	.word	0xffffffff


	//   ....[30]....
        /*0a4c*/ 	.word	0xffffffff


	//   ....[31]....
        /*0a50*/ 	.word	0xffffffff


	//   ....[32]....
        /*0a54*/ 	.word	0xffffffff


	//   ....[33]....
        /*0a58*/ 	.word	0xffffffff


	//   ....[34]....
        /*0a5c*/ 	.word	0xffffffff


	//   ....[35]....
        /*0a60*/ 	.word	0xffffffff


	//   ....[36]....
        /*0a64*/ 	.word	0xffffffff


	//   ....[37]....
        /*0a68*/ 	.word	0xffffffff


	//   ....[38]....
        /*0a6c*/ 	.word	0xffffffff


	//   ....[39]....
        /*0a70*/ 	.word	0xffffffff


	//   ....[40]....
        /*0a74*/ 	.word	0xffffffff


	//   ....[41]....
        /*0a78*/ 	.word	0xffffffff


	//   ....[42]....
        /*0a7c*/ 	.word	0xffffffff


	//   ....[43]....
        /*0a80*/ 	.word	0xffffffff


	//   ....[44]....
        /*0a84*/ 	.word	0xffffffff


	//   ....[45]....
        /*0a88*/ 	.word	0xffffffff


	//   ....[46]....
        /*0a8c*/ 	.word	0xffffffff


	//   ....[47]....
        /*0a90*/ 	.word	0xffffffff


	//   ....[48]....
        /*0a94*/ 	.word	0xffffffff


	//   ....[49]....
        /*0a98*/ 	.word	0xffffffff


	//   ....[50]....
        /*0a9c*/ 	.word	0xffffffff


	//   ....[51]....
        /*0aa0*/ 	.word	0xffffffff


	//   ....[52]....
        /*0aa4*/ 	.word	0xffffffff


	//   ....[53]....
        /*0aa8*/ 	.word	0xffffffff


	//   ....[54]....
        /*0aac*/ 	.word	0xffffffff


	//   ....[55]....
        /*0ab0*/ 	.word	0xffffffff


	//   ....[56]....
        /*0ab4*/ 	.word	0xffffffff


	//   ....[57]....
        /*0ab8*/ 	.word	0xffffffff


	//   ....[58]....
        /*0abc*/ 	.word	0xffffffff


	//   ....[59]....
        /*0ac0*/ 	.word	0xffffffff


	//   ....[60]....
        /*0ac4*/ 	.word	0xffffffff


	//   ....[61]....
        /*0ac8*/ 	.word	0xffffffff


	//   ....[62]....
        /*0acc*/ 	.word	0xffffffff


	//   ....[63]....
        /*0ad0*/ 	.word	0xffffffff


	//   ....[64]....
        /*0ad4*/ 	.word	0xffffffff


	//   ....[65]....
        /*0ad8*/ 	.word	0xffffffff


	//   ....[66]....
        /*0adc*/ 	.word	0xffffffff


	//   ....[67]....
        /*0ae0*/ 	.word	0xffffffff


	//   ....[68]....
        /*0ae4*/ 	.word	0xffffffff


	//   ....[69]....
        /*0ae8*/ 	.word	0xffffffff


	//   ....[70]....
        /*0aec*/ 	.word	0xffffffff


	//   ....[71]....
        /*0af0*/ 	.word	0xffffffff


	//   ....[72]....
        /*0af4*/ 	.word	0xffffffff


	//   ....[73]....
        /*0af8*/ 	.word	0xffffffff


	//   ....[74]....
        /*0afc*/ 	.word	0xffffffff


	//   ....[75]....
        /*0b00*/ 	.word	0xffffffff


	//   ....[76]....
        /*0b04*/ 	.word	0xffffffff


	//   ....[77]....
        /*0b08*/ 	.word	0xffffffff


	//   ....[78]....
        /*0b0c*/ 	.word	0xffffffff


	//   ....[79]....
        /*0b10*/ 	.word	0xffffffff


	//   ....[80]....
        /*0b14*/ 	.word	0xffffffff


	//   ....[81]....
        /*0b18*/ 	.word	0xffffffff


	//   ....[82]....
        /*0b1c*/ 	.word	0xffffffff


	//   ....[83]....
        /*0b20*/ 	.word	0xffffffff


	//   ....[84]....
        /*0b24*/ 	.word	0xffffffff


	//   ....[85]....
        /*0b28*/ 	.word	0xffffffff


	//   ....[86]....
        /*0b2c*/ 	.word	0xffffffff


	//   ....[87]....
        /*0b30*/ 	.word	0xffffffff


	//   ....[88]....
        /*0b34*/ 	.word	0xffffffff


	//   ....[89]....
        /*0b38*/ 	.word	0xffffffff


	//   ....[90]....
        /*0b3c*/ 	.word	0xffffffff


	//   ....[91]....
        /*0b40*/ 	.word	0xffffffff


	//   ....[92]....
        /*0b44*/ 	.word	0xffffffff


	//   ....[93]....
        /*0b48*/ 	.word	0xffffffff


	//   ....[94]....
        /*0b4c*/ 	.word	0xffffffff


	//   ....[95]....
        /*0b50*/ 	.word	0xffffffff


	//   ....[96]....
        /*0b54*/ 	.word	0xffffffff


	//   ....[97]....
        /*0b58*/ 	.word	0xffffffff


	//   ....[98]....
        /*0b5c*/ 	.word	0xffffffff


	//   ....[99]....
        /*0b60*/ 	.word	0xffffffff


	//   ....[100]....
        /*0b64*/ 	.word	0xffffffff


	//   ....[101]....
        /*0b68*/ 	.word	0xffffffff


	//   ....[102]....
        /*0b6c*/ 	.word	0xffffffff


	//   ....[103]....
        /*0b70*/ 	.word	0xffffffff


	//   ....[104]....
        /*0b74*/ 	.word	0xffffffff


	//   ....[105]....
        /*0b78*/ 	.word	0xffffffff


	//   ....[106]....
        /*0b7c*/ 	.word	0xffffffff


	//   ....[107]....
        /*0b80*/ 	.word	0xffffffff


	//   ....[108]....
        /*0b84*/ 	.word	0xffffffff


	//   ....[109]....
        /*0b88*/ 	.word	0xffffffff


	//   ....[110]....
        /*0b8c*/ 	.word	0xffffffff


	//   ....[111]....
        /*0b90*/ 	.word	0xffffffff


	//   ....[112]....
        /*0b94*/ 	.word	0xffffffff


	//   ....[113]....
        /*0b98*/ 	.word	0xffffffff


	//   ....[114]....
        /*0b9c*/ 	.word	0xffffffff


	//   ....[115]....
        /*0ba0*/ 	.word	0xffffffff


	//   ....[116]....
        /*0ba4*/ 	.word	0xffffffff


	//   ....[117]....
        /*0ba8*/ 	.word	0xffffffff


	//   ....[118]....
        /*0bac*/ 	.word	0xffffffff


	//   ....[119]....
        /*0bb0*/ 	.word	0xffffffff


	//   ....[120]....
        /*0bb4*/ 	.word	0xffffffff


	//   ....[121]....
        /*0bb8*/ 	.word	0xffffffff


	//   ....[122]....
        /*0bbc*/ 	.word	0xffffffff


	//   ....[123]....
        /*0bc0*/ 	.word	0xffffffff


	//   ....[124]....
        /*0bc4*/ 	.word	0xffffffff


	//   ....[125]....
        /*0bc8*/ 	.word	0xffffffff


	//   ....[126]....
        /*0bcc*/ 	.word	0xffffffff


	//   ....[127]....
        /*0bd0*/ 	.word	0xffffffff


	//   ....[128]....
        /*0bd4*/ 	.word	0xffffffff


	//   ....[129]....
        /*0bd8*/ 	.word	0xffffffff


	//   ....[130]....
        /*0bdc*/ 	.word	0xffffffff


	//   ....[131]....
        /*0be0*/ 	.word	0xffffffff


	//   ....[132]....
        /*0be4*/ 	.word	0xffffffff


	//   ....[133]....
        /*0be8*/ 	.word	0xffffffff


	//   ....[134]....
        /*0bec*/ 	.word	0xffffffff


	//   ....[135]....
        /*0bf0*/ 	.word	0xffffffff


	//   ....[136]....
        /*0bf4*/ 	.word	0xffffffff


	//   ....[137]....
        /*0bf8*/ 	.word	0xffffffff


	//   ....[138]....
        /*0bfc*/ 	.word	0xffffffff


	//   ....[139]....
        /*0c00*/ 	.word	0xffffffff


	//   ....[140]....
        /*0c04*/ 	.word	0xffffffff


	//   ....[141]....
        /*0c08*/ 	.word	0xffffffff


	//   ....[142]....
        /*0c0c*/ 	.word	0xffffffff


	//   ....[143]....
        /*0c10*/ 	.word	0xffffffff


	//   ....[144]....
        /*0c14*/ 	.word	0xffffffff


	//   ....[145]....
        /*0c18*/ 	.word	0xffffffff


	//   ....[146]....
        /*0c1c*/ 	.word	0xffffffff


	//   ....[147]....
        /*0c20*/ 	.word	0xffffffff


	//   ....[148]....
        /*0c24*/ 	.word	0xffffffff


	//   ....[149]....
        /*0c28*/ 	.word	0xffffffff


	//   ....[150]....
        /*0c2c*/ 	.word	0xffffffff


	//   ....[151]....
        /*0c30*/ 	.word	0xffffffff


	//   ....[152]....
        /*0c34*/ 	.word	0xffffffff


	//   ....[153]....
        /*0c38*/ 	.word	0xffffffff


	//   ....[154]....
        /*0c3c*/ 	.word	0xffffffff


	//   ....[155]....
        /*0c40*/ 	.word	0xffffffff


	//   ....[156]....
        /*0c44*/ 	.word	0xffffffff


	//   ....[157]....
        /*0c48*/ 	.word	0xffffffff


	//   ....[158]....
        /*0c4c*/ 	.word	0xffffffff


	//   ....[159]....
        /*0c50*/ 	.word	0xffffffff


	//   ....[160]....
        /*0c54*/ 	.word	0xffffffff


	//   ....[161]....
        /*0c58*/ 	.word	0xffffffff


	//   ....[162]....
        /*0c5c*/ 	.word	0xffffffff


	//   ....[163]....
        /*0c60*/ 	.word	0xffffffff


	//   ....[164]....
        /*0c64*/ 	.word	0xffffffff


	//   ....[165]....
        /*0c68*/ 	.word	0xffffffff


	//   ....[166]....
        /*0c6c*/ 	.word	0xffffffff


	//   ....[167]....
        /*0c70*/ 	.word	0xffffffff


	//   ....[168]....
        /*0c74*/ 	.word	0xffffffff


	//   ....[169]....
        /*0c78*/ 	.word	0xffffffff


	//   ....[170]....
        /*0c7c*/ 	.word	0xffffffff


	//   ....[171]....
        /*0c80*/ 	.word	0xffffffff


	//   ....[172]....
        /*0c84*/ 	.word	0xffffffff


	//   ....[173]....
        /*0c88*/ 	.word	0xffffffff


	//   ....[174]....
        /*0c8c*/ 	.word	0xffffffff


	//   ....[175]....
        /*0c90*/ 	.word	0xffffffff


	//   ....[176]....
        /*0c94*/ 	.word	0xffffffff


	//   ....[177]....
        /*0c98*/ 	.word	0xffffffff


	//   ....[178]....
        /*0c9c*/ 	.word	0xffffffff


	//   ....[179]....
        /*0ca0*/ 	.word	0xffffffff


	//   ....[180]....
        /*0ca4*/ 	.word	0xffffffff


	//   ....[181]....
        /*0ca8*/ 	.word	0xffffffff


	//   ....[182]....
        /*0cac*/ 	.word	0xffffffff


	//   ....[183]....
        /*0cb0*/ 	.word	0xffffffff


	//   ....[184]....
        /*0cb4*/ 	.word	0xffffffff


	//   ....[185]....
        /*0cb8*/ 	.word	0xffffffff


	//   ....[186]....
        /*0cbc*/ 	.word	0xffffffff


	//   ....[187]....
        /*0cc0*/ 	.word	0xffffffff


	//   ....[188]....
        /*0cc4*/ 	.word	0xffffffff


	//   ....[189]....
        /*0cc8*/ 	.word	0xffffffff


	//   ....[190]....
        /*0ccc*/ 	.word	0xffffffff


	//   ....[191]....
        /*0cd0*/ 	.word	0x0500000f


	//   ....[192]....
        /*0cd4*/ 	.word	0x0500000f


	//   ....[193]....
        /*0cd8*/ 	.word	0x0500000f


	//   ....[194]....
        /*0cdc*/ 	.word	0x0500000f


	//   ....[195]....
        /*0ce0*/ 	.word	0x0500000f


	//   ....[196]....
        /*0ce4*/ 	.word	0x0500000f


	//   ....[197]....
        /*0ce8*/ 	.word	0x0500000f


	//   ....[198]....
        /*0cec*/ 	.word	0x0500000f


	//   ....[199]....
        /*0cf0*/ 	.word	0x0500000f


	//   ....[200]....
        /*0cf4*/ 	.word	0x0500000f


	//   ....[201]....
        /*0cf8*/ 	.word	0x0500000f


	//   ....[202]....
        /*0cfc*/ 	.word	0x0500000f


	//   ....[203]....
        /*0d00*/ 	.word	0x0500000f


	//   ....[204]....
        /*0d04*/ 	.word	0x0500000f


	//   ....[205]....
        /*0d08*/ 	.word	0x0500000f


	//   ....[206]....
        /*0d0c*/ 	.word	0x0500000f


	//   ....[207]....
        /*0d10*/ 	.word	0x0500000f


	//   ....[208]....
        /*0d14*/ 	.word	0x0500000f


	//   ....[209]....
        /*0d18*/ 	.word	0x0500000f


	//   ....[210]....
        /*0d1c*/ 	.word	0x0500000f


	//   ....[211]....
        /*0d20*/ 	.word	0x0500000f


	//   ....[212]....
        /*0d24*/ 	.word	0x0500000f


	//   ....[213]....
        /*0d28*/ 	.word	0x0500000f


	//   ....[214]....
        /*0d2c*/ 	.word	0x0500000f


	//   ....[215]....
        /*0d30*/ 	.word	0x0500000f


	//   ....[216]....
        /*0d34*/ 	.word	0x0500000f


	//   ....[217]....
        /*0d38*/ 	.word	0x0500000f


	//   ....[218]....
        /*0d3c*/ 	.word	0x0500000f


	//   ....[219]....
        /*0d40*/ 	.word	0x0500000f


	//   ....[220]....
        /*0d44*/ 	.word	0x0500000f


	//   ....[221]....
        /*0d48*/ 	.word	0x0500000f


	//   ....[222]....
        /*0d4c*/ 	.word	0x0500000f


	//   ....[223]....
        /*0d50*/ 	.word	0x0500000f


	//   ....[224]....
        /*0d54*/ 	.word	0x0500000f


	//   ....[225]....
        /*0d58*/ 	.word	0x0500000f


	//   ....[226]....
        /*0d5c*/ 	.word	0x0500000f


	//   ....[227]....
        /*0d60*/ 	.word	0x0500000f


	//   ....[228]....
        /*0d64*/ 	.word	0x0500000f


	//   ....[229]....
        /*0d68*/ 	.word	0x0500000f


	//   ....[230]....
        /*0d6c*/ 	.word	0x0500000f


	//   ....[231]....
        /*0d70*/ 	.word	0x0500000f


	//   ....[232]....
        /*0d74*/ 	.word	0x0500000f


	//   ....[233]....
        /*0d78*/ 	.word	0x0500000f


	//   ....[234]....
        /*0d7c*/ 	.word	0x0500000f


	//   ....[235]....
        /*0d80*/ 	.word	0x0500000f


	//   ....[236]....
        /*0d84*/ 	.word	0x0500000f


	//   ....[237]....
        /*0d88*/ 	.word	0x0500000f


	//   ....[238]....
        /*0d8c*/ 	.word	0x0500000f


	//   ....[239]....
        /*0d90*/ 	.word	0x0500000f


	//   ....[240]....
        /*0d94*/ 	.word	0x0500000f


	//   ....[241]....
        /*0d98*/ 	.word	0x0500000f


	//   ....[242]....
        /*0d9c*/ 	.word	0x0500000f


	//   ....[243]....
        /*0da0*/ 	.word	0x0500000f


	//   ....[244]....
        /*0da4*/ 	.word	0x0500000f


	//   ....[245]....
        /*0da8*/ 	.word	0x0500000f


	//   ....[246]....
        /*0dac*/ 	.word	0x0500000f


	//   ....[247]....
        /*0db0*/ 	.word	0x0500000f


	//   ....[248]....
        /*0db4*/ 	.word	0x0500000f


	//   ....[249]....
        /*0db8*/ 	.word	0x0500000f


	//   ....[250]....
        /*0dbc*/ 	.word	0x0500000f


	//   ....[251]....
        /*0dc0*/ 	.word	0x0500000f


	//   ....[252]....
        /*0dc4*/ 	.word	0x0500000f


	//   ....[253]....
        /*0dc8*/ 	.word	0x0500000f


	//   ....[254]....
        /*0dcc*/ 	.word	0x0500000f


	//   ....[255]....
        /*0dd0*/ 	.word	0x0500000f


	//   ....[0]....
        /*0dd4*/ 	.word	0x0500000f


	//   ....[1]....
        /*0dd8*/ 	.word	0x0500000f


	//   ....[2]....
        /*0ddc*/ 	.word	0x0500000f


	//   ....[3]....
        /*0de0*/ 	.word	0x0500000f


	//   ....[4]....
        /*0de4*/ 	.word	0x0500000f


	//   ....[5]....
        /*0de8*/ 	.word	0x0500000f


	//   ....[6]....
        /*0dec*/ 	.word	0x0500000f


	//   ....[7]....
        /*0df0*/ 	.word	0x0500000f


	//   ....[8]....
        /*0df4*/ 	.word	0x0500000f


	//   ....[9]....
        /*0df8*/ 	.word	0x0500000f


	//   ....[10]....
        /*0dfc*/ 	.word	0x0500000f


	//   ....[11]....
        /*0e00*/ 	.word	0x0500000f


	//   ....[12]....
        /*0e04*/ 	.word	0x0500000f


	//   ....[13]....
        /*0e08*/ 	.word	0x0500000f


	//   ....[14]....
        /*0e0c*/ 	.word	0x0500000f


	//   ....[15]....
        /*0e10*/ 	.word	0x0500000f


	//   ....[16]....
        /*0e14*/ 	.word	0x0500000f


	//   ....[17]....
        /*0e18*/ 	.word	0x0500000f


	//   ....[18]....
        /*0e1c*/ 	.word	0x0500000f


	//   ....[19]....
        /*0e20*/ 	.word	0x0500000f


	//   ....[20]....
        /*0e24*/ 	.word	0x0500000f


	//   ....[21]....
        /*0e28*/ 	.word	0x0500000f


	//   ....[22]....
        /*0e2c*/ 	.word	0x0500000f


	//   ....[23]....
        /*0e30*/ 	.word	0x0500000f


	//   ....[24]....
        /*0e34*/ 	.word	0x0500000f


	//   ....[25]....
        /*0e38*/ 	.word	0x0500000f


	//   ....[26]....
        /*0e3c*/ 	.word	0x0500000f


	//   ....[27]....
        /*0e40*/ 	.word	0x0500000f


	//   ....[28]....
        /*0e44*/ 	.word	0x0500000f


	//   ....[29]....
        /*0e48*/ 	.word	0x0500000f


	//   ....[30]....
        /*0e4c*/ 	.word	0x0500000f


	//   ....[31]....
        /*0e50*/ 	.word	0x0500000f


	//   ....[32]....
        /*0e54*/ 	.word	0x0500000f


	//   ....[33]....
        /*0e58*/ 	.word	0x0500000f


	//   ....[34]....
        /*0e5c*/ 	.word	0x0500000f


	//   ....[35]....
        /*0e60*/ 	.word	0x0500000f


	//   ....[36]....
        /*0e64*/ 	.word	0x0500000f


	//   ....[37]....
        /*0e68*/ 	.word	0x0500000f


	//   ....[38]....
        /*0e6c*/ 	.word	0x0500000f


	//   ....[39]....
        /*0e70*/ 	.word	0x0500000f


	//   ....[40]....
        /*0e74*/ 	.word	0x0500000f


	//   ....[41]....
        /*0e78*/ 	.word	0x0500000f


	//   ....[42]....
        /*0e7c*/ 	.word	0x0500000f


	//   ....[43]....
        /*0e80*/ 	.word	0x0500000f


	//   ....[44]....
        /*0e84*/ 	.word	0x0500000f


	//   ....[45]....
        /*0e88*/ 	.word	0x0500000f


	//   ....[46]....
        /*0e8c*/ 	.word	0x0500000f


	//   ....[47]....
        /*0e90*/ 	.word	0x0500000f


	//----- nvinfo : EIATTR_COOP_GROUP_INSTR_OFFSETS
	.align		4
.L_235:
        /*0e94*/ 	.byte	0x04, 0x28
        /*0e96*/ 	.short	(.L_237 - .L_236)


	//   ....[0]....
.L_236:
        /*0e98*/ 	.word	0x00000060


	//   ....[1]....
        /*0e9c*/ 	.word	0x00000140


	//   ....[2]....
        /*0ea0*/ 	.word	0x00000190


	//   ....[3]....
        /*0ea4*/ 	.word	0x000003c0


	//   ....[4]....
        /*0ea8*/ 	.word	0x00000520


	//   ....[5]....
        /*0eac*/ 	.word	0x00000640


	//   ....[6]....
        /*0eb0*/ 	.word	0x000007a0


	//   ....[7]....
        /*0eb4*/ 	.word	0x00003e00


	//   ....[8]....
        /*0eb8*/ 	.word	0x00003e10


	//   ....[9]....
        /*0ebc*/ 	.word	0x00004cc0


	//   ....[10]....
        /*0ec0*/ 	.word	0x00004cd0


	//   ....[11]....
        /*0ec4*/ 	.word	0x00006450


	//   ....[12]....
        /*0ec8*/ 	.word	0x00006460


	//   ....[13]....
        /*0ecc*/ 	.word	0x000074c0


	//   ....[14]....
        /*0ed0*/ 	.word	0x000074d0


	//   ....[15]....
        /*0ed4*/ 	.word	0x00008730


	//   ....[16]....
        /*0ed8*/ 	.word	0x00008740


	//   ....[17]....
        /*0edc*/ 	.word	0x00008910


	//   ....[18]....
        /*0ee0*/ 	.word	0x00008920


	//   ....[19]....
        /*0ee4*/ 	.word	0x00008d70


	//   ....[20]....
        /*0ee8*/ 	.word	0x00008d80


	//   ....[21]....
        /*0eec*/ 	.word	0x00008f30


	//   ....[22]....
        /*0ef0*/ 	.word	0x00008f50


	//   ....[23]....
        /*0ef4*/ 	.word	0x00009db0


	//   ....[24]....
        /*0ef8*/ 	.word	0x0000a4e0


	//   ....[25]....
        /*0efc*/ 	.word	0x0000a4f0


	//   ....[26]....
        /*0f00*/ 	.word	0x0000a500


	//   ....[27]....
        /*0f04*/ 	.word	0x0000a510


	//   ....[28]....
        /*0f08*/ 	.word	0x0000ab10


	//   ....[29]....
        /*0f0c*/ 	.word	0x0000ab20


	//   ....[30]....
        /*0f10*/ 	.word	0x0000ab30


	//   ....[31]....
        /*0f14*/ 	.word	0x0000ab40


	//   ....[32]....
        /*0f18*/ 	.word	0x0000b0c0


	//   ....[33]....
        /*0f1c*/ 	.word	0x0000b0d0


	//   ....[34]....
        /*0f20*/ 	.word	0x0000b0e0


	//   ....[35]....
        /*0f24*/ 	.word	0x0000b0f0


	//   ....[36]....
        /*0f28*/ 	.word	0x0000b690


	//   ....[37]....
        /*0f2c*/ 	.word	0x0000b6a0


	//   ....[38]....
        /*0f30*/ 	.word	0x0000b6b0


	//   ....[39]....
        /*0f34*/ 	.word	0x0000b6c0


	//   ....[40]....
        /*0f38*/ 	.word	0x0000f290


	//   ....[41]....
        /*0f3c*/ 	.word	0x0000f2a0


	//   ....[42]....
        /*0f40*/ 	.word	0x0000f2b0


	//   ....[43]....
        /*0f44*/ 	.word	0x0000f2c0


	//   ....[44]....
        /*0f48*/ 	.word	0x0000f770


	//   ....[45]....
        /*0f4c*/ 	.word	0x0000f780


	//   ....[46]....
        /*0f50*/ 	.word	0x0000f790


	//   ....[47]....
        /*0f54*/ 	.word	0x0000f7a0


	//   ....[48]....
        /*0f58*/ 	.word	0x0000fbc0


	//   ....[49]....
        /*0f5c*/ 	.word	0x0000fbd0


	//   ....[50]....
        /*0f60*/ 	.word	0x0000fbe0


	//   ....[51]....
        /*0f64*/ 	.word	0x0000fbf0


	//   ....[52]....
        /*0f68*/ 	.word	0x00010030


	//   ....[53]....
        /*0f6c*/ 	.word	0x00010040


	//   ....[54]....
        /*0f70*/ 	.word	0x00010050


	//   ....[55]....
        /*0f74*/ 	.word	0x00010060


	//   ....[56]....
        /*0f78*/ 	.word	0x00014ca0


	//   ....[57]....
        /*0f7c*/ 	.word	0x00014ed0


	//   ....[58]....
        /*0f80*/ 	.word	0x00015780


	//   ....[59]....
        /*0f84*/ 	.word	0x00015890


	//   ....[60]....
        /*0f88*/ 	.word	0x00015c60


	//   ....[61]....
        /*0f8c*/ 	.word	0x00015cd0


	//   ....[62]....
        /*0f90*/ 	.word	0x00017fd0


	//   ....[63]....
        /*0f94*/ 	.word	0x00018240


	//   ....[64]....
        /*0f98*/ 	.word	0x00018920


	//   ....[65]....
        /*0f9c*/ 	.word	0x00018ac0


	//   ....[66]....
        /*0fa0*/ 	.word	0x00018fa0


	//   ....[67]....
        /*0fa4*/ 	.word	0x00019000


	//   ....[68]....
        /*0fa8*/ 	.word	0x0001b180


	//   ....[69]....
        /*0fac*/ 	.word	0x0001b1b0


	//   ....[70]....
        /*0fb0*/ 	.word	0x0001b2d0


	//   ....[71]....
        /*0fb4*/ 	.word	0x0001b2f0


	//   ....[72]....
        /*0fb8*/ 	.word	0x0001d330


	//   ....[73]....
        /*0fbc*/ 	.word	0x0001d580


	//   ....[74]....
        /*0fc0*/ 	.word	0x0001dcf0


	//   ....[75]....
        /*0fc4*/ 	.word	0x0001ddf0


	//   ....[76]....
        /*0fc8*/ 	.word	0x0001e260


	//   ....[77]....
        /*0fcc*/ 	.word	0x0001e2c0


	//   ....[78]....
        /*0fd0*/ 	.word	0x0001f2f0


	//   ....[79]....
        /*0fd4*/ 	.word	0x0001f4e0


	//   ....[80]....
        /*0fd8*/ 	.word	0x0001f4f0


	//   ....[81]....
        /*0fdc*/ 	.word	0x0001f520


	//   ....[82]....
        /*0fe0*/ 	.word	0x00021040


	//   ....[83]....
        /*0fe4*/ 	.word	0x00021050


	//   ....[84]....
        /*0fe8*/ 	.word	0x00021060


	//   ....[85]....
        /*0fec*/ 	.word	0x00021070


	//   ....[86]....
        /*0ff0*/ 	.word	0x00021ab0


	//   ....[87]....
        /*0ff4*/ 	.word	0x00021ad0


	//   ....[88]....
        /*0ff8*/ 	.word	0x00021c20


	//   ....[89]....
        /*0ffc*/ 	.word	0x00021c40


	//   ....[90]....
        /*1000*/ 	.word	0x00021d80


	//   ....[91]....
        /*1004*/ 	.word	0x00021da0


	//   ....[92]....
        /*1008*/ 	.word	0x00021ef0


	//   ....[93]....
        /*100c*/ 	.word	0x00021f10


	//   ....[94]....
        /*1010*/ 	.word	0x00022520


	//   ....[95]....
        /*1014*/ 	.word	0x00022560


	//   ....[96]....
        /*1018*/ 	.word	0x00023160


	//   ....[97]....
        /*101c*/ 	.word	0x00023170


	//   ....[98]....
        /*1020*/ 	.word	0x00024260


	//   ....[99]....
        /*1024*/ 	.word	0x00024270


	//   ....[100]....
        /*1028*/ 	.word	0x000243c0


	//   ....[101]....
        /*102c*/ 	.word	0x000243e0


	//   ....[102]....
        /*1030*/ 	.word	0x00024520


	//   ....[103]....
        /*1034*/ 	.word	0x00024540


	//   ....[104]....
        /*1038*/ 	.word	0x00024690


	//   ....[105]....
        /*103c*/ 	.word	0x000246b0


	//   ....[106]....
        /*1040*/ 	.word	0x00024880


	//   ....[107]....
        /*1044*/ 	.word	0x00024a70


	//   ....[108]....
        /*1048*/ 	.word	0x00024aa0


	//   ....[109]....
        /*104c*/ 	.word	0x00024ad0


	//   ....[110]....
        /*1050*/ 	.word	0x00024b00


	//   ....[111]....
        /*1054*/ 	.word	0x00024b30


	//   ....[112]....
        /*1058*/ 	.word	0x00024b60


	//   ....[113]....
        /*105c*/ 	.word	0x00024cf0


	//   ....[114]....
        /*1060*/ 	.word	0x00024d20


	//   ....[115]....
        /*1064*/ 	.word	0x00024d50


	//   ....[116]....
        /*1068*/ 	.word	0x00024d80


	//   ....[117]....
        /*106c*/ 	.word	0x00024db0


	//   ....[118]....
        /*1070*/ 	.word	0x00024de0


	//   ....[119]....
        /*1074*/ 	.word	0x00024e70


	//   ....[120]....
        /*1078*/ 	.word	0x00024ea0


	//   ....[121]....
        /*107c*/ 	.word	0x00024eb0


	//   ....[122]....
        /*1080*/ 	.word	0x00024ef0


	//   ....[123]....
        /*1084*/ 	.word	0x00026670


	//   ....[124]....
        /*1088*/ 	.word	0x00029130


	//   ....[125]....
        /*108c*/ 	.word	0x00029150


	//   ....[126]....
        /*1090*/ 	.word	0x00029160


	//   ....[127]....
        /*1094*/ 	.word	0x00029210


	//   ....[128]....
        /*1098*/ 	.word	0x00029250


	//   ....[129]....
        /*109c*/ 	.word	0x000292b0


	//   ....[130]....
        /*10a0*/ 	.word	0x000292d0


	//   ....[131]....
        /*10a4*/ 	.word	0x00029300


	//   ....[132]....
        /*10a8*/ 	.word	0x00029aa0


	//   ....[133]....
        /*10ac*/ 	.word	0x00029ad0


	//   ....[134]....
        /*10b0*/ 	.word	0x00029af0


	//   ....[135]....
        /*10b4*/ 	.word	0x00029b90


	//   ....[136]....
        /*10b8*/ 	.word	0x00029ba0


	//   ....[137]....
        /*10bc*/ 	.word	0x00029c50


	//   ....[138]....
        /*10c0*/ 	.word	0x00029c60


	//   ....[139]....
        /*10c4*/ 	.word	0x00029d10


	//   ....[140]....
        /*10c8*/ 	.word	0x00029d20


	//   ....[141]....
        /*10cc*/ 	.word	0x00029dd0


	//   ....[142]....
        /*10d0*/ 	.word	0x00029de0


	//   ....[143]....
        /*10d4*/ 	.word	0x00029e90


	//   ....[144]....
        /*10d8*/ 	.word	0x00029ea0


	//   ....[145]....
        /*10dc*/ 	.word	0x00029f50


	//   ....[146]....
        /*10e0*/ 	.word	0x00029f60


	//   ....[147]....
        /*10e4*/ 	.word	0x00029fb0


	//   ....[148]....
        /*10e8*/ 	.word	0x0002a790


	//   ....[149]....
        /*10ec*/ 	.word	0x0002a7c0


	//   ....[150]....
        /*10f0*/ 	.word	0x0002a7f0


	//   ....[151]....
        /*10f4*/ 	.word	0x0002a8b0


	//   ....[152]....
        /*10f8*/ 	.word	0x0002a8e0


	//   ....[153]....
        /*10fc*/ 	.word	0x0002a930


	//   ....[154]....
        /*1100*/ 	.word	0x0002a960


	//   ....[155]....
        /*1104*/ 	.word	0x0002a9d0


	//   ....[156]....
        /*1108*/ 	.word	0x0002acb0


	//   ....[157]....
        /*110c*/ 	.word	0x0002acd0


	//   ....[158]....
        /*1110*/ 	.word	0x0002ad90


	//   ....[159]....
        /*1114*/ 	.word	0x0002ada0


	//   ....[160]....
        /*1118*/ 	.word	0x0002ae50


	//   ....[161]....
        /*111c*/ 	.word	0x0002ae60


	//   ....[162]....
        /*1120*/ 	.word	0x0002ae70


	//   ....[163]....
        /*1124*/ 	.word	0x0002af20


	//   ....[164]....
        /*1128*/ 	.word	0x0002b490


	//   ....[165]....
        /*112c*/ 	.word	0x0002b4d0


	//   ....[166]....
        /*1130*/ 	.word	0x0002b550


	//   ....[167]....
        /*1134*/ 	.word	0x0002b580


	//   ....[168]....
        /*1138*/ 	.word	0x0002b610


	//   ....[169]....
        /*113c*/ 	.word	0x0002b640


	//   ....[170]....
        /*1140*/ 	.word	0x0002b650


	//   ....[171]....
        /*1144*/ 	.word	0x0002b6e0


	//   ....[172]....
        /*1148*/ 	.word	0x0002bb50


	//   ....[173]....
        /*114c*/ 	.word	0x0002bb80


	//   ....[174]....
        /*1150*/ 	.word	0x0002bbe0


	//   ....[175]....
        /*1154*/ 	.word	0x0002bc10


	//   ....[176]....
        /*1158*/ 	.word	0x0002bc40


	//   ....[177]....
        /*115c*/ 	.word	0x0002bc70


	//   ....[178]....
        /*1160*/ 	.word	0x0002bca0


	//   ....[179]....
        /*1164*/ 	.word	0x0002bcd0


	//   ....[180]....
        /*1168*/ 	.word	0x0002be70


	//   ....[181]....
        /*116c*/ 	.word	0x0002bea0


	//   ....[182]....
        /*1170*/ 	.word	0x0002bed0


	//   ....[183]....
        /*1174*/ 	.word	0x0002bf00


	//   ....[184]....
        /*1178*/ 	.word	0x0002bf30


	//   ....[185]....
        /*117c*/ 	.word	0x0002bf60


	//   ....[186]....
        /*1180*/ 	.word	0x0002c020


	//   ....[187]....
        /*1184*/ 	.word	0x0002c040


	//   ....[188]....
        /*1188*/ 	.word	0x0002c060


	//   ....[189]....
        /*118c*/ 	.word	0x0002c0c0


	//   ....[190]....
        /*1190*/ 	.word	0x0002cae0


	//   ....[191]....
        /*1194*/ 	.word	0x0002ce20


	//   ....[192]....
        /*1198*/ 	.word	0x0002ceb0


	//   ....[193]....
        /*119c*/ 	.word	0x0002cf50


	//   ....[194]....
        /*11a0*/ 	.word	0x0002cfe0


	//   ....[195]....
        /*11a4*/ 	.word	0x0002d0d0


	//   ....[196]....
        /*11a8*/ 	.word	0x0002d160


	//   ....[197]....
        /*11ac*/ 	.word	0x0002d200


	//   ....[198]....
        /*11b0*/ 	.word	0x0002d290


	//   ....[199]....
        /*11b4*/ 	.word	0x0002d380


	//   ....[200]....
        /*11b8*/ 	.word	0x0002d410


	//   ....[201]....
        /*11bc*/ 	.word	0x0002d4b0


	//   ....[202]....
        /*11c0*/ 	.word	0x0002d540


	//   ....[203]....
        /*11c4*/ 	.word	0x0002d630


	//   ....[204]....
        /*11c8*/ 	.word	0x0002d6c0


	//   ....[205]....
        /*11cc*/ 	.word	0x0002d710


	//   ....[206]....
        /*11d0*/ 	.word	0x0002d760


	//   ....[207]....
        /*11d4*/ 	.word	0x0002d800


	//   ....[208]....
        /*11d8*/ 	.word	0x0002d890


	//   ....[209]....
        /*11dc*/ 	.word	0x0002d8e0


	//   ....[210]....
        /*11e0*/ 	.word	0x0002d930


	//   ....[211]....
        /*11e4*/ 	.word	0x0002d9d0


	//   ....[212]....
        /*11e8*/ 	.word	0x0002da60


	//   ....[213]....
        /*11ec*/ 	.word	0x0002dab0


	//   ....[214]....
        /*11f0*/ 	.word	0x0002db00


	//   ....[215]....
        /*11f4*/ 	.word	0x0002dba0


	//   ....[216]....
        /*11f8*/ 	.word	0x0002dc30


	//   ....[217]....
        /*11fc*/ 	.word	0x0002dc80


	//   ....[218]....
        /*1200*/ 	.word	0x0002dcd0


	//   ....[219]....
        /*1204*/ 	.word	0x0002ddc0


	//   ....[220]....
        /*1208*/ 	.word	0x0002de50


	//   ....[221]....
        /*120c*/ 	.word	0x0002dea0


	//   ....[222]....
        /*1210*/ 	.word	0x0002def0


	//   ....[223]....
        /*1214*/ 	.word	0x0002df80


	//   ....[224]....
        /*1218*/ 	.word	0x0002e010


	//   ....[225]....
        /*121c*/ 	.word	0x0002e060


	//   ....[226]....
        /*1220*/ 	.word	0x0002e0b0


	//   ....[227]....
        /*1224*/ 	.word	0x0002e140


	//   ....[228]....
        /*1228*/ 	.word	0x0002e1d0


	//   ....[229]....
        /*122c*/ 	.word	0x0002e220


	//   ....[230]....
        /*1230*/ 	.word	0x0002e270


	//   ....[231]....
        /*1234*/ 	.word	0x0002e300


	//   ....[232]....
        /*1238*/ 	.word	0x0002e390


	//   ....[233]....
        /*123c*/ 	.word	0x0002e3e0


	//   ....[234]....
        /*1240*/ 	.word	0x0002e430


	//   ....[235]....
        /*1244*/ 	.word	0x0002e7d0


	//   ....[236]....
        /*1248*/ 	.word	0x0002eab0


	//   ....[237]....
        /*124c*/ 	.word	0x0002eba0


	//   ....[238]....
        /*1250*/ 	.word	0x0002ec40


	//   ....[239]....
        /*1254*/ 	.word	0x0002eca0


	//   ....[240]....
        /*1258*/ 	.word	0x0002ed40


	//   ....[241]....
        /*125c*/ 	.word	0x0002ee20


	//   ....[242]....
        /*1260*/ 	.word	0x0002ef20


	//   ....[243]....
        /*1264*/ 	.word	0x0002ef90


	//   ....[244]....
        /*1268*/ 	.word	0x0002f070


	//   ....[245]....
        /*126c*/ 	.word	0x0002f120


	//   ....[246]....
        /*1270*/ 	.word	0x0002f180


	//   ....[247]....
        /*1274*/ 	.word	0x0002f1e0


	//   ....[248]....
        /*1278*/ 	.word	0x0002f2f0


	//   ....[249]....
        /*127c*/ 	.word	0x0002f350


	//   ....[250]....
        /*1280*/ 	.word	0x0002f470


	//   ....[251]....
        /*1284*/ 	.word	0x0002f4d0


	//   ....[252]....
        /*1288*/ 	.word	0x0002f5f0


	//   ....[253]....
        /*128c*/ 	.word	0x0002f650


	//   ....[254]....
        /*1290*/ 	.word	0x0002f770


	//   ....[255]....
        /*1294*/ 	.word	0x0002f7d0


	//   ....[0]....
        /*1298*/ 	.word	0x0002f8f0


	//   ....[1]....
        /*129c*/ 	.word	0x0002f950


	//   ....[2]....
        /*12a0*/ 	.word	0x0002fa70


	//   ....[3]....
        /*12a4*/ 	.word	0x0002fad0


	//   ....[4]....
        /*12a8*/ 	.word	0x0002fbd0


	//   ....[5]....
        /*12ac*/ 	.word	0x0002fd00


	//   ....[6]....
        /*12b0*/ 	.word	0x0002fdd0


	//   ....[7]....
        /*12b4*/ 	.word	0x0002fea0


	//   ....[8]....
        /*12b8*/ 	.word	0x0002ff80


	//   ....[9]....
        /*12bc*/ 	.word	0x0002ffe0


	//   ....[10]....
        /*12c0*/ 	.word	0x000300c0


	//   ....[11]....
        /*12c4*/ 	.word	0x00030120


	//   ....[12]....
        /*12c8*/ 	.word	0x00030230


	//   ....[13]....
        /*12cc*/ 	.word	0x00030320


	//   ....[14]....
        /*12d0*/ 	.word	0x000303c0


	//   ....[15]....
        /*12d4*/ 	.word	0x00030420


	//   ....[16]....
        /*12d8*/ 	.word	0x00030540


	//   ....[17]....
        /*12dc*/ 	.word	0x000305a0


	//   ....[18]....
        /*12e0*/ 	.word	0x000306c0


	//   ....[19]....
        /*12e4*/ 	.word	0x00030720


	//   ....[20]....
        /*12e8*/ 	.word	0x000307f0


	//   ....[21]....
        /*12ec*/ 	.word	0x00030960


	//   ....[22]....
        /*12f0*/ 	.word	0x00030a20


	//   ....[23]....
        /*12f4*/ 	.word	0x00030b70


	//   ....[24]....
        /*12f8*/ 	.word	0x00030c20


	//   ....[25]....
        /*12fc*/ 	.word	0x00030c80


	//   ....[26]....
        /*1300*/ 	.word	0x00030d40


	//   ....[27]....
        /*1304*/ 	.word	0x00030e20


	//   ....[28]....
        /*1308*/ 	.word	0x00030ee0


	//   ....[29]....
        /*130c*/ 	.word	0x00030ff0


	//   ....[30]....
        /*1310*/ 	.word	0x00031090


	//   ....[31]....
        /*1314*/ 	.word	0x00031200


	//   ....[32]....
        /*1318*/ 	.word	0x00031270


	//   ....[33]....
        /*131c*/ 	.word	0x000312e0


	//   ....[34]....
        /*1320*/ 	.word	0x00031350


	//   ....[35]....
        /*1324*/ 	.word	0x000313c0


	//   ....[36]....
        /*1328*/ 	.word	0x00031440


	//   ....[37]....
        /*132c*/ 	.word	0x000314c0


	//   ....[38]....
        /*1330*/ 	.word	0x00031550


	//   ....[39]....
        /*1334*/ 	.word	0x000315c0


	//   ....[40]....
        /*1338*/ 	.word	0x00031630


	//   ....[41]....
        /*133c*/ 	.word	0x000316a0


	//   ....[42]....
        /*1340*/ 	.word	0x00031720


	//   ....[43]....
        /*1344*/ 	.word	0x00031790


	//   ....[44]....
        /*1348*/ 	.word	0x00031820


	//   ....[45]....
        /*134c*/ 	.word	0x00031880


	//   ....[46]....
        /*1350*/ 	.word	0x00031910


	//   ....[47]....
        /*1354*/ 	.word	0x00031a40


	//----- nvinfo : EIATTR_REG_RECONFIG
	.align		4
.L_237:
        /*1358*/ 	.byte	0x01, 0x54
	.zero		2


	//----- nvinfo : EIATTR_SYSCALL_OFFSETS
	.align		4
        /*135c*/ 	.byte	0x04, 0x46
        /*135e*/ 	.short	(.L_239 - .L_238)


	//   ....[0]....
.L_238:
        /*1360*/ 	.word	0x00002730


	//   ....[1]....
        /*1364*/ 	.word	0x00002880


	//   ....[2]....
        /*1368*/ 	.word	0x00009f50


	//   ....[3]....
        /*136c*/ 	.word	0x0000a270


	//   ....[4]....
        /*1370*/ 	.word	0x00028720


	//   ....[5]....
        /*1374*/ 	.word	0x00028870


	//   ....[6]....
        /*1378*/ 	.word	0x00028960


	//   ....[7]....
        /*137c*/ 	.word	0x00029710


	//----- nvinfo : EIATTR_MBARRIER_INSTR_OFFSETS
	.align		4
.L_239:
        /*1380*/ 	.byte	0x04, 0x39
        /*1382*/ 	.short	(.L_241 - .L_240)


	//   ....[0]....
.L_240:
        /*1384*/ 	.word	0x00000270
        /*1388*/ 	.word	0x000000ff
        /*138c*/ 	.word	0x00030800
        /*1390*/ 	.short	0x0100
        /*1392*/ 	.byte	0x08
	.zero		1


	//   ....[1]....
        /*1394*/ 	.word	0x00000280
        /*1398*/ 	.word	0x000000ff
        /*139c*/ 	.word	0x00030820
        /*13a0*/ 	.short	0x0100
        /*13a2*/ 	.byte	0x08
	.zero		1


	//   ....[2]....
        /*13a4*/ 	.word	0x00000370
        /*13a8*/ 	.word	0x000000ff
        /*13ac*/ 	.word	0x00030830
        /*13b0*/ 	.short	0x0100
        /*13b2*/ 	.byte	0x08
	.zero		1


	//   ....[3]....
        /*13b4*/ 	.word	0x00000380
        /*13b8*/ 	.word	0x000000ff
        /*13bc*/ 	.word	0x00030840
        /*13c0*/ 	.short	0x0100
        /*13c2*/ 	.byte	0x08
	.zero		1


	//   ....[4]....
        /*13c4*/ 	.word	0x00000390
        /*13c8*/ 	.word	0x000000ff
        /*13cc*/ 	.word	0x00030838
        /*13d0*/ 	.short	0x0100
        /*13d2*/ 	.byte	0x08
	.zero		1


	//   ....[5]....
        /*13d4*/ 	.word	0x000003a0
        /*13d8*/ 	.word	0x000000ff
        /*13dc*/ 	.word	0x00030848
        /*13e0*/ 	.short	0x0100
        /*13e2*/ 	.byte	0x08
	.zero		1


	//   ....[6]....
        /*13e4*/ 	.word	0x000004d0
        /*13e8*/ 	.word	0x000000ff
        /*13ec*/ 	.word	0x00030850
        /*13f0*/ 	.short	0x0100
        /*13f2*/ 	.byte	0x08
	.zero		1


	//   ....[7]....
        /*13f4*/ 	.word	0x000004e0
        /*13f8*/ 	.word	0x000000ff
        /*13fc*/ 	.word	0x00030860
        /*1400*/ 	.short	0x0100
        /*1402*/ 	.byte	0x08
	.zero		1


	//   ....[8]....
        /*1404*/ 	.word	0x000004f0
        /*1408*/ 	.word	0x000000ff
        /*140c*/ 	.word	0x00030858
        /*1410*/ 	.short	0x0100
        /*1412*/ 	.byte	0x08
	.zero		1


	//   ....[9]....
        /*1414*/ 	.word	0x00000500
        /*1418*/ 	.word	0x000000ff
        /*141c*/ 	.word	0x00030868
        /*1420*/ 	.short	0x0100
        /*1422*/ 	.byte	0x08
	.zero		1


	//   ....[10]....
        /*1424*/ 	.word	0x000005f0
        /*1428*/ 	.word	0x000000ff
        /*142c*/ 	.word	0x00030870
        /*1430*/ 	.short	0x0100
        /*1432*/ 	.byte	0x06
	.zero		1


	//   ....[11]....
        /*1434*/ 	.word	0x00000600
        /*1438*/ 	.word	0x000000ff
        /*143c*/ 	.word	0x00030880
        /*1440*/ 	.short	0x0100
        /*1442*/ 	.byte	0x06
	.zero		1


	//   ....[12]....
        /*1444*/ 	.word	0x00000610
        /*1448*/ 	.word	0x000000ff
        /*144c*/ 	.word	0x00030878
        /*1450*/ 	.short	0x0100
        /*1452*/ 	.byte	0x06
	.zero		1


	//   ....[13]....
        /*1454*/ 	.word	0x00000620
        /*1458*/ 	.word	0x000000ff
        /*145c*/ 	.word	0x00030888
        /*1460*/ 	.short	0x0100
        /*1462*/ 	.byte	0x06
	.zero		1


	//   ....[14]....
        /*1464*/ 	.word	0x00000750
        /*1468*/ 	.word	0x000000ff
        /*146c*/ 	.word	0x00030890
        /*1470*/ 	.short	0x0100
        /*1472*/ 	.byte	0x08
	.zero		1


	//   ....[15]....
        /*1474*/ 	.word	0x00000760
        /*1478*/ 	.word	0x000000ff
        /*147c*/ 	.word	0x000308a0
        /*1480*/ 	.short	0x0100
        /*1482*/ 	.byte	0x08
	.zero		1


	//   ....[16]....
        /*1484*/ 	.word	0x00000770
        /*1488*/ 	.word	0x000000ff
        /*148c*/ 	.word	0x00030898
        /*1490*/ 	.short	0x0100
        /*1492*/ 	.byte	0x08
	.zero		1


	//   ....[17]....
        /*1494*/ 	.word	0x00000780
        /*1498*/ 	.word	0x000000ff
        /*149c*/ 	.word	0x000308a8
        /*14a0*/ 	.short	0x0100
        /*14a2*/ 	.byte	0x08
	.zero		1


	//   ....[18]....
        /*14a4*/ 	.word	0x000008b0
        /*14a8*/ 	.word	0x000000ff
        /*14ac*/ 	.word	0x000308b0
        /*14b0*/ 	.short	0x0100
        /*14b2*/ 	.byte	0x08
	.zero		1


	//   ....[19]....
        /*14b4*/ 	.word	0x000008c0
        /*14b8*/ 	.word	0x000000ff
        /*14bc*/ 	.word	0x000308c0
        /*14c0*/ 	.short	0x0100
        /*14c2*/ 	.byte	0x08
	.zero		1


	//   ....[20]....
        /*14c4*/ 	.word	0x000008d0
        /*14c8*/ 	.word	0x000000ff
        /*14cc*/ 	.word	0x000308b8
        /*14d0*/ 	.short	0x0100
        /*14d2*/ 	.byte	0x08
	.zero		1


	//   ....[21]....
        /*14d4*/ 	.word	0x000008e0
        /*14d8*/ 	.word	0x000000ff
        /*14dc*/ 	.word	0x000308c8
        /*14e0*/ 	.short	0x0100
        /*14e2*/ 	.byte	0x08
	.zero		1


	//   ....[22]....
        /*14e4*/ 	.word	0x00003db0
        /*14e8*/ 	.word	0x00000058
        /*14ec*/ 	.word	0x00030890
        /*14f0*/ 	.short	0x010a
        /*14f2*/ 	.byte	0x3f
	.zero		1


	//   ....[23]....
        /*14f4*/ 	.word	0x000063f0
        /*14f8*/ 	.word	0x00000058
        /*14fc*/ 	.word	0x00030890
        /*1500*/ 	.short	0x010a
        /*1502*/ 	.byte	0x3f
	.zero		1


	//   ....[24]....
        /*1504*/ 	.word	0x00008580
        /*1508*/ 	.word	0x00000058
        /*150c*/ 	.word	0x00030890
        /*1510*/ 	.short	0x010a
        /*1512*/ 	.byte	0x3f
	.zero		1


	//   ....[25]....
        /*1514*/ 	.word	0x00008bb0
        /*1518*/ 	.word	0x0000000b
        /*151c*/ 	.word	0x00000000
        /*1520*/ 	.short	0x0101
        /*1522*/ 	.byte	0x3f
	.zero		1


	//   ....[26]....
        /*1524*/ 	.word	0x00008bf0
        /*1528*/ 	.word	0x00000058
        /*152c*/ 	.word	0x000308b0
        /*1530*/ 	.short	0x010a
        /*1532*/ 	.byte	0x3f
	.zero		1


	//   ....[27]....
        /*1534*/ 	.word	0x000091b0
        /*1538*/ 	.word	0x00000058
        /*153c*/ 	.word	0x00000000
        /*1540*/ 	.short	0x0101
        /*1542*/ 	.byte	0x3f
	.zero		1


	//   ....[28]....
        /*1544*/ 	.word	0x00009ff0
        /*1548*/ 	.word	0x00000011
        /*154c*/ 	.word	0x00030800
        /*1550*/ 	.short	0x010a
        /*1552*/ 	.byte	0x3f
	.zero		1


	//   ....[29]....
        /*1554*/ 	.word	0x0000a040
        /*1558*/ 	.word	0x00000011
        /*155c*/ 	.word	0x00030800
        /*1560*/ 	.short	0x010a
        /*1562*/ 	.byte	0x3f
	.zero		1


	//   ....[30]....
        /*1564*/ 	.word	0x0000bb20
        /*1568*/ 	.word	0x00000011
        /*156c*/ 	.word	0x00030800
        /*1570*/ 	.short	0x010a
        /*1572*/ 	.byte	0x3f
	.zero		1


	//   ....[31]....
        /*1574*/ 	.word	0x00010340
        /*1578*/ 	.word	0x00000011
        /*157c*/ 	.word	0x00030800
        /*1580*/ 	.short	0x010a
        /*1582*/ 	.byte	0x3f
	.zero		1


	//   ....[32]....
        /*1584*/ 	.word	0x00013f20
        /*1588*/ 	.word	0x00000000
        /*158c*/ 	.word	0x00030830
        /*1590*/ 	.short	0x010a
        /*1592*/ 	.byte	0x3f
	.zero		1


	//   ....[33]....
        /*1594*/ 	.word	0x00013fd0
        /*1598*/ 	.word	0x00000000
        /*159c*/ 	.word	0x00030830
        /*15a0*/ 	.short	0x010a
        /*15a2*/ 	.byte	0x3f
	.zero		1


	//   ....[34]....
        /*15a4*/ 	.word	0x00014cd0
        /*15a8*/ 	.word	0x00000000
        /*15ac*/ 	.word	0x00000000
        /*15b0*/ 	.short	0x0101
        /*15b2*/ 	.byte	0x3f
	.zero		1


	//   ....[35]....
        /*15b4*/ 	.word	0x000169b0
        /*15b8*/ 	.word	0x000000df
        /*15bc*/ 	.word	0x00030830
        /*15c0*/ 	.short	0x010a
        /*15c2*/ 	.byte	0x3f
	.zero		1


	//   ....[36]....
        /*15c4*/ 	.word	0x00016a40
        /*15c8*/ 	.word	0x000000df
        /*15cc*/ 	.word	0x00030830
        /*15d0*/ 	.short	0x010a
        /*15d2*/ 	.byte	0x3f
	.zero		1


	//   ....[37]....
        /*15d4*/ 	.word	0x00017c30
        /*15d8*/ 	.word	0x000000da
        /*15dc*/ 	.word	0x00030850
        /*15e0*/ 	.short	0x010a
        /*15e2*/ 	.byte	0x3f
	.zero		1


	//   ....[38]....
        /*15e4*/ 	.word	0x00017c80
        /*15e8*/ 	.word	0x000000da
        /*15ec*/ 	.word	0x00030850
        /*15f0*/ 	.short	0x010a
        /*15f2*/ 	.byte	0x3f
	.zero		1


	//   ....[39]....
        /*15f4*/ 	.word	0x00017ff0
        /*15f8*/ 	.word	0x00000000
        /*15fc*/ 	.word	0x00000000
        /*1600*/ 	.short	0x0101
        /*1602*/ 	.byte	0x3f
	.zero		1


	//   ....[40]....
        /*1604*/ 	.word	0x00019570
        /*1608*/ 	.word	0x000000da
        /*160c*/ 	.word	0x00000000
        /*1610*/ 	.short	0x0101
        /*1612*/ 	.byte	0x3f
	.zero		1


	//   ....[41]....
        /*1614*/ 	.word	0x00019ae0
        /*1618*/ 	.word	0x000000de
        /*161c*/ 	.word	0x00030830
        /*1620*/ 	.short	0x010a
        /*1622*/ 	.byte	0x3f
	.zero		1


	//   ....[42]....
        /*1624*/ 	.word	0x00019b70
        /*1628*/ 	.word	0x000000de
        /*162c*/ 	.word	0x00030830
        /*1630*/ 	.short	0x010a
        /*1632*/ 	.byte	0x3f
	.zero		1


	//   ....[43]....
        /*1634*/ 	.word	0x0001ad80
        /*1638*/ 	.word	0x00000008
        /*163c*/ 	.word	0x00030850
        /*1640*/ 	.short	0x010a
        /*1642*/ 	.byte	0x3f
	.zero		1


	//   ....[44]....
        /*1644*/ 	.word	0x0001add0
        /*1648*/ 	.word	0x00000008
        /*164c*/ 	.word	0x00030850
        /*1650*/ 	.short	0x010a
        /*1652*/ 	.byte	0x3f
	.zero		1


	//   ....[45]....
        /*1654*/ 	.word	0x0001b660
        /*1658*/ 	.word	0x000000de
        /*165c*/ 	.word	0x00000000
        /*1660*/ 	.short	0x0101
        /*1662*/ 	.byte	0x3f
	.zero		1


	//   ....[46]....
        /*1664*/ 	.word	0x0001ba60
        /*1668*/ 	.word	0x00000008
        /*166c*/ 	.word	0x00000000
        /*1670*/ 	.short	0x0101
        /*1672*/ 	.byte	0x3f
	.zero		1


	//   ....[47]....
        /*1674*/ 	.word	0x0001bcd0
        /*1678*/ 	.word	0x000000df
        /*167c*/ 	.word	0x00030830
        /*1680*/ 	.short	0x010a
        /*1682*/ 	.byte	0x3f
	.zero		1


	//   ....[48]....
        /*1684*/ 	.word	0x0001bd60
        /*1688*/ 	.word	0x000000df
        /*168c*/ 	.word	0x00030830
        /*1690*/ 	.short	0x010a
        /*1692*/ 	.byte	0x3f
	.zero		1


	//   ....[49]....
        /*1694*/ 	.word	0x0001cf70
        /*1698*/ 	.word	0x000000de
        /*169c*/ 	.word	0x00030850
        /*16a0*/ 	.short	0x010a
        /*16a2*/ 	.byte	0x3f
	.zero		1


	//   ....[50]....
        /*16a4*/ 	.word	0x0001cfc0
        /*16a8*/ 	.word	0x000000de
        /*16ac*/ 	.word	0x00030850
        /*16b0*/ 	.short	0x010a
        /*16b2*/ 	.byte	0x3f
	.zero		1


	//   ....[51]....
        /*16b4*/ 	.word	0x0001d3a0
        /*16b8*/ 	.word	0x000000df
        /*16bc*/ 	.word	0x00000000
        /*16c0*/ 	.short	0x0101
        /*16c2*/ 	.byte	0x3f
	.zero		1


	//   ....[52]....
        /*16c4*/ 	.word	0x0001e8c0
        /*16c8*/ 	.word	0x000000de
        /*16cc*/ 	.word	0x00000000
        /*16d0*/ 	.short	0x0101
        /*16d2*/ 	.byte	0x3f
	.zero		1


	//   ....[53]....
        /*16d4*/ 	.word	0x0001f240
        /*16d8*/ 	.word	0x00000003
        /*16dc*/ 	.word	0x00030850
        /*16e0*/ 	.short	0x010a
        /*16e2*/ 	.byte	0x3f
	.zero		1


	//   ....[54]....
        /*16e4*/ 	.word	0x0001f290
        /*16e8*/ 	.word	0x00000003
        /*16ec*/ 	.word	0x00030850
        /*16f0*/ 	.short	0x010a
        /*16f2*/ 	.byte	0x3f
	.zero		1


	//   ....[55]....
        /*16f4*/ 	.word	0x0001fee0
        /*16f8*/ 	.word	0x00000003
        /*16fc*/ 	.word	0x00000000
        /*1700*/ 	.short	0x0101
        /*1702*/ 	.byte	0x3f
	.zero		1


	//   ....[56]....
        /*1704*/ 	.word	0x00021aa0
        /*1708*/ 	.word	0x00000000
        /*170c*/ 	.word	0x00000000
        /*1710*/ 	.short	0x0101
        /*1712*/ 	.byte	0x3f
	.zero		1


	//   ....[57]....
        /*1714*/ 	.word	0x00022580
        /*1718*/ 	.word	0x00000006
        /*171c*/ 	.word	0x00000000
        /*1720*/ 	.short	0x0101
        /*1722*/ 	.byte	0x3f
	.zero		1


	//   ....[58]....
        /*1724*/ 	.word	0x00026750
        /*1728*/ 	.word	0x00000011
        /*172c*/ 	.word	0x00030820
        /*1730*/ 	.short	0x010a
        /*1732*/ 	.byte	0x3f
	.zero		1


	//   ....[59]....
        /*1734*/ 	.word	0x000267e0
        /*1738*/ 	.word	0x0000000c
        /*173c*/ 	.word	0x000308a0
        /*1740*/ 	.short	0x010a
        /*1742*/ 	.byte	0x3f
	.zero		1


	//   ....[60]....
        /*1744*/ 	.word	0x00026d40
        /*1748*/ 	.word	0x0000000c
        /*174c*/ 	.word	0x000308c0
        /*1750*/ 	.short	0x010a
        /*1752*/ 	.byte	0x3f
	.zero		1


	//   ....[61]....
        /*1754*/ 	.word	0x00027350
        /*1758*/ 	.word	0x00000007
        /*175c*/ 	.word	0x000308a0
        /*1760*/ 	.short	0x010a
        /*1762*/ 	.byte	0x3f
	.zero		1


	//   ....[62]....
        /*1764*/ 	.word	0x00027890
        /*1768*/ 	.word	0x00000007
        /*176c*/ 	.word	0x000308c0
        /*1770*/ 	.short	0x010a
        /*1772*/ 	.byte	0x3f
	.zero		1


	//   ....[63]....
        /*1774*/ 	.word	0x00028f20
        /*1778*/ 	.word	0x00000004
        /*177c*/ 	.word	0x00030840
        /*1780*/ 	.short	0x010a
        /*1782*/ 	.byte	0x3f
	.zero		1


	//   ....[64]....
        /*1784*/ 	.word	0x00029410
        /*1788*/ 	.word	0x00000004
        /*178c*/ 	.word	0x00030830
        /*1790*/ 	.short	0x0107
        /*1792*/ 	.byte	0x3f
	.zero		1


	//   ....[65]....
        /*1794*/ 	.word	0x000294c0
        /*1798*/ 	.word	0x00000004
        /*179c*/ 	.word	0x00030830
        /*17a0*/ 	.short	0x0101
        /*17a2*/ 	.byte	0x3f
	.zero		1


	//   ....[66]....
        /*17a4*/ 	.word	0x0002a0e0
        /*17a8*/ 	.word	0x00000011
        /*17ac*/ 	.word	0x00030800
        /*17b0*/ 	.short	0x0107
        /*17b2*/ 	.byte	0x3f
	.zero		1


	//   ....[67]....
        /*17b4*/ 	.word	0x0002a200
        /*17b8*/ 	.word	0x00000011
        /*17bc*/ 	.word	0x00030800
        /*17c0*/ 	.short	0x0101
        /*17c2*/ 	.byte	0x3f
	.zero		1


	//   ....[68]....
        /*17c4*/ 	.word	0x0002a220
        /*17c8*/ 	.word	0x00000011
        /*17cc*/ 	.word	0x00030820
        /*17d0*/ 	.short	0x010a
        /*17d2*/ 	.byte	0x3f
	.zero		1


	//   ....[69]....
        /*17d4*/ 	.word	0x0002a600
        /*17d8*/ 	.word	0x00000007
        /*17dc*/ 	.word	0x00030840
        /*17e0*/ 	.short	0x010a
        /*17e2*/ 	.byte	0x3f
	.zero		1


	//   ....[70]....
        /*17e4*/ 	.word	0x0002aae0
        /*17e8*/ 	.word	0x00000007
        /*17ec*/ 	.word	0x00030830
        /*17f0*/ 	.short	0x0107
        /*17f2*/ 	.byte	0x3f
	.zero		1


	//   ....[71]....
        /*17f4*/ 	.word	0x0002ab90
        /*17f8*/ 	.word	0x00000007
        /*17fc*/ 	.word	0x00030830
        /*1800*/ 	.short	0x0101
        /*1802*/ 	.byte	0x3f
	.zero		1


	//   ....[72]....
        /*1804*/ 	.word	0x0002abf0
        /*1808*/ 	.word	0x00000007
        /*180c*/ 	.word	0x00030860
        /*1810*/ 	.short	0x010a
        /*1812*/ 	.byte	0x3f
	.zero		1


	//   ....[73]....
        /*1814*/ 	.word	0x0002b0b0
        /*1818*/ 	.word	0x00000007
        /*181c*/ 	.word	0x00030850
        /*1820*/ 	.short	0x0107
        /*1822*/ 	.byte	0x3f
	.zero		1


	//   ....[74]....
        /*1824*/ 	.word	0x0002b1d0
        /*1828*/ 	.word	0x00000007
        /*182c*/ 	.word	0x00030850
        /*1830*/ 	.short	0x0101
        /*1832*/ 	.byte	0x3f
	.zero		1


	//   ....[75]....
        /*1834*/ 	.word	0x0002b3e0
        /*1838*/ 	.word	0x00000004
        /*183c*/ 	.word	0x00030860
        /*1840*/ 	.short	0x010a
        /*1842*/ 	.byte	0x3f
	.zero		1


	//   ....[76]....
        /*1844*/ 	.word	0x0002b860
        /*1848*/ 	.word	0x00000004
        /*184c*/ 	.word	0x00030850
        /*1850*/ 	.short	0x0107
        /*1852*/ 	.byte	0x3f
	.zero		1


	//   ....[77]....
        /*1854*/ 	.word	0x0002b910
        /*1858*/ 	.word	0x00000004
        /*185c*/ 	.word	0x00030850
        /*1860*/ 	.short	0x0101
        /*1862*/ 	.byte	0x3f
	.zero		1


	//   ....[78]....
        /*1864*/ 	.word	0x0002ca60
        /*1868*/ 	.word	0x00000005
        /*186c*/ 	.word	0x00030820
        /*1870*/ 	.short	0x010a
        /*1872*/ 	.byte	0x3f
	.zero		1


	//   ....[79]....
        /*1874*/ 	.word	0x0002cbf0
        /*1878*/ 	.word	0x00000003
        /*187c*/ 	.word	0x00030840
        /*1880*/ 	.short	0x010a
        /*1882*/ 	.byte	0x3f
	.zero		1


	//   ....[80]....
        /*1884*/ 	.word	0x0002cc90
        /*1888*/ 	.word	0x00000005
        /*188c*/ 	.word	0x00030840
        /*1890*/ 	.short	0x010a
        /*1892*/ 	.byte	0x3f
	.zero		1


	//   ....[81]....
        /*1894*/ 	.word	0x0002ccd0
        /*1898*/ 	.word	0x00000003
        /*189c*/ 	.word	0x00030860
        /*18a0*/ 	.short	0x010a
        /*18a2*/ 	.byte	0x3f
	.zero		1


	//   ....[82]....
        /*18a4*/ 	.word	0x0002cd10
        /*18a8*/ 	.word	0x00000005
        /*18ac*/ 	.word	0x00030860
        /*18b0*/ 	.short	0x010a
        /*18b2*/ 	.byte	0x3f
	.zero		1


	//   ....[83]....
        /*18b4*/ 	.word	0x0002cd70
        /*18b8*/ 	.word	0x00000058
        /*18bc*/ 	.word	0x00030890
        /*18c0*/ 	.short	0x010a
        /*18c2*/ 	.byte	0x3f
	.zero		1


	//   ....[84]....
        /*18c4*/ 	.word	0x0002d020
        /*18c8*/ 	.word	0x00000058
        /*18cc*/ 	.word	0x00030890
        /*18d0*/ 	.short	0x010a
        /*18d2*/ 	.byte	0x3f
	.zero		1


	//   ....[85]....
        /*18d4*/ 	.word	0x0002d2d0
        /*18d8*/ 	.word	0x00000058
        /*18dc*/ 	.word	0x00030890
        /*18e0*/ 	.short	0x010a
        /*18e2*/ 	.byte	0x3f
	.zero		1


	//   ....[86]....
        /*18e4*/ 	.word	0x0002d580
        /*18e8*/ 	.word	0x00000058
        /*18ec*/ 	.word	0x000308b0
        /*18f0*/ 	.short	0x010a
        /*18f2*/ 	.byte	0x3f
	.zero		1


	//   ....[87]....
        /*18f4*/ 	.word	0x0002dd10
        /*18f8*/ 	.word	0x00000011
        /*18fc*/ 	.word	0x00030800
        /*1900*/ 	.short	0x010a
        /*1902*/ 	.byte	0x3f
	.zero		1


	//   ....[88]....
        /*1904*/ 	.word	0x0002e470
        /*1908*/ 	.word	0x00000011
        /*190c*/ 	.word	0x00030800
        /*1910*/ 	.short	0x010a
        /*1912*/ 	.byte	0x3f
	.zero		1


	//   ....[89]....
        /*1914*/ 	.word	0x0002e4c0
        /*1918*/ 	.word	0x00000000
        /*191c*/ 	.word	0x00030830
        /*1920*/ 	.short	0x010a
        /*1922*/ 	.byte	0x3f
	.zero		1


	//   ....[90]....
        /*1924*/ 	.word	0x0002e510
        /*1928*/ 	.word	0x000000df
        /*192c*/ 	.word	0x00030830
        /*1930*/ 	.short	0x010a
        /*1932*/ 	.byte	0x3f
	.zero		1


	//   ....[91]....
        /*1934*/ 	.word	0x0002e560
        /*1938*/ 	.word	0x000000da
        /*193c*/ 	.word	0x00030850
        /*1940*/ 	.short	0x010a
        /*1942*/ 	.byte	0x3f
	.zero		1


	//   ....[92]....
        /*1944*/ 	.word	0x0002e5b0
        /*1948*/ 	.word	0x000000de
        /*194c*/ 	.word	0x00030830
        /*1950*/ 	.short	0x010a
        /*1952*/ 	.byte	0x3f
	.zero		1


	//   ....[93]....
        /*1954*/ 	.word	0x0002e600
        /*1958*/ 	.word	0x00000008
        /*195c*/ 	.word	0x00030850
        /*1960*/ 	.short	0x010a
        /*1962*/ 	.byte	0x3f
	.zero		1


	//   ....[94]....
        /*1964*/ 	.word	0x0002e650
        /*1968*/ 	.word	0x000000df
        /*196c*/ 	.word	0x00030830
        /*1970*/ 	.short	0x010a
        /*1972*/ 	.byte	0x3f
	.zero		1


	//   ....[95]....
        /*1974*/ 	.word	0x0002e6a0
        /*1978*/ 	.word	0x000000de
        /*197c*/ 	.word	0x00030850
        /*1980*/ 	.short	0x010a
        /*1982*/ 	.byte	0x3f
	.zero		1


	//   ....[96]....
        /*1984*/ 	.word	0x0002e6f0
        /*1988*/ 	.word	0x00000003
        /*198c*/ 	.word	0x00030850
        /*1990*/ 	.short	0x010a
        /*1992*/ 	.byte	0x3f
	.zero		1


	//   ....[97]....
        /*1994*/ 	.word	0x0002e890
        /*1998*/ 	.word	0x00000011
        /*199c*/ 	.word	0x00030820
        /*19a0*/ 	.short	0x010a
        /*19a2*/ 	.byte	0x3f
	.zero		1


	//   ....[98]....
        /*19a4*/ 	.word	0x0002e8e0
        /*19a8*/ 	.word	0x0000000c
        /*19ac*/ 	.word	0x000308a0
        /*19b0*/ 	.short	0x010a
        /*19b2*/ 	.byte	0x3f
	.zero		1


	//   ....[99]....
        /*19b4*/ 	.word	0x0002e930
        /*19b8*/ 	.word	0x0000000c
        /*19bc*/ 	.word	0x000308c0
        /*19c0*/ 	.short	0x010a
        /*19c2*/ 	.byte	0x3f
	.zero		1


	//   ....[100]....
        /*19c4*/ 	.word	0x0002e980
        /*19c8*/ 	.word	0x00000007
        /*19cc*/ 	.word	0x000308a0
        /*19d0*/ 	.short	0x010a
        /*19d2*/ 	.byte	0x3f
	.zero		1


	//   ....[101]....
        /*19d4*/ 	.word	0x0002e9d0
        /*19d8*/ 	.word	0x00000007
        /*19dc*/ 	.word	0x000308c0
        /*19e0*/ 	.short	0x010a
        /*19e2*/ 	.byte	0x3f
	.zero		1


	//   ....[102]....
        /*19e4*/ 	.word	0x0002eaf0
        /*19e8*/ 	.word	0x00000004
        /*19ec*/ 	.word	0x00030840
        /*19f0*/ 	.short	0x010a
        /*19f2*/ 	.byte	0x3f
	.zero		1


	//   ....[103]....
        /*19f4*/ 	.word	0x0002fc00
        /*19f8*/ 	.word	0x00000011
        /*19fc*/ 	.word	0x00030820
        /*1a00*/ 	.short	0x010a
        /*1a02*/ 	.byte	0x3f
	.zero		1


	//   ....[104]....
        /*1a04*/ 	.word	0x0002fc50
        /*1a08*/ 	.word	0x00000007
        /*1a0c*/ 	.word	0x00030840
        /*1a10*/ 	.short	0x010a
        /*1a12*/ 	.byte	0x3f
	.zero		1


	//   ....[105]....
        /*1a14*/ 	.word	0x00030270
        /*1a18*/ 	.word	0x00000007
        /*1a1c*/ 	.word	0x00030860
        /*1a20*/ 	.short	0x010a
        /*1a22*/ 	.byte	0x3f
	.zero		1


	//   ....[106]....
        /*1a24*/ 	.word	0x000308b0
        /*1a28*/ 	.word	0x00000004
        /*1a2c*/ 	.word	0x00030860
        /*1a30*/ 	.short	0x010a
        /*1a32*/ 	.byte	0x3f
	.zero		1


	//   ....[107]....
        /*1a34*/ 	.word	0x00031960
        /*1a38*/ 	.word	0x00000005
        /*1a3c*/ 	.word	0x00030820
        /*1a40*/ 	.short	0x010a
        /*1a42*/ 	.byte	0x3f
	.zero		1


	//   ....[108]....
        /*1a44*/ 	.word	0x00031b00
        /*1a48*/ 	.word	0x00000003
        /*1a4c*/ 	.word	0x00030840
        /*1a50*/ 	.short	0x010a
        /*1a52*/ 	.byte	0x3f
	.zero		1


	//   ....[109]....
        /*1a54*/ 	.word	0x00031b50
        /*1a58*/ 	.word	0x00000005
        /*1a5c*/ 	.word	0x00030840
        /*1a60*/ 	.short	0x010a
        /*1a62*/ 	.byte	0x3f
	.zero		1


	//   ....[110]....
        /*1a64*/ 	.word	0x00031ba0
        /*1a68*/ 	.word	0x00000003
        /*1a6c*/ 	.word	0x00030860
        /*1a70*/ 	.short	0x010a
        /*1a72*/ 	.byte	0x3f
	.zero		1


	//----- nvinfo : EIATTR_NUM_MBARRIERS
	.align		4
.L_241:
        /*1a74*/ 	.byte	0x03, 0x38
        /*1a76*/ 	.short	0x0016


	//----- nvinfo : EIATTR_EXIT_INSTR_OFFSETS
	.align		4
        /*1a78*/ 	.byte	0x04, 0x1c
        /*1a7a*/ 	.short	(.L_243 - .L_242)


	//   ....[0]....
.L_242:
        /*1a7c*/ 	.word	0x0002cd60


	//----- nvinfo : EIATTR_MAX_THREADS
	.align		4
.L_243:
        /*1a80*/ 	.byte	0x04, 0x05
        /*1a82*/ 	.short	(.L_245 - .L_244)
.L_244:
        /*1a84*/ 	.word	0x00000180
        /*1a88*/ 	.word	0x00000001
        /*1a8c*/ 	.word	0x00000001


	//----- nvinfo : EIATTR_CRS_STACK_SIZE
	.align		4
.L_245:
        /*1a90*/ 	.byte	0x04, 0x1e
        /*1a92*/ 	.short	(.L_247 - .L_246)
.L_246:
        /*1a94*/ 	.word	0x00000000


	//----- nvinfo : EIATTR_CBANK_PARAM_SIZE
	.align		4
.L_247:
        /*1a98*/ 	.byte	0x03, 0x19
        /*1a9a*/ 	.short	0x0af0


	//----- nvinfo : EIATTR_PARAM_CBANK
	.align		4
        /*1a9c*/ 	.byte	0x04, 0x0a
        /*1a9e*/ 	.short	(.L_249 - .L_248)
	.align		4
.L_248:
        /*1aa0*/ 	.word	index@(.nv.constant0._ZN7cutlass13device_kernelIN5flash11enable_sm90INS1_16FlashAttnFwdSm90INS1_25CollectiveMainloopFwdSm90ILi2EN4cute5tupleIJNS5_1CILi1EEES8_S8_EEENS6_IJNS7_ILi128EEENS7_ILi64EEENS7_ILi256EEEEEELi256ENS_10bfloat16_tEfNS_4arch4Sm90ELb0ELb1ELb0ELb1ELb1ELb1ELb0ELb1ELb1ELb1ELb1ELb0EEENS1_21CollectiveEpilogueFwdINS6_IJSA_SC_SB_EEES9_SE_SG_Li256ELb1ELb1ELb1ELb0EEENS1_36VarlenDynamicPersistentTileSchedulerILi128ELi64ELi256ELi128ELb1ELb1ELb1ELb1ELb0ELb1EEEEEEEEEvNT_6ParamsE)
        /*1aa4*/ 	.short	0x0210
        /*1aa6*/ 	.short	0x0af0


	//----- nvinfo : EIATTR_SW_WAR
	.align		4
.L_249:
        /*1aa8*/ 	.byte	0x04, 0x36
        /*1aaa*/ 	.short	(.L_251 - .L_250)
.L_250:
        /*1aac*/ 	.word	0x00000008
.L_251:


//--------------------- .nv.info._ZN7cutlass13device_kernelIN5flash11enable_sm90INS1_16FlashAttnFwdSm90INS1_25CollectiveMainloopFwdSm90ILi2EN4cute5tupleIJNS5_1CILi1EEES8_S8_EEENS6_IJNS7_ILi128EEENS7_ILi80EEENS7_ILi256EEEEEELi256ENS_10bfloat16_tEfNS_4arch4Sm90ELb1ELb0ELb0ELb0ELb1ELb0ELb0ELb1ELb1ELb1ELb1ELb0EEENS1_21CollectiveEpilogueFwdINS6_IJSA_SC_SB_EEES9_SE_SG_Li256ELb0ELb1ELb1ELb0EEENS1_19SingleTileSchedulerILb0ELb1ELb1ELi128EEEEEEEEEvNT_6ParamsE --------------------------
	.section	.nv.info._ZN7cutlass13device_kernelIN5flash11enable_sm90INS1_16FlashAttnFwdSm90INS1_25CollectiveMainloopFwdSm90ILi2EN4cute5tupleIJNS5_1CILi1EEES8_S8_EEENS6_IJNS7_ILi128EEENS7_ILi80EEENS7_ILi256EEEEEELi256ENS_10bfloat16_tEfNS_4arch4Sm90ELb1ELb0ELb0ELb0ELb1ELb0ELb0ELb1ELb1ELb1ELb1ELb0EEENS1_21CollectiveEpilogueFwdINS6_IJSA_SC_SB_EEES9_SE_SG_Li256ELb0ELb1ELb1ELb0EEENS1_19SingleTileSchedulerILb0ELb1ELb1ELi128EEEEEEEEEvNT_6ParamsE,"",@"SHT_CUDA_INFO"
	.sectionflags	@""
	.align	4


	//----- nvinfo : EIATTR_CUDA_API_VERSION
	.align		4
        /*0000*/ 	.byte	0x04, 0x37
        /*0002*/ 	.short	(.L_253 - .L_252)
.L_252:
        /*0004*/ 	.word	0x00000082


	//----- nvinfo : EIATTR_KPARAM_INFO
	.align		4
.L_253:
        /*0008*/ 	.byte	0x04, 0x17
        /*000a*/ 	.short	(.L_255 - .L_254)
.L_254:
        /*000c*/ 	.word	0x00000000
        /*0010*/ 	.short	0x0000
        /*0012*/ 	.short	0x0070
        /*0014*/ 	.byte	0x00, 0xf0, 0x01, 0x28


	//----- nvinfo : EIATTR_SPARSE_MMA_MASK
	.align		4
.L_255:
        /*0018*/ 	.byte	0x03, 0x50
        /*001a*/ 	.short	0x0000


	//----- nvinfo : EIATTR_MAXREG_COUNT
	.align		4
        /*001c*/ 	.byte	0x03, 0x1b
        /*001e*/ 	.short	0x00a8


	//----- nvinfo : EIATTR_NUM_BARRIERS
	.align		4
        /*0020*/ 	.byte	0x02, 0x4c
        /*0022*/ 	.byte	0x09
	.zero		1


	//----- nvinfo : EIATTR_EXTERNS
	.align		4
        /*0024*/ 	.byte	0x04, 0x0f
        /*0026*/ 	.short	(.L_257 - .L_256)


	//   ....[0]....
	.align		4
.L_256:
        /*0028*/ 	.word	index@(__assertfail)


	//----- nvinfo : EIATTR_ANNOTATIONS
	.align		4
.L_257:
        /*002c*/ 	.byte	0x04, 0x55
        /*002e*/ 	.short	(.L_259 - .L_258)


	//   ....[0]....
.L_258:
        /*0030*/ 	.word	0x00000001
        /*0034*/ 	.byte	0xa0, 0x08, 0x00, 0x00, 0x01, 0x00, 0x00, 0x00, 0xf0, 0x15, 0x00, 0x00, 0x01, 0x00, 0x00, 0x00
        /*0044*/ 	.byte	0x30, 0x19, 0x01, 0x00, 0x01, 0x00, 0x00, 0x00, 0xc0, 0x1a, 0x01, 0x00, 0x01, 0x00, 0x00, 0x00
        /*0054*/ 	.byte	0xd0, 0x30, 0x01, 0x00, 0x01, 0x00, 0x00, 0x00, 0x70, 0x49, 0x01, 0x00


	//----- nvinfo : EIATTR_MERCURY_ISA_VERSION
	.align		4
.L_259:
        /*0060*/ 	.byte	0x03, 0x5f
        /*0062*/ 	.short	0x0101


	//----- nvinfo : EIATTR_INT_WARP_WIDE_INSTR_OFFSETS
	.align		4
        /*0064*/ 	.byte	0x04, 0x31
        /*0066*/ 	.short	(.L_261 - .L_260)


	//   ....[0]....
.L_260:
        /*0068*/ 	.word	0x000000c0


	//   ....[1]....
        /*006c*/ 	.word	0x000000d0


	//   ....[2]....
        /*0070*/ 	.word	0x00000170


	//----- nvinfo : EIATTR_COOP_GROUP_MASK_REGIDS
	.align		4
.L_261:
        /*0074*/ 	.byte	0x04, 0x29
        /*0076*/ 	.short	(.L_263 - .L_262)


	//   ....[0]....
.L_262:
        /*0078*/ 	.word	0xffffffff


	//   ....[1]....
        /*007c*/ 	.word	0xffffffff


	//   ....[2]....
        /*0080*/ 	.word	0xffffffff


	//   ....[3]....
        /*0084*/ 	.word	0xffffffff


	//   ....[4]....
        /*0088*/ 	.word	0xffffffff


	//   ....[5]....
        /*008c*/ 	.word	0xffffffff


	//   ....[6]....
        /*0090*/ 	.word	0xffffffff


	//   ....[7]....
        /*0094*/ 	.word	0xffffffff


	//   ....[8]....
        /*0098*/ 	.word	0xffffffff


	//   ....[9]....
        /*009c*/ 	.word	0xffffffff


	//   ....[10]....
        /*00a0*/ 	.word	0xffffffff


	//   ....[11]....
        /*00a4*/ 	.word	0xffffffff


	//   ....[12]....
        /*00a8*/ 	.word	0xffffffff


	//   ....[13]....
        /*00ac*/ 	.word	0xffffffff


	//   ....[14]....
        /*00b0*/ 	.word	0xffffffff


	//   ....[15]....
        /*00b4*/ 	.word	0xffffffff


	//   ....[16]....
        /*00b8*/ 	.word	0xffffffff


	//   ....[17]....
        /*00bc*/ 	.word	0xffffffff


	//   ....[18]....
        /*00c0*/ 	.word	0xffffffff


	//   ....[19]....
        /*00c4*/ 	.word	0xffffffff


	//   ....[20]....
        /*00c8*/ 	.word	0xffffffff


	//   ....[21]....
        /*00cc*/ 	.word	0xffffffff


	//   ....[22]....
        /*00d0*/ 	.word	0xffffffff


	//   ....[23]....
        /*00d4*/ 	.word	0xffffffff


	//   ....[24]....
        /*00d8*/ 	.word	0xffffffff


	//   ....[25]....
        /*00dc*/ 	.word	0xffffffff


	//   ....[26]....
        /*00e0*/ 	.word	0xffffffff


	//   ....[27]....
        /*00e4*/ 	.word	0xffffffff


	//   ....[28]....
        /*00e8*/ 	.word	0xffffffff


	//   ....[29]....
        /*00ec*/ 	.word	0xffffffff


	//   ....[30]....
        /*00f0*/ 	.word	0xffffffff


	//   ....[31]....
        /*00f4*/ 	.word	0xffffffff


	//   ....[32]....
        /*00f8*/ 	.word	0xffffffff


	//   ....[33]....
        /*00fc*/ 	.word	0xffffffff


	//   ....[34]....
        /*0100*/ 	.word	0xffffffff


	//   ....[35]....
        /*0104*/ 	.word	0xffffffff


	//   ....[36]....
        /*0108*/ 	.word	0xffffffff


	//   ....[37]....
        /*010c*/ 	.word	0xffffffff


	//   ....[38]....
        /*0110*/ 	.word	0xffffffff


	//   ....[39]....
        /*0114*/ 	.word	0xffffffff


	//   ....[40]....
        /*0118*/ 	.word	0xffffffff


	//   ....[41]....
        /*011c*/ 	.word	0xffffffff


	//   ....[42]....
        /*0120*/ 	.word	0xffffffff


	//   ....[43]....
        /*0124*/ 	.word	0xffffffff


	//   ....[44]....
        /*0128*/ 	.word	0xffffffff


	//   ....[45]....
        /*012c*/ 	.word	0xffffffff


	//   ....[46]....
        /*0130*/ 	.word	0xffffffff


	//   ....[47]....
        /*0134*/ 	.word	0xffffffff


	//   ....[48]....
        /*0138*/ 	.word	0xffffffff


	//   ....[49]....
        /*013c*/ 	.word	0xffffffff


	//   ....[50]....
        /*0140*/ 	.word	0xffffffff


	//   ....[51]....
        /*0144*/ 	.word	0xffffffff


	//   ....[52]....
        /*0148*/ 	.word	0xffffffff


	//   ....[53]....
        /*014c*/ 	.word	0xffffffff


	//   ....[54]....
        /*0150*/ 	.word	0xffffffff


	//   ....[55]....
        /*0154*/ 	.word	0xffffffff


	//   ....[56]....
        /*0158*/ 	.word	0xffffffff


	//   ....[57]....
        /*015c*/ 	.word	0xffffffff


	//   ....[58]....
        /*0160*/ 	.word	0xffffffff


	//   ....[59]....
        /*0164*/ 	.word	0xffffffff


	//   ....[60]....
        /*0168*/ 	.word	0xffffffff


	//   ....[61]....
        /*016c*/ 	.word	0xffffffff


	//   ....[62]....
        /*0170*/ 	.word	0xffffffff


	//   ....[63]....
        /*0174*/ 	.word	0xffffffff


	//   ....[64]....
        /*0178*/ 	.word	0xffffffff


	//   ....[65]....
        /*017c*/ 	.word	0xffffffff


	//   ....[66]....
        /*0180*/ 	.word	0xffffffff


	//   ....[67]....
        /*0184*/ 	.word	0xffffffff


	//   ....[68]....
        /*0188*/ 	.word	0xffffffff


	//   ....[69]....
        /*018c*/ 	.word	0xffffffff


	//   ....[70]....
        /*0190*/ 	.word	0xffffffff


	//   ....[71]....
        /*0194*/ 	.word	0xffffffff


	//   ....[72]....
        /*0198*/ 	.word	0xffffffff


	//   ....[73]....
        /*019c*/ 	.word	0xffffffff


	//   ....[74]....
        /*01a0*/ 	.word	0xffffffff


	//   ....[75]....
        /*01a4*/ 	.word	0xffffffff


	//   ....[76]....
        /*01a8*/ 	.word	0xffffffff


	//   ....[77]....
        /*01ac*/ 	.word	0xffffffff


	//   ....[78]....
        /*01b0*/ 	.word	0xffffffff


	//   ....[79]....
        /*01b4*/ 	.word	0xffffffff


	//   ....[80]....
        /*01b8*/ 	.word	0xffffffff


	//   ....[81]....
        /*01bc*/ 	.word	0xffffffff


	//   ....[82]....
        /*01c0*/ 	.word	0xffffffff


	//   ....[83]....
        /*01c4*/ 	.word	0xffffffff


	//   ....[84]....
        /*01c8*/ 	.word	0xffffffff


	//   ....[85]....
        /*01cc*/ 	.word	0xffffffff


	//   ....[86]....
        /*01d0*/ 	.word	0xffffffff


	//   ....[87]....
        /*01d4*/ 	.word	0xffffffff


	//   ....[88]....
        /*01d8*/ 	.word	0xffffffff


	//   ....[89]....
        /*01dc*/ 	.word	0xffffffff


	//   ....[90]....
        /*01e0*/ 	.word	0xffffffff


	//   ....[91]....
        /*01e4*/ 	.word	0xffffffff


	//   ....[92]....
        /*01e8*/ 	.word	0xffffffff


	//   ....[93]....
        /*01ec*/ 	.word	0x0500000f


	//   ....[94]....
        /*01f0*/ 	.word	0x0500000f


	//   ....[95]....
        /*01f4*/ 	.word	0x0500000f


	//   ....[96]....
        /*01f8*/ 	.word	0x0500000f


	//   ....[97]....
        /*01fc*/ 	.word	0x0500000f


	//   ....[98]....
        /*0200*/ 	.word	0x0500000f


	//   ....[99]....
        /*0204*/ 	.word	0x0500000f


	//   ....[100]....
        /*0208*/ 	.word	0x0500000f


	//   ....[101]....
        /*020c*/ 	.word	0x0500000f


	//   ....[102]....
        /*0210*/ 	.word	0x0500000f


	//   ....[103]....
        /*0214*/ 	.word	0x0500000f


	//   ....[104]....
        /*0218*/ 	.word	0x0500000f


	//   ....[105]....
        /*021c*/ 	.word	0x0500000f


	//   ....[106]....
        /*0220*/ 	.word	0x0500000f


	//   ....[107]....
        /*0224*/ 	.word	0x0500000f


	//   ....[108]....
        /*0228*/ 	.word	0x0500000f


	//   ....[109]....
        /*022c*/ 	.word	0x0500000f


	//   ....[110]....
        /*0230*/ 	.word	0x0500000f


	//   ....[111]....
        /*0234*/ 	.word	0x0500000f


	//   ....[112]....
        /*0238*/ 	.word	0x0500000f


	//   ....[113]....
        /*023c*/ 	.word	0x0500000f


	//   ....[114]....
        /*0240*/ 	.word	0x0500000f


	//   ....[115]....
        /*0244*/ 	.word	0x0500000f


	//   ....[116]....
        /*0248*/ 	.word	0x0500000f


	//   ....[117]....
        /*024c*/ 	.word	0x0500000f


	//   ....[118]....
        /*0250*/ 	.word	0x0500000f


	//   ....[119]....
        /*0254*/ 	.word	0x0500000f


	//   ....[120]....
        /*0258*/ 	.word	0x0500000f


	//   ....[121]....
        /*025c*/ 	.word	0x0500000f


	//   ....[122]....
        /*0260*/ 	.word	0x0500000f


	//   ....[123]....
        /*0264*/ 	.word	0x0500000f


	//   ....[124]....
        /*0268*/ 	.word	0x0500000f


	//   ....[125]....
        /*026c*/ 	.word	0x0500000f


	//   ....[126]....
        /*0270*/ 	.word	0x0500000f


	//   ....[127]....
        /*0274*/ 	.word	0x0500000f


	//   ....[128]....
        /*0278*/ 	.word	0x0500000f


	//   ....[129]....
        /*027c*/ 	.word	0x0500000f


	//   ....[130]....
        /*0280*/ 	.word	0x0500000f


	//   ....[131]....
        /*0284*/ 	.word	0x0500000f


	//   ....[132]....
        /*0288*/ 	.word	0x0500000f


	//   ....[133]....
        /*028c*/ 	.word	0x0500000f


	//   ....[134]....
        /*0290*/ 	.word	0x0500000f


	//   ....[135]....
        /*0294*/ 	.word	0x0500000f


	//   ....[136]....
        /*0298*/ 	.word	0x0500000f


	//   ....[137]....
        /*029c*/ 	.word	0x0500000f


	//   ....[138]....
        /*02a0*/ 	.word	0x0500000f


	//   ....[139]....
        /*02a4*/ 	.word	0x0500000f


	//   ....[140]....
        /*02a8*/ 	.word	0x0500000f


	//   ....[141]....
        /*02ac*/ 	.word	0x0500000f


	//   ....[142]....
        /*02b0*/ 	.word	0x0500000f


	//   ....[143]....
        /*02b4*/ 	.word	0x0500000f


	//   ....[144]....
        /*02b8*/ 	.word	0x0500000f


	//   ....[145]....
        /*02bc*/ 	.word	0x0500000f


	//   ....[146]....
        /*02c0*/ 	.word	0x0500000f


	//   ....[147]....
        /*02c4*/ 	.word	0x0500000f


	//   ....[148]....
        /*02c8*/ 	.word	0x0500000f


	//   ....[149]....
        /*02cc*/ 	.word	0x0500000f


	//   ....[150]....
        /*02d0*/ 	.word	0x0500000f


	//----- nvinfo : EIATTR_COOP_GROUP_INSTR_OFFSETS
	.align		4
.L_263:
        /*02d4*/ 	.byte	0x04, 0x28
        /*02d6*/ 	.short	(.L_265 - .L_264)


	//   ....[0]....
.L_264:
        /*02d8*/ 	.word	0x00000070


	//   ....[1]....
        /*02dc*/ 	.word	0x000000b0


	//   ....[2]....
        /*02e0*/ 	.word	0x000002d0


	//   ....[3]....
        /*02e4*/ 	.word	0x00000430


	//   ....[4]....
        /*02e8*/ 	.word	0x00000550


	//   ....[5]....
        /*02ec*/ 	.word	0x000006b0


	//   ....[6]....
        /*02f0*/ 	.word	0x000013d0


	//   ....[7]....
        /*02f4*/ 	.word	0x00003e10


	//   ....[8]....
        /*02f8*/ 	.word	0x00004540


	//   ....[9]....
        /*02fc*/ 	.word	0x00004550


	//   ....[10]....
        /*0300*/ 	.word	0x00004920


	//   ....[11]....
        /*0304*/ 	.word	0x00004940


	//   ....[12]....
        /*0308*/ 	.word	0x000049a0


	//   ....[13]....
        /*030c*/ 	.word	0x000082a0


	//   ....[14]....
        /*0310*/ 	.word	0x000086c0


	//   ....[15]....
        /*0314*/ 	.word	0x000086e0


	//   ....[16]....
        /*0318*/ 	.word	0x00008760


	//   ....[17]....
        /*031c*/ 	.word	0x00008d20


	//   ....[18]....
        /*0320*/ 	.word	0x00008d90


	//   ....[19]....
        /*0324*/ 	.word	0x0000c6a0


	//   ....[20]....
        /*0328*/ 	.word	0x0000c6b0


	//   ....[21]....
        /*032c*/ 	.word	0x0000c6e0


	//   ....[22]....
        /*0330*/ 	.word	0x0000c6f0


	//   ....[23]....
        /*0334*/ 	.word	0x0000da90


	//   ....[24]....
        /*0338*/ 	.word	0x0000daa0


	//   ....[25]....
        /*033c*/ 	.word	0x0000db40


	//   ....[26]....
        /*0340*/ 	.word	0x0000dba0


	//   ....[27]....
        /*0344*/ 	.word	0x0000ee70


	//   ....[28]....
        /*0348*/ 	.word	0x0000eed0


	//   ....[29]....
        /*034c*/ 	.word	0x0000ef10


	//   ....[30]....
        /*0350*/ 	.word	0x0000ef50


	//   ....[31]....
        /*0354*/ 	.word	0x0000ef80


	//   ....[32]....
        /*0358*/ 	.word	0x0000efb0


	//   ....[33]....
        /*035c*/ 	.word	0x0000fc00


	//   ....[34]....
        /*0360*/ 	.word	0x0000fc10


	//   ....[35]....
        /*0364*/ 	.word	0x00010c80


	//   ....[36]....
        /*0368*/ 	.word	0x00011f60


	//   ....[37]....
        /*036c*/ 	.word	0x00011fa0


	//   ....[38]....
        /*0370*/ 	.word	0x00011fd0


	//   ....[39]....
        /*0374*/ 	.word	0x00011ff0


	//   ....[40]....
        /*0378*/ 	.word	0x00012000


	//   ....[41]....
        /*037c*/ 	.word	0x00012070


	//   ....[42]....
        /*0380*/ 	.word	0x000120a0


	//   ....[43]....
        /*0384*/ 	.word	0x00012100


	//   ....[44]....
        /*0388*/ 	.word	0x00012130


	//   ....[45]....
        /*038c*/ 	.word	0x00012190


	//   ....[46]....
        /*0390*/ 	.word	0x00012890


	//   ....[47]....
        /*0394*/ 	.word	0x000128d0


	//   ....[48]....
        /*0398*/ 	.word	0x00012900


	//   ....[49]....
        /*039c*/ 	.word	0x00012930


	//   ....[50]....
        /*03a0*/ 	.word	0x00012940


	//   ....[51]....
        /*03a4*/ 	.word	0x000129d0


	//   ....[52]....
        /*03a8*/ 	.word	0x00012a00


	//   ....[53]....
        /*03ac*/ 	.word	0x00012a70


	//   ....[54]....
        /*03b0*/ 	.word	0x00012aa0


	//   ....[55]....
        /*03b4*/ 	.word	0x00012b10


	//   ....[56]....
        /*03b8*/ 	.word	0x00012b40


	//   ....[57]....
        /*03bc*/ 	.word	0x00012bb0


	//   ....[58]....
        /*03c0*/ 	.word	0x00012be0


	//   ....[59]....
        /*03c4*/ 	.word	0x00012c50


	//   ....[60]....
        /*03c8*/ 	.word	0x00012c80


	//   ....[61]....
        /*03cc*/ 	.word	0x00012ce0


	//   ....[62]....
        /*03d0*/ 	.word	0x00013550


	//   ....[63]....
        /*03d4*/ 	.word	0x00013590


	//   ....[64]....
        /*03d8*/ 	.word	0x000135c0


	//   ....[65]....
        /*03dc*/ 	.word	0x000135e0


	//   ....[66]....
        /*03e0*/ 	.word	0x00013600


	//   ....[67]....
        /*03e4*/ 	.word	0x00013620


	//   ....[68]....
        /*03e8*/ 	.word	0x00013650


	//   ....[69]....
        /*03ec*/ 	.word	0x00013670


	//   ....[70]....
        /*03f0*/ 	.word	0x00013680


	//   ....[71]....
        /*03f4*/ 	.word	0x00013700


	//   ....[72]....
        /*03f8*/ 	.word	0x00013aa0


	//   ....[73]....
        /*03fc*/ 	.word	0x00013ad0


	//   ....[74]....
        /*0400*/ 	.word	0x00013af0


	//   ....[75]....
        /*0404*/ 	.word	0x00013b90


	//   ....[76]....
        /*0408*/ 	.word	0x00013bb0


	//   ....[77]....
        /*040c*/ 	.word	0x00013c50


	//   ....[78]....
        /*0410*/ 	.word	0x00013c70


	//   ....[79]....
        /*0414*/ 	.word	0x00013d10


	//   ....[80]....
        /*0418*/ 	.word	0x00013d30


	//   ....[81]....
        /*041c*/ 	.word	0x00013d40


	//   ....[82]....
        /*0420*/ 	.word	0x00014280


	//   ....[83]....
        /*0424*/ 	.word	0x000142c0


	//   ....[84]....
        /*0428*/ 	.word	0x000142f0


	//   ....[85]....
        /*042c*/ 	.word	0x00014320


	//   ....[86]....
        /*0430*/ 	.word	0x00014400


	//   ....[87]....
        /*0434*/ 	.word	0x00014420


	//   ....[88]....
        /*0438*/ 	.word	0x000144d0


	//   ....[89]....
        /*043c*/ 	.word	0x000144f0


	//   ....[90]....
        /*0440*/ 	.word	0x00014540


	//   ....[91]....
        /*0444*/ 	.word	0x000145b0


	//   ....[92]....
        /*0448*/ 	.word	0x00014900


	//   ....[93]....
        /*044c*/ 	.word	0x00014eb0


	//   ....[94]....
        /*0450*/ 	.word	0x00014fa0


	//   ....[95]....
        /*0454*/ 	.word	0x00015070


	//   ....[96]....
        /*0458*/ 	.word	0x00015180


	//   ....[97]....
        /*045c*/ 	.word	0x000151e0


	//   ....[98]....
        /*0460*/ 	.word	0x000152e0


	//   ....[99]....
        /*0464*/ 	.word	0x00015340


	//   ....[100]....
        /*0468*/ 	.word	0x00015440


	//   ....[101]....
        /*046c*/ 	.word	0x000154a0


	//   ....[102]....
        /*0470*/ 	.word	0x00015590


	//   ....[103]....
        /*0474*/ 	.word	0x000155e0


	//   ....[104]....
        /*0478*/ 	.word	0x00015670


	//   ....[105]....
        /*047c*/ 	.word	0x000156e0


	//   ....[106]....
        /*0480*/ 	.word	0x00015820


	//   ....[107]....
        /*0484*/ 	.word	0x00015890


	//   ....[108]....
        /*0488*/ 	.word	0x00015990


	//   ....[109]....
        /*048c*/ 	.word	0x00015a00


	//   ....[110]....
        /*0490*/ 	.word	0x00015b00


	//   ....[111]....
        /*0494*/ 	.word	0x00015b70


	//   ....[112]....
        /*0498*/ 	.word	0x00015c70


	//   ....[113]....
        /*049c*/ 	.word	0x00015ce0


	//   ....[114]....
        /*04a0*/ 	.word	0x00015de0


	//   ....[115]....
        /*04a4*/ 	.word	0x00015e50


	//   ....[116]....
        /*04a8*/ 	.word	0x00015f50


	//   ....[117]....
        /*04ac*/ 	.word	0x00015fb0


	//   ....[118]....
        /*04b0*/ 	.word	0x000160a0


	//   ....[119]....
        /*04b4*/ 	.word	0x000160f0


	//   ....[120]....
        /*04b8*/ 	.word	0x00016230


	//   ....[121]....
        /*04bc*/ 	.word	0x00016310


	//   ....[122]....
        /*04c0*/ 	.word	0x00016430


	//   ....[123]....
        /*04c4*/ 	.word	0x00016480


	//   ....[124]....
        /*04c8*/ 	.word	0x00016590


	//   ....[125]....
        /*04cc*/ 	.word	0x000165e0


	//   ....[126]....
        /*04d0*/ 	.word	0x00016700


	//   ....[127]....
        /*04d4*/ 	.word	0x00016750


	//   ....[128]....
        /*04d8*/ 	.word	0x00016880


	//   ....[129]....
        /*04dc*/ 	.word	0x000168d0


	//   ....[130]....
        /*04e0*/ 	.word	0x000169b0


	//   ....[131]....
        /*04e4*/ 	.word	0x00016a50


	//   ....[132]....
        /*04e8*/ 	.word	0x00016b80


	//   ....[133]....
        /*04ec*/ 	.word	0x00016bd0


	//   ....[134]....
        /*04f0*/ 	.word	0x00016d00


	//   ....[135]....
        /*04f4*/ 	.word	0x00016d50


	//   ....[136]....
        /*04f8*/ 	.word	0x00016e80


	//   ....[137]....
        /*04fc*/ 	.word	0x00016ed0


	//   ....[138]....
        /*0500*/ 	.word	0x00017000


	//   ....[139]....
        /*0504*/ 	.word	0x00017050


	//   ....[140]....
        /*0508*/ 	.word	0x00017130


	//   ....[141]....
        /*050c*/ 	.word	0x000171d0


	//   ....[142]....
        /*0510*/ 	.word	0x00017370


	//   ....[143]....
        /*0514*/ 	.word	0x000173c0


	//   ....[144]....
        /*0518*/ 	.word	0x00017500


	//   ....[145]....
        /*051c*/ 	.word	0x00017550


	//   ....[146]....
        /*0520*/ 	.word	0x00017690


	//   ....[147]....
        /*0524*/ 	.word	0x000176e0


	//   ....[148]....
        /*0528*/ 	.word	0x00017810


	//   ....[149]....
        /*052c*/ 	.word	0x00017860


	//   ....[150]....
        /*0530*/ 	.word	0x00017970


	//----- nvinfo : EIATTR_REG_RECONFIG
	.align		4
.L_265:
        /*0534*/ 	.byte	0x01, 0x54
	.zero		2


	//----- nvinfo : EIATTR_SYSCALL_OFFSETS
	.align		4
        /*0538*/ 	.byte	0x04, 0x46
        /*053a*/ 	.short	(.L_267 - .L_266)


	//   ....[0]....
.L_266:
        /*053c*/ 	.word	0x000015a0


	//   ....[1]....
        /*0540*/ 	.word	0x000114b0


	//   ....[2]....
        /*0544*/ 	.word	0x000115f0


	//   ....[3]....
        /*0548*/ 	.word	0x000116e0


	//   ....[4]....
        /*054c*/ 	.word	0x00012580


	//----- nvinfo : EIATTR_MBARRIER_INSTR_OFFSETS
	.align		4
.L_267:
        /*0550*/ 	.byte	0x04, 0x39
        /*0552*/ 	.short	(.L_269 - .L_268)


	//   ....[0]....
.L_268:
        /*0554*/ 	.word	0x00000180
        /*0558*/ 	.word	0x000000ff
        /*055c*/ 	.word	0x00038800
        /*0560*/ 	.short	0x0100
        /*0562*/ 	.byte	0x08
	.zero		1


	//   ....[1]....
        /*0564*/ 	.word	0x00000190
        /*0568*/ 	.word	0x000000ff
        /*056c*/ 	.word	0x00038820
        /*0570*/ 	.short	0x0100
        /*0572*/ 	.byte	0x08
	.zero		1


	//   ....[2]....
        /*0574*/ 	.word	0x00000280
        /*0578*/ 	.word	0x000000ff
        /*057c*/ 	.word	0x00038830
        /*0580*/ 	.short	0x0100
        /*0582*/ 	.byte	0x08
	.zero		1


	//   ....[3]....
        /*0584*/ 	.word	0x00000290
        /*0588*/ 	.word	0x000000ff
        /*058c*/ 	.word	0x00038840
        /*0590*/ 	.short	0x0100
        /*0592*/ 	.byte	0x08
	.zero		1


	//   ....[4]....
        /*0594*/ 	.word	0x000002a0
        /*0598*/ 	.word	0x000000ff
        /*059c*/ 	.word	0x00038838
        /*05a0*/ 	.short	0x0100
        /*05a2*/ 	.byte	0x08
	.zero		1


	//   ....[5]....
        /*05a4*/ 	.word	0x000002b0
        /*05a8*/ 	.word	0x000000ff
        /*05ac*/ 	.word	0x00038848
        /*05b0*/ 	.short	0x0100
        /*05b2*/ 	.byte	0x08
	.zero		1


	//   ....[6]....
        /*05b4*/ 	.word	0x000003e0
        /*05b8*/ 	.word	0x000000ff
        /*05bc*/ 	.word	0x00038850
        /*05c0*/ 	.short	0x0100
        /*05c2*/ 	.byte	0x08
	.zero		1


	//   ....[7]....
        /*05c4*/ 	.word	0x000003f0
        /*05c8*/ 	.word	0x000000ff
        /*05cc*/ 	.word	0x00038860
        /*05d0*/ 	.short	0x0100
        /*05d2*/ 	.byte	0x08
	.zero		1


	//   ....[8]....
        /*05d4*/ 	.word	0x00000400
        /*05d8*/ 	.word	0x000000ff
        /*05dc*/ 	.word	0x00038858
        /*05e0*/ 	.short	0x0100
        /*05e2*/ 	.byte	0x08
	.zero		1


	//   ....[9]....
        /*05e4*/ 	.word	0x00000410
        /*05e8*/ 	.word	0x000000ff
        /*05ec*/ 	.word	0x00038868
        /*05f0*/ 	.short	0x0100
        /*05f2*/ 	.byte	0x08
	.zero		1


	//   ....[10]....
        /*05f4*/ 	.word	0x00000500
        /*05f8*/ 	.word	0x000000ff
        /*05fc*/ 	.word	0x00038870
        /*0600*/ 	.short	0x0100
        /*0602*/ 	.byte	0x06
	.zero		1


	//   ....[11]....
        /*0604*/ 	.word	0x00000510
        /*0608*/ 	.word	0x000000ff
        /*060c*/ 	.word	0x00038880
        /*0610*/ 	.short	0x0100
        /*0612*/ 	.byte	0x06
	.zero		1


	//   ....[12]....
        /*0614*/ 	.word	0x00000520
        /*0618*/ 	.word	0x000000ff
        /*061c*/ 	.word	0x00038878
        /*0620*/ 	.short	0x0100
        /*0622*/ 	.byte	0x06
	.zero		1


	//   ....[13]....
        /*0624*/ 	.word	0x00000530
        /*0628*/ 	.word	0x000000ff
        /*062c*/ 	.word	0x00038888
        /*0630*/ 	.short	0x0100
        /*0632*/ 	.byte	0x06
	.zero		1


	//   ....[14]....
        /*0634*/ 	.word	0x00000660
        /*0638*/ 	.word	0x000000ff
        /*063c*/ 	.word	0x00038890
        /*0640*/ 	.short	0x0100
        /*0642*/ 	.byte	0x08
	.zero		1


	//   ....[15]....
        /*0644*/ 	.word	0x00000670
        /*0648*/ 	.word	0x000000ff
        /*064c*/ 	.word	0x000388a0
        /*0650*/ 	.short	0x0100
        /*0652*/ 	.byte	0x08
	.zero		1


	//   ....[16]....
        /*0654*/ 	.word	0x00000680
        /*0658*/ 	.word	0x000000ff
        /*065c*/ 	.word	0x00038898
        /*0660*/ 	.short	0x0100
        /*0662*/ 	.byte	0x08
	.zero		1


	//   ....[17]....
        /*0664*/ 	.word	0x00000690
        /*0668*/ 	.word	0x000000ff
        /*066c*/ 	.word	0x000388a8
        /*0670*/ 	.short	0x0100
        /*0672*/ 	.byte	0x08
	.zero		1


	//   ....[18]....
        /*0674*/ 	.word	0x000007d0
        /*0678*/ 	.word	0x000000ff
        /*067c*/ 	.word	0x000388b0
        /*0680*/ 	.short	0x0100
        /*0682*/ 	.byte	0x08
	.zero		1


	//   ....[19]....
        /*0684*/ 	.word	0x000007e0
        /*0688*/ 	.word	0x000000ff
        /*068c*/ 	.word	0x000388c0
        /*0690*/ 	.short	0x0100
        /*0692*/ 	.byte	0x08
	.zero		1


	//   ....[20]....
        /*0694*/ 	.word	0x000007f0
        /*0698*/ 	.word	0x000000ff
        /*069c*/ 	.word	0x000388b8
        /*06a0*/ 	.short	0x0100
        /*06a2*/ 	.byte	0x08
	.zero		1


	//   ....[21]....
        /*06a4*/ 	.word	0x00000800
        /*06a8*/ 	.word	0x000000ff
        /*06ac*/ 	.word	0x000388c8
        /*06b0*/ 	.short	0x0100
        /*06b2*/ 	.byte	0x08
	.zero		1


	//   ....[22]....
        /*06b4*/ 	.word	0x000015d0
        /*06b8*/ 	.word	0x000000ff
        /*06bc*/ 	.word	0x00038800
        /*06c0*/ 	.short	0x010a
        /*06c2*/ 	.byte	0x04
	.zero		1


	//   ....[23]....
        /*06c4*/ 	.word	0x00001670
        /*06c8*/ 	.word	0x000000ff
        /*06cc*/ 	.word	0x00038830
        /*06d0*/ 	.short	0x010a
        /*06d2*/ 	.byte	0x04
	.zero		1


	//   ....[24]....
        /*06d4*/ 	.word	0x000016e0
        /*06d8*/ 	.word	0x000000ff
        /*06dc*/ 	.word	0x00038830
        /*06e0*/ 	.short	0x010a
        /*06e2*/ 	.byte	0x04
	.zero		1


	//   ....[25]....
        /*06e4*/ 	.word	0x00004120
        /*06e8*/ 	.word	0x000000ff
        /*06ec*/ 	.word	0x00000000
        /*06f0*/ 	.short	0x0101
        /*06f2*/ 	.byte	0x07
	.zero		1


	//   ....[26]....
        /*06f4*/ 	.word	0x000055d0
        /*06f8*/ 	.word	0x000000ff
        /*06fc*/ 	.word	0x00038830
        /*0700*/ 	.short	0x010a
        /*0702*/ 	.byte	0x06
	.zero		1


	//   ....[27]....
        /*0704*/ 	.word	0x00005620
        /*0708*/ 	.word	0x000000ff
        /*070c*/ 	.word	0x00038830
        /*0710*/ 	.short	0x010a
        /*0712*/ 	.byte	0x06
	.zero		1


	//   ....[28]....
        /*0714*/ 	.word	0x00007ee0
        /*0718*/ 	.word	0x000000ff
        /*071c*/ 	.word	0x00038850
        /*0720*/ 	.short	0x010a
        /*0722*/ 	.byte	0x0a
	.zero		1


	//   ....[29]....
        /*0724*/ 	.word	0x00007f20
        /*0728*/ 	.word	0x000000ff
        /*072c*/ 	.word	0x00038850
        /*0730*/ 	.short	0x010a
        /*0732*/ 	.byte	0x0a
	.zero		1


	//   ....[30]....
        /*0734*/ 	.word	0x00008810
        /*0738*/ 	.word	0x000000ff
        /*073c*/ 	.word	0x00000000
        /*0740*/ 	.short	0x0101
        /*0742*/ 	.byte	0x07
	.zero		1


	//   ....[31]....
        /*0744*/ 	.word	0x00009570
        /*0748*/ 	.word	0x000000ff
        /*074c*/ 	.word	0x00000000
        /*0750*/ 	.short	0x0101
        /*0752*/ 	.byte	0x0a
	.zero		1


	//   ....[32]....
        /*0754*/ 	.word	0x000097c0
        /*0758*/ 	.word	0x000000ff
        /*075c*/ 	.word	0x00038830
        /*0760*/ 	.short	0x010a
        /*0762*/ 	.byte	0x3c
	.zero		1


	//   ....[33]....
        /*0764*/ 	.word	0x00009800
        /*0768*/ 	.word	0x000000ff
        /*076c*/ 	.word	0x00038830
        /*0770*/ 	.short	0x010a
        /*0772*/ 	.byte	0x3c
	.zero		1


	//   ....[34]....
        /*0774*/ 	.word	0x0000c120
        /*0778*/ 	.word	0x000000ff
        /*077c*/ 	.word	0x00038850
        /*0780*/ 	.short	0x010a
        /*0782*/ 	.byte	0x0a
	.zero		1


	//   ....[35]....
        /*0784*/ 	.word	0x0000c160
        /*0788*/ 	.word	0x000000ff
        /*078c*/ 	.word	0x00038850
        /*0790*/ 	.short	0x010a
        /*0792*/ 	.byte	0x0a
	.zero		1


	//   ....[36]....
        /*0794*/ 	.word	0x0000c540
        /*0798*/ 	.word	0x000000ff
        /*079c*/ 	.word	0x00000000
        /*07a0*/ 	.short	0x0101
        /*07a2*/ 	.byte	0x3c
	.zero		1


	//   ....[37]....
        /*07a4*/ 	.word	0x0000d0a0
        /*07a8*/ 	.word	0x000000ff
        /*07ac*/ 	.word	0x00000000
        /*07b0*/ 	.short	0x0101
        /*07b2*/ 	.byte	0x0a
	.zero		1


	//   ....[38]....
        /*07b4*/ 	.word	0x0000da00
        /*07b8*/ 	.word	0x000000ff
        /*07bc*/ 	.word	0x00038850
        /*07c0*/ 	.short	0x010a
        /*07c2*/ 	.byte	0x05
	.zero		1


	//   ....[39]....
        /*07c4*/ 	.word	0x0000da40
        /*07c8*/ 	.word	0x000000ff
        /*07cc*/ 	.word	0x00038850
        /*07d0*/ 	.short	0x010a
        /*07d2*/ 	.byte	0x05
	.zero		1


	//   ....[40]....
        /*07d4*/ 	.word	0x0000e080
        /*07d8*/ 	.word	0x000000ff
        /*07dc*/ 	.word	0x00000000
        /*07e0*/ 	.short	0x0101
        /*07e2*/ 	.byte	0x04
	.zero		1


	//   ....[41]....
        /*07e4*/ 	.word	0x0000efa0
        /*07e8*/ 	.word	0x000000ff
        /*07ec*/ 	.word	0x00000000
        /*07f0*/ 	.short	0x0101
        /*07f2*/ 	.byte	0x04
	.zero		1


	//   ....[42]....
        /*07f4*/ 	.word	0x00011d40
        /*07f8*/ 	.word	0x000000ff
        /*07fc*/ 	.word	0x00038840
        /*0800*/ 	.short	0x010a
        /*0802*/ 	.byte	0x2c
	.zero		1


	//   ....[43]....
        /*0804*/ 	.word	0x00012340
        /*0808*/ 	.word	0x000000ff
        /*080c*/ 	.word	0x00038830
        /*0810*/ 	.short	0x0107
        /*0812*/ 	.byte	0x2c
	.zero		1


	//   ....[44]....
        /*0814*/ 	.word	0x000123b0
        /*0818*/ 	.word	0x000000ff
        /*081c*/ 	.word	0x00038830
        /*0820*/ 	.short	0x0101
        /*0822*/ 	.byte	0x2c
	.zero		1


	//   ....[45]....
        /*0824*/ 	.word	0x00012e60
        /*0828*/ 	.word	0x000000ff
        /*082c*/ 	.word	0x00038800
        /*0830*/ 	.short	0x0107
        /*0832*/ 	.byte	0x2c
	.zero		1


	//   ....[46]....
        /*0834*/ 	.word	0x00012ee0
        /*0838*/ 	.word	0x000000ff
        /*083c*/ 	.word	0x00038800
        /*0840*/ 	.short	0x0101
        /*0842*/ 	.byte	0x2c
	.zero		1


	//   ....[47]....
        /*0844*/ 	.word	0x00012ef0
        /*0848*/ 	.word	0x000000ff
        /*084c*/ 	.word	0x00038820
        /*0850*/ 	.short	0x010a
        /*0852*/ 	.byte	0x2c
	.zero		1


	//   ....[48]....
        /*0854*/ 	.word	0x00013350
        /*0858*/ 	.word	0x00000013
        /*085c*/ 	.word	0x00038840
        /*0860*/ 	.short	0x010a
        /*0862*/ 	.byte	0x3f
	.zero		1


	//   ....[49]....
        /*0864*/ 	.word	0x00013920
        /*0868*/ 	.word	0x00000013
        /*086c*/ 	.word	0x00038830
        /*0870*/ 	.short	0x0107
        /*0872*/ 	.byte	0x3f
	.zero		1


	//   ....[50]....
        /*0874*/ 	.word	0x000139d0
        /*0878*/ 	.word	0x00000013
        /*087c*/ 	.word	0x00038830
        /*0880*/ 	.short	0x0101
        /*0882*/ 	.byte	0x3f
	.zero		1


	//   ....[51]....
        /*0884*/ 	.word	0x00013a30
        /*0888*/ 	.word	0x00000004
        /*088c*/ 	.word	0x00038860
        /*0890*/ 	.short	0x010a
        /*0892*/ 	.byte	0x3f
	.zero		1


	//   ....[52]....
        /*0894*/ 	.word	0x00013ef0
        /*0898*/ 	.word	0x00000004
        /*089c*/ 	.word	0x00038850
        /*08a0*/ 	.short	0x0107
        /*08a2*/ 	.byte	0x3f
	.zero		1


	//   ....[53]....
        /*08a4*/ 	.word	0x00014060
        /*08a8*/ 	.word	0x00000004
        /*08ac*/ 	.word	0x00038850
        /*08b0*/ 	.short	0x0101
        /*08b2*/ 	.byte	0x3f
	.zero		1


	//   ....[54]....
        /*08b4*/ 	.word	0x000141f0
        /*08b8*/ 	.word	0x00000000
        /*08bc*/ 	.word	0x00038860
        /*08c0*/ 	.short	0x010a
        /*08c2*/ 	.byte	0x3f
	.zero		1


	//   ....[55]....
        /*08c4*/ 	.word	0x00014740
        /*08c8*/ 	.word	0x00000000
        /*08cc*/ 	.word	0x00038850
        /*08d0*/ 	.short	0x0107
        /*08d2*/ 	.byte	0x3f
	.zero		1


	//   ....[56]....
        /*08d4*/ 	.word	0x00014800
        /*08d8*/ 	.word	0x00000000
        /*08dc*/ 	.word	0x00038850
        /*08e0*/ 	.short	0x0101
        /*08e2*/ 	.byte	0x3f
	.zero		1


	//   ....[57]....
        /*08e4*/ 	.word	0x00014890
        /*08e8*/ 	.word	0x00000007
        /*08ec*/ 	.word	0x00038820
        /*08f0*/ 	.short	0x010a
        /*08f2*/ 	.byte	0x3f
	.zero		1


	//   ....[58]....
        /*08f4*/ 	.word	0x00014a10
        /*08f8*/ 	.word	0x00000005
        /*08fc*/ 	.word	0x00038840
        /*0900*/ 	.short	0x010a
        /*0902*/ 	.byte	0x3f
	.zero		1


	//   ....[59]....
        /*0904*/ 	.word	0x00014ab0
        /*0908*/ 	.word	0x00000003
        /*090c*/ 	.word	0x00038840
        /*0910*/ 	.short	0x010a
        /*0912*/ 	.byte	0x3f
	.zero		1


	//   ....[60]....
        /*0914*/ 	.word	0x00014af0
        /*0918*/ 	.word	0x00000005
        /*091c*/ 	.word	0x00038860
        /*0920*/ 	.short	0x010a
        /*0922*/ 	.byte	0x3f
	.zero		1


	//   ....[61]....
        /*0924*/ 	.word	0x00014b30
        /*0928*/ 	.word	0x00000003
        /*092c*/ 	.word	0x00038860
        /*0930*/ 	.short	0x010a
        /*0932*/ 	.byte	0x3f
	.zero		1


	//   ....[62]....
        /*0934*/ 	.word	0x00014bb0
        /*0938*/ 	.word	0x00000003
        /*093c*/ 	.word	0x00038800
        /*0940*/ 	.short	0x010a
        /*0942*/ 	.byte	0x3f
	.zero		1


	//   ....[63]....
        /*0944*/ 	.word	0x00014c20
        /*0948*/ 	.word	0x00000003
        /*094c*/ 	.word	0x00038830
        /*0950*/ 	.short	0x010a
        /*0952*/ 	.byte	0x3f
	.zero		1


	//   ....[64]....
        /*0954*/ 	.word	0x00014c90
        /*0958*/ 	.word	0x00000099
        /*095c*/ 	.word	0x00038830
        /*0960*/ 	.short	0x010a
        /*0962*/ 	.byte	0x3f
	.zero		1


	//   ....[65]....
        /*0964*/ 	.word	0x00014cf0
        /*0968*/ 	.word	0x000000d7
        /*096c*/ 	.word	0x00038850
        /*0970*/ 	.short	0x010a
        /*0972*/ 	.byte	0x3f
	.zero		1


	//   ....[66]....
        /*0974*/ 	.word	0x00014d50
        /*0978*/ 	.word	0x00000006
        /*097c*/ 	.word	0x00038830
        /*0980*/ 	.short	0x010a
        /*0982*/ 	.byte	0x3f
	.zero		1


	//   ....[67]....
        /*0984*/ 	.word	0x00014db0
        /*0988*/ 	.word	0x00000003
        /*098c*/ 	.word	0x00038850
        /*0990*/ 	.short	0x010a
        /*0992*/ 	.byte	0x3f
	.zero		1


	//   ....[68]....
        /*0994*/ 	.word	0x00014e10
        /*0998*/ 	.word	0x00000005
        /*099c*/ 	.word	0x00038850
        /*09a0*/ 	.short	0x010a
        /*09a2*/ 	.byte	0x3f
	.zero		1


	//   ....[69]....
        /*09a4*/ 	.word	0x00014ef0
        /*09a8*/ 	.word	0x00000003
        /*09ac*/ 	.word	0x00038840
        /*09b0*/ 	.short	0x010a
        /*09b2*/ 	.byte	0x3f
	.zero		1


	//   ....[70]....
        /*09b4*/ 	.word	0x00016130
        /*09b8*/ 	.word	0x00000003
        /*09bc*/ 	.word	0x00038820
        /*09c0*/ 	.short	0x010a
        /*09c2*/ 	.byte	0x3f
	.zero		1


	//   ....[71]....
        /*09c4*/ 	.word	0x00016180
        /*09c8*/ 	.word	0x00000013
        /*09cc*/ 	.word	0x00038840
        /*09d0*/ 	.short	0x010a
        /*09d2*/ 	.byte	0x3f
	.zero		1


	//   ....[72]....
        /*09d4*/ 	.word	0x00016900
        /*09d8*/ 	.word	0x00000004
        /*09dc*/ 	.word	0x00038860
        /*09e0*/ 	.short	0x010a
        /*09e2*/ 	.byte	0x3f
	.zero		1


	//   ....[73]....
        /*09e4*/ 	.word	0x00017080
        /*09e8*/ 	.word	0x00000000
        /*09ec*/ 	.word	0x00038860
        /*09f0*/ 	.short	0x010a
        /*09f2*/ 	.byte	0x3f
	.zero		1


	//   ....[74]....
        /*09f4*/ 	.word	0x00017890
        /*09f8*/ 	.word	0x00000007
        /*09fc*/ 	.word	0x00038820
        /*0a00*/ 	.short	0x010a
        /*0a02*/ 	.byte	0x3f
	.zero		1


	//   ....[75]....
        /*0a04*/ 	.word	0x00017a30
        /*0a08*/ 	.word	0x00000005
        /*0a0c*/ 	.word	0x00038840
        /*0a10*/ 	.short	0x010a
        /*0a12*/ 	.byte	0x3f
	.zero		1


	//   ....[76]....
        /*0a14*/ 	.word	0x00017a80
        /*0a18*/ 	.word	0x00000003
        /*0a1c*/ 	.word	0x00038840
        /*0a20*/ 	.short	0x010a
        /*0a22*/ 	.byte	0x3f
	.zero		1


	//   ....[77]....
        /*0a24*/ 	.word	0x00017ad0
        /*0a28*/ 	.word	0x00000005
        /*0a2c*/ 	.word	0x00038860
        /*0a30*/ 	.short	0x010a
        /*0a32*/ 	.byte	0x3f
	.zero		1


	//----- nvinfo : EIATTR_NUM_MBARRIERS
	.align		4
.L_269:
        /*0a34*/ 	.byte	0x03, 0x38
        /*0a36*/ 	.short	0x0016


	//----- nvinfo : EIATTR_EXIT_INSTR_OFFSETS
	.align		4
        /*0a38*/ 	.byte	0x04, 0x1c
        /*0a3a*/ 	.short	(.L_271 - .L_270)


	//   ....[0]....
.L_270:
        /*0a3c*/ 	.word	0x00014b80


	//----- nvinfo : EIATTR_MAX_THREADS
	.align		4
.L_271:
        /*0a40*/ 	.byte	0x04, 0x05
        /*0a42*/ 	.short	(.L_273 - .L_272)
.L_272:
        /*0a44*/ 	.word	0x00000180
        /*0a48*/ 	.word	0x00000001
        /*0a4c*/ 	.word	0x00000001


	//----- nvinfo : EIATTR_CRS_STACK_SIZE
	.align		4
.L_273:
        /*0a50*/ 	.byte	0x04, 0x1e
        /*0a52*/ 	.short	(.L_275 - .L_274)
.L_274:
        /*0a54*/ 	.word	0x00000000


	//----- nvinfo : EIATTR_CBANK_PARAM_SIZE
	.align		4
.L_275:
        /*0a58*/ 	.byte	0x03, 0x19
        /*0a5a*/ 	.short	0x0a70


	//----- nvinfo : EIATTR_PARAM_CBANK
	.align		4
        /*0a5c*/ 	.byte	0x04, 0x0a
        /*0a5e*/ 	.short	(.L_277 - .L_276)
	.align		4
.L_276:
        /*0a60*/ 	.word	index@(.nv.constant0._ZN7cutlass13device_kernelIN5flash11enable_sm90INS1_16FlashAttnFwdSm90INS1_25CollectiveMainloopFwdSm90ILi2EN4cute5tupleIJNS5_1CILi1EEES8_S8_EEENS6_IJNS7_ILi128EEENS7_ILi80EEENS7_ILi256EEEEEELi256ENS_10bfloat16_tEfNS_4arch4Sm90ELb1ELb0ELb0ELb0ELb1ELb0ELb0ELb1ELb1ELb1ELb1ELb0EEENS1_21CollectiveEpilogueFwdINS6_IJSA_SC_SB_EEES9_SE_SG_Li256ELb0ELb1ELb1ELb0EEENS1_19SingleTileSchedulerILb0ELb1ELb1ELi128EEEEEEEEEvNT_6ParamsE)
        /*0a64*/ 	.short	0x0210
        /*0a66*/ 	.short	0x0a70


	//----- nvinfo : EIATTR_SW_WAR
	.align		4
.L_277:
        /*0a68*/ 	.byte	0x04, 0x36
        /*0a6a*/ 	.short	(.L_279 - .L_278)
.L_278:
        /*0a6c*/ 	.word	0x00000008
.L_279:


//--------------------- .nv.info._ZN7cutlass13device_kernelIN5flash11enable_sm90INS1_16FlashAttnFwdSm90INS1_25CollectiveMainloopFwdSm90ILi2EN4cute5tupleIJNS5_1CILi1EEES8_S8_EEENS6_IJNS7_ILi128EEENS7_ILi80EEENS7_ILi256EEEEEELi256ENS_10bfloat16_tEfNS_4arch4Sm90ELb1ELb0ELb0ELb1ELb1ELb0ELb0ELb1ELb1ELb1ELb1ELb0EEENS1_21CollectiveEpilogueFwdINS6_IJSA_SC_SB_EEES9_SE_SG_Li256ELb1ELb1ELb1ELb0EEENS1_36VarlenDynamicPersistentTileSchedulerILi128ELi80ELi256ELi128ELb1ELb1ELb1ELb1ELb1ELb1EEEEEEEEEvNT_6ParamsE --------------------------
	.section	.nv.info._ZN7cutlass13device_kernelIN5flash11enable_sm90INS1_16FlashAttnFwdSm90INS1_25CollectiveMainloopFwdSm90ILi2EN4cute5tupleIJNS5_1CILi1EEES8_S8_EEENS6_IJNS7_ILi128EEENS7_ILi80EEENS7_ILi256EEEEEELi256ENS_10bfloat16_tEfNS_4arch4Sm90ELb1ELb0ELb0ELb1ELb1ELb0ELb0ELb1ELb1ELb1ELb1ELb0EEENS1_21CollectiveEpilogueFwdINS6_IJSA_SC_SB_EEES9_SE_SG_Li256ELb1ELb1ELb1ELb0EEENS1_36VarlenDynamicPersistentTileSchedulerILi128ELi80ELi256ELi128ELb1ELb1ELb1ELb1ELb1ELb1EEEEEEEEEvNT_6ParamsE,"",@"SHT_CUDA_INFO"
	.sectionflags	@""
	.align	4


	//----- nvinfo : EIATTR_CUDA_API_VERSION
	.align		4
        /*0000*/ 	.byte	0x04, 0x37
        /*0002*/ 	.short	(.L_281 - .L_280)
.L_280:
        /*0004*/ 	.word	0x00000082


	//----- nvinfo : EIATTR_KPARAM_INFO
	.align		4
.L_281:
        /*0008*/ 	.byte	0x04, 0x17
        /*000a*/ 	.short	(.L_283 - .L_282)
.L_282:
        /*000c*/ 	.word	0x00000000
        /*0010*/ 	.short	0x0000
        /*0012*/ 	.short	0x0070
        /*0014*/ 	.byte	0x00, 0xf0, 0x01, 0x2a


	//----- nvinfo : EIATTR_SPARSE_MMA_MASK
	.align		4
.L_283:
        /*0018*/ 	.byte	0x03, 0x50
        /*001a*/ 	.short	0x0000


	//----- nvinfo : EIATTR_MAXREG_COUNT
	.align		4
        /*001c*/ 	.byte	0x03, 0x1b
        /*001e*/ 	.short	0x00a8


	//----- nvinfo : EIATTR_NUM_BARRIERS
	.align		4
        /*0020*/ 	.byte	0x02, 0x4c
        /*0022*/ 	.byte	0x09
	.zero		1


	//----- nvinfo : EIATTR_EXTERNS
	.align		4
        /*0024*/ 	.byte	0x04, 0x0f
        /*0026*/ 	.short	(.L_285 - .L_284)


	//   ....[0]....
	.align		4
.L_284:
        /*0028*/ 	.word	index@(__assertfail)


	//----- nvinfo : EIATTR_ANNOTATIONS
	.align		4
.L_285:
        /*002c*/ 	.byte	0x04, 0x55
        /*002e*/ 	.short	(.L_287 - .L_286)


	//   ....[0]....
.L_286:
        /* <DEDUP_REMOVED lines=27> */


	//----- nvinfo : EIATTR_MERCURY_ISA_VERSION
	.align		4
.L_287:
        /*01c8*/ 	.byte	0x03, 0x5f
        /*01ca*/ 	.short	0x0101


	//----- nvinfo : EIATTR_UNUSED_LOAD_BYTE_OFFSET
	.align		4
        /*01cc*/ 	.byte	0x04, 0x44
        /*01ce*/ 	.short	(.L_289 - .L_288)


	//   ....[0]....
.L_288:
        /*01d0*/ 	.word	0x00000950
        /*01d4*/ 	.word	0x0000fff0


	//   ....[1]....
        /*01d8*/ 	.word	0x0000ea30
        /*01dc*/ 	.word	0x0000fff0


	//----- nvinfo : EIATTR_INT_WARP_WIDE_INSTR_OFFSETS
	.align		4
.L_289:
        /*01e0*/ 	.byte	0x04, 0x31
        /*01e2*/ 	.short	(.L_291 - .L_290)


	//   ....[0]....
.L_290:
        /*01e4*/ 	.word	0x000000c0


	//   ....[1]....
        /*01e8*/ 	.word	0x000000d0


	//   ....[2]....
        /*01ec*/ 	.word	0x00000170


	//   ....[3]....
        /*01f0*/ 	.word	0x00015090


	//   ....[4]....
        /*01f4*/ 	.word	0x00015120


	//   ....[5]....
        /*01f8*/ 	.word	0x00018030


	//   ....[6]....
        /*01fc*/ 	.word	0x000180c0


	//----- nvinfo : EIATTR_COOP_GROUP_MASK_REGIDS
	.align		4
.L_291:
        /*0200*/ 	.byte	0x04, 0x29
        /*0202*/ 	.short	(.L_293 - .L_292)


	//   ....[0]....
.L_292:
        /*0204*/ 	.word	0xffffffff


	//   ....[1]....
        /*0208*/ 	.word	0xffffffff


	//   ....[2]....
        /*020c*/ 	.word	0xffffffff


	//   ....[3]....
        /*0210*/ 	.word	0xffffffff


	//   ....[4]....
        /*0214*/ 	.word	0xffffffff


	//   ....[5]....
        /*0218*/ 	.word	0xffffffff


	//   ....[6]....
        /*021c*/ 	.word	0xffffffff


	//   ....[7]....
        /*0220*/ 	.word	0xffffffff


	//   ....[8]....
        /*0224*/ 	.word	0xffffffff


	//   ....[9]....
        /*0228*/ 	.word	0xffffffff


	//   ....[10]....
        /*022c*/ 	.word	0xffffffff


	//   ....[11]....
        /*0230*/ 	.word	0xffffffff


	//   ....[12]....
        /*0234*/ 	.word	0xffffffff


	//   ....[13]....
        /*0238*/ 	.word	0xffffffff


	//   ....[14]....
        /*023c*/ 	.word	0xffffffff


	//   ....[15]....
        /*0240*/ 	.word	0xffffffff


	//   ....[16]....
        /*0244*/ 	.word	0xffffffff


	//   ....[17]....
        /*0248*/ 	.word	0xffffffff


	//   ....[18]....
        /*024c*/ 	.word	0xffffffff


	//   ....[19]....
        /*0250*/ 	.word	0xffffffff


	//   ....[20]....
        /*0254*/ 	.word	0xffffffff


	//   ....[21]....
        /*0258*/ 	.word	0xffffffff


	//   ....[22]....
        /*025c*/ 	.word	0xffffffff


	//   ....[23]....
        /*0260*/ 	.word	0xffffffff


	//   ....[24]....
        /*0264*/ 	.word	0xffffffff


	//   ....[25]....
        /*0268*/ 	.word	0xffffffff


	//   ....[26]....
        /*026c*/ 	.word	0xffffffff


	//   ....[27]....
        /*0270*/ 	.word	0xffffffff


	//   ....[28]....
        /*0274*/ 	.word	0xffffffff


	//   ....[29]....
        /*0278*/ 	.word	0xffffffff


	//   ....[30]....
        /*027c*/ 	.word	0xffffffff


	//   ....[31]....
        /*0280*/ 	.word	0xffffffff


	//   ....[32]....
        /*0284*/ 	.word	0xffffffff


	//   ....[33]....
        /*0288*/ 	.word	0xffffffff


	//   ....[34]....
        /*028c*/ 	.word	0xffffffff


	//   ....[35]....
        /*0290*/ 	.word	0xffffffff


	//   ....[36]....
        /*0294*/ 	.word	0xffffffff


	//   ....[37]....
        /*0298*/ 	.word	0xffffffff


	//   ....[38]....
        /*029c*/ 	.word	0xffffffff


	//   ....[39]....
        /*02a0*/ 	.word	0xffffffff


	//   ....[40]....
        /*02a4*/ 	.word	0xffffffff


	//   ....[41]....
        /*02a8*/ 	.word	0xffffffff


	//   ....[42]....
        /*02ac*/ 	.word	0xffffffff


	//   ....[43]....
        /*02b0*/ 	.word	0xffffffff


	//   ....[44]....
        /*02b4*/ 	.word	0xffffffff


	//   ....[45]....
        /*02b8*/ 	.word	0xffffffff


	//   ....[46]....
        /*02bc*/ 	.word	0xffffffff


	//   ....[47]....
        /*02c0*/ 	.word	0xffffffff


	//   ....[48]....
        /*02c4*/ 	.word	0xffffffff


	//   ....[49]....
        /*02c8*/ 	.word	0xffffffff


	//   ....[50]....
        /*02cc*/ 	.word	0xffffffff


	//   ....[51]....
        /*02d0*/ 	.word	0xffffffff


	//   ....[52]....
        /*02d4*/ 	.word	0xffffffff


	//   ....[53]....
        /*02d8*/ 	.word	0xffffffff


	//   ....[54]....
        /*02dc*/ 	.word	0xffffffff


	//   ....[55]....
        /*02e0*/ 	.word	0xffffffff


	//   ....[56]....
        /*02e4*/ 	.word	0xffffffff


	//   ....[57]....
        /*02e8*/ 	.word	0xffffffff


	//   ....[58]....
        /*02ec*/ 	.word	0xffffffff


	//   ....[59]....
        /*02f0*/ 	.word	0xffffffff


	//   ....[60]....
        /*02f4*/ 	.word	0xffffffff


	//   ....[61]....
        /*02f8*/ 	.word	0xffffffff


	//   ....[62]....
        /*02fc*/ 	.word	0xffffffff


	//   ....[63]....
        /*0300*/ 	.word	0xffffffff


	//   ....[64]....
        /*0304*/ 	.word	0xffffffff


	//   ....[65]....
        /*0308*/ 	.word	0xffffffff


	//   ....[66]....
        /*030c*/ 	.word	0xffffffff


	//   ....[67]....
        /*0310*/ 	.word	0xffffffff


	//   ....[68]....
        /*0314*/ 	.word	0xffffffff


	//   ....[69]....
        /*0318*/ 	.word	0xffffffff


	//   ....[70]....
        /*031c*/ 	.word	0xffffffff


	//   ....[71]....
        /*0320*/ 	.word	0xffffffff


	//   ....[72]....
        /*0324*/ 	.word	0xffffffff


	//   ....[73]....
        /*0328*/ 	.word	0xffffffff


	//   ....[74]....
        /*032c*/ 	.word	0xffffffff


	//   ....[75]....
        /*0330*/ 	.word	0xffffffff


	//   ....[76]....
        /*0334*/ 	.word	0xffffffff


	//   ....[77]....
        /*0338*/ 	.word	0xffffffff


	//   ....[78]....
        /*033c*/ 	.word	0xffffffff


	//   ....[79]....
        /*0340*/ 	.word	0xffffffff


	//   ....[80]....
        /*0344*/ 	.word	0xffffffff


	//   ....[81]....
        /*0348*/ 	.word	0xffffffff


	//   ....[82]....
        /*034c*/ 	.word	0xffffffff


	//   ....[83]....
        /*0350*/ 	.word	0xffffffff


	//   ....[84]....
        /*0354*/ 	.word	0xffffffff


	//   ....[85]....
        /*0358*/ 	.word	0xffffffff


	//   ....[86]....
        /*035c*/ 	.word	0xffffffff


	//   ....[87]....
        /*0360*/ 	.word	0xffffffff


	//   ....[88]....
        /*0364*/ 	.word	0xffffffff


	//   ....[89]....
        /*0368*/ 	.word	0xffffffff


	//   ....[90]....
        /*036c*/ 	.word	0xffffffff


	//   ....[91]....
        /*0370*/ 	.word	0xffffffff


	//   ....[92]....
        /*0374*/ 	.word	0xffffffff


	//   ....[93]....
        /*0378*/ 	.word	0xffffffff


	//   ....[94]....
        /*037c*/ 	.word	0xffffffff


	//   ....[95]....
        /*0380*/ 	.word	0xffffffff


	//   ....[96]....
        /*0384*/ 	.word	0xffffffff


	//   ....[97]....
        /*0388*/ 	.word	0xffffffff


	//   ....[98]....
        /*038c*/ 	.word	0xffffffff


	//   ....[99]....
        /*0390*/ 	.word	0xffffffff


	//   ....[100]....
        /*0394*/ 	.word	0xffffffff


	//   ....[101]....
        /*0398*/ 	.word	0xffffffff


	//   ....[102]....
        /*039c*/ 	.word	0xffffffff


	//   ....[103]....
        /*03a0*/ 	.word	0xffffffff


	//   ....[104]....
        /*03a4*/ 	.word	0xffffffff


	//   ....[105]....
        /*03a8*/ 	.word	0xffffffff


	//   ....[106]....
        /*03ac*/ 	.word	0xffffffff


	//   ....[107]....
        /*03b0*/ 	.word	0xffffffff


	//   ....[108]....
        /*03b4*/ 	.word	0xffffffff


	//   ....[109]....
        /*03b8*/ 	.word	0xffffffff


	//   ....[110]....
        /*03bc*/ 	.word	0xffffffff


	//   ....[111]....
        /*03c0*/ 	.word	0xffffffff


	//   ....[112]....
        /*03c4*/ 	.word	0xffffffff


	//   ....[113]....
        /*03c8*/ 	.word	0xffffffff


	//   ....[114]....
        /*03cc*/ 	.word	0xffffffff


	//   ....[115]....
        /*03d0*/ 	.word	0xffffffff


	//   ....[116]....
        /*03d4*/ 	.word	0xffffffff


	//   ....[117]....
        /*03d8*/ 	.word	0xffffffff


	//   ....[118]....
        /*03dc*/ 	.word	0xffffffff


	//   ....[119]....
        /*03e0*/ 	.word	0xffffffff


	//   ....[120]....
        /*03e4*/ 	.word	0xffffffff


	//   ....[121]....
        /*03e8*/ 	.word	0xffffffff


	//   ....[122]....
        /*03ec*/ 	.word	0xffffffff


	//   ....[123]....
        /*03f0*/ 	.word	0xffffffff


	//   ....[124]....
        /*03f4*/ 	.word	0xffffffff


	//   ....[125]....
        /*03f8*/ 	.word	0xffffffff


	//   ....[126]....
        /*03fc*/ 	.word	0xffffffff


	//   ....[127]....
        /*0400*/ 	.word	0xffffffff


	//   ....[128]....
        /*0404*/ 	.word	0xffffffff


	//   ....[129]....
        /*0408*/ 	.word	0xffffffff


	//   ....[130]....
        /*040c*/ 	.word	0xffffffff


	//   ....[131]....
        /*0410*/ 	.word	0xffffffff


	//   ....[132]....
        /*0414*/ 	.word	0xffffffff


	//   ....[133]....
        /*0418*/ 	.word	0xffffffff


	//   ....[134]....
        /*041c*/ 	.word	0xffffffff


	//   ....[135]....
        /*0420*/ 	.word	0xffffffff


	//   ....[136]....
        /*0424*/ 	.word	0xffffffff


	//   ....[137]....
        /*0428*/ 	.word	0xffffffff


	//   ....[138]....
        /*042c*/ 	.word	0xffffffff


	//   ....[139]....
        /*0430*/ 	.word	0xffffffff


	//   ....[140]....
        /*0434*/ 	.word	0xffffffff


	//   ....[141]....
        /*0438*/ 	.word	0xffffffff


	//   ....[142]....
        /*043c*/ 	.word	0xffffffff


	//   ....[143]....
        /*0440*/ 	.word	0x0500000f


	//   ....[144]....
        /*0444*/ 	.word	0x0500000f


	//   ....[145]....
        /*0448*/ 	.word	0x0500000f


	//   ....[146]....
        /*044c*/ 	.word	0x0500000f


	//   ....[147]....
        /*0450*/ 	.word	0x0500000f


	//   ....[148]....
        /*0454*/ 	.word	0x0500000f


	//   ....[149]....
        /*0458*/ 	.word	0x0500000f


	//   ....[150]....
        /*045c*/ 	.word	0x0500000f


	//   ....[151]....
        /*0460*/ 	.word	0x0500000f


	//   ....[152]....
        /*0464*/ 	.word	0x0500000f


	//   ....[153]....
        /*0468*/ 	.word	0x0500000f


	//   ....[154]....
        /*046c*/ 	.word	0x0500000f


	//   ....[155]....
        /*0470*/ 	.word	0x0500000f


	//   ....[156]....
        /*0474*/ 	.word	0x0500000f


	//   ....[157]....
        /*0478*/ 	.word	0x0500000f


	//   ....[158]....
        /*047c*/ 	.word	0x0500000f


	//   ....[159]....
        /*0480*/ 	.word	0x0500000f


	//   ....[160]....
        /*0484*/ 	.word	0x0500000f


	//   ....[161]....
        /*0488*/ 	.word	0x0500000f


	//   ....[162]....
        /*048c*/ 	.word	0x0500000f


	//   ....[163]....
        /*0490*/ 	.word	0x0500000f


	//   ....[164]....
        /*0494*/ 	.word	0x0500000f


	//   ....[165]....
        /*0498*/ 	.word	0x0500000f


	//   ....[166]....
        /*049c*/ 	.word	0x0500000f


	//   ....[167]....
        /*04a0*/ 	.word	0x0500000f


	//   ....[168]....
        /*04a4*/ 	.word	0x0500000f


	//   ....[169]....
        /*04a8*/ 	.word	0x0500000f


	//   ....[170]....
        /*04ac*/ 	.word	0x0500000f


	//   ....[171]....
        /*04b0*/ 	.word	0x0500000f


	//   ....[172]....
        /*04b4*/ 	.word	0x0500000f


	//   ....[173]....
        /*04b8*/ 	.word	0x0500000f


	//   ....[174]....
        /*04bc*/ 	.word	0x0500000f


	//   ....[175]....
        /*04c0*/ 	.word	0x0500000f


	//   ....[176]....
        /*04c4*/ 	.word	0x0500000f


	//   ....[177]....
        /*04c8*/ 	.word	0x0500000f


	//   ....[178]....
        /*04cc*/ 	.word	0x0500000f


	//   ....[179]....
        /*04d0*/ 	.word	0x0500000f


	//   ....[180]....
        /*04d4*/ 	.word	0x0500000f


	//   ....[181]....
        /*04d8*/ 	.word	0x0500000f


	//   ....[182]....
        /*04dc*/ 	.word	0x0500000f


	//   ....[183]....
        /*04e0*/ 	.word	0x0500000f


	//   ....[184]....
        /*04e4*/ 	.word	0x0500000f


	//   ....[185]....
        /*04e8*/ 	.word	0x0500000f


	//   ....[186]....
        /*04ec*/ 	.word	0x0500000f


	//   ....[187]....
        /*04f0*/ 	.word	0x0500000f


	//   ....[188]....
        /*04f4*/ 	.word	0x0500000f


	//   ....[189]....
        /*04f8*/ 	.word	0x0500000f


	//   ....[190]....
        /*04fc*/ 	.word	0x0500000f


	//   ....[191]....
        /*0500*/ 	.word	0x0500000f


	//   ....[192]....
        /*0504*/ 	.word	0x0500000f


	//   ....[193]....
        /*0508*/ 	.word	0x0500000f


	//   ....[194]....
        /*050c*/ 	.word	0x0500000f


	//   ....[195]....
        /*0510*/ 	.word	0x0500000f


	//   ....[196]....
        /*0514*/ 	.word	0x0500000f


	//   ....[197]....
        /*0518*/ 	.word	0x0500000f


	//   ....[198]....
        /*051c*/ 	.word	0x0500000f


	//   ....[199]....
        /*0520*/ 	.word	0x0500000f


	//   ....[200]....
        /*0524*/ 	.word	0x0500000f


	//   ....[201]....
        /*0528*/ 	.word	0x0500000f


	//   ....[202]....
        /*052c*/ 	.word	0x0500000f


	//   ....[203]....
        /*0530*/ 	.word	0x0500000f


	//   ....[204]....
        /*0534*/ 	.word	0x0500000f


	//   ....[205]....
        /*0538*/ 	.word	0x0500000f


	//   ....[206]....
        /*053c*/ 	.word	0x0500000f


	//   ....[207]....
        /*0540*/ 	.word	0x0500000f


	//   ....[208]....
        /*0544*/ 	.word	0x0500000f


	//   ....[209]....
        /*0548*/ 	.word	0x0500000f


	//   ....[210]....
        /*054c*/ 	.word	0x0500000f


	//   ....[211]....
        /*0550*/ 	.word	0x0500000f


	//   ....[212]....
        /*0554*/ 	.word	0x0500000f


	//   ....[213]....
        /*0558*/ 	.word	0x0500000f


	//   ....[214]....
        /*055c*/ 	.word	0x0500000f


	//   ....[215]....
        /*0560*/ 	.word	0x0500000f


	//   ....[216]....
        /*0564*/ 	.word	0x0500000f


	//   ....[217]....
        /*0568*/ 	.word	0x0500000f


	//   ....[218]....
        /*056c*/ 	.word	0x0500000f


	//----- nvinfo : EIATTR_COOP_GROUP_INSTR_OFFSETS
	.align		4
.L_293:
        /*0570*/ 	.byte	0x04, 0x28
        /*0572*/ 	.short	(.L_295 - .L_294)


	//   ....[0]....
.L_294:
        /*0574*/ 	.word	0x00000070


	//   ....[1]....
        /*0578*/ 	.word	0x000000b0


	//   ....[2]....
        /*057c*/ 	.word	0x000002d0


	//   ....[3]....
        /*0580*/ 	.word	0x00000430


	//   ....[4]....
        /*0584*/ 	.word	0x00000550


	//   ....[5]....
        /*0588*/ 	.word	0x000006b0


	//   ....[6]....
        /*058c*/ 	.word	0x00002010


	//   ....[7]....
        /*0590*/ 	.word	0x000048f0


	//   ....[8]....
        /*0594*/ 	.word	0x00004930


	//   ....[9]....
        /*0598*/ 	.word	0x00004f10


	//   ....[10]....
        /*059c*/ 	.word	0x00005010


	//   ....[11]....
        /*05a0*/ 	.word	0x00005510


	//   ....[12]....
        /*05a4*/ 	.word	0x00005580


	//   ....[13]....
        /*05a8*/ 	.word	0x00008970


	//   ....[14]....
        /*05ac*/ 	.word	0x00008980


	//   ....[15]....
        /*05b0*/ 	.word	0x00008e80


	//   ....[16]....
        /*05b4*/ 	.word	0x00008f80


	//   ....[17]....
        /*05b8*/ 	.word	0x00009430


	//   ....[18]....
        /*05bc*/ 	.word	0x00009490


	//   ....[19]....
        /*05c0*/ 	.word	0x0000c820


	//   ....[20]....
        /*05c4*/ 	.word	0x0000c850


	//   ....[21]....
        /*05c8*/ 	.word	0x0000cb40


	//   ....[22]....
        /*05cc*/ 	.word	0x0000cbb0


	//   ....[23]....
        /*05d0*/ 	.word	0x0000dd20


	//   ....[24]....
        /*05d4*/ 	.word	0x0000dd50


	//   ....[25]....
        /*05d8*/ 	.word	0x0000dde0


	//   ....[26]....
        /*05dc*/ 	.word	0x0000de10


	//   ....[27]....
        /*05e0*/ 	.word	0x0000fc00


	//   ....[28]....
        /*05e4*/ 	.word	0x0000fc10


	//   ....[29]....
        /*05e8*/ 	.word	0x0000fc20


	//   ....[30]....
        /*05ec*/ 	.word	0x0000fc30


	//   ....[31]....
        /*05f0*/ 	.word	0x00010720


	//   ....[32]....
        /*05f4*/ 	.word	0x00010750


	//   ....[33]....
        /*05f8*/ 	.word	0x000108e0


	//   ....[34]....
        /*05fc*/ 	.word	0x00010900


	//   ....[35]....
        /*0600*/ 	.word	0x00010a40


	//   ....[36]....
        /*0604*/ 	.word	0x00010a60


	//   ....[37]....
        /*0608*/ 	.word	0x00010bb0


	//   ....[38]....
        /*060c*/ 	.word	0x00010bd0


	//   ....[39]....
        /*0610*/ 	.word	0x000111a0


	//   ....[40]....
        /*0614*/ 	.word	0x000111e0


	//   ....[41]....
        /*0618*/ 	.word	0x00011d30


	//   ....[42]....
        /*061c*/ 	.word	0x00011d40


	//   ....[43]....
        /*0620*/ 	.word	0x00013070


	//   ....[44]....
        /*0624*/ 	.word	0x000130a0


	//   ....[45]....
        /*0628*/ 	.word	0x00013210


	//   ....[46]....
        /*062c*/ 	.word	0x00013230


	//   ....[47]....
        /*0630*/ 	.word	0x00013370


	//   ....[48]....
        /*0634*/ 	.word	0x00013390


	//   ....[49]....
        /*0638*/ 	.word	0x000134e0


	//   ....[50]....
        /*063c*/ 	.word	0x00013500


	//   ....[51]....
        /*0640*/ 	.word	0x000136e0


	//   ....[52]....
        /*0644*/ 	.word	0x000138d0


	//   ....[53]....
        /*0648*/ 	.word	0x00013900


	//   ....[54]....
        /*064c*/ 	.word	0x00013930


	//   ....[55]....
        /*0650*/ 	.word	0x00013960


	//   ....[56]....
        /*0654*/ 	.word	0x00013990


	//   ....[57]....
        /*0658*/ 	.word	0x000139c0


	//   ....[58]....
        /*065c*/ 	.word	0x00013b30


	//   ....[59]....
        /*0660*/ 	.word	0x00013b60


	//   ....[60]....
        /*0664*/ 	.word	0x00013b90


	//   ....[61]....
        /*0668*/ 	.word	0x00013bc0


	//   ....[62]....
        /*066c*/ 	.word	0x00013bf0


	//   ....[63]....
        /*0670*/ 	.word	0x00013c20


	//   ....[64]....
        /*0674*/ 	.word	0x00013cb0


	//   ....[65]....
        /*0678*/ 	.word	0x00013ce0


	//   ....[66]....
        /*067c*/ 	.word	0x00013cf0


	//   ....[67]....
        /*0680*/ 	.word	0x00013d30


	//   ....[68]....
        /*0684*/ 	.word	0x00015c60


	//   ....[69]....
        /*0688*/ 	.word	0x00015ca0


	//   ....[70]....
        /*068c*/ 	.word	0x00015cd0


	//   ....[71]....
        /*0690*/ 	.word	0x00015d80


	//   ....[72]....
        /*0694*/ 	.word	0x00015dc0


	//   ....[73]....
        /*0698*/ 	.word	0x00015e20


	//   ....[74]....
        /*069c*/ 	.word	0x00015e60


	//   ....[75]....
        /*06a0*/ 	.word	0x00015ec0


	//   ....[76]....
        /*06a4*/ 	.word	0x00015ee0


	//   ....[77]....
        /*06a8*/ 	.word	0x00015f10


	//   ....[78]....
        /*06ac*/ 	.word	0x00016700


	//   ....[79]....
        /*06b0*/ 	.word	0x00016730


	//   ....[80]....
        /*06b4*/ 	.word	0x00016790


	//   ....[81]....
        /*06b8*/ 	.word	0x00016800


	//   ....[82]....
        /*06bc*/ 	.word	0x00016850


	//   ....[83]....
        /*06c0*/ 	.word	0x000168c0


	//   ....[84]....
        /*06c4*/ 	.word	0x00016910


	//   ....[85]....
        /*06c8*/ 	.word	0x00016980


	//   ....[86]....
        /*06cc*/ 	.word	0x000169d0


	//   ....[87]....
        /*06d0*/ 	.word	0x00016a40


	//   ....[88]....
        /*06d4*/ 	.word	0x00016a90


	//   ....[89]....
        /*06d8*/ 	.word	0x00016b00


	//   ....[90]....
        /*06dc*/ 	.word	0x00016b50


	//   ....[91]....
        /*06e0*/ 	.word	0x00016bb0


	//   ....[92]....
        /*06e4*/ 	.word	0x00016bc0


	//   ....[93]....
        /*06e8*/ 	.word	0x00016c10


	//   ....[94]....
        /*06ec*/ 	.word	0x000173e0


	//   ....[95]....
        /*06f0*/ 	.word	0x00017410


	//   ....[96]....
        /*06f4*/ 	.word	0x00017440


	//   ....[97]....
        /*06f8*/ 	.word	0x00017500


	//   ....[98]....
        /*06fc*/ 	.word	0x00017530


	//   ....[99]....
        /*0700*/ 	.word	0x00017580


	//   ....[100]....
        /*0704*/ 	.word	0x000175b0


	//   ....[101]....
        /*0708*/ 	.word	0x00017600


	//   ....[102]....
        /*070c*/ 	.word	0x00017630


	//   ....[103]....
        /*0710*/ 	.word	0x000176a0


	//   ....[104]....
        /*0714*/ 	.word	0x00017980


	//   ....[105]....
        /*0718*/ 	.word	0x000179a0


	//   ....[106]....
        /*071c*/ 	.word	0x000179b0


	//   ....[107]....
        /*0720*/ 	.word	0x00017a60


	//   ....[108]....
        /*0724*/ 	.word	0x00017a70


	//   ....[109]....
        /*0728*/ 	.word	0x00017b20


	//   ....[110]....
        /*072c*/ 	.word	0x00017b30


	//   ....[111]....
        /*0730*/ 	.word	0x00017be0


	//   ....[112]....
        /*0734*/ 	.word	0x00017bf0


	//   ....[113]....
        /*0738*/ 	.word	0x00017c00


	//   ....[114]....
        /*073c*/ 	.word	0x00018210


	//   ....[115]....
        /*0740*/ 	.word	0x00018250


	//   ....[116]....
        /*0744*/ 	.word	0x00018290


	//   ....[117]....
        /*0748*/ 	.word	0x000182b0


	//   ....[118]....
        /*074c*/ 	.word	0x000182d0


	//   ....[119]....
        /*0750*/ 	.word	0x00018380


	//   ....[120]....
        /*0754*/ 	.word	0x00018430


	//   ....[121]....
        /*0758*/ 	.word	0x00018460


	//   ....[122]....
        /*075c*/ 	.word	0x00018470


	//   ....[123]....
        /*0760*/ 	.word	0x00018500


	//   ....[124]....
        /*0764*/ 	.word	0x00018970


	//   ....[125]....
        /*0768*/ 	.word	0x000189a0


	//   ....[126]....
        /*076c*/ 	.word	0x00018a00


	//   ....[127]....
        /*0770*/ 	.word	0x00018a30


	//   ....[128]....
        /*0774*/ 	.word	0x00018a60


	//   ....[129]....
        /*0778*/ 	.word	0x00018a90


	//   ....[130]....
        /*077c*/ 	.word	0x00018ac0


	//   ....[131]....
        /*0780*/ 	.word	0x00018af0


	//   ....[132]....
        /*0784*/ 	.word	0x00018c90


	//   ....[133]....
        /*0788*/ 	.word	0x00018cc0


	//   ....[134]....
        /*078c*/ 	.word	0x00018cf0


	//   ....[135]....
        /*0790*/ 	.word	0x00018d20


	//   ....[136]....
        /*0794*/ 	.word	0x00018d50


	//   ....[137]....
        /*0798*/ 	.word	0x00018d80


	//   ....[138]....
        /*079c*/ 	.word	0x00018e40


	//   ....[139]....
        /*07a0*/ 	.word	0x00018e60


	//   ....[140]....
        /*07a4*/ 	.word	0x00018e80


	//   ....[141]....
        /*07a8*/ 	.word	0x00018ee0


	//   ....[142]....
        /*07ac*/ 	.word	0x00019900


	//   ....[143]....
        /*07b0*/ 	.word	0x00019ed0


	//   ....[144]....
        /*07b4*/ 	.word	0x00019fc0


	//   ....[145]....
        /*07b8*/ 	.word	0x0001a0a0


	//   ....[146]....
        /*07bc*/ 	.word	0x0001a100


	//   ....[147]....
        /*07c0*/ 	.word	0x0001a1a0


	//   ....[148]....
        /*07c4*/ 	.word	0x0001a280


	//   ....[149]....
        /*07c8*/ 	.word	0x0001a380


	//   ....[150]....
        /*07cc*/ 	.word	0x0001a3f0


	//   ....[151]....
        /*07d0*/ 	.word	0x0001a4e0


	//   ....[152]....
        /*07d4*/ 	.word	0x0001a550


	//   ....[153]....
        /*07d8*/ 	.word	0x0001a630


	//   ....[154]....
        /*07dc*/ 	.word	0x0001a6e0


	//   ....[155]....
        /*07e0*/ 	.word	0x0001a750


	//   ....[156]....
        /*07e4*/ 	.word	0x0001a7d0


	//   ....[157]....
        /*07e8*/ 	.word	0x0001a8b0


	//   ....[158]....
        /*07ec*/ 	.word	0x0001a930


	//   ....[159]....
        /*07f0*/ 	.word	0x0001aa20


	//   ....[160]....
        /*07f4*/ 	.word	0x0001aaa0


	//   ....[161]....
        /*07f8*/ 	.word	0x0001ab90


	//   ....[162]....
        /*07fc*/ 	.word	0x0001ac10


	//   ....[163]....
        /*0800*/ 	.word	0x0001ad00


	//   ....[164]....
        /*0804*/ 	.word	0x0001ad80


	//   ....[165]....
        /*0808*/ 	.word	0x0001ae70


	//   ....[166]....
        /*080c*/ 	.word	0x0001aef0


	//   ....[167]....
        /*0810*/ 	.word	0x0001afd0


	//   ....[168]....
        /*0814*/ 	.word	0x0001b050


	//   ....[169]....
        /*0818*/ 	.word	0x0001b120


	//   ....[170]....
        /*081c*/ 	.word	0x0001b250


	//   ....[171]....
        /*0820*/ 	.word	0x0001b320


	//   ....[172]....
        /*0824*/ 	.word	0x0001b3f0


	//   ....[173]....
        /*0828*/ 	.word	0x0001b4d0


	//   ....[174]....
        /*082c*/ 	.word	0x0001b530


	//   ....[175]....
        /*0830*/ 	.word	0x0001b610


	//   ....[176]....
        /*0834*/ 	.word	0x0001b670


	//   ....[177]....
        /*0838*/ 	.word	0x0001b750


	//   ....[178]....
        /*083c*/ 	.word	0x0001b7b0


	//   ....[179]....
        /*0840*/ 	.word	0x0001b8c0


	//   ....[180]....
        /*0844*/ 	.word	0x0001b9b0


	//   ....[181]....
        /*0848*/ 	.word	0x0001ba50


	//   ....[182]....
        /*084c*/ 	.word	0x0001bab0


	//   ....[183]....
        /*0850*/ 	.word	0x0001bbd0


	//   ....[184]....
        /*0854*/ 	.word	0x0001bc30


	//   ....[185]....
        /*0858*/ 	.word	0x0001bd50


	//   ....[186]....
        /*085c*/ 	.word	0x0001bdb0


	//   ....[187]....
        /*0860*/ 	.word	0x0001bed0


	//   ....[188]....
        /*0864*/ 	.word	0x0001bf30


	//   ....[189]....
        /*0868*/ 	.word	0x0001c000


	//   ....[190]....
        /*086c*/ 	.word	0x0001c160


	//   ....[191]....
        /*0870*/ 	.word	0x0001c200


	//   ....[192]....
        /*0874*/ 	.word	0x0001c350


	//   ....[193]....
        /*0878*/ 	.word	0x0001c400


	//   ....[194]....
        /*087c*/ 	.word	0x0001c460


	//   ....[195]....
        /*0880*/ 	.word	0x0001c520


	//   ....[196]....
        /*0884*/ 	.word	0x0001c600


	//   ....[197]....
        /*0888*/ 	.word	0x0001c6c0


	//   ....[198]....
        /*088c*/ 	.word	0x0001c7a0


	//   ....[199]....
        /*0890*/ 	.word	0x0001c860


	//   ....[200]....
        /*0894*/ 	.word	0x0001c970


	//   ....[201]....
        /*0898*/ 	.word	0x0001ca10


	//   ....[202]....
        /*089c*/ 	.word	0x0001cb90


	//   ....[203]....
        /*08a0*/ 	.word	0x0001cc00


	//   ....[204]....
        /*08a4*/ 	.word	0x0001cc70


	//   ....[205]....
        /*08a8*/ 	.word	0x0001cce0


	//   ....[206]....
        /*08ac*/ 	.word	0x0001cd50


	//   ....[207]....
        /*08b0*/ 	.word	0x0001cdd0


	//   ....[208]....
        /*08b4*/ 	.word	0x0001ce50


	//   ....[209]....
        /*08b8*/ 	.word	0x0001cee0


	//   ....[210]....
        /*08bc*/ 	.word	0x0001cf50


	//   ....[211]....
        /*08c0*/ 	.word	0x0001cfc0


	//   ....[212]....
        /*08c4*/ 	.word	0x0001d030


	//   ....[213]....
        /*08c8*/ 	.word	0x0001d0b0


	//   ....[214]....
        /*08cc*/ 	.word	0x0001d120


	//   ....[215]....
        /*08d0*/ 	.word	0x0001d1b0


	//   ....[216]....
        /*08d4*/ 	.word	0x0001d210


	//   ....[217]....
        /*08d8*/ 	.word	0x0001d2a0


	//   ....[218]....
        /*08dc*/ 	.word	0x0001d3d0


	//----- nvinfo : EIATTR_REG_RECONFIG
	.align		4
.L_295:
        /*08e0*/ 	.byte	0x01, 0x54
	.zero		2


	//----- nvinfo : EIATTR_SYSCALL_OFFSETS
	.align		4
        /*08e4*/ 	.byte	0x04, 0x46
        /*08e6*/ 	.short	(.L_297 - .L_296)


	//   ....[0]....
.L_296:
        /*08e8*/ 	.word	0x00002190


	//   ....[1]....
        /*08ec*/ 	.word	0x00015280


	//   ....[2]....
        /*08f0*/ 	.word	0x000153d0


	//   ....[3]....
        /*08f4*/ 	.word	0x000154c0


	//   ....[4]....
        /*08f8*/ 	.word	0x00016360


	//----- nvinfo : EIATTR_MBARRIER_INSTR_OFFSETS
	.align		4
.L_297:
        /*08fc*/ 	.byte	0x04, 0x39
        /*08fe*/ 	.short	(.L_299 - .L_298)


	//   ....[0]....
.L_298:
        /*0900*/ 	.word	0x00000180
        /*0904*/ 	.word	0x000000ff
        /*0908*/ 	.word	0x00038800
        /*090c*/ 	.short	0x0100
        /*090e*/ 	.byte	0x08
	.zero		1


	//   ....[1]....
        /*0910*/ 	.word	0x00000190
        /*0914*/ 	.word	0x000000ff
        /*0918*/ 	.word	0x00038820
        /*091c*/ 	.short	0x0100
        /*091e*/ 	.byte	0x08
	.zero		1


	//   ....[2]....
        /*0920*/ 	.word	0x00000280
        /*0924*/ 	.word	0x000000ff
        /*0928*/ 	.word	0x00038830
        /*092c*/ 	.short	0x0100
        /*092e*/ 	.byte	0x08
	.zero		1


	//   ....[3]....
        /*0930*/ 	.word	0x00000290
        /*0934*/ 	.word	0x000000ff
        /*0938*/ 	.word	0x00038840
        /*093c*/ 	.short	0x0100
        /*093e*/ 	.byte	0x08
	.zero		1


	//   ....[4]....
        /*0940*/ 	.word	0x000002a0
        /*0944*/ 	.word	0x000000ff
        /*0948*/ 	.word	0x00038838
        /*094c*/ 	.short	0x0100
        /*094e*/ 	.byte	0x08
	.zero		1


	//   ....[5]....
        /*0950*/ 	.word	0x000002b0
        /*0954*/ 	.word	0x000000ff
        /*0958*/ 	.word	0x00038848
        /*095c*/ 	.short	0x0100
        /*095e*/ 	.byte	0x08
	.zero		1


	//   ....[6]....
        /*0960*/ 	.word	0x000003e0
        /*0964*/ 	.word	0x000000ff
        /*0968*/ 	.word	0x00038850
        /*096c*/ 	.short	0x0100
        /*096e*/ 	.byte	0x08
	.zero		1


	//   ....[7]....
        /*0970*/ 	.word	0x000003f0
        /*0974*/ 	.word	0x000000ff
        /*0978*/ 	.word	0x00038860
        /*097c*/ 	.short	0x0100
        /*097e*/ 	.byte	0x08
	.zero		1


	//   ....[8]....
        /*0980*/ 	.word	0x00000400
        /*0984*/ 	.word	0x000000ff
        /*0988*/ 	.word	0x00038858
        /*098c*/ 	.short	0x0100
        /*098e*/ 	.byte	0x08
	.zero		1


	//   ....[9]....
        /*0990*/ 	.word	0x00000410
        /*0994*/ 	.word	0x000000ff
        /*0998*/ 	.word	0x00038868
        /*099c*/ 	.short	0x0100
        /*099e*/ 	.byte	0x08
	.zero		1


	//   ....[10]....
        /*09a0*/ 	.word	0x00000500
        /*09a4*/ 	.word	0x000000ff
        /*09a8*/ 	.word	0x00038870
        /*09ac*/ 	.short	0x0100
        /*09ae*/ 	.byte	0x06
	.zero		1


	//   ....[11]....
        /*09b0*/ 	.word	0x00000510
        /*09b4*/ 	.word	0x000000ff
        /*09b8*/ 	.word	0x00038880
        /*09bc*/ 	.short	0x0100
        /*09be*/ 	.byte	0x06
	.zero		1


	//   ....[12]....
        /*09c0*/ 	.word	0x00000520
        /*09c4*/ 	.word	0x000000ff
        /*09c8*/ 	.word	0x00038878
        /*09cc*/ 	.short	0x0100
        /*09ce*/ 	.byte	0x06
	.zero		1


	//   ....[13]....
        /*09d0*/ 	.word	0x00000530
        /*09d4*/ 	.word	0x000000ff
        /*09d8*/ 	.word	0x00038888
        /*09dc*/ 	.short	0x0100
        /*09de*/ 	.byte	0x06
	.zero		1


	//   ....[14]....
        /*09e0*/ 	.word	0x00000660
        /*09e4*/ 	.word	0x000000ff
        /*09e8*/ 	.word	0x00038890
        /*09ec*/ 	.short	0x0100
        /*09ee*/ 	.byte	0x08
	.zero		1


	//   ....[15]....
        /*09f0*/ 	.word	0x00000670
        /*09f4*/ 	.word	0x000000ff
        /*09f8*/ 	.word	0x000388a0
        /*09fc*/ 	.short	0x0100
        /*09fe*/ 	.byte	0x08
	.zero		1


	//   ....[16]....
        /*0a00*/ 	.word	0x00000680
        /*0a04*/ 	.word	0x000000ff
        /*0a08*/ 	.word	0x00038898
        /*0a0c*/ 	.short	0x0100
        /*0a0e*/ 	.byte	0x08
	.zero		1


	//   ....[17]....
        /*0a10*/ 	.word	0x00000690
        /*0a14*/ 	.word	0x000000ff
        /*0a18*/ 	.word	0x000388a8
        /*0a1c*/ 	.short	0x0100
        /*0a1e*/ 	.byte	0x08
	.zero		1


	//   ....[18]....
        /*0a20*/ 	.word	0x000007d0
        /*0a24*/ 	.word	0x000000ff
        /*0a28*/ 	.word	0x000388b0
        /*0a2c*/ 	.short	0x0100
        /*0a2e*/ 	.byte	0x08
	.zero		1


	//   ....[19]....
        /*0a30*/ 	.word	0x000007e0
        /*0a34*/ 	.word	0x000000ff
        /*0a38*/ 	.word	0x000388c0
        /*0a3c*/ 	.short	0x0100
        /*0a3e*/ 	.byte	0x08
	.zero		1


	//   ....[20]....
        /*0a40*/ 	.word	0x000007f0
        /*0a44*/ 	.word	0x000000ff
        /*0a48*/ 	.word	0x000388b8
        /*0a4c*/ 	.short	0x0100
        /*0a4e*/ 	.byte	0x08
	.zero		1


	//   ....[21]....
        /*0a50*/ 	.word	0x00000800
        /*0a54*/ 	.word	0x000000ff
        /*0a58*/ 	.word	0x000388c8
        /*0a5c*/ 	.short	0x0100
        /*0a5e*/ 	.byte	0x08
	.zero		1


	//   ....[22]....
        /*0a60*/ 	.word	0x00002260
        /*0a64*/ 	.word	0x000000ff
        /*0a68*/ 	.word	0x00038800
        /*0a6c*/ 	.short	0x010a
        /*0a6e*/ 	.byte	0x06
	.zero		1


	//   ....[23]....
        /*0a70*/ 	.word	0x00002300
        /*0a74*/ 	.word	0x00000000
        /*0a78*/ 	.word	0x00038830
        /*0a7c*/ 	.short	0x010a
        /*0a7e*/ 	.byte	0x3f
	.zero		1


	//   ....[24]....
        /*0a80*/ 	.word	0x00002340
        /*0a84*/ 	.word	0x00000000
        /*0a88*/ 	.word	0x00038830
        /*0a8c*/ 	.short	0x010a
        /*0a8e*/ 	.byte	0x3f
	.zero		1


	//   ....[25]....
        /*0a90*/ 	.word	0x00004bc0
        /*0a94*/ 	.word	0x000000ff
        /*0a98*/ 	.word	0x00000000
        /*0a9c*/ 	.short	0x0101
        /*0a9e*/ 	.byte	0x04
	.zero		1


	//   ....[26]....
        /*0aa0*/ 	.word	0x00005fa0
        /*0aa4*/ 	.word	0x000000ff
        /*0aa8*/ 	.word	0x00038830
        /*0aac*/ 	.short	0x010a
        /*0aae*/ 	.byte	0x3d
	.zero		1


	//   ....[27]....
        /*0ab0*/ 	.word	0x00005fe0
        /*0ab4*/ 	.word	0x000000ff
        /*0ab8*/ 	.word	0x00038830
        /*0abc*/ 	.short	0x010a
        /*0abe*/ 	.byte	0x3d
	.zero		1


	//   ....[28]....
        /*0ac0*/ 	.word	0x00008550
        /*0ac4*/ 	.word	0x000000ff
        /*0ac8*/ 	.word	0x00038850
        /*0acc*/ 	.short	0x010a
        /*0ace*/ 	.byte	0x04
	.zero		1


	//   ....[29]....
        /*0ad0*/ 	.word	0x00008590
        /*0ad4*/ 	.word	0x000000ff
        /*0ad8*/ 	.word	0x00038850
        /*0adc*/ 	.short	0x010a
        /*0ade*/ 	.byte	0x04
	.zero		1


	//   ....[30]....
        /*0ae0*/ 	.word	0x000089b0
        /*0ae4*/ 	.word	0x000000ff
        /*0ae8*/ 	.word	0x00000000
        /*0aec*/ 	.short	0x0101
        /*0aee*/ 	.byte	0x3d
	.zero		1


	//   ....[31]....
        /*0af0*/ 	.word	0x00009c30
        /*0af4*/ 	.word	0x000000ff
        /*0af8*/ 	.word	0x00000000
        /*0afc*/ 	.short	0x0101
        /*0afe*/ 	.byte	0x04
	.zero		1


	//   ....[32]....
        /*0b00*/ 	.word	0x00009e20
        /*0b04*/ 	.word	0x000000ff
        /*0b08*/ 	.word	0x00038830
        /*0b0c*/ 	.short	0x010a
        /*0b0e*/ 	.byte	0x04
	.zero		1


	//   ....[33]....
        /*0b10*/ 	.word	0x00009e60
        /*0b14*/ 	.word	0x000000ff
        /*0b18*/ 	.word	0x00038830
        /*0b1c*/ 	.short	0x010a
        /*0b1e*/ 	.byte	0x04
	.zero		1


	//   ....[34]....
        /*0b20*/ 	.word	0x0000c3c0
        /*0b24*/ 	.word	0x000000ff
        /*0b28*/ 	.word	0x00038850
        /*0b2c*/ 	.short	0x010a
        /*0b2e*/ 	.byte	0x04
	.zero		1


	//   ....[35]....
        /*0b30*/ 	.word	0x0000c400
        /*0b34*/ 	.word	0x000000ff
        /*0b38*/ 	.word	0x00038850
        /*0b3c*/ 	.short	0x010a
        /*0b3e*/ 	.byte	0x04
	.zero		1


	//   ....[36]....
        /*0b40*/ 	.word	0x0000c760
        /*0b44*/ 	.word	0x000000ff
        /*0b48*/ 	.word	0x00000000
        /*0b4c*/ 	.short	0x0101
        /*0b4e*/ 	.byte	0x06
	.zero		1


	//   ....[37]....
        /*0b50*/ 	.word	0x0000d380
        /*0b54*/ 	.word	0x000000ff
        /*0b58*/ 	.word	0x00000000
        /*0b5c*/ 	.short	0x0101
        /*0b5e*/ 	.byte	0x04
	.zero		1


	//   ....[38]....
        /*0b60*/ 	.word	0x0000dc90
        /*0b64*/ 	.word	0x000000ff
        /*0b68*/ 	.word	0x00038850
        /*0b6c*/ 	.short	0x010a
        /*0b6e*/ 	.byte	0x08
	.zero		1


	//   ....[39]....
        /*0b70*/ 	.word	0x0000dcd0
        /*0b74*/ 	.word	0x000000ff
        /*0b78*/ 	.word	0x00038850
        /*0b7c*/ 	.short	0x010a
        /*0b7e*/ 	.byte	0x08
	.zero		1


	//   ....[40]....
        /*0b80*/ 	.word	0x0000e2f0
        /*0b84*/ 	.word	0x000000ff
        /*0b88*/ 	.word	0x00000000
        /*0b8c*/ 	.short	0x0101
        /*0b8e*/ 	.byte	0x04
	.zero		1


	//   ....[41]....
        /*0b90*/ 	.word	0x00010730
        /*0b94*/ 	.word	0x000000ff
        /*0b98*/ 	.word	0x00000000
        /*0b9c*/ 	.short	0x0101
        /*0b9e*/ 	.byte	0x08
	.zero		1


	//   ....[42]....
        /*0ba0*/ 	.word	0x00010fc0
        /*0ba4*/ 	.word	0x000000ff
        /*0ba8*/ 	.word	0x00000000
        /*0bac*/ 	.short	0x0101
        /*0bae*/ 	.byte	0x08
	.zero		1


	//   ....[43]....
        /*0bb0*/ 	.word	0x00015a90
        /*0bb4*/ 	.word	0x00000005
        /*0bb8*/ 	.word	0x00038840
        /*0bbc*/ 	.short	0x010a
        /*0bbe*/ 	.byte	0x3f
	.zero		1


	//   ....[44]....
        /*0bc0*/ 	.word	0x00016080
        /*0bc4*/ 	.word	0x00000005
        /*0bc8*/ 	.word	0x00038830
        /*0bcc*/ 	.short	0x0107
        /*0bce*/ 	.byte	0x3f
	.zero		1


	//   ....[45]....
        /*0bd0*/ 	.word	0x00016160
        /*0bd4*/ 	.word	0x00000005
        /*0bd8*/ 	.word	0x00038830
        /*0bdc*/ 	.short	0x0101
        /*0bde*/ 	.byte	0x3f
	.zero		1


	//   ....[46]....
        /*0be0*/ 	.word	0x00016d40
        /*0be4*/ 	.word	0x00000011
        /*0be8*/ 	.word	0x00038800
        /*0bec*/ 	.short	0x0107
        /*0bee*/ 	.byte	0x3f
	.zero		1


	//   ....[47]....
        /*0bf0*/ 	.word	0x00016e60
        /*0bf4*/ 	.word	0x00000011
        /*0bf8*/ 	.word	0x00038800
        /*0bfc*/ 	.short	0x0101
        /*0bfe*/ 	.byte	0x3f
	.zero		1


	//   ....[48]....
        /*0c00*/ 	.word	0x00016e80
        /*0c04*/ 	.word	0x00000011
        /*0c08*/ 	.word	0x00038820
        /*0c0c*/ 	.short	0x010a
        /*0c0e*/ 	.byte	0x3f
	.zero		1


	//   ....[49]....
        /*0c10*/ 	.word	0x00017250
        /*0c14*/ 	.word	0x00000006
        /*0c18*/ 	.word	0x00038840
        /*0c1c*/ 	.short	0x010a
        /*0c1e*/ 	.byte	0x3f
	.zero		1


	//   ....[50]....
        /*0c20*/ 	.word	0x000177b0
        /*0c24*/ 	.word	0x00000006
        /*0c28*/ 	.word	0x00038830
        /*0c2c*/ 	.short	0x0107
        /*0c2e*/ 	.byte	0x3f
	.zero		1


	//   ....[51]....
        /*0c30*/ 	.word	0x00017860
        /*0c34*/ 	.word	0x00000006
        /*0c38*/ 	.word	0x00038830
        /*0c3c*/ 	.short	0x0101
        /*0c3e*/ 	.byte	0x3f
	.zero		1


	//   ....[52]....
        /*0c40*/ 	.word	0x000178c0
        /*0c44*/ 	.word	0x00000006
        /*0c48*/ 	.word	0x00038860
        /*0c4c*/ 	.short	0x010a
        /*0c4e*/ 	.byte	0x3f
	.zero		1


	//   ....[53]....
        /*0c50*/ 	.word	0x00017dc0
        /*0c54*/ 	.word	0x00000006
        /*0c58*/ 	.word	0x00038850
        /*0c5c*/ 	.short	0x0107
        /*0c5e*/ 	.byte	0x3f
	.zero		1


	//   ....[54]....
        /*0c60*/ 	.word	0x00017f50
        /*0c64*/ 	.word	0x00000006
        /*0c68*/ 	.word	0x00038850
        /*0c6c*/ 	.short	0x0101
        /*0c6e*/ 	.byte	0x3f
	.zero		1


	//   ....[55]....
        /*0c70*/ 	.word	0x00018160
        /*0c74*/ 	.word	0x00000004
        /*0c78*/ 	.word	0x00038860
        /*0c7c*/ 	.short	0x010a
        /*0c7e*/ 	.byte	0x3f
	.zero		1


	//   ....[56]....
        /*0c80*/ 	.word	0x00018680
        /*0c84*/ 	.word	0x00000004
        /*0c88*/ 	.word	0x00038850
        /*0c8c*/ 	.short	0x0107
        /*0c8e*/ 	.byte	0x3f
	.zero		1


	//   ....[57]....
        /*0c90*/ 	.word	0x00018730
        /*0c94*/ 	.word	0x00000004
        /*0c98*/ 	.word	0x00038850
        /*0c9c*/ 	.short	0x0101
        /*0c9e*/ 	.byte	0x3f
	.zero		1


	//   ....[58]....
        /*0ca0*/ 	.word	0x00019880
        /*0ca4*/ 	.word	0x00000004
        /*0ca8*/ 	.word	0x00038820
        /*0cac*/ 	.short	0x010a
        /*0cae*/ 	.byte	0x3f
	.zero		1


	//   ....[59]....
        /*0cb0*/ 	.word	0x00019a20
        /*0cb4*/ 	.word	0x00000005
        /*0cb8*/ 	.word	0x00038840
        /*0cbc*/ 	.short	0x010a
        /*0cbe*/ 	.byte	0x3f
	.zero		1


	//   ....[60]....
        /*0cc0*/ 	.word	0x00019ac0
        /*0cc4*/ 	.word	0x00000017
        /*0cc8*/ 	.word	0x00038840
        /*0ccc*/ 	.short	0x010a
        /*0cce*/ 	.byte	0x3f
	.zero		1


	//   ....[61]....
        /*0cd0*/ 	.word	0x00019b00
        /*0cd4*/ 	.word	0x00000005
        /*0cd8*/ 	.word	0x00038860
        /*0cdc*/ 	.short	0x010a
        /*0cde*/ 	.byte	0x3f
	.zero		1


	//   ....[62]....
        /*0ce0*/ 	.word	0x00019b40
        /*0ce4*/ 	.word	0x00000017
        /*0ce8*/ 	.word	0x00038860
        /*0cec*/ 	.short	0x010a
        /*0cee*/ 	.byte	0x3f
	.zero		1


	//   ....[63]....
        /*0cf0*/ 	.word	0x00019bc0
        /*0cf4*/ 	.word	0x00000003
        /*0cf8*/ 	.word	0x00038800
        /*0cfc*/ 	.short	0x010a
        /*0cfe*/ 	.byte	0x3f
	.zero		1


	//   ....[64]....
        /*0d00*/ 	.word	0x00019c10
        /*0d04*/ 	.word	0x00000000
        /*0d08*/ 	.word	0x00038830
        /*0d0c*/ 	.short	0x010a
        /*0d0e*/ 	.byte	0x3f
	.zero		1


	//   ....[65]....
        /*0d10*/ 	.word	0x00019c70
        /*0d14*/ 	.word	0x00000004
        /*0d18*/ 	.word	0x00038830
        /*0d1c*/ 	.short	0x010a
        /*0d1e*/ 	.byte	0x3f
	.zero		1


	//   ....[66]....
        /*0d20*/ 	.word	0x00019cd0
        /*0d24*/ 	.word	0x00000002
        /*0d28*/ 	.word	0x00038850
        /*0d2c*/ 	.short	0x010a
        /*0d2e*/ 	.byte	0x3f
	.zero		1


	//   ....[67]....
        /*0d30*/ 	.word	0x00019d30
        /*0d34*/ 	.word	0x00000004
        /*0d38*/ 	.word	0x00038830
        /*0d3c*/ 	.short	0x010a
        /*0d3e*/ 	.byte	0x3f
	.zero		1


	//   ....[68]....
        /*0d40*/ 	.word	0x00019d90
        /*0d44*/ 	.word	0x00000002
        /*0d48*/ 	.word	0x00038850
        /*0d4c*/ 	.short	0x010a
        /*0d4e*/ 	.byte	0x3f
	.zero		1


	//   ....[69]....
        /*0d50*/ 	.word	0x00019df0
        /*0d54*/ 	.word	0x00000007
        /*0d58*/ 	.word	0x00038850
        /*0d5c*/ 	.short	0x010a
        /*0d5e*/ 	.byte	0x3f
	.zero		1


	//   ....[70]....
        /*0d60*/ 	.word	0x00019f10
        /*0d64*/ 	.word	0x00000005
        /*0d68*/ 	.word	0x00038840
        /*0d6c*/ 	.short	0x010a
        /*0d6e*/ 	.byte	0x3f
	.zero		1


	//   ....[71]....
        /*0d70*/ 	.word	0x0001b150
        /*0d74*/ 	.word	0x00000011
        /*0d78*/ 	.word	0x00038820
        /*0d7c*/ 	.short	0x010a
        /*0d7e*/ 	.byte	0x3f
	.zero		1


	//   ....[72]....
        /*0d80*/ 	.word	0x0001b1a0
        /*0d84*/ 	.word	0x00000006
        /*0d88*/ 	.word	0x00038840
        /*0d8c*/ 	.short	0x010a
        /*0d8e*/ 	.byte	0x3f
	.zero		1


	//   ....[73]....
        /*0d90*/ 	.word	0x0001b900
        /*0d94*/ 	.word	0x00000006
        /*0d98*/ 	.word	0x00038860
        /*0d9c*/ 	.short	0x010a
        /*0d9e*/ 	.byte	0x3f
	.zero		1


	//   ....[74]....
        /*0da0*/ 	.word	0x0001c0b0
        /*0da4*/ 	.word	0x00000004
        /*0da8*/ 	.word	0x00038860
        /*0dac*/ 	.short	0x010a
        /*0dae*/ 	.byte	0x3f
	.zero		1


	//   ....[75]....
        /*0db0*/ 	.word	0x0001d2f0
        /*0db4*/ 	.word	0x00000004
        /*0db8*/ 	.word	0x00038820
        /*0dbc*/ 	.short	0x010a
        /*0dbe*/ 	.byte	0x3f
	.zero		1


	//   ....[76]....
        /*0dc0*/ 	.word	0x0001d490
        /*0dc4*/ 	.word	0x00000005
        /*0dc8*/ 	.word	0x00038840
        /*0dcc*/ 	.short	0x010a
        /*0dce*/ 	.byte	0x3f
	.zero		1


	//   ....[77]....
        /*0dd0*/ 	.word	0x0001d4e0
        /*0dd4*/ 	.word	0x00000017
        /*0dd8*/ 	.word	0x00038840
        /*0ddc*/ 	.short	0x010a
        /*0dde*/ 	.byte	0x3f
	.zero		1


	//   ....[78]....
        /*0de0*/ 	.word	0x0001d530
        /*0de4*/ 	.word	0x00000005
        /*0de8*/ 	.word	0x00038860
        /*0dec*/ 	.short	0x010a
        /*0dee*/ 	.byte	0x3f
	.zero		1


	//----- nvinfo : EIATTR_NUM_MBARRIERS
	.align		4
.L_299:
        /*0df0*/ 	.byte	0x03, 0x38
        /*0df2*/ 	.short	0x0016


	//----- nvinfo : EIATTR_EXIT_INSTR_OFFSETS
	.align		4
        /*0df4*/ 	.byte	0x04, 0x1c
        /*0df6*/ 	.short	(.L_301 - .L_300)


	//   ....[0]....
.L_300:
        /*0df8*/ 	.word	0x00000990


	//   ....[1]....
        /*0dfc*/ 	.word	0x00013680


	//   ....[2]....
        /*0e00*/ 	.word	0x00019b90


	//----- nvinfo : EIATTR_MAX_THREADS
	.align		4
.L_301:
        /*0e04*/ 	.byte	0x04, 0x05
        /*0e06*/ 	.short	(.L_303 - .L_302)
.L_302:
        /*0e08*/ 	.word	0x00000180
        /*0e0c*/ 	.word	0x00000001
        /*0e10*/ 	.word	0x00000001


	//----- nvinfo : EIATTR_CRS_STACK_SIZE
	.align		4
.L_303:
        /*0e14*/ 	.byte	0x04, 0x1e
        /*0e16*/ 	.short	(.L_305 - .L_304)
.L_304:
        /*0e18*/ 	.word	0x00000000


	//----- nvinfo : EIATTR_CBANK_PARAM_SIZE
	.align		4
.L_305:
        /*0e1c*/ 	.byte	0x03, 0x19
        /*0e1e*/ 	.short	0x0af0


	//----- nvinfo : EIATTR_PARAM_CBANK
	.align		4
        /*0e20*/ 	.byte	0x04, 0x0a
        /*0e22*/ 	.short	(.L_307 - .L_306)
	.align		4
.L_306:
        /*0e24*/ 	.word	index@(.nv.constant0._ZN7cutlass13device_kernelIN5flash11enable_sm90INS1_16FlashAttnFwdSm90INS1_25CollectiveMainloopFwdSm90ILi2EN4cute5tupleIJNS5_1CILi1EEES8_S8_EEENS6_IJNS7_ILi128EEENS7_ILi80EEENS7_ILi256EEEEEELi256ENS_10bfloat16_tEfNS_4arch4Sm90ELb1ELb0ELb0ELb1ELb1ELb0ELb0ELb1ELb1ELb1ELb1ELb0EEENS1_21CollectiveEpilogueFwdINS6_IJSA_SC_SB_EEES9_SE_SG_Li256ELb1ELb1ELb1ELb0EEENS1_36VarlenDynamicPersistentTileSchedulerILi128ELi80ELi256ELi128ELb1ELb1ELb1ELb1ELb1ELb1EEEEEEEEEvNT_6ParamsE)
        /*0e28*/ 	.short	0x0210
        /*0e2a*/ 	.short	0x0af0


	//----- nvinfo : EIATTR_SW_WAR
	.align		4
.L_307:
        /*0e2c*/ 	.byte	0x04, 0x36
        /*0e2e*/ 	.short	(.L_309 - .L_308)
.L_308:
        /*0e30*/ 	.word	0x00000008
.L_309:


//--------------------- .nv.info._ZN7cutlass13device_kernelIN5flash11enable_sm90INS1_16FlashAttnFwdSm90INS1_25CollectiveMainloopFwdSm90ILi2EN4cute5tupleIJNS5_1CILi1EEES8_S8_EEENS6_IJNS7_ILi128EEENS7_ILi80EEENS7_ILi256EEEEEELi256ENS_10bfloat16_tEfNS_4arch4Sm90ELb1ELb0ELb0ELb1ELb1ELb1ELb0ELb1ELb1ELb1ELb1ELb0EEENS1_21CollectiveEpilogueFwdINS6_IJSA_SC_SB_EEES9_SE_SG_Li256ELb1ELb1ELb1ELb0EEENS1_36VarlenDynamicPersistentTileSchedulerILi128ELi80ELi256ELi128ELb1ELb1ELb1ELb1ELb1ELb1EEEEEEEEEvNT_6ParamsE --------------------------
	.section	.nv.info._ZN7cutlass13device_kernelIN5flash11enable_sm90INS1_16FlashAttnFwdSm90INS1_25CollectiveMainloopFwdSm90ILi2EN4cute5tupleIJNS5_1CILi1EEES8_S8_EEENS6_IJNS7_ILi128EEENS7_ILi80EEENS7_ILi256EEEEEELi256ENS_10bfloat16_tEfNS_4arch4Sm90ELb1ELb0ELb0ELb1ELb1ELb1ELb0ELb1ELb1ELb1ELb1ELb0EEENS1_21CollectiveEpilogueFwdINS6_IJSA_SC_SB_EEES9_SE_SG_Li256ELb1ELb1ELb1ELb0EEENS1_36VarlenDynamicPersistentTileSchedulerILi128ELi80ELi256ELi128ELb1ELb1ELb1ELb1ELb1ELb1EEEEEEEEEvNT_6ParamsE,"",@"SHT_CUDA_INFO"
	.sectionflags	@""
	.align	4


	//----- nvinfo : EIATTR_CUDA_API_VERSION
	.align		4
        /*0000*/ 	.byte	0x04, 0x37
        /*0002*/ 	.short	(.L_311 - .L_310)
.L_310:
        /*0004*/ 	.word	0x00000082


	//----- nvinfo : EIATTR_KPARAM_INFO
	.align		4
.L_311:
        /*0008*/ 	.byte	0x04, 0x17
        /*000a*/ 	.short	(.L_313 - .L_312)
.L_312:
        /*000c*/ 	.word	0x00000000
        /*0010*/ 	.short	0x0000
        /*0012*/ 	.short	0x0070
        /*0014*/ 	.byte	0x00, 0xf0, 0x01, 0x2a


	//----- nvinfo : EIATTR_SPARSE_MMA_MASK
	.align		4
.L_313:
        /*0018*/ 	.byte	0x03, 0x50
        /*001a*/ 	.short	0x0000


	//----- nvinfo : EIATTR_MAXREG_COUNT
	.align		4
        /*001c*/ 	.byte	0x03, 0x1b
        /*001e*/ 	.short	0x00a8


	//----- nvinfo : EIATTR_NUM_BARRIERS
	.align		4
        /*0020*/ 	.byte	0x02, 0x4c
        /*0022*/ 	.byte	0x10
	.zero		1


	//----- nvinfo : EIATTR_EXTERNS
	.align		4
        /*0024*/ 	.byte	0x04, 0x0f
        /*0026*/ 	.short	(.L_315 - .L_314)


	//   ....[0]....
	.align		4
.L_314:
        /*0028*/ 	.word	index@(__assertfail)


	//----- nvinfo : EIATTR_ANNOTATIONS
	.align		4
.L_315:
        /*002c*/ 	.byte	0x04, 0x55
        /*002e*/ 	.short	(.L_317 - .L_316)


	//   ....[0]....
.L_316:
        /* <DEDUP_REMOVED lines=160> */


	//----- nvinfo : EIATTR_MERCURY_ISA_VERSION
	.align		4
.L_317:
        /*0a18*/ 	.byte	0x03, 0x5f
        /*0a1a*/ 	.short	0x0101


	//----- nvinfo : EIATTR_UNUSED_LOAD_BYTE_OFFSET
	.align		4
        /*0a1c*/ 	.byte	0x04, 0x44
        /*0a1e*/ 	.short	(.L_319 - .L_318)


	//   ....[0]....
.L_318:
        /*0a20*/ 	.word	0x00000a20
        /*0a24*/ 	.word	0x0000fff0


	//   ....[1]....
        /*0a28*/ 	.word	0x00026330
        /*0a2c*/ 	.word	0x0000fff0


	//----- nvinfo : EIATTR_INT_WARP_WIDE_INSTR_OFFSETS
	.align		4
.L_319:
        /*0a30*/ 	.byte	0x04, 0x31
        /*0a32*/ 	.short	(.L_321 - .L_320)


	//   ....[0]....
.L_320:
        /*0a34*/ 	.word	0x00000130


	//   ....[1]....
        /*0a38*/ 	.word	0x00000170


	//   ....[2]....
        /*0a3c*/ 	.word	0x000001e0


	//   ....[3]....
        /*0a40*/ 	.word	0x0002e230


	//   ....[4]....
        /*0a44*/ 	.word	0x0002e2d0


	//   ....[5]....
        /*0a48*/ 	.word	0x000312d0


	//   ....[6]....
        /*0a4c*/ 	.word	0x00031370


	//----- nvinfo : EIATTR_COOP_GROUP_MASK_REGIDS
	.align		4
.L_321:
        /*0a50*/ 	.byte	0x04, 0x29
        /*0a52*/ 	.short	(.L_323 - .L_322)


	//   ....[0]....
.L_322:
        /*0a54*/ 	.word	0xffffffff


	//   ....[1]....
        /*0a58*/ 	.word	0xffffffff


	//   ....[2]....
        /*0a5c*/ 	.word	0xffffffff


	//   ....[3]....
        /*0a60*/ 	.word	0xffffffff


	//   ....[4]....
        /*0a64*/ 	.word	0xffffffff


	//   ....[5]....
        /*0a68*/ 	.word	0xffffffff


	//   ....[6]....
        /*0a6c*/ 	.word	0xffffffff


	//   ....[7]....
        /*0a70*/ 	.word	0xffffffff


	//   ....[8]....
        /*0a74*/ 	.word	0xffffffff


	//   ....[9]....
        /*0a78*/ 	.word	0xffffffff


	//   ....[10]....
        /*0a7c*/ 	.word	0xffffffff


	//   ....[11]....
        /*0a80*/ 	.word	0xffffffff


	//   ....[12]....
        /*0a84*/ 	.word	0xffffffff


	//   ....[13]....
        /*0a88*/ 	.word	0xffffffff


	//   ....[14]....
        /*0a8c*/ 	.word	0xffffffff


	//   ....[15]....
        /*0a90*/ 	.word	0xffffffff


	//   ....[16]....
        /*0a94*/ 	.word	0xffffffff


	//   ....[17]....
        /*0a98*/ 	.word	0xffffffff


	//   ....[18]....
        /*0a9c*/ 	.word	0xffffffff


	//   ....[19]....
        /*0aa0*/ 	.word	0xffffffff


	//   ....[20]....
        /*0aa4*/ 	.word	0xffffffff


	//   ....[21]....
        /*0aa8*/ 	.word	0xffffffff


	//   ....[22]....
        /*0aac*/ 	.word	0xffffffff


	//   ....[23]....
        /*0ab0*/ 	.word	0xffffffff


	//   ....[24]....
        /*0ab4*/ 	.word	0xffffffff


	//   ....[25]....
        /*0ab8*/ 	.word	0xffffffff


	//   ....[26]....
        /*0abc*/ 	.word	0xffffffff


	//   ....[27]....
        /*0ac0*/ 	.word	0xffffffff


	//   ....[28]....
        /*0ac4*/ 	.word	0xffffffff


	//   ....[29]....
        /*0ac8*/ 	.word	0xffffffff


	//   ....[30]....
        /*0acc*/ 	.word	0xffffffff


	//   ....[31]....
        /*0ad0*/ 	.word	0xffffffff


	//   ....[32]....
        /*0ad4*/ 	.word	0xffffffff


	//   ....[33]....
        /*0ad8*/ 	.word	0xffffffff


	//   ....[34]....
        /*0adc*/ 	.word	0xffffffff


	//   ....[35]....
        /*0ae0*/ 	.word	0xffffffff


	//   ....[36]....
        /*0ae4*/ 	.word	0xffffffff


	//   ....[37]....
        /*0ae8*/ 	.word	0xffffffff


	//   ....[38]....
        /*0aec*/ 	.word	0xffffffff


	//   ....[39]....
        /*0af0*/ 	.word	0xffffffff


	//   ....[40]....
        /*0af4*/ 	.word	0xffffffff


	//   ....[41]....
        /*0af8*/ 	.word	0xffffffff


	//   ....[42]....
        /*0afc*/ 	.word	0xffffffff


	//   ....[43]....
        /*0b00*/ 	.word	0xffffffff


	//   ....[44]....
        /*0b04*/ 	.word	0xffffffff


	//   ....[45]....
        /*0b08*/ 	.word	0xffffffff


	//   ....[46]....
        /*0b0c*/ 	.word	0xffffffff


	//   ....[47]....
        /*0b10*/ 	.word	0xffffffff


	//   ....[48]....
        /*0b14*/ 	.word	0xffffffff


	//   ....[49]....
        /*0b18*/ 	.word	0xffffffff


	//   ....[50]....
        /*0b1c*/ 	.word	0xffffffff


	//   ....[51]....
        /*0b20*/ 	.word	0xffffffff


	//   ....[52]....
        /*0b24*/ 	.word	0xffffffff


	//   ....[53]....
        /*0b28*/ 	.word	0xffffffff


	//   ....[54]....
        /*0b2c*/ 	.word	0xffffffff


	//   ....[55]....
        /*0b30*/ 	.word	0xffffffff


	//   ....[56]....
        /*0b34*/ 	.word	0xffffffff


	//   ....[57]....
        /*0b38*/ 	.word	0xffffffff


	//   ....[58]....
        /*0b3c*/ 	.word	0xffffffff


	//   ....[59]....
        /*0b40*/ 	.word	0xffffffff


	//   ....[60]....
        /*0b44*/ 	.word	0xffffffff


	//   ....[61]....
        /*0b48*/ 	.word	0xffffffff


	//   ....[62]....
        /*0b4c*/ 	.word	0xffffffff


	//   ....[63]....
        /*0b50*/ 	.word	0xffffffff


	//   ....[64]....
        /*0b54*/ 	.word	0xffffffff


	//   ....[65]....
        /*0b58*/ 	.word	0xffffffff


	//   ....[66]....
        /*0b5c*/ 	.word	0xffffffff


	//   ....[67]....
        /*0b60*/ 	.word	0xffffffff


	//   ....[68]....
        /*0b64*/ 	.word	0xffffffff


	//   ....[69]....
        /*0b68*/ 	.word	0xffffffff


	//   ....[70]....
        /*0b6c*/ 	.word	0xffffffff


	//   ....[71]....
        /*0b70*/ 	.word	0xffffffff


	//   ....[72]....
        /*0b74*/ 	.word	0xffffffff


	//   ....[73]....
        /*0b78*/ 	.word	0xffffffff


	//   ....[74]....
        /*0b7c*/ 	.word	0xffffffff


	//   ....[75]....
        /*0b80*/ 	.word	0xffffffff


	//   ....[76]....
        /*0b84*/ 	.word	0xffffffff


	//   ....[77]....
        /*0b88*/ 	.word	0xffffffff


	//   ....[78]....
        /*0b8c*/ 	.word	0xffffffff


	//   ....[79]....
        /*0b90*/ 	.word	0xffffffff


	//   ....[80]....
        /*0b94*/ 	.word	0xffffffff


	//   ....[81]....
        /*0b98*/ 	.word	0xffffffff


	//   ....[82]....
        /*0b9c*/ 	.word	0xffffffff


	//   ....[83]....
        /*0ba0*/ 	.word	0xffffffff


	//   ....[84]....
        /*0ba4*/ 	.word	0xffffffff


	//   ....[85]....
        /*0ba8*/ 	.word	0xffffffff


	//   ....[86]....
        /*0bac*/ 	.word	0xffffffff


	//   ....[87]....
        /*0bb0*/ 	.word	0xffffffff


	//   ....[88]....
        /*0bb4*/ 	.word	0xffffffff


	//   ....[89]....
        /*0bb8*/ 	.word	0xffffffff


	//   ....[90]....
        /*0bbc*/ 	.word	0xffffffff


	//   ....[91]....
        /*0bc0*/ 	.word	0xffffffff


	//   ....[92]....
        /*0bc4*/ 	.word	0xffffffff


	//   ....[93]....
        /*0bc8*/ 	.word	0xffffffff


	//   ....[94]....
        /*0bcc*/ 	.word	0xffffffff


	//   ....[95]....
        /*0bd0*/ 	.word	0xffffffff


	//   ....[96]....
        /*0bd4*/ 	.word	0xffffffff


	//   ....[97]....
        /*0bd8*/ 	.word	0xffffffff


	//   ....[98]....
        /*0bdc*/ 	.word	0xffffffff


	//   ....[99]....
        /*0be0*/ 	.word	0xffffffff


	//   ....[100]....
        /*0be4*/ 	.word	0xffffffff


	//   ....[101]....
        /*0be8*/ 	.word	0xffffffff


	//   ....[102]....
        /*0bec*/ 	.word	0xffffffff


	//   ....[103]....
        /*0bf0*/ 	.word	0xffffffff


	//   ....[104]....
        /*0bf4*/ 	.word	0xffffffff


	//   ....[105]....
        /*0bf8*/ 	.word	0xffffffff


	//   ....[106]....
        /*0bfc*/ 	.word	0xffffffff


	//   ....[107]....
        /*0c00*/ 	.word	0xffffffff


	//   ....[108]....
        /*0c04*/ 	.word	0xffffffff


	//   ....[109]....
        /*0c08*/ 	.word	0xffffffff


	//   ....[110]....
        /*0c0c*/ 	.word	0xffffffff


	//   ....[111]....
        /*0c10*/ 	.word	0xffffffff


	//   ....[112]....
        /*0c14*/ 	.word	0xffffffff


	//   ....[113]....
        /*0c18*/ 	.word	0xffffffff


	//   ....[114]....
        /*0c1c*/ 	.word	0xffffffff


	//   ....[115]....
        /*0c20*/ 	.word	0xffffffff


	//   ....[116]....
        /*0c24*/ 	.word	0xffffffff


	//   ....[117]....
        /*0c28*/ 	.word	0xffffffff


	//   ....[118]....
        /*0c2c*/ 	.word	0xffffffff


	//   ....[119]....
        /*0c30*/ 	.word	0xffffffff


	//   ....[120]....
        /*0c34*/ 	.word	0xffffffff


	//   ....[121]....
        /*0c38*/ 	.word	0xffffffff


	//   ....[122]....
        /*0c3c*/ 	.word	0xffffffff


	//   ....[123]....
        /*0c40*/ 	.word	0xffffffff


	//   ....[124]....
        /*0c44*/ 	.word	0xffffffff


	//   ....[125]....
        /*0c48*/ 	.word	0xffffffff


	//   ....[126]....
        /*0c4c*/ 	.word	0xffffffff


	//   ....[127]....
        /*0c50*/ 	.word	0xffffffff


	//   ....[128]....
        /*0c54*/ 	.word	0xffffffff


	//   ....[129]....
        /*0c58*/ 	.word	0xffffffff


	//   ....[130]....
        /*0c5c*/ 	.word	0xffffffff


	//   ....[131]....
        /*0c60*/ 	.word	0xffffffff


	//   ....[132]....
        /*0c64*/ 	.word	0xffffffff


	//   ....[133]....
        /*0c68*/ 	.word	0xffffffff


	//   ....[134]....
        /*0c6c*/ 	.word	0xffffffff


	//   ....[135]....
        /*0c70*/ 	.word	0xffffffff


	//   ....[136]....
        /*0c74*/ 	.word	0xffffffff


	//   ....[137]....
        /*0c78*/ 	.word	0xffffffff


	//   ....[138]....
        /*0c7c*/ 	.word	0xffffffff


	//   ....[139]....
        /*0c80*/ 	.word	0xffffffff


	//   ....[140]....
        /*0c84*/ 	.word	0xffffffff


	//   ....[141]....
        /*0c88*/ 	.word	0xffffffff


	//   ....[142]....
        /*0c8c*/ 	.word	0xffffffff


	//   ....[143]....
        /*0c90*/ 	.word	0xffffffff


	//   ....[144]....
        /*0c94*/ 	.word	0xffffffff


	//   ....[145]....
        /*0c98*/ 	.word	0xffffffff


	//   ....[146]....
        /*0c9c*/ 	.word	0xffffffff


	//   ....[147]....
        /*0ca0*/ 	.word	0xffffffff


	//   ....[148]....
        /*0ca4*/ 	.word	0xffffffff


	//   ....[149]....
        /*0ca8*/ 	.word	0xffffffff


	//   ....[150]....
        /*0cac*/ 	.word	0xffffffff


	//   ....[151]....
        /*0cb0*/ 	.word	0xffffffff


	//   ....[152]....
        /*0cb4*/ 	.word	0xffffffff


	//   ....[153]....
        /*0cb8*/ 	.word	0xffffffff


	//   ....[154]....
        /*0cbc*/ 	.word	0xffffffff


	//   ....[155]....
        /*0cc0*/ 	.word	0xffffffff


	//   ....[156]....
        /*0cc4*/ 	.word	0xffffffff


	//   ....[157]....
        /*0cc8*/ 	.word	0xffffffff


	//   ....[158]....
        /*0ccc*/ 	.word	0xffffffff


	//   ....[159]....
        /*0cd0*/ 	.word	0xffffffff


	//   ....[160]....
        /*0cd4*/ 	.word	0xffffffff


	//   ....[161]....
        /*0cd8*/ 	.word	0xffffffff


	//   ....[162]....
        /*0cdc*/ 	.word	0xffffffff


	//   ....[163]....
        /*0ce0*/ 	.word	0xffffffff


	//   ....[164]....
        /*0ce4*/ 	.word	0xffffffff


	//   ....[165]....
        /*0ce8*/ 	.word	0xffffffff


	//   ....[166]....
        /*0cec*/ 	.word	0xffffffff


	//   ....[167]....
        /*0cf0*/ 	.word	0xffffffff


	//   ....[168]....
        /*0cf4*/ 	.word	0xffffffff


	//   ....[169]....
        /*0cf8*/ 	.word	0xffffffff


	//   ....[170]....
        /*0cfc*/ 	.word	0xffffffff


	//   ....[171]....
        /*0d00*/ 	.word	0xffffffff


	//   ....[172]....
        /*0d04*/ 	.word	0xffffffff


	//   ....[173]....
        /*0d08*/ 	.word	0xffffffff


	//   ....[174]....
        /*0d0c*/ 	.word	0xffffffff


	//   ....[175]....
        /*0d10*/ 	.word	0xffffffff


	//   ....[176]....
        /*0d14*/ 	.word	0xffffffff


	//   ....[177]....
        /*0d18*/ 	.word	0xffffffff


	//   ....[178]....
        /*0d1c*/ 	.word	0xffffffff


	//   ....[179]....
        /*0d20*/ 	.word	0xffffffff


	//   ....[180]....
        /*0d24*/ 	.word	0xffffffff


	//   ....[181]....
        /*0d28*/ 	.word	0xffffffff


	//   ....[182]....
        /*0d2c*/ 	.word	0xffffffff


	//   ....[183]....
        /*0d30*/ 	.word	0xffffffff


	//   ....[184]....
        /*0d34*/ 	.word	0xffffffff


	//   ....[185]....
        /*0d38*/ 	.word	0xffffffff


	//   ....[186]....
        /*0d3c*/ 	.word	0xffffffff


	//   ....[187]....
        /*0d40*/ 	.word	0xffffffff


	//   ....[188]....
        /*0d44*/ 	.word	0xffffffff


	//   ....[189]....
        /*0d48*/ 	.word	0xffffffff


	//   ....[190]....
        /*0d4c*/ 	.word	0xffffffff


	//   ....[191]....
        /*0d50*/ 	.word	0xffffffff


	//   ....[192]....
        /*0d54*/ 	.word	0xffffffff


	//   ....[193]....
        /*0d58*/ 	.word	0xffffffff


	//   ....[194]....
        /*0d5c*/ 	.word	0xffffffff


	//   ....[195]....
        /*0d60*/ 	.word	0xffffffff


	//   ....[196]....
        /*0d64*/ 	.word	0xffffffff


	//   ....[197]....
        /*0d68*/ 	.word	0xffffffff


	//   ....[198]....
        /*0d6c*/ 	.word	0xffffffff


	//   ....[199]....
        /*0d70*/ 	.word	0xffffffff


	//   ....[200]....
        /*0d74*/ 	.word	0xffffffff


	//   ....[201]....
        /*0d78*/ 	.word	0x0500000f


	//   ....[202]....
        /*0d7c*/ 	.word	0x0500000f


	//   ....[203]....
        /*0d80*/ 	.word	0x0500000f


	//   ....[204]....
        /*0d84*/ 	.word	0x0500000f


	//   ....[205]....
        /*0d88*/ 	.word	0x0500000f


	//   ....[206]....
        /*0d8c*/ 	.word	0x0500000f


	//   ....[207]....
        /*0d90*/ 	.word	0x0500000f


	//   ....[208]....
        /*0d94*/ 	.word	0x0500000f


	//   ....[209]....
        /*0d98*/ 	.word	0x0500000f


	//   ....[210]....
        /*0d9c*/ 	.word	0x0500000f


	//   ....[211]....
        /*0da0*/ 	.word	0x0500000f


	//   ....[212]....
        /*0da4*/ 	.word	0x0500000f


	//   ....[213]....
        /*0da8*/ 	.word	0x0500000f


	//   ....[214]....
        /*0dac*/ 	.word	0x0500000f


	//   ....[215]....
        /*0db0*/ 	.word	0x0500000f


	//   ....[216]....
        /*0db4*/ 	.word	0x0500000f


	//   ....[217]....
        /*0db8*/ 	.word	0x0500000f


	//   ....[218]....
        /*0dbc*/ 	.word	0x0500000f


	//   ....[219]....
        /*0dc0*/ 	.word	0x0500000f


	//   ....[220]....
        /*0dc4*/ 	.word	0x0500000f


	//   ....[221]....
        /*0dc8*/ 	.word	0x0500000f


	//   ....[222]....
        /*0dcc*/ 	.word	0x0500000f


	//   ....[223]....
        /*0dd0*/ 	.word	0x0500000f


	//   ....[224]....
        /*0dd4*/ 	.word	0x0500000f


	//   ....[225]....
        /*0dd8*/ 	.word	0x0500000f


	//   ....[226]....
        /*0ddc*/ 	.word	0x0500000f


	//   ....[227]....
        /*0de0*/ 	.word	0x0500000f


	//   ....[228]....
        /*0de4*/ 	.word	0x0500000f


	//   ....[229]....
        /*0de8*/ 	.word	0x0500000f


	//   ....[230]....
        /*0dec*/ 	.word	0x0500000f


	//   ....[231]....
        /*0df0*/ 	.word	0x0500000f


	//   ....[232]....
        /*0df4*/ 	.word	0x0500000f


	//   ....[233]....
        /*0df8*/ 	.word	0x0500000f


	//   ....[234]....
        /*0dfc*/ 	.word	0x0500000f


	//   ....[235]....
        /*0e00*/ 	.word	0x0500000f


	//   ....[236]....
        /*0e04*/ 	.word	0x0500000f


	//   ....[237]....
        /*0e08*/ 	.word	0x0500000f


	//   ....[238]....
        /*0e0c*/ 	.word	0x0500000f


	//   ....[239]....
        /*0e10*/ 	.word	0x0500000f


	//   ....[240]....
        /*0e14*/ 	.word	0x0500000f


	//   ....[241]....
        /*0e18*/ 	.word	0x0500000f


	//   ....[242]....
        /*0e1c*/ 	.word	0x0500000f


	//   ....[243]....
        /*0e20*/ 	.word	0x0500000f


	//   ....[244]....
        /*0e24*/ 	.word	0x0500000f


	//   ....[245]....
        /*0e28*/ 	.word	0x0500000f


	//   ....[246]....
        /*0e2c*/ 	.word	0x0500000f


	//   ....[247]....
        /*0e30*/ 	.word	0x0500000f


	//   ....[248]....
        /*0e34*/ 	.word	0x0500000f


	//   ....[249]....
        /*0e38*/ 	.word	0x0500000f


	//   ....[250]....
        /*0e3c*/ 	.word	0x0500000f


	//   ....[251]....
        /*0e40*/ 	.word	0x0500000f


	//   ....[252]....
        /*0e44*/ 	.word	0x0500000f


	//   ....[253]....
        /*0e48*/ 	.word	0x0500000f


	//   ....[254]....
        /*0e4c*/ 	.word	0x0500000f


	//   ....[255]....
        /*0e50*/ 	.word	0x0500000f


	//   ....[0]....
        /*0e54*/ 	.word	0x0500000f


	//   ....[1]....
        /*0e58*/ 	.word	0x0500000f


	//   ....[2]....
        /*0e5c*/ 	.word	0x0500000f


	//   ....[3]....
        /*0e60*/ 	.word	0x0500000f


	//   ....[4]....
        /*0e64*/ 	.word	0x0500000f


	//   ....[5]....
        /*0e68*/ 	.word	0x0500000f


	//   ....[6]....
        /*0e6c*/ 	.word	0x0500000f


	//   ....[7]....
        /*0e70*/ 	.word	0x0500000f


	//   ....[8]....
        /*0e74*/ 	.word	0x0500000f


	//   ....[9]....
        /*0e78*/ 	.word	0x0500000f


	//   ....[10]....
        /*0e7c*/ 	.word	0x0500000f


	//   ....[11]....
        /*0e80*/ 	.word	0x0500000f


	//   ....[12]....
        /*0e84*/ 	.word	0x0500000f


	//   ....[13]....
        /*0e88*/ 	.word	0x0500000f


	//   ....[14]....
        /*0e8c*/ 	.word	0x0500000f


	//   ....[15]....
        /*0e90*/ 	.word	0x0500000f


	//   ....[16]....
        /*0e94*/ 	.word	0x0500000f


	//   ....[17]....
        /*0e98*/ 	.word	0x0500000f


	//   ....[18]....
        /*0e9c*/ 	.word	0x0500000f


	//   ....[19]....
        /*0ea0*/ 	.word	0x0500000f


	//   ....[20]....
        /*0ea4*/ 	.word	0x0500000f


	//   ....[21]....
        /*0ea8*/ 	.word	0x0500000f


	//   ....[22]....
        /*0eac*/ 	.word	0x0500000f


	//   ....[23]....
        /*0eb0*/ 	.word	0x0500000f


	//   ....[24]....
        /*0eb4*/ 	.word	0x0500000f


	//   ....[25]....
        /*0eb8*/ 	.word	0x0500000f


	//   ....[26]....
        /*0ebc*/ 	.word	0x0500000f


	//   ....[27]....
        /*0ec0*/ 	.word	0x0500000f


	//   ....[28]....
        /*0ec4*/ 	.word	0x0500000f


	//   ....[29]....
        /*0ec8*/ 	.word	0x0500000f


	//   ....[30]....
        /*0ecc*/ 	.word	0x0500000f


	//   ....[31]....
        /*0ed0*/ 	.word	0x0500000f


	//   ....[32]....
        /*0ed4*/ 	.word	0x0500000f


	//   ....[33]....
        /*0ed8*/ 	.word	0x0500000f


	//   ....[34]....
        /*0edc*/ 	.word	0x0500000f


	//   ....[35]....
        /*0ee0*/ 	.word	0x0500000f


	//   ....[36]....
        /*0ee4*/ 	.word	0x0500000f


	//   ....[37]....
        /*0ee8*/ 	.word	0x0500000f


	//   ....[38]....
        /*0eec*/ 	.word	0x0500000f


	//   ....[39]....
        /*0ef0*/ 	.word	0x0500000f


	//   ....[40]....
        /*0ef4*/ 	.word	0x0500000f


	//   ....[41]....
        /*0ef8*/ 	.word	0x0500000f


	//   ....[42]....
        /*0efc*/ 	.word	0x0500000f


	//   ....[43]....
        /*0f00*/ 	.word	0x0500000f


	//   ....[44]....
        /*0f04*/ 	.word	0x0500000f


	//   ....[45]....
        /*0f08*/ 	.word	0x0500000f


	//   ....[46]....
        /*0f0c*/ 	.word	0x0500000f


	//   ....[47]....
        /*0f10*/ 	.word	0x0500000f


	//   ....[48]....
        /*0f14*/ 	.word	0x0500000f


	//   ....[49]....
        /*0f18*/ 	.word	0x0500000f


	//   ....[50]....
        /*0f1c*/ 	.word	0x0500000f


	//   ....[51]....
        /*0f20*/ 	.word	0x0500000f


	//   ....[52]....
        /*0f24*/ 	.word	0x0500000f


	//   ....[53]....
        /*0f28*/ 	.word	0x0500000f


	//   ....[54]....
        /*0f2c*/ 	.word	0x0500000f


	//   ....[55]....
        /*0f30*/ 	.word	0x0500000f


	//   ....[56]....
        /*0f34*/ 	.word	0x0500000f


	//   ....[57]....
        /*0f38*/ 	.word	0x0500000f


	//   ....[58]....
        /*0f3c*/ 	.word	0x0500000f


	//   ....[59]....
        /*0f40*/ 	.word	0x0500000f


	//   ....[60]....
        /*0f44*/ 	.word	0x0500000f


	//   ....[61]....
        /*0f48*/ 	.word	0x0500000f


	//   ....[62]....
        /*0f4c*/ 	.word	0x0500000f


	//   ....[63]....
        /*0f50*/ 	.word	0x0500000f


	//   ....[64]....
        /*0f54*/ 	.word	0x0500000f


	//   ....[65]....
        /*0f58*/ 	.word	0x0500000f


	//   ....[66]....
        /*0f5c*/ 	.word	0x0500000f


	//   ....[67]....
        /*0f60*/ 	.word	0x0500000f


	//   ....[68]....
        /*0f64*/ 	.word	0x0500000f


	//   ....[69]....
        /*0f68*/ 	.word	0x0500000f


	//   ....[70]....
        /*0f6c*/ 	.word	0x0500000f


	//   ....[71]....
        /*0f70*/ 	.word	0x0500000f


	//----- nvinfo : EIATTR_COOP_GROUP_INSTR_OFFSETS
	.align		4
.L_323:
        /*0f74*/ 	.byte	0x04, 0x28
        /*0f76*/ 	.short	(.L_325 - .L_324)


	//   ....[0]....
.L_324:
        /*0f78*/ 	.word	0x00000060


	//   ....[1]....
        /*0f7c*/ 	.word	0x00000140


	//   ....[2]....
        /*0f80*/ 	.word	0x00000190


	//   ....[3]....
        /*0f84*/ 	.word	0x000003c0


	//   ....[4]....
        /*0f88*/ 	.word	0x00000520


	//   ....[5]....
        /*0f8c*/ 	.word	0x00000640


	//   ....[6]....
        /*0f90*/ 	.word	0x000007a0


	//   ....[7]....
        /*0f94*/ 	.word	0x00004330


	//   ....[8]....
        /*0f98*/ 	.word	0x00004340


	//   ....[9]....
        /*0f9c*/ 	.word	0x00005250


	//   ....[10]....
        /*0fa0*/ 	.word	0x00005260


	//   ....[11]....
        /*0fa4*/ 	.word	0x000061a0


	//   ....[12]....
        /*0fa8*/ 	.word	0x000061b0


	//   ....[13]....
        /*0fac*/ 	.word	0x00007d30


	//   ....[14]....
        /*0fb0*/ 	.word	0x00007d40


	//   ....[15]....
        /*0fb4*/ 	.word	0x00008e20


	//   ....[16]....
        /*0fb8*/ 	.word	0x00008e30


	//   ....[17]....
        /*0fbc*/ 	.word	0x00009f20


	//   ....[18]....
        /*0fc0*/ 	.word	0x00009f30


	//   ....[19]....
        /*0fc4*/ 	.word	0x0000b280


	//   ....[20]....
        /*0fc8*/ 	.word	0x0000b290


	//   ....[21]....
        /*0fcc*/ 	.word	0x0000b450


	//   ....[22]....
        /*0fd0*/ 	.word	0x0000b460


	//   ....[23]....
        /*0fd4*/ 	.word	0x0000b630


	//   ....[24]....
        /*0fd8*/ 	.word	0x0000b640


	//   ....[25]....
        /*0fdc*/ 	.word	0x0000ba90


	//   ....[26]....
        /*0fe0*/ 	.word	0x0000baa0


	//   ....[27]....
        /*0fe4*/ 	.word	0x0000bc20


	//   ....[28]....
        /*0fe8*/ 	.word	0x0000bc40


	//   ....[29]....
        /*0fec*/ 	.word	0x0000bdd0


	//   ....[30]....
        /*0ff0*/ 	.word	0x0000bdf0


	//   ....[31]....
        /*0ff4*/ 	.word	0x0000c910


	//   ....[32]....
        /*0ff8*/ 	.word	0x0000d010


	//   ....[33]....
        /*0ffc*/ 	.word	0x0000d020


	//   ....[34]....
        /*1000*/ 	.word	0x0000d030


	//   ....[35]....
        /*1004*/ 	.word	0x0000d040


	//   ....[36]....
        /*1008*/ 	.word	0x0000d650


	//   ....[37]....
        /*100c*/ 	.word	0x0000d660


	//   ....[38]....
        /*1010*/ 	.word	0x0000d670


	//   ....[39]....
        /*1014*/ 	.word	0x0000d680


	//   ....[40]....
        /*1018*/ 	.word	0x0000dc00


	//   ....[41]....
        /*101c*/ 	.word	0x0000dc10


	//   ....[42]....
        /*1020*/ 	.word	0x0000dc20


	//   ....[43]....
        /*1024*/ 	.word	0x0000dc30


	//   ....[44]....
        /*1028*/ 	.word	0x0000e1d0


	//   ....[45]....
        /*102c*/ 	.word	0x0000e1e0


	//   ....[46]....
        /*1030*/ 	.word	0x0000e1f0


	//   ....[47]....
        /*1034*/ 	.word	0x0000e200


	//   ....[48]....
        /*1038*/ 	.word	0x00011d00


	//   ....[49]....
        /*103c*/ 	.word	0x00011d10


	//   ....[50]....
        /*1040*/ 	.word	0x00011d20


	//   ....[51]....
        /*1044*/ 	.word	0x00011d30


	//   ....[52]....
        /*1048*/ 	.word	0x000121e0


	//   ....[53]....
        /*104c*/ 	.word	0x000121f0


	//   ....[54]....
        /*1050*/ 	.word	0x00012200


	//   ....[55]....
        /*1054*/ 	.word	0x00012210


	//   ....[56]....
        /*1058*/ 	.word	0x00012640


	//   ....[57]....
        /*105c*/ 	.word	0x00012650


	//   ....[58]....
        /*1060*/ 	.word	0x00012660


	//   ....[59]....
        /*1064*/ 	.word	0x00012670


	//   ....[60]....
        /*1068*/ 	.word	0x00012ac0


	//   ....[61]....
        /*106c*/ 	.word	0x00012ad0


	//   ....[62]....
        /*1070*/ 	.word	0x00012ae0


	//   ....[63]....
        /*1074*/ 	.word	0x00012af0


	//   ....[64]....
        /*1078*/ 	.word	0x00019c70


	//   ....[65]....
        /*107c*/ 	.word	0x0001a060


	//   ....[66]....
        /*1080*/ 	.word	0x0001a0b0


	//   ....[67]....
        /*1084*/ 	.word	0x0001a160


	//   ....[68]....
        /*1088*/ 	.word	0x0001a530


	//   ....[69]....
        /*108c*/ 	.word	0x0001a550


	//   ....[70]....
        /*1090*/ 	.word	0x0001f050


	//   ....[71]....
        /*1094*/ 	.word	0x0001f070


	//   ....[72]....
        /*1098*/ 	.word	0x0001f570


	//   ....[73]....
        /*109c*/ 	.word	0x0001f670


	//   ....[74]....
        /*10a0*/ 	.word	0x0001faf0


	//   ....[75]....
        /*10a4*/ 	.word	0x0001fb40


	//   ....[76]....
        /*10a8*/ 	.word	0x00024130


	//   ....[77]....
        /*10ac*/ 	.word	0x00024160


	//   ....[78]....
        /*10b0*/ 	.word	0x00024450


	//   ....[79]....
        /*10b4*/ 	.word	0x000244c0


	//   ....[80]....
        /*10b8*/ 	.word	0x00025610


	//   ....[81]....
        /*10bc*/ 	.word	0x000256e0


	//   ....[82]....
        /*10c0*/ 	.word	0x000258c0


	//   ....[83]....
        /*10c4*/ 	.word	0x000258e0


	//   ....[84]....
        /*10c8*/ 	.word	0x00027410


	//   ....[85]....
        /*10cc*/ 	.word	0x00027420


	//   ....[86]....
        /*10d0*/ 	.word	0x00027430


	//   ....[87]....
        /*10d4*/ 	.word	0x00027440


	//   ....[88]....
        /*10d8*/ 	.word	0x00027e50


	//   ....[89]....
        /*10dc*/ 	.word	0x00027e60


	//   ....[90]....
        /*10e0*/ 	.word	0x00027fd0


	//   ....[91]....
        /*10e4*/ 	.word	0x00027ff0


	//   ....[92]....
        /*10e8*/ 	.word	0x00028140


	//   ....[93]....
        /*10ec*/ 	.word	0x00028160


	//   ....[94]....
        /*10f0*/ 	.word	0x000282c0


	//   ....[95]....
        /*10f4*/ 	.word	0x000282e0


	//   ....[96]....
        /*10f8*/ 	.word	0x00028ad0


	//   ....[97]....
        /*10fc*/ 	.word	0x00028b00


	//   ....[98]....
        /*1100*/ 	.word	0x00029360


	//   ....[99]....
        /*1104*/ 	.word	0x00029370


	//   ....[100]....
        /*1108*/ 	.word	0x0002a490


	//   ....[101]....
        /*110c*/ 	.word	0x0002a4c0


	//   ....[102]....
        /*1110*/ 	.word	0x0002a620


	//   ....[103]....
        /*1114*/ 	.word	0x0002a640


	//   ....[104]....
        /*1118*/ 	.word	0x0002a790


	//   ....[105]....
        /*111c*/ 	.word	0x0002a7b0


	//   ....[106]....
        /*1120*/ 	.word	0x0002a910


	//   ....[107]....
        /*1124*/ 	.word	0x0002a930


	//   ....[108]....
        /*1128*/ 	.word	0x0002ab10


	//   ....[109]....
        /*112c*/ 	.word	0x0002ad10


	//   ....[110]....
        /*1130*/ 	.word	0x0002ad40


	//   ....[111]....
        /*1134*/ 	.word	0x0002ad70


	//   ....[112]....
        /*1138*/ 	.word	0x0002ada0


	//   ....[113]....
        /*113c*/ 	.word	0x0002add0


	//   ....[114]....
        /*1140*/ 	.word	0x0002ae00


	//   ....[115]....
        /*1144*/ 	.word	0x0002afa0


	//   ....[116]....
        /*1148*/ 	.word	0x0002afd0


	//   ....[117]....
        /*114c*/ 	.word	0x0002b000


	//   ....[118]....
        /*1150*/ 	.word	0x0002b030


	//   ....[119]....
        /*1154*/ 	.word	0x0002b060


	//   ....[120]....
        /*1158*/ 	.word	0x0002b090


	//   ....[121]....
        /*115c*/ 	.word	0x0002b120


	//   ....[122]....
        /*1160*/ 	.word	0x0002b150


	//   ....[123]....
        /*1164*/ 	.word	0x0002b160


	//   ....[124]....
        /*1168*/ 	.word	0x0002b1a0


	//   ....[125]....
        /*116c*/ 	.word	0x0002c6d0


	//   ....[126]....
        /*1170*/ 	.word	0x0002ee00


	//   ....[127]....
        /*1174*/ 	.word	0x0002ee40


	//   ....[128]....
        /*1178*/ 	.word	0x0002ee80


	//   ....[129]....
        /*117c*/ 	.word	0x0002ef40


	//   ....[130]....
        /*1180*/ 	.word	0x0002ef70


	//   ....[131]....
        /*1184*/ 	.word	0x0002efd0


	//   ....[132]....
        /*1188*/ 	.word	0x0002f010


	//   ....[133]....
        /*118c*/ 	.word	0x0002f070


	//   ....[134]....
        /*1190*/ 	.word	0x0002f090


	//   ....[135]....
        /*1194*/ 	.word	0x0002f0c0


	//   ....[136]....
        /*1198*/ 	.word	0x0002f8e0


	//   ....[137]....
        /*119c*/ 	.word	0x0002f920


	//   ....[138]....
        /*11a0*/ 	.word	0x0002f940


	//   ....[139]....
        /*11a4*/ 	.word	0x0002f9e0


	//   ....[140]....
        /*11a8*/ 	.word	0x0002f9f0


	//   ....[141]....
        /*11ac*/ 	.word	0x0002faa0


	//   ....[142]....
        /*11b0*/ 	.word	0x0002fab0


	//   ....[143]....
        /*11b4*/ 	.word	0x0002fb60


	//   ....[144]....
        /*11b8*/ 	.word	0x0002fb70


	//   ....[145]....
        /*11bc*/ 	.word	0x0002fc20


	//   ....[146]....
        /*11c0*/ 	.word	0x0002fc30


	//   ....[147]....
        /*11c4*/ 	.word	0x0002fce0


	//   ....[148]....
        /*11c8*/ 	.word	0x0002fcf0


	//   ....[149]....
        /*11cc*/ 	.word	0x0002fda0


	//   ....[150]....
        /*11d0*/ 	.word	0x0002fdb0


	//   ....[151]....
        /*11d4*/ 	.word	0x0002fe00


	//   ....[152]....
        /*11d8*/ 	.word	0x00030610


	//   ....[153]....
        /*11dc*/ 	.word	0x00030650


	//   ....[154]....
        /*11e0*/ 	.word	0x00030680


	//   ....[155]....
        /*11e4*/ 	.word	0x00030740


	//   ....[156]....
        /*11e8*/ 	.word	0x00030770


	//   ....[157]....
        /*11ec*/ 	.word	0x000307c0


	//   ....[158]....
        /*11f0*/ 	.word	0x000307f0


	//   ....[159]....
        /*11f4*/ 	.word	0x00030840


	//   ....[160]....
        /*11f8*/ 	.word	0x00030870


	//   ....[161]....
        /*11fc*/ 	.word	0x000308e0


	//   ....[162]....
        /*1200*/ 	.word	0x00030be0


	//   ....[163]....
        /*1204*/ 	.word	0x00030c10


	//   ....[164]....
        /*1208*/ 	.word	0x00030cd0


	//   ....[165]....
        /*120c*/ 	.word	0x00030ce0


	//   ....[166]....
        /*1210*/ 	.word	0x00030d90


	//   ....[167]....
        /*1214*/ 	.word	0x00030da0


	//   ....[168]....
        /*1218*/ 	.word	0x00030e50


	//   ....[169]....
        /*121c*/ 	.word	0x00030e60


	//   ....[170]....
        /*1220*/ 	.word	0x00030e70


	//   ....[171]....
        /*1224*/ 	.word	0x00030f20


	//   ....[172]....
        /*1228*/ 	.word	0x000314d0


	//   ....[173]....
        /*122c*/ 	.word	0x00031510


	//   ....[174]....
        /*1230*/ 	.word	0x000315a0


	//   ....[175]....
        /*1234*/ 	.word	0x000315d0


	//   ....[176]....
        /*1238*/ 	.word	0x00031660


	//   ....[177]....
        /*123c*/ 	.word	0x00031690


	//   ....[178]....
        /*1240*/ 	.word	0x00031720


	//   ....[179]....
        /*1244*/ 	.word	0x00031750


	//   ....[180]....
        /*1248*/ 	.word	0x00031760


	//   ....[181]....
        /*124c*/ 	.word	0x000317f0


	//   ....[182]....
        /*1250*/ 	.word	0x00031c90


	//   ....[183]....
        /*1254*/ 	.word	0x00031cc0


	//   ....[184]....
        /*1258*/ 	.word	0x00031d20


	//   ....[185]....
        /*125c*/ 	.word	0x00031d50


	//   ....[186]....
        /*1260*/ 	.word	0x00031d80


	//   ....[187]....
        /*1264*/ 	.word	0x00031db0


	//   ....[188]....
        /*1268*/ 	.word	0x00031de0


	//   ....[189]....
        /*126c*/ 	.word	0x00031e10


	//   ....[190]....
        /*1270*/ 	.word	0x00031fc0


	//   ....[191]....
        /*1274*/ 	.word	0x00031ff0


	//   ....[192]....
        /*1278*/ 	.word	0x00032020


	//   ....[193]....
        /*127c*/ 	.word	0x00032050


	//   ....[194]....
        /*1280*/ 	.word	0x00032080


	//   ....[195]....
        /*1284*/ 	.word	0x000320b0


	//   ....[196]....
        /*1288*/ 	.word	0x00032170


	//   ....[197]....
        /*128c*/ 	.word	0x00032190


	//   ....[198]....
        /*1290*/ 	.word	0x000321b0


	//   ....[199]....
        /*1294*/ 	.word	0x00032210


	//   ....[200]....
        /*1298*/ 	.word	0x00032c40


	//   ....[201]....
        /*129c*/ 	.word	0x00032f60


	//   ....[202]....
        /*12a0*/ 	.word	0x00032ff0


	//   ....[203]....
        /*12a4*/ 	.word	0x00033090


	//   ....[204]....
        /*12a8*/ 	.word	0x00033120


	//   ....[205]....
        /*12ac*/ 	.word	0x000331c0


	//   ....[206]....
        /*12b0*/ 	.word	0x00033250


	//   ....[207]....
        /*12b4*/ 	.word	0x00033340


	//   ....[208]....
        /*12b8*/ 	.word	0x000333d0


	//   ....[209]....
        /*12bc*/ 	.word	0x00033470


	//   ....[210]....
        /*12c0*/ 	.word	0x00033500


	//   ....[211]....
        /*12c4*/ 	.word	0x000335a0


	//   ....[212]....
        /*12c8*/ 	.word	0x00033630


	//   ....[213]....
        /*12cc*/ 	.word	0x00033720


	//   ....[214]....
        /*12d0*/ 	.word	0x000337b0


	//   ....[215]....
        /*12d4*/ 	.word	0x00033850


	//   ....[216]....
        /*12d8*/ 	.word	0x000338e0


	//   ....[217]....
        /*12dc*/ 	.word	0x00033980


	//   ....[218]....
        /*12e0*/ 	.word	0x00033a10


	//   ....[219]....
        /*12e4*/ 	.word	0x00033b00


	//   ....[220]....
        /*12e8*/ 	.word	0x00033b90


	//   ....[221]....
        /*12ec*/ 	.word	0x00033be0


	//   ....[222]....
        /*12f0*/ 	.word	0x00033c30


	//   ....[223]....
        /*12f4*/ 	.word	0x00033cd0


	//   ....[224]....
        /*12f8*/ 	.word	0x00033d60


	//   ....[225]....
        /*12fc*/ 	.word	0x00033db0


	//   ....[226]....
        /*1300*/ 	.word	0x00033e00


	//   ....[227]....
        /*1304*/ 	.word	0x00033ea0


	//   ....[228]....
        /*1308*/ 	.word	0x00033f30


	//   ....[229]....
        /*130c*/ 	.word	0x00033f80


	//   ....[230]....
        /*1310*/ 	.word	0x00033fd0


	//   ....[231]....
        /*1314*/ 	.word	0x00034070


	//   ....[232]....
        /*1318*/ 	.word	0x00034100


	//   ....[233]....
        /*131c*/ 	.word	0x00034150


	//   ....[234]....
        /*1320*/ 	.word	0x000341a0


	//   ....[235]....
        /*1324*/ 	.word	0x00034290


	//   ....[236]....
        /*1328*/ 	.word	0x00034320


	//   ....[237]....
        /*132c*/ 	.word	0x00034370


	//   ....[238]....
        /*1330*/ 	.word	0x000343c0


	//   ....[239]....
        /*1334*/ 	.word	0x00034450


	//   ....[240]....
        /*1338*/ 	.word	0x000344e0


	//   ....[241]....
        /*133c*/ 	.word	0x00034530


	//   ....[242]....
        /*1340*/ 	.word	0x00034580


	//   ....[243]....
        /*1344*/ 	.word	0x00034610


	//   ....[244]....
        /*1348*/ 	.word	0x000346a0


	//   ....[245]....
        /*134c*/ 	.word	0x000346f0


	//   ....[246]....
        /*1350*/ 	.word	0x00034740


	//   ....[247]....
        /*1354*/ 	.word	0x000347e0


	//   ....[248]....
        /*1358*/ 	.word	0x00034870


	//   ....[249]....
        /*135c*/ 	.word	0x000348c0


	//   ....[250]....
        /*1360*/ 	.word	0x00034910


	//   ....[251]....
        /*1364*/ 	.word	0x00034c10


	//   ....[252]....
        /*1368*/ 	.word	0x00034ef0


	//   ....[253]....
        /*136c*/ 	.word	0x00034fe0


	//   ....[254]....
        /*1370*/ 	.word	0x000350c0


	//   ....[255]....
        /*1374*/ 	.word	0x00035210


	//   ....[0]....
        /*1378*/ 	.word	0x00035260


	//   ....[1]....
        /*137c*/ 	.word	0x00035370


	//   ....[2]....
        /*1380*/ 	.word	0x000353d0


	//   ....[3]....
        /*1384*/ 	.word	0x000354e0


	//   ....[4]....
        /*1388*/ 	.word	0x00035540


	//   ....[5]....
        /*138c*/ 	.word	0x00035640


	//   ....[6]....
        /*1390*/ 	.word	0x00035690


	//   ....[7]....
        /*1394*/ 	.word	0x00035740


	//   ....[8]....
        /*1398*/ 	.word	0x000357a0


	//   ....[9]....
        /*139c*/ 	.word	0x000358d0


	//   ....[10]....
        /*13a0*/ 	.word	0x00035920


	//   ....[11]....
        /*13a4*/ 	.word	0x00035a60


	//   ....[12]....
        /*13a8*/ 	.word	0x00035ab0


	//   ....[13]....
        /*13ac*/ 	.word	0x00035bf0


	//   ....[14]....
        /*13b0*/ 	.word	0x00035c40


	//   ....[15]....
        /*13b4*/ 	.word	0x00035d80


	//   ....[16]....
        /*13b8*/ 	.word	0x00035dd0


	//   ....[17]....
        /*13bc*/ 	.word	0x00035f10


	//   ....[18]....
        /*13c0*/ 	.word	0x00035f60


	//   ....[19]....
        /*13c4*/ 	.word	0x000360a0


	//   ....[20]....
        /*13c8*/ 	.word	0x000360f0


	//   ....[21]....
        /*13cc*/ 	.word	0x00036210


	//   ....[22]....
        /*13d0*/ 	.word	0x00036260


	//   ....[23]....
        /*13d4*/ 	.word	0x00036390


	//   ....[24]....
        /*13d8*/ 	.word	0x00036460


	//   ....[25]....
        /*13dc*/ 	.word	0x000365d0


	//   ....[26]....
        /*13e0*/ 	.word	0x00036620


	//   ....[27]....
        /*13e4*/ 	.word	0x00036720


	//   ....[28]....
        /*13e8*/ 	.word	0x00036770


	//   ....[29]....
        /*13ec*/ 	.word	0x00036870


	//   ....[30]....
        /*13f0*/ 	.word	0x000368c0


	//   ....[31]....
        /*13f4*/ 	.word	0x000369f0


	//   ....[32]....
        /*13f8*/ 	.word	0x00036a40


	//   ....[33]....
        /*13fc*/ 	.word	0x00036b30


	//   ....[34]....
        /*1400*/ 	.word	0x00036bd0


	//   ....[35]....
        /*1404*/ 	.word	0x00036d10


	//   ....[36]....
        /*1408*/ 	.word	0x00036d60


	//   ....[37]....
        /*140c*/ 	.word	0x00036ea0


	//   ....[38]....
        /*1410*/ 	.word	0x00036ef0


	//   ....[39]....
        /*1414*/ 	.word	0x00037030


	//   ....[40]....
        /*1418*/ 	.word	0x00037080


	//   ....[41]....
        /*141c*/ 	.word	0x000371c0


	//   ....[42]....
        /*1420*/ 	.word	0x00037210


	//   ....[43]....
        /*1424*/ 	.word	0x00037300


	//   ....[44]....
        /*1428*/ 	.word	0x000373c0


	//   ....[45]....
        /*142c*/ 	.word	0x00037550


	//   ....[46]....
        /*1430*/ 	.word	0x000375a0


	//   ....[47]....
        /*1434*/ 	.word	0x000376d0


	//   ....[48]....
        /*1438*/ 	.word	0x00037720


	//   ....[49]....
        /*143c*/ 	.word	0x00037850


	//   ....[50]....
        /*1440*/ 	.word	0x000378a0


	//   ....[51]....
        /*1444*/ 	.word	0x000379d0


	//   ....[52]....
        /*1448*/ 	.word	0x00037a20


	//   ....[53]....
        /*144c*/ 	.word	0x00037ab0


	//   ....[54]....
        /*1450*/ 	.word	0x00037b50


	//   ....[55]....
        /*1454*/ 	.word	0x00037ce0


	//   ....[56]....
        /*1458*/ 	.word	0x00037d50


	//   ....[57]....
        /*145c*/ 	.word	0x00037dc0


	//   ....[58]....
        /*1460*/ 	.word	0x00037e30


	//   ....[59]....
        /*1464*/ 	.word	0x00037ea0


	//   ....[60]....
        /*1468*/ 	.word	0x00037f20


	//   ....[61]....
        /*146c*/ 	.word	0x00037fa0


	//   ....[62]....
        /*1470*/ 	.word	0x00038030


	//   ....[63]....
        /*1474*/ 	.word	0x000380a0


	//   ....[64]....
        /*1478*/ 	.word	0x00038110


	//   ....[65]....
        /*147c*/ 	.word	0x00038180


	//   ....[66]....
        /*1480*/ 	.word	0x00038200


	//   ....[67]....
        /*1484*/ 	.word	0x00038270


	//   ....[68]....
        /*1488*/ 	.word	0x00038300


	//   ....[69]....
        /*148c*/ 	.word	0x00038360


	//   ....[70]....
        /*1490*/ 	.word	0x000383f0


	//   ....[71]....
        /*1494*/ 	.word	0x00038520


	//----- nvinfo : EIATTR_REG_RECONFIG
	.align		4
.L_325:
        /*1498*/ 	.byte	0x01, 0x54
	.zero		2


	//----- nvinfo : EIATTR_SYSCALL_OFFSETS
	.align		4
        /*149c*/ 	.byte	0x04, 0x46
        /*149e*/ 	.short	(.L_327 - .L_326)


	//   ....[0]....
.L_326:
        /*14a0*/ 	.word	0x000026b0


	//   ....[1]....
        /*14a4*/ 	.word	0x00002800


	//   ....[2]....
        /*14a8*/ 	.word	0x0000ca80


	//   ....[3]....
        /*14ac*/ 	.word	0x0000cdb0


	//   ....[4]....
        /*14b0*/ 	.word	0x0002e430


	//   ....[5]....
        /*14b4*/ 	.word	0x0002e580


	//   ....[6]....
        /*14b8*/ 	.word	0x0002e670


	//   ....[7]....
        /*14bc*/ 	.word	0x0002f550


	//----- nvinfo : EIATTR_MBARRIER_INSTR_OFFSETS
	.align		4
.L_327:
        /*14c0*/ 	.byte	0x04, 0x39
        /*14c2*/ 	.short	(.L_329 - .L_328)


	//   ....[0]....
.L_328:
        /*14c4*/ 	.word	0x00000270
        /*14c8*/ 	.word	0x000000ff
        /*14cc*/ 	.word	0x00038800
        /*14d0*/ 	.short	0x0100
        /*14d2*/ 	.byte	0x08
	.zero		1


	//   ....[1]....
        /*14d4*/ 	.word	0x00000280
        /*14d8*/ 	.word	0x000000ff
        /*14dc*/ 	.word	0x00038820
        /*14e0*/ 	.short	0x0100
        /*14e2*/ 	.byte	0x08
	.zero		1


	//   ....[2]....
        /*14e4*/ 	.word	0x00000370
        /*14e8*/ 	.word	0x000000ff
        /*14ec*/ 	.word	0x00038830
        /*14f0*/ 	.short	0x0100
        /*14f2*/ 	.byte	0x08
	.zero		1


	//   ....[3]....
        /*14f4*/ 	.word	0x00000380
        /*14f8*/ 	.word	0x000000ff
        /*14fc*/ 	.word	0x00038840
        /*1500*/ 	.short	0x0100
        /*1502*/ 	.byte	0x08
	.zero		1


	//   ....[4]....
        /*1504*/ 	.word	0x00000390
        /*1508*/ 	.word	0x000000ff
        /*150c*/ 	.word	0x00038838
        /*1510*/ 	.short	0x0100
        /*1512*/ 	.byte	0x08
	.zero		1


	//   ....[5]....
        /*1514*/ 	.word	0x000003a0
        /*1518*/ 	.word	0x000000ff
        /*151c*/ 	.word	0x00038848
        /*1520*/ 	.short	0x0100
        /*1522*/ 	.byte	0x08
	.zero		1


	//   ....[6]....
        /*1524*/ 	.word	0x000004d0
        /*1528*/ 	.word	0x000000ff
        /*152c*/ 	.word	0x00038850
        /*1530*/ 	.short	0x0100
        /*1532*/ 	.byte	0x08
	.zero		1


	//   ....[7]....
        /*1534*/ 	.word	0x000004e0
        /*1538*/ 	.word	0x000000ff
        /*153c*/ 	.word	0x00038860
        /*1540*/ 	.short	0x0100
        /*1542*/ 	.byte	0x08
	.zero		1


	//   ....[8]....
        /*1544*/ 	.word	0x000004f0
        /*1548*/ 	.word	0x000000ff
        /*154c*/ 	.word	0x00038858
        /*1550*/ 	.short	0x0100
        /*1552*/ 	.byte	0x08
	.zero		1


	//   ....[9]....
        /*1554*/ 	.word	0x00000500
        /*1558*/ 	.word	0x000000ff
        /*155c*/ 	.word	0x00038868
        /*1560*/ 	.short	0x0100
        /*1562*/ 	.byte	0x08
	.zero		1


	//   ....[10]....
        /*1564*/ 	.word	0x000005f0
        /*1568*/ 	.word	0x000000ff
        /*156c*/ 	.word	0x00038870
        /*1570*/ 	.short	0x0100
        /*1572*/ 	.byte	0x06
	.zero		1


	//   ....[11]....
        /*1574*/ 	.word	0x00000600
        /*1578*/ 	.word	0x000000ff
        /*157c*/ 	.word	0x00038880
        /*1580*/ 	.short	0x0100
        /*1582*/ 	.byte	0x06
	.zero		1


	//   ....[12]....
        /*1584*/ 	.word	0x00000610
        /*1588*/ 	.word	0x000000ff
        /*158c*/ 	.word	0x00038878
        /*1590*/ 	.short	0x0100
        /*1592*/ 	.byte	0x06
	.zero		1


	//   ....[13]....
        /*1594*/ 	.word	0x00000620
        /*1598*/ 	.word	0x000000ff
        /*159c*/ 	.word	0x00038888
        /*15a0*/ 	.short	0x0100
        /*15a2*/ 	.byte	0x06
	.zero		1


	//   ....[14]....
        /*15a4*/ 	.word	0x00000750
        /*15a8*/ 	.word	0x000000ff
        /*15ac*/ 	.word	0x00038890
        /*15b0*/ 	.short	0x0100
        /*15b2*/ 	.byte	0x08
	.zero		1


	//   ....[15]....
        /*15b4*/ 	.word	0x00000760
        /*15b8*/ 	.word	0x000000ff
        /*15bc*/ 	.word	0x000388a0
        /*15c0*/ 	.short	0x0100
        /*15c2*/ 	.byte	0x08
	.zero		1


	//   ....[16]....
        /*15c4*/ 	.word	0x00000770
        /*15c8*/ 	.word	0x000000ff
        /*15cc*/ 	.word	0x00038898
        /*15d0*/ 	.short	0x0100
        /*15d2*/ 	.byte	0x08
	.zero		1


	//   ....[17]....
        /*15d4*/ 	.word	0x00000780
        /*15d8*/ 	.word	0x000000ff
        /*15dc*/ 	.word	0x000388a8
        /*15e0*/ 	.short	0x0100
        /*15e2*/ 	.byte	0x08
	.zero		1


	//   ....[18]....
        /*15e4*/ 	.word	0x000008b0
        /*15e8*/ 	.word	0x000000ff
        /*15ec*/ 	.word	0x000388b0
        /*15f0*/ 	.short	0x0100
        /*15f2*/ 	.byte	0x08
	.zero		1


	//   ....[19]....
        /*15f4*/ 	.word	0x000008c0
        /*15f8*/ 	.word	0x000000ff
        /*15fc*/ 	.word	0x000388c0
        /*1600*/ 	.short	0x0100
        /*1602*/ 	.byte	0x08
	.zero		1


	//   ....[20]....
        /*1604*/ 	.word	0x000008d0
        /*1608*/ 	.word	0x000000ff
        /*160c*/ 	.word	0x000388b8
        /*1610*/ 	.short	0x0100
        /*1612*/ 	.byte	0x08
	.zero		1


	//   ....[21]....
        /*1614*/ 	.word	0x000008e0
        /*1618*/ 	.word	0x000000ff
        /*161c*/ 	.word	0x000388c8
        /*1620*/ 	.short	0x0100
        /*1622*/ 	.byte	0x08
	.zero		1


	//   ....[22]....
        /*1624*/ 	.word	0x000042e0
        /*1628*/ 	.word	0x00000058
        /*162c*/ 	.word	0x00038890
        /*1630*/ 	.short	0x010a
        /*1632*/ 	.byte	0x3f
	.zero		1


	//   ....[23]....
        /*1634*/ 	.word	0x00007cc0
        /*1638*/ 	.word	0x00000058
        /*163c*/ 	.word	0x00038890
        /*1640*/ 	.short	0x010a
        /*1642*/ 	.byte	0x3f
	.zero		1


	//   ....[24]....
        /*1644*/ 	.word	0x0000b0e0
        /*1648*/ 	.word	0x00000058
        /*164c*/ 	.word	0x00038890
        /*1650*/ 	.short	0x010a
        /*1652*/ 	.byte	0x3f
	.zero		1


	//   ....[25]....
        /*1654*/ 	.word	0x0000b8c0
        /*1658*/ 	.word	0x0000000b
        /*165c*/ 	.word	0x00000000
        /*1660*/ 	.short	0x0101
        /*1662*/ 	.byte	0x3f
	.zero		1


	//   ....[26]....
        /*1664*/ 	.word	0x0000b900
        /*1668*/ 	.word	0x00000058
        /*166c*/ 	.word	0x000388b0
        /*1670*/ 	.short	0x010a
        /*1672*/ 	.byte	0x3f
	.zero		1


	//   ....[27]....
        /*1674*/ 	.word	0x0000c030
        /*1678*/ 	.word	0x00000058
        /*167c*/ 	.word	0x00000000
        /*1680*/ 	.short	0x0101
        /*1682*/ 	.byte	0x3f
	.zero		1


	//   ....[28]....
        /*1684*/ 	.word	0x0000cb10
        /*1688*/ 	.word	0x00000017
        /*168c*/ 	.word	0x00038800
        /*1690*/ 	.short	0x010a
        /*1692*/ 	.byte	0x3f
	.zero		1


	//   ....[29]....
        /*1694*/ 	.word	0x0000cb60
        /*1698*/ 	.word	0x00000017
        /*169c*/ 	.word	0x00038800
        /*16a0*/ 	.short	0x010a
        /*16a2*/ 	.byte	0x3f
	.zero		1


	//   ....[30]....
        /*16a4*/ 	.word	0x0000e640
        /*16a8*/ 	.word	0x00000017
        /*16ac*/ 	.word	0x00038800
        /*16b0*/ 	.short	0x010a
        /*16b2*/ 	.byte	0x3f
	.zero		1


	//   ....[31]....
        /*16b4*/ 	.word	0x00012de0
        /*16b8*/ 	.word	0x00000017
        /*16bc*/ 	.word	0x00038800
        /*16c0*/ 	.short	0x010a
        /*16c2*/ 	.byte	0x3f
	.zero		1


	//   ....[32]....
        /*16c4*/ 	.word	0x00016b30
        /*16c8*/ 	.word	0x00000000
        /*16cc*/ 	.word	0x00038830
        /*16d0*/ 	.short	0x010a
        /*16d2*/ 	.byte	0x3f
	.zero		1


	//   ....[33]....
        /*16d4*/ 	.word	0x00016b70
        /*16d8*/ 	.word	0x00000000
        /*16dc*/ 	.word	0x00038830
        /*16e0*/ 	.short	0x010a
        /*16e2*/ 	.byte	0x3f
	.zero		1


	//   ....[34]....
        /*16e4*/ 	.word	0x0001a890
        /*16e8*/ 	.word	0x00000000
        /*16ec*/ 	.word	0x00000000
        /*16f0*/ 	.short	0x0101
        /*16f2*/ 	.byte	0x3f
	.zero		1


	//   ....[35]....
        /*16f4*/ 	.word	0x0001b460
        /*16f8*/ 	.word	0x0000000a
        /*16fc*/ 	.word	0x00038830
        /*1700*/ 	.short	0x010a
        /*1702*/ 	.byte	0x3f
	.zero		1


	//   ....[36]....
        /*1704*/ 	.word	0x0001b4e0
        /*1708*/ 	.word	0x0000000a
        /*170c*/ 	.word	0x00038830
        /*1710*/ 	.short	0x010a
        /*1712*/ 	.byte	0x3f
	.zero		1


	//   ....[37]....
        /*1714*/ 	.word	0x0001ebd0
        /*1718*/ 	.word	0x00000006
        /*171c*/ 	.word	0x00038850
        /*1720*/ 	.short	0x010a
        /*1722*/ 	.byte	0x3f
	.zero		1


	//   ....[38]....
        /*1724*/ 	.word	0x0001ec20
        /*1728*/ 	.word	0x00000006
        /*172c*/ 	.word	0x00038850
        /*1730*/ 	.short	0x010a
        /*1732*/ 	.byte	0x3f
	.zero		1


	//   ....[39]....
        /*1734*/ 	.word	0x0001efe0
        /*1738*/ 	.word	0x0000000a
        /*173c*/ 	.word	0x00000000
        /*1740*/ 	.short	0x0101
        /*1742*/ 	.byte	0x3f
	.zero		1


	//   ....[40]....
        /*1744*/ 	.word	0x00020240
        /*1748*/ 	.word	0x00000006
        /*174c*/ 	.word	0x00000000
        /*1750*/ 	.short	0x0101
        /*1752*/ 	.byte	0x3f
	.zero		1


	//   ....[41]....
        /*1754*/ 	.word	0x000204d0
        /*1758*/ 	.word	0x00000003
        /*175c*/ 	.word	0x00038830
        /*1760*/ 	.short	0x010a
        /*1762*/ 	.byte	0x3f
	.zero		1


	//   ....[42]....
        /*1764*/ 	.word	0x00020550
        /*1768*/ 	.word	0x00000003
        /*176c*/ 	.word	0x00038830
        /*1770*/ 	.short	0x010a
        /*1772*/ 	.byte	0x3f
	.zero		1


	//   ....[43]....
        /*1774*/ 	.word	0x00023c50
        /*1778*/ 	.word	0x00000006
        /*177c*/ 	.word	0x00038850
        /*1780*/ 	.short	0x010a
        /*1782*/ 	.byte	0x3f
	.zero		1


	//   ....[44]....
        /*1784*/ 	.word	0x00023ca0
        /*1788*/ 	.word	0x00000006
        /*178c*/ 	.word	0x00038850
        /*1790*/ 	.short	0x010a
        /*1792*/ 	.byte	0x3f
	.zero		1


	//   ....[45]....
        /*1794*/ 	.word	0x00024020
        /*1798*/ 	.word	0x00000002
        /*179c*/ 	.word	0x00000000
        /*17a0*/ 	.short	0x0101
        /*17a2*/ 	.byte	0x3f
	.zero		1


	//   ....[46]....
        /*17a4*/ 	.word	0x00024bb0
        /*17a8*/ 	.word	0x00000006
        /*17ac*/ 	.word	0x00000000
        /*17b0*/ 	.short	0x0101
        /*17b2*/ 	.byte	0x3f
	.zero		1


	//   ....[47]....
        /*17b4*/ 	.word	0x00025560
        /*17b8*/ 	.word	0x0000000a
        /*17bc*/ 	.word	0x00038850
        /*17c0*/ 	.short	0x010a
        /*17c2*/ 	.byte	0x3f
	.zero		1


	//   ....[48]....
        /*17c4*/ 	.word	0x000255b0
        /*17c8*/ 	.word	0x0000000a
        /*17cc*/ 	.word	0x00038850
        /*17d0*/ 	.short	0x010a
        /*17d2*/ 	.byte	0x3f
	.zero		1


	//   ....[49]....
        /*17d4*/ 	.word	0x00025ab0
        /*17d8*/ 	.word	0x0000000a
        /*17dc*/ 	.word	0x00000000
        /*17e0*/ 	.short	0x0101
        /*17e2*/ 	.byte	0x3f
	.zero		1


	//   ....[50]....
        /*17e4*/ 	.word	0x00027e30
        /*17e8*/ 	.word	0x00000014
        /*17ec*/ 	.word	0x00000000
        /*17f0*/ 	.short	0x0101
        /*17f2*/ 	.byte	0x3f
	.zero		1


	//   ....[51]....
        /*17f4*/ 	.word	0x00028af0
        /*17f8*/ 	.word	0x00000002
        /*17fc*/ 	.word	0x00000000
        /*1800*/ 	.short	0x0101
        /*1802*/ 	.byte	0x3f
	.zero		1


	//   ....[52]....
        /*1804*/ 	.word	0x0002c7b0
        /*1808*/ 	.word	0x00000010
        /*180c*/ 	.word	0x00038820
        /*1810*/ 	.short	0x010a
        /*1812*/ 	.byte	0x3f
	.zero		1


	//   ....[53]....
        /*1814*/ 	.word	0x0002c840
        /*1818*/ 	.word	0x0000000b
        /*181c*/ 	.word	0x000388a0
        /*1820*/ 	.short	0x010a
        /*1822*/ 	.byte	0x3f
	.zero		1


	//   ....[54]....
        /*1824*/ 	.word	0x0002cd90
        /*1828*/ 	.word	0x0000000b
        /*182c*/ 	.word	0x000388c0
        /*1830*/ 	.short	0x010a
        /*1832*/ 	.byte	0x3f
	.zero		1


	//   ....[55]....
        /*1834*/ 	.word	0x0002d3a0
        /*1838*/ 	.word	0x0000000a
        /*183c*/ 	.word	0x000388a0
        /*1840*/ 	.short	0x010a
        /*1842*/ 	.byte	0x3f
	.zero		1


	//   ....[56]....
        /*1844*/ 	.word	0x0002d8e0
        /*1848*/ 	.word	0x0000000a
        /*184c*/ 	.word	0x000388c0
        /*1850*/ 	.short	0x010a
        /*1852*/ 	.byte	0x3f
	.zero		1


	//   ....[57]....
        /*1854*/ 	.word	0x0002ec30
        /*1858*/ 	.word	0x00000005
        /*185c*/ 	.word	0x00038840
        /*1860*/ 	.short	0x010a
        /*1862*/ 	.byte	0x3f
	.zero		1


	//   ....[58]....
        /*1864*/ 	.word	0x0002f240
        /*1868*/ 	.word	0x00000005
        /*186c*/ 	.word	0x00038830
        /*1870*/ 	.short	0x0107
        /*1872*/ 	.byte	0x3f
	.zero		1


	//   ....[59]....
        /*1874*/ 	.word	0x0002f320
        /*1878*/ 	.word	0x00000005
        /*187c*/ 	.word	0x00038830
        /*1880*/ 	.short	0x0101
        /*1882*/ 	.byte	0x3f
	.zero		1


	//   ....[60]....
        /*1884*/ 	.word	0x0002ff40
        /*1888*/ 	.word	0x00000010
        /*188c*/ 	.word	0x00038800
        /*1890*/ 	.short	0x0107
        /*1892*/ 	.byte	0x3f
	.zero		1


	//   ....[61]....
        /*1894*/ 	.word	0x00030060
        /*1898*/ 	.word	0x00000010
        /*189c*/ 	.word	0x00038800
        /*18a0*/ 	.short	0x0101
        /*18a2*/ 	.byte	0x3f
	.zero		1


	//   ....[62]....
        /*18a4*/ 	.word	0x00030080
        /*18a8*/ 	.word	0x00000010
        /*18ac*/ 	.word	0x00038820
        /*18b0*/ 	.short	0x010a
        /*18b2*/ 	.byte	0x3f
	.zero		1


	//   ....[63]....
        /*18b4*/ 	.word	0x00030480
        /*18b8*/ 	.word	0x00000006
        /*18bc*/ 	.word	0x00038840
        /*18c0*/ 	.short	0x010a
        /*18c2*/ 	.byte	0x3f
	.zero		1


	//   ....[64]....
        /*18c4*/ 	.word	0x00030a00
        /*18c8*/ 	.word	0x00000006
        /*18cc*/ 	.word	0x00038830
        /*18d0*/ 	.short	0x0107
        /*18d2*/ 	.byte	0x3f
	.zero		1


	//   ....[65]....
        /*18d4*/ 	.word	0x00030ac0
        /*18d8*/ 	.word	0x00000006
        /*18dc*/ 	.word	0x00038830
        /*18e0*/ 	.short	0x0101
        /*18e2*/ 	.byte	0x3f
	.zero		1


	//   ....[66]....
        /*18e4*/ 	.word	0x00030b20
        /*18e8*/ 	.word	0x00000006
        /*18ec*/ 	.word	0x00038860
        /*18f0*/ 	.short	0x010a
        /*18f2*/ 	.byte	0x3f
	.zero		1


	//   ....[67]....
        /*18f4*/ 	.word	0x00031050
        /*18f8*/ 	.word	0x00000006
        /*18fc*/ 	.word	0x00038850
        /*1900*/ 	.short	0x0107
        /*1902*/ 	.byte	0x3f
	.zero		1


	//   ....[68]....
        /*1904*/ 	.word	0x000311f0
        /*1908*/ 	.word	0x00000006
        /*190c*/ 	.word	0x00038850
        /*1910*/ 	.short	0x0101
        /*1912*/ 	.byte	0x3f
	.zero		1


	//   ....[69]....
        /*1914*/ 	.word	0x00031420
        /*1918*/ 	.word	0x00000004
        /*191c*/ 	.word	0x00038860
        /*1920*/ 	.short	0x010a
        /*1922*/ 	.byte	0x3f
	.zero		1


	//   ....[70]....
        /*1924*/ 	.word	0x00031980
        /*1928*/ 	.word	0x00000004
        /*192c*/ 	.word	0x00038850
        /*1930*/ 	.short	0x0107
        /*1932*/ 	.byte	0x3f
	.zero		1


	//   ....[71]....
        /*1934*/ 	.word	0x00031a40
        /*1938*/ 	.word	0x00000004
        /*193c*/ 	.word	0x00038850
        /*1940*/ 	.short	0x0101
        /*1942*/ 	.byte	0x3f
	.zero		1


	//   ....[72]....
        /*1944*/ 	.word	0x00032bc0
        /*1948*/ 	.word	0x00000005
        /*194c*/ 	.word	0x00038820
        /*1950*/ 	.short	0x010a
        /*1952*/ 	.byte	0x3f
	.zero		1


	//   ....[73]....
        /*1954*/ 	.word	0x00032d30
        /*1958*/ 	.word	0x00000003
        /*195c*/ 	.word	0x00038840
        /*1960*/ 	.short	0x010a
        /*1962*/ 	.byte	0x3f
	.zero		1


	//   ....[74]....
        /*1964*/ 	.word	0x00032dd0
        /*1968*/ 	.word	0x00000017
        /*196c*/ 	.word	0x00038840
        /*1970*/ 	.short	0x010a
        /*1972*/ 	.byte	0x3f
	.zero		1


	//   ....[75]....
        /*1974*/ 	.word	0x00032e10
        /*1978*/ 	.word	0x00000003
        /*197c*/ 	.word	0x00038860
        /*1980*/ 	.short	0x010a
        /*1982*/ 	.byte	0x3f
	.zero		1


	//   ....[76]....
        /*1984*/ 	.word	0x00032e50
        /*1988*/ 	.word	0x00000017
        /*198c*/ 	.word	0x00038860
        /*1990*/ 	.short	0x010a
        /*1992*/ 	.byte	0x3f
	.zero		1


	//   ....[77]....
        /*1994*/ 	.word	0x00032eb0
        /*1998*/ 	.word	0x00000058
        /*199c*/ 	.word	0x00038890
        /*19a0*/ 	.short	0x010a
        /*19a2*/ 	.byte	0x3f
	.zero		1


	//   ....[78]....
        /*19a4*/ 	.word	0x00033290
        /*19a8*/ 	.word	0x00000058
        /*19ac*/ 	.word	0x00038890
        /*19b0*/ 	.short	0x010a
        /*19b2*/ 	.byte	0x3f
	.zero		1


	//   ....[79]....
        /*19b4*/ 	.word	0x00033670
        /*19b8*/ 	.word	0x00000058
        /*19bc*/ 	.word	0x00038890
        /*19c0*/ 	.short	0x010a
        /*19c2*/ 	.byte	0x3f
	.zero		1


	//   ....[80]....
        /*19c4*/ 	.word	0x00033a50
        /*19c8*/ 	.word	0x00000058
        /*19cc*/ 	.word	0x000388b0
        /*19d0*/ 	.short	0x010a
        /*19d2*/ 	.byte	0x3f
	.zero		1


	//   ....[81]....
        /*19d4*/ 	.word	0x000341e0
        /*19d8*/ 	.word	0x00000017
        /*19dc*/ 	.word	0x00038800
        /*19e0*/ 	.short	0x010a
        /*19e2*/ 	.byte	0x3f
	.zero		1


	//   ....[82]....
        /*19e4*/ 	.word	0x00034950
        /*19e8*/ 	.word	0x00000017
        /*19ec*/ 	.word	0x00038800
        /*19f0*/ 	.short	0x010a
        /*19f2*/ 	.byte	0x3f
	.zero		1


	//   ....[83]....
        /*19f4*/ 	.word	0x000349a0
        /*19f8*/ 	.word	0x00000000
        /*19fc*/ 	.word	0x00038830
        /*1a00*/ 	.short	0x010a
        /*1a02*/ 	.byte	0x3f
	.zero		1


	//   ....[84]....
        /*1a04*/ 	.word	0x000349f0
        /*1a08*/ 	.word	0x0000000a
        /*1a0c*/ 	.word	0x00038830
        /*1a10*/ 	.short	0x010a
        /*1a12*/ 	.byte	0x3f
	.zero		1


	//   ....[85]....
        /*1a14*/ 	.word	0x00034a40
        /*1a18*/ 	.word	0x00000006
        /*1a1c*/ 	.word	0x00038850
        /*1a20*/ 	.short	0x010a
        /*1a22*/ 	.byte	0x3f
	.zero		1


	//   ....[86]....
        /*1a24*/ 	.word	0x00034a90
        /*1a28*/ 	.word	0x00000003
        /*1a2c*/ 	.word	0x00038830
        /*1a30*/ 	.short	0x010a
        /*1a32*/ 	.byte	0x3f
	.zero		1


	//   ....[87]....
        /*1a34*/ 	.word	0x00034ae0
        /*1a38*/ 	.word	0x00000006
        /*1a3c*/ 	.word	0x00038850
        /*1a40*/ 	.short	0x010a
        /*1a42*/ 	.byte	0x3f
	.zero		1


	//   ....[88]....
        /*1a44*/ 	.word	0x00034b30
        /*1a48*/ 	.word	0x0000000a
        /*1a4c*/ 	.word	0x00038850
        /*1a50*/ 	.short	0x010a
        /*1a52*/ 	.byte	0x3f
	.zero		1


	//   ....[89]....
        /*1a54*/ 	.word	0x00034cd0
        /*1a58*/ 	.word	0x00000010
        /*1a5c*/ 	.word	0x00038820
        /*1a60*/ 	.short	0x010a
        /*1a62*/ 	.byte	0x3f
	.zero		1


	//   ....[90]....
        /*1a64*/ 	.word	0x00034d20
        /*1a68*/ 	.word	0x0000000b
        /*1a6c*/ 	.word	0x000388a0
        /*1a70*/ 	.short	0x010a
        /*1a72*/ 	.byte	0x3f
	.zero		1


	//   ....[91]....
        /*1a74*/ 	.word	0x00034d70
        /*1a78*/ 	.word	0x0000000b
        /*1a7c*/ 	.word	0x000388c0
        /*1a80*/ 	.short	0x010a
        /*1a82*/ 	.byte	0x3f
	.zero		1


	//   ....[92]....
        /*1a84*/ 	.word	0x00034dc0
        /*1a88*/ 	.word	0x0000000a
        /*1a8c*/ 	.word	0x000388a0
        /*1a90*/ 	.short	0x010a
        /*1a92*/ 	.byte	0x3f
	.zero		1


	//   ....[93]....
        /*1a94*/ 	.word	0x00034e10
        /*1a98*/ 	.word	0x0000000a
        /*1a9c*/ 	.word	0x000388c0
        /*1aa0*/ 	.short	0x010a
        /*1aa2*/ 	.byte	0x3f
	.zero		1


	//   ....[94]....
        /*1aa4*/ 	.word	0x00034f30
        /*1aa8*/ 	.word	0x00000005
        /*1aac*/ 	.word	0x00038840
        /*1ab0*/ 	.short	0x010a
        /*1ab2*/ 	.byte	0x3f
	.zero		1


	//   ....[95]....
        /*1ab4*/ 	.word	0x00036290
        /*1ab8*/ 	.word	0x00000010
        /*1abc*/ 	.word	0x00038820
        /*1ac0*/ 	.short	0x010a
        /*1ac2*/ 	.byte	0x3f
	.zero		1


	//   ....[96]....
        /*1ac4*/ 	.word	0x000362e0
        /*1ac8*/ 	.word	0x00000006
        /*1acc*/ 	.word	0x00038840
        /*1ad0*/ 	.short	0x010a
        /*1ad2*/ 	.byte	0x3f
	.zero		1


	//   ....[97]....
        /*1ad4*/ 	.word	0x00036a80
        /*1ad8*/ 	.word	0x00000006
        /*1adc*/ 	.word	0x00038860
        /*1ae0*/ 	.short	0x010a
        /*1ae2*/ 	.byte	0x3f
	.zero		1


	//   ....[98]....
        /*1ae4*/ 	.word	0x00037250
        /*1ae8*/ 	.word	0x00000004
        /*1aec*/ 	.word	0x00038860
        /*1af0*/ 	.short	0x010a
        /*1af2*/ 	.byte	0x3f
	.zero		1


	//   ....[99]....
        /*1af4*/ 	.word	0x00038440
        /*1af8*/ 	.word	0x00000005
        /*1afc*/ 	.word	0x00038820
        /*1b00*/ 	.short	0x010a
        /*1b02*/ 	.byte	0x3f
	.zero		1


	//   ....[100]....
        /*1b04*/ 	.word	0x000385e0
        /*1b08*/ 	.word	0x00000003
        /*1b0c*/ 	.word	0x00038840
        /*1b10*/ 	.short	0x010a
        /*1b12*/ 	.byte	0x3f
	.zero		1


	//   ....[101]....
        /*1b14*/ 	.word	0x00038630
        /*1b18*/ 	.word	0x00000017
        /*1b1c*/ 	.word	0x00038840
        /*1b20*/ 	.short	0x010a
        /*1b22*/ 	.byte	0x3f
	.zero		1


	//   ....[102]....
        /*1b24*/ 	.word	0x00038680
        /*1b28*/ 	.word	0x00000003
        /*1b2c*/ 	.word	0x00038860
        /*1b30*/ 	.short	0x010a
        /*1b32*/ 	.byte	0x3f
	.zero		1


	//----- nvinfo : EIATTR_NUM_MBARRIERS
	.align		4
.L_329:
        /*1b34*/ 	.byte	0x03, 0x38
        /*1b36*/ 	.short	0x0016


	//----- nvinfo : EIATTR_EXIT_INSTR_OFFSETS
	.align		4
        /*1b38*/ 	.byte	0x04, 0x1c
        /*1b3a*/ 	.short	(.L_331 - .L_330)


	//   ....[0]....
.L_330:
        /*1b3c*/ 	.word	0x00032ea0


	//----- nvinfo : EIATTR_MAX_THREADS
	.align		4
.L_331:
        /*1b40*/ 	.byte	0x04, 0x05
        /*1b42*/ 	.short	(.L_333 - .L_332)
.L_332:
        /*1b44*/ 	.word	0x00000180
        /*1b48*/ 	.word	0x00000001
        /*1b4c*/ 	.word	0x00000001


	//----- nvinfo : EIATTR_CRS_STACK_SIZE
	.align		4
.L_333:
        /*1b50*/ 	.byte	0x04, 0x1e
        /*1b52*/ 	.short	(.L_335 - .L_334)
.L_334:
        /*1b54*/ 	.word	0x00000000


	//----- nvinfo : EIATTR_CBANK_PARAM_SIZE
	.align		4
.L_335:
        /*1b58*/ 	.byte	0x03, 0x19
        /*1b5a*/ 	.short	0x0af0


	//----- nvinfo : EIATTR_PARAM_CBANK
	.align		4
        /*1b5c*/ 	.byte	0x04, 0x0a
        /*1b5e*/ 	.short	(.L_337 - .L_336)
	.align		4
.L_336:
        /*1b60*/ 	.word	index@(.nv.constant0._ZN7cutlass13device_kernelIN5flash11enable_sm90INS1_16FlashAttnFwdSm90INS1_25CollectiveMainloopFwdSm90ILi2EN4cute5tupleIJNS5_1CILi1EEES8_S8_EEENS6_IJNS7_ILi128EEENS7_ILi80EEENS7_ILi256EEEEEELi256ENS_10bfloat16_tEfNS_4arch4Sm90ELb1ELb0ELb0ELb1ELb1ELb1ELb0ELb1ELb1ELb1ELb1ELb0EEENS1_21CollectiveEpilogueFwdINS6_IJSA_SC_SB_EEES9_SE_SG_Li256ELb1ELb1ELb1ELb0EEENS1_36VarlenDynamicPersistentTileSchedulerILi128ELi80ELi256ELi128ELb1ELb1ELb1ELb1ELb1ELb1EEEEEEEEEvNT_6ParamsE)
        /*1b64*/ 	.short	0x0210
        /*1b66*/ 	.short	0x0af0


	//----- nvinfo : EIATTR_SW_WAR
	.align		4
.L_337:
        /*1b68*/ 	.byte	0x04, 0x36
        /*1b6a*/ 	.short	(.L_339 - .L_338)
.L_338:
        /*1b6c*/ 	.word	0x00000008
.L_339:


//--------------------- .nv.callgraph             --------------------------
	.section	.nv.callgraph,"",@"SHT_CUDA_CALLGRAPH"
	.align	4
	.sectionentsize	8
	.align		4
        /*0000*/ 	.word	0x00000000
	.align		4
        /*0004*/ 	.word	0xffffffff
	.align		4
        /*0008*/ 	.word	index@(_ZN7cutlass13device_kernelIN5flash11enable_sm90INS1_16FlashAttnFwdSm90INS1_25CollectiveMainloopFwdSm90ILi2EN4cute5tupleIJNS5_1CILi1EEES8_S8_EEENS6_IJNS7_ILi128EEENS7_ILi80EEENS7_ILi256EEEEEELi256ENS_10bfloat16_tEfNS_4arch4Sm90ELb0ELb0ELb0ELb0ELb1ELb0ELb0ELb1ELb1ELb1ELb1ELb0EEENS1_21CollectiveEpilogueFwdINS6_IJSA_SC_SB_EEES9_SE_SG_Li256ELb0ELb1ELb1ELb0EEENS1_19SingleTileSchedulerILb0ELb1ELb1ELi128EEEEEEEEEvNT_6ParamsE)
	.align		4
        /*000c*/ 	.word	index@(__assertfail)
	.align		4
        /*0010*/ 	.word	index@(_ZN7cutlass13device_kernelIN5flash11enable_sm90INS1_16FlashAttnFwdSm90INS1_25CollectiveMainloopFwdSm90ILi2EN4cute5tupleIJNS5_1CILi1EEES8_S8_EEENS6_IJNS7_ILi128EEENS7_ILi80EEENS7_ILi256EEEEEELi256ENS_10bfloat16_tEfNS_4arch4Sm90ELb0ELb0ELb0ELb1ELb1ELb0ELb0ELb1ELb1ELb1ELb1ELb0EEENS1_21CollectiveEpilogueFwdINS6_IJSA_SC_SB_EEES9_SE_SG_Li256ELb1ELb1ELb1ELb0EEENS1_36VarlenDynamicPersistentTileSchedulerILi128ELi80ELi256ELi128ELb1ELb1ELb1ELb0ELb1ELb1EEEEEEEEEvNT_6ParamsE)
	.align		4
        /*0014*/ 	.word	index@(__assertfail)
	.align		4
        /*0018*/ 	.word	index@(_ZN7cutlass13device_kernelIN5flash11enable_sm90INS1_16FlashAttnFwdSm90INS1_25CollectiveMainloopFwdSm90ILi2EN4cute5tupleIJNS5_1CILi1EEES8_S8_EEENS6_IJNS7_ILi128EEENS7_ILi80EEENS7_ILi256EEEEEELi256ENS_10bfloat16_tEfNS_4arch4Sm90ELb0ELb0ELb0ELb1ELb1ELb1ELb0ELb1ELb1ELb1ELb1ELb0EEENS1_21CollectiveEpilogueFwdINS6_IJSA_SC_SB_EEES9_SE_SG_Li256ELb1ELb1ELb1ELb0EEENS1_36VarlenDynamicPersistentTileSchedulerILi128ELi80ELi256ELi128ELb1ELb1ELb1ELb0ELb1ELb1EEEEEEEEEvNT_6ParamsE)
	.align		4
        /*001c*/ 	.word	index@(__assertfail)
	.align		4
        /*0020*/ 	.word	index@(_ZN7cutlass13device_kernelIN5flash11enable_sm90INS1_16FlashAttnFwdSm90INS1_25CollectiveMainloopFwdSm90ILi2EN4cute5tupleIJNS5_1CILi1EEES8_S8_EEENS6_IJNS7_ILi128EEENS7_ILi64EEENS7_ILi256EEEEEELi256ENS_10bfloat16_tEfNS_4arch4Sm90ELb0ELb1ELb0ELb0ELb1ELb0ELb0ELb1ELb1ELb1ELb1ELb0EEENS1_21CollectiveEpilogueFwdINS6_IJSA_SC_SB_EEES9_SE_SG_Li256ELb0ELb1ELb1ELb0EEENS1_19SingleTileSchedulerILb0ELb1ELb1ELi128EEEEEEEEEvNT_6ParamsE)
	.align		4
        /*0024*/ 	.word	index@(__assertfail)
	.align		4
        /*0028*/ 	.word	index@(_ZN7cutlass13device_kernelIN5flash11enable_sm90INS1_16FlashAttnFwdSm90INS1_25CollectiveMainloopFwdSm90ILi2EN4cute5tupleIJNS5_1CILi1EEES8_S8_EEENS6_IJNS7_ILi128EEENS7_ILi64EEENS7_ILi256EEEEEELi256ENS_10bfloat16_tEfNS_4arch4Sm90ELb0ELb1ELb0ELb1ELb1ELb0ELb0ELb1ELb1ELb1ELb1ELb0EEENS1_21CollectiveEpilogueFwdINS6_IJSA_SC_SB_EEES9_SE_SG_Li256ELb1ELb1ELb1ELb0EEENS1_36VarlenDynamicPersistentTileSchedulerILi128ELi64ELi256ELi128ELb1ELb1ELb1ELb1ELb0ELb1EEEEEEEEEvNT_6ParamsE)
	.align		4
        /*002c*/ 	.word	index@(__assertfail)
	.align		4
        /*0030*/ 	.word	index@(_ZN7cutlass13device_kernelIN5flash11enable_sm90INS1_16FlashAttnFwdSm90INS1_25CollectiveMainloopFwdSm90ILi2EN4cute5tupleIJNS5_1CILi1EEES8_S8_EEENS6_IJNS7_ILi128EEENS7_ILi64EEENS7_ILi256EEEEEELi256ENS_10bfloat16_tEfNS_4arch4Sm90ELb0ELb1ELb0ELb1ELb1ELb1ELb0ELb1ELb1ELb1ELb1ELb0EEENS1_21CollectiveEpilogueFwdINS6_IJSA_SC_SB_EEES9_SE_SG_Li256ELb1ELb1ELb1ELb0EEENS1_36VarlenDynamicPersistentTileSchedulerILi128ELi64ELi256ELi128ELb1ELb1ELb1ELb1ELb0ELb1EEEEEEEEEvNT_6ParamsE)
	.align		4
        /*0034*/ 	.word	index@(__assertfail)
	.align		4
        /*0038*/ 	.word	index@(_ZN7cutlass13device_kernelIN5flash11enable_sm90INS1_16FlashAttnFwdSm90INS1_25CollectiveMainloopFwdSm90ILi2EN4cute5tupleIJNS5_1CILi1EEES8_S8_EEENS6_IJNS7_ILi128EEENS7_ILi80EEENS7_ILi256EEEEEELi256ENS_10bfloat16_tEfNS_4arch4Sm90ELb1ELb0ELb0ELb0ELb1ELb0ELb0ELb1ELb1ELb1ELb1ELb0EEENS1_21CollectiveEpilogueFwdINS6_IJSA_SC_SB_EEES9_SE_SG_Li256ELb0ELb1ELb1ELb0EEENS1_19SingleTileSchedulerILb0ELb1ELb1ELi128EEEEEEEEEvNT_6ParamsE)
	.align		4
        /*003c*/ 	.word	index@(__assertfail)
	.align		4
        /*0040*/ 	.word	index@(_ZN7cutlass13device_kernelIN5flash11enable_sm90INS1_16FlashAttnFwdSm90INS1_25CollectiveMainloopFwdSm90ILi2EN4cute5tupleIJNS5_1CILi1EEES8_S8_EEENS6_IJNS7_ILi128EEENS7_ILi80EEENS7_ILi256EEEEEELi256ENS_10bfloat16_tEfNS_4arch4Sm90ELb1ELb0ELb0ELb1ELb1ELb0ELb0ELb1ELb1ELb1ELb1ELb0EEENS1_21CollectiveEpilogueFwdINS6_IJSA_SC_SB_EEES9_SE_SG_Li256ELb1ELb1ELb1ELb0EEENS1_36VarlenDynamicPersistentTileSchedulerILi128ELi80ELi256ELi128ELb1ELb1ELb1ELb1ELb1ELb1EEEEEEEEEvNT_6ParamsE)
	.align		4
        /*0044*/ 	.word	index@(__assertfail)
	.align		4
        /*0048*/ 	.word	index@(_ZN7cutlass13device_kernelIN5flash11enable_sm90INS1_16FlashAttnFwdSm90INS1_25CollectiveMainloopFwdSm90ILi2EN4cute5tupleIJNS5_1CILi1EEES8_S8_EEENS6_IJNS7_ILi128EEENS7_ILi80EEENS7_ILi256EEEEEELi256ENS_10bfloat16_tEfNS_4arch4Sm90ELb1ELb0ELb0ELb1ELb1ELb1ELb0ELb1ELb1ELb1ELb1ELb0EEENS1_21CollectiveEpilogueFwdINS6_IJSA_SC_SB_EEES9_SE_SG_Li256ELb1ELb1ELb1ELb0EEENS1_36VarlenDynamicPersistentTileSchedulerILi128ELi80ELi256ELi128ELb1ELb1ELb1ELb1ELb1ELb1EEEEEEEEEvNT_6ParamsE)
	.align		4
        /*004c*/ 	.word	index@(__assertfail)
	.align		4
        /*0050*/ 	.word	0x00000000
	.align		4
        /*0054*/ 	.word	0xfffffffe
	.align		4
        /*0058*/ 	.word	0x00000000
	.align		4
        /*005c*/ 	.word	0xfffffffd
	.align		4
        /*0060*/ 	.word	0x00000000
	.align		4
        /*0064*/ 	.word	0xfffffffc


//--------------------- .nv.constant4             --------------------------
	.section	.nv.constant4,"a",@progbits
	.align	8
	.align		8
.nv.constant4:
        /*0000*/ 	.dword	__assertfail
	.align		8
        /*0008*/ 	.dword	__unnamed_1
	.align		8
        /*0010*/ 	.dword	__unnamed_2
	.align		8
        /*0018*/ 	.dword	__unnamed_3
	.align		8
        /*0020*/ 	.dword	__unnamed_4
	.align		8
        /*0028*/ 	.dword	__unnamed_5
	.align		8
        /*0030*/ 	.dword	__unnamed_6
	.align		8
        /*0038*/ 	.dword	__unnamed_7
	.align		8
        /*0040*/ 	.dword	__unnamed_8
	.align		8
        /*0048*/ 	.dword	__unnamed_9
	.align		8
        /*0050*/ 	.dword	_ZN78_INTERNAL_c6e0d16a_42_flash_fwd_hdim256_bf16_paged_split_sm90_cu_59c7631c_32374cuda3std3__45__cpo5beginE
	.align		8
        /*0058*/ 	.dword	_ZN78_INTERNAL_c6e0d16a_42_flash_fwd_hdim256_bf16_paged_split_sm90_cu_59c7631c_32374cuda3std3__45__cpo3endE
	.align		8
        /*0060*/ 	.dword	_ZN78_INTERNAL_c6e0d16a_42_flash_fwd_hdim256_bf16_paged_split_sm90_cu_59c7631c_32374cuda3std3__45__cpo6cbeginE
	.align		8
        /*0068*/ 	.dword	_ZN78_INTERNAL_c6e0d16a_42_flash_fwd_hdim256_bf16_paged_split_sm90_cu_59c7631c_32374cuda3std3__45__cpo4cendE
	.align		8
        /*0070*/ 	.dword	_ZN78_INTERNAL_c6e0d16a_42_flash_fwd_hdim256_bf16_paged_split_sm90_cu_59c7631c_32374cuda3std3__480_GLOBAL__N__c6e0d16a_42_flash_fwd_hdim256_bf16_paged_split_sm90_cu_59c7631c_32376ignoreE
	.align		8
        /*0078*/ 	.dword	_ZN78_INTERNAL_c6e0d16a_42_flash_fwd_hdim256_bf16_paged_split_sm90_cu_59c7631c_32374cuda3std3__419piecewise_constructE
	.align		8
        /*0080*/ 	.dword	_ZN78_INTERNAL_c6e0d16a_42_flash_fwd_hdim256_bf16_paged_split_sm90_cu_59c7631c_32374cuda3std3__48in_placeE
	.align		8
        /*0088*/ 	.dword	_ZN78_INTERNAL_c6e0d16a_42_flash_fwd_hdim256_bf16_paged_split_sm90_cu_59c7631c_32374cuda3std6ranges3__45__cpo4swapE
	.align		8
        /*0090*/ 	.dword	_ZN78_INTERNAL_c6e0d16a_42_flash_fwd_hdim256_bf16_paged_split_sm90_cu_59c7631c_32374cuda3std6ranges3__45__cpo9iter_moveE
	.align		8
        /*0098*/ 	.dword	_ZN78_INTERNAL_c6e0d16a_42_flash_fwd_hdim256_bf16_paged_split_sm90_cu_59c7631c_32374cute7productE
	.align		8
        /*00a0*/ 	.dword	_ZN78_INTERNAL_c6e0d16a_42_flash_fwd_hdim256_bf16_paged_split_sm90_cu_59c7631c_32374cute1_E
	.align		8
        /*00a8*/ 	.dword	$str$23
	.align		8
        /*00b0*/ 	.dword	$str$24


//--------------------- .text._ZN7cutlass13device_kernelIN5flash11enable_sm90INS1_16FlashAttnFwdSm90INS1_25CollectiveMainloopFwdSm90ILi2EN4cute5tupleIJNS5_1CILi1EEES8_S8_EEENS6_IJNS7_ILi128EEENS7_ILi80EEENS7_ILi256EEEEEELi256ENS_10bfloat16_tEfNS_4arch4Sm90ELb0ELb0ELb0ELb0ELb1ELb0ELb0ELb1ELb1ELb1ELb1ELb0EEENS1_21CollectiveEpilogueFwdINS6_IJSA_SC_SB_EEES9_SE_SG_Li256ELb0ELb1ELb1ELb0EEENS1_19SingleTileSchedulerILb0ELb1ELb1ELi128EEEEEEEEEvNT_6ParamsE --------------------------
	.section	.text._ZN7cutlass13device_kernelIN5flash11enable_sm90INS1_16FlashAttnFwdSm90INS1_25CollectiveMainloopFwdSm90ILi2EN4cute5tupleIJNS5_1CILi1EEES8_S8_EEENS6_IJNS7_ILi128EEENS7_ILi80EEENS7_ILi256EEEEEELi256ENS_10bfloat16_tEfNS_4arch4Sm90ELb0ELb0ELb0ELb0ELb1ELb0ELb0ELb1ELb1ELb1ELb1ELb0EEENS1_21CollectiveEpilogueFwdINS6_IJSA_SC_SB_EEES9_SE_SG_Li256ELb0ELb1ELb1ELb0EEENS1_19SingleTileSchedulerILb0ELb1ELb1ELi128EEEEEEEEEvNT_6ParamsE,"ax",@progbits
	.align	128
.text._ZN7cutlass13device_kernelIN5flash11enable_sm90INS1_16FlashAttnFwdSm90INS1_25CollectiveMainloopFwdSm90ILi2EN4cute5tupleIJNS5_1CILi1EEES8_S8_EEENS6_IJNS7_ILi128EEENS7_ILi80EEENS7_ILi256EEEEEELi256ENS_10bfloat16_tEfNS_4arch4Sm90ELb0ELb0ELb0ELb0ELb1ELb0ELb0ELb1ELb1ELb1ELb1ELb0EEENS1_21CollectiveEpilogueFwdINS6_IJSA_SC_SB_EEES9_SE_SG_Li256ELb0ELb1ELb1ELb0EEENS1_19SingleTileSchedulerILb0ELb1ELb1ELi128EEEEEEEEEvNT_6ParamsE:
        .type           _ZN7cutlass13device_kernelIN5flash11enable_sm90INS1_16FlashAttnFwdSm90INS1_25CollectiveMainloopFwdSm90ILi2EN4cute5tupleIJNS5_1CILi1EEES8_S8_EEENS6_IJNS7_ILi128EEENS7_ILi80EEENS7_ILi256EEEEEELi256ENS_10bfloat16_tEfNS_4arch4Sm90ELb0ELb0ELb0ELb0ELb1ELb0ELb0ELb1ELb1ELb1ELb1ELb0EEENS1_21CollectiveEpilogueFwdINS6_IJSA_SC_SB_EEES9_SE_SG_Li256ELb0ELb1ELb1ELb0EEENS1_19SingleTileSchedulerILb0ELb1ELb1ELi128EEEEEEEEEvNT_6ParamsE,@function
        .size           _ZN7cutlass13device_kernelIN5flash11enable_sm90INS1_16FlashAttnFwdSm90INS1_25CollectiveMainloopFwdSm90ILi2EN4cute5tupleIJNS5_1CILi1EEES8_S8_EEENS6_IJNS7_ILi128EEENS7_ILi80EEENS7_ILi256EEEEEELi256ENS_10bfloat16_tEfNS_4arch4Sm90ELb0ELb0ELb0ELb0ELb1ELb0ELb0ELb1ELb1ELb1ELb1ELb0EEENS1_21CollectiveEpilogueFwdINS6_IJSA_SC_SB_EEES9_SE_SG_Li256ELb0ELb1ELb1ELb0EEENS1_19SingleTileSchedulerILb0ELb1ELb1ELi128EEEEEEEEEvNT_6ParamsE,(.L_x_3271 - _ZN7cutlass13device_kernelIN5flash11enable_sm90INS1_16FlashAttnFwdSm90INS1_25CollectiveMainloopFwdSm90ILi2EN4cute5tupleIJNS5_1CILi1EEES8_S8_EEENS6_IJNS7_ILi128EEENS7_ILi80EEENS7_ILi256EEEEEELi256ENS_10bfloat16_tEfNS_4arch4Sm90ELb0ELb0ELb0ELb0ELb1ELb0ELb0ELb1ELb1ELb1ELb1ELb0EEENS1_21CollectiveEpilogueFwdINS6_IJSA_SC_SB_EEES9_SE_SG_Li256ELb0ELb1ELb1ELb0EEENS1_19SingleTileSchedulerILb0ELb1ELb1ELi128EEEEEEEEEvNT_6ParamsE)
        .other          _ZN7cutlass13device_kernelIN5flash11enable_sm90INS1_16FlashAttnFwdSm90INS1_25CollectiveMainloopFwdSm90ILi2EN4cute5tupleIJNS5_1CILi1EEES8_S8_EEENS6_IJNS7_ILi128EEENS7_ILi80EEENS7_ILi256EEEEEELi256ENS_10bfloat16_tEfNS_4arch4Sm90ELb0ELb0ELb0ELb0ELb1ELb0ELb0ELb1ELb1ELb1ELb1ELb0EEENS1_21CollectiveEpilogueFwdINS6_IJSA_SC_SB_EEES9_SE_SG_Li256ELb0ELb1ELb1ELb0EEENS1_19SingleTileSchedulerILb0ELb1ELb1ELi128EEEEEEEEEvNT_6ParamsE,@"STO_CUDA_ENTRY STV_DEFAULT"
_ZN7cutlass13device_kernelIN5flash11enable_sm90INS1_16FlashAttnFwdSm90INS1_25CollectiveMainloopFwdSm90ILi2EN4cute5tupleIJNS5_1CILi1EEES8_S8_EEENS6_IJNS7_ILi128EEENS7_ILi80EEENS7_ILi256EEEEEELi256ENS_10bfloat16_tEfNS_4arch4Sm90ELb0ELb0ELb0ELb0ELb1ELb0ELb0ELb1ELb1ELb1ELb1ELb0EEENS1_21CollectiveEpilogueFwdINS6_IJSA_SC_SB_EEES9_SE_SG_Li256ELb0ELb1ELb1ELb0EEENS1_19SingleTileSchedulerILb0ELb1ELb1ELi128EEEEEEEEEvNT_6ParamsE:
[----:B------:R-:W0:Y:S02]  /*0000*/  LDC R1, c[0x0][0x28] ;  /* 0x00000a00ff017b82 */ /* 0x000e240000000800 */
[----:B0-----:R-:W-:Y:S01]  /*0010*/  VIADD R1, R1, 0xfffffff8 ;  /* 0xfffffff801017836 */ /* 0x001fe20000000000 */
[----:B------:R-:W0:Y:S01]  /*0020*/  S2R R25, SR_TID.X ;  /* 0x0000000000197919 */ /* 0x000e220000002100 */
[----:B------:R-:W-:Y:S01]  /*0030*/  ELECT P0, URZ, PT ;  /* 0x00000000003f782f */ /* 0x000fe20003800000 */
[----:B------:R-:W-:Y:S01]  /*0040*/  UMOV UR4, 0x80 ;  /* 0x0000008000047882 */ /* 0x000fe20000000000 */
[----:B------:R-:W-:Y:S01]  /*0050*/  UMOV UR7, 0x100 ;  /* 0x0000010000077882 */ /* 0x000fe20000000000 */
[----:B0-----:R-:W-:-:S05]  /*0060*/  SHF.R.U32.HI R0, RZ, 0x5, R25 ;  /* 0x00000005ff007819 */ /* 0x001fca0000011619 */
[----:B------:R-:W0:Y:S02]  /*0070*/  SHFL.IDX PT, R2, R0, RZ, 0x1f ;  /* 0x00001fff00027589 */ /* 0x000e2400000e0000 */
[C---:B0-----:R-:W-:Y:S02]  /*0080*/  ISETP.NE.OR P0, PT, R2.reuse, RZ, !P0 ;  /* 0x000000ff0200720c */ /* 0x041fe40004705670 */
[----:B------:R-:W-:Y:S02]  /*0090*/  ISETP.NE.AND P1, PT, R2, RZ, PT ;  /* 0x000000ff0200720c */ /* 0x000fe40003f25270 */
[----:B------:R-:W-:-:S06]  /*00a0*/  SHF.R.U32.HI R2, RZ, 0x7, R25 ;  /* 0x00000007ff027819 */ /* 0x000fcc0000011619 */
[----:B------:R-:W0:Y:S03]  /*00b0*/  SHFL.IDX PT, R2, R2, RZ, 0x1f ;  /* 0x00001fff02027589 */ /* 0x000e2600000e0000 */
[----:B------:R-:W-:Y:S01]  /*00c0*/  VOTEU.ALL UP0, P0 ;  /* 0x00000000003f7886 */ /* 0x000fe20000000000 */
[----:B------:R-:W-:-:S04]  /*00d0*/  VOTEU.ALL UP1, P0 ;  /* 0x00000000003f7886 */ /* 0x000fc80000020000 */
[----:B------:R-:W1:Y:S01]  /*00e0*/  @!UP0 S2UR UR8, SR_CgaCtaId ;  /* 0x00000000000889c3 */ /* 0x000e620000008800 */
[----:B------:R-:W-:Y:S01]  /*00f0*/  @!UP0 UMOV UR6, 0x400 ;  /* 0x0000040000068882 */ /* 0x000fe20000000000 */
[----:B------:R-:W-:-:S04]  /*0100*/  @!UP0 UIADD3 UR4, -UR4, 0x100000, URZ ;  /* 0x0010000004048890 */ /* 0x000fc8000fffe13f */
[----:B------:R-:W-:Y:S02]  /*0110*/  @!UP0 USHF.L.U32 UR5, UR4, 0xb, URZ ;  /* 0x0000000b04058899 */ /* 0x000fe4000800063f */
[----:B------:R-:W-:Y:S02]  /*0120*/  @!UP0 USHF.L.U32 UR4, UR4, 0x1, URZ ;  /* 0x0000000104048899 */ /* 0x000fe4000800063f */
[----:B-1----:R-:W-:Y:S02]  /*0130*/  @!UP0 ULEA UR8, UR8, UR6, 0x18 ;  /* 0x0000000608088291 */ /* 0x002fe4000f8ec03f */
[----:B------:R-:W-:-:S04]  /*0140*/  @!UP0 UIADD3 UR6, -UR7, 0x100000, URZ ;  /* 0x0010000007068890 */ /* 0x000fc8000fffe13f */
[----:B------:R-:W-:Y:S02]  /*0150*/  @!UP0 USHF.L.U32 UR7, UR6, 0xb, URZ ;  /* 0x0000000b06078899 */ /* 0x000fe4000800063f */
[----:B------:R-:W-:Y:S01]  /*0160*/  @!UP0 USHF.L.U32 UR6, UR6, 0x1, URZ ;  /* 0x0000000106068899 */ /* 0x000fe2000800063f */
[----:B------:R-:W-:-:S05]  /*0170*/  VOTEU.ALL UP0, P0 ;  /* 0x00000000003f7886 */ /* 0x000fca0000000000 */
[----:B------:R1:W2:Y:S06]  /*0180*/  @!UP0 SYNCS.EXCH.64 URZ, [UR8+0x38800], UR4 ;  /* 0x03880004083f85b2 */ /* 0x0002ac0008000100 */
[----:B------:R1:W3:Y:S02]  /*0190*/  @!UP1 SYNCS.EXCH.64 URZ, [UR8+0x38820], UR6 ;  /* 0x03882006083f95b2 */ /* 0x0002e40008000100 */
[----:B01----:R-:W-:Y:S05]  /*01a0*/  @P1 BRA `(.L_x_0) ;  /* 0x0000000000481947 */ /* 0x003fea0003800000 */
[----:B------:R-:W0:Y:S01]  /*01b0*/  S2UR UR5, SR_CgaCtaId ;  /* 0x00000000000579c3 */ /* 0x000e220000008800 */
[----:B------:R-:W-:Y:S01]  /*01c0*/  UMOV UR4, 0x400 ;  /* 0x0000040000047882 */ /* 0x000fe20000000000 */
[----:B------:R-:W-:Y:S01]  /*01d0*/  UMOV UR6, 0x80 ;  /* 0x0000008000067882 */ /* 0x000fe20000000000 */
[----:B------:R-:W-:Y:S01]  /*01e0*/  UMOV UR7, 0x100 ;  /* 0x0000010000077882 */ /* 0x000fe20000000000 */
[----:B------:R-:W-:Y:S01]  /*01f0*/  ELECT P0, URZ, PT ;  /* 0x00000000003f782f */ /* 0x000fe20003800000 */
[----:B0-----:R-:W-:Y:S02]  /*0200*/  ULEA UR8, UR5, UR4, 0x18 ;  /* 0x0000000405087291 */ /* 0x001fe4000f8ec03f */
[----:B------:R-:W-:-:S04]  /*0210*/  UIADD3 UR4, -UR6, 0x100000, URZ ;  /* 0x0010000006047890 */ /* 0x000fc8000fffe13f */
[----:B------:R-:W-:Y:S02]  /*0220*/  USHF.L.U32 UR5, UR4, 0xb, URZ ;  /* 0x0000000b04057899 */ /* 0x000fe4000800063f */
[----:B------:R-:W-:Y:S02]  /*0230*/  USHF.L.U32 UR4, UR4, 0x1, URZ ;  /* 0x0000000104047899 */ /* 0x000fe4000800063f */
[----:B------:R-:W-:-:S04]  /*0240*/  UIADD3 UR6, -UR7, 0x100000, URZ ;  /* 0x0010000007067890 */ /* 0x000fc8000fffe13f */
[----:B------:R-:W-:Y:S02]  /*0250*/  USHF.L.U32 UR7, UR6, 0xb, URZ ;  /* 0x0000000b06077899 */ /* 0x000fe4000800063f */
[----:B------:R-:W-:Y:S01]  /*0260*/  USHF.L.U32 UR6, UR6, 0x1, URZ ;  /* 0x0000000106067899 */ /* 0x000fe2000800063f */
[----:B------:R-:W0:Y:S03]  /*0270*/  FENCE.VIEW.ASYNC.S ;  /* 0x00000000000073c6 */ /* 0x000e260000000000 */
[----:B0-----:R0:W1:Y:S08]  /*0280*/  SYNCS.EXCH.64 URZ, [UR8+0x38830], UR4 ;  /* 0x03883004083f75b2 */ /* 0x0010700008000100 */
[----:B------:R0:W4:Y:S01]  /*0290*/  SYNCS.EXCH.64 URZ, [UR8+0x38840], UR6 ;  /* 0x03884006083f75b2 */ /* 0x0001220008000100 */
[----:B------:R0:W0:Y:S01]  /*02a0*/  SYNCS.EXCH.64 URZ, [UR8+0x38838], UR4 ;  /* 0x03883804083f75b2 */ /* 0x0000220008000100 */
[----:B------:R0:W0:Y:S01]  /*02b0*/  SYNCS.EXCH.64 URZ, [UR8+0x38848], UR6 ;  /* 0x03884806083f75b2 */ /* 0x0000220008000100 */
[----:B------:R-:W-:Y:S01]  /*02c0*/  NOP ;  /* 0x0000000000007918 */ /* 0x000fe20000000000 */
.L_x_0:
[----:B------:R-:W5:Y:S01]  /*02d0*/  SHFL.IDX PT, R3, R0, RZ, 0x1f ;  /* 0x00001fff00037589 */ /* 0x000f6200000e0000 */
[----:B------:R-:W-:Y:S01]  /*02e0*/  NOP ;  /* 0x0000000000007918 */ /* 0x000fe20000000000 */
[----:B-----5:R-:W-:-:S13]  /*02f0*/  ISETP.NE.AND P0, PT, R3, RZ, PT ;  /* 0x000000ff0300720c */ /* 0x020fda0003f05270 */
[----:B------:R-:W-:Y:S05]  /*0300*/  @P0 BRA `(.L_x_1) ;  /* 0x0000000000480947 */ /* 0x000fea0003800000 */
[----:B0-----:R-:W0:Y:S01]  /*0310*/  S2UR UR5, SR_CgaCtaId ;  /* 0x00000000000579c3 */ /* 0x001e220000008800 */
        /* <DEDUP_REMOVED lines=12> */
[----:B0-----:R0:W0:Y:S08]  /*03e0*/  SYNCS.EXCH.64 URZ, [UR8+0x38850], UR4 ;  /* 0x03885004083f75b2 */ /* 0x0010300008000100 */
[----:B------:R0:W0:Y:S01]  /*03f0*/  SYNCS.EXCH.64 URZ, [UR8+0x38860], UR6 ;  /* 0x03886006083f75b2 */ /* 0x0000220008000100 */
[----:B------:R0:W0:Y:S01]  /*0400*/  SYNCS.EXCH.64 URZ, [UR8+0x38858], UR4 ;  /* 0x03885804083f75b2 */ /* 0x0000220008000100 */
[----:B------:R0:W0:Y:S01]  /*0410*/  SYNCS.EXCH.64 URZ, [UR8+0x38868], UR6 ;  /* 0x03886806083f75b2 */ /* 0x0000220008000100 */
[----:B------:R-:W-:Y:S01]  /*0420*/  NOP ;  /* 0x0000000000007918 */ /* 0x000fe20000000000 */
.L_x_1:
[----:B------:R-:W5:Y:S01]  /*0430*/  SHFL.IDX PT, R3, R0, RZ, 0x1f ;  /* 0x00001fff00037589 */ /* 0x000f6200000e0000 */
[----:B------:R-:W-:Y:S01]  /*0440*/  NOP ;  /* 0x0000000000007918 */ /* 0x000fe20000000000 */
[----:B-----5:R-:W-:-:S13]  /*0450*/  ISETP.NE.AND P0, PT, R3, RZ, PT ;  /* 0x000000ff0300720c */ /* 0x020fda0003f05270 */
[----:B------:R-:W-:Y:S05]  /*0460*/  @P0 BRA `(.L_x_2) ;  /* 0x0000000000380947 */ /* 0x000fea0003800000 */
[----:B0-----:R-:W0:Y:S01]  /*0470*/  S2UR UR5, SR_CgaCtaId ;  /* 0x00000000000579c3 */ /* 0x001e220000008800 */
[----:B------:R-:W-:Y:S01]  /*0480*/  UMOV UR4, 0x400 ;  /* 0x0000040000047882 */ /* 0x000fe20000000000 */
[----:B------:R-:W-:Y:S01]  /*0490*/  UMOV UR7, 0x80 ;  /* 0x0000008000077882 */ /* 0x000fe20000000000 */
[----:B------:R-:W-:Y:S01]  /*04a0*/  ELECT P0, URZ, PT ;  /* 0x00000000003f782f */ /* 0x000fe20003800000 */
[----:B0-----:R-:W-:Y:S02]  /*04b0*/  ULEA UR6, UR5, UR4, 0x18 ;  /* 0x0000000405067291 */ /* 0x001fe4000f8ec03f */
[----:B------:R-:W-:-:S04]  /*04c0*/  UIADD3 UR4, -UR7, 0x100000, URZ ;  /* 0x0010000007047890 */ /* 0x000fc8000fffe13f */
[----:B------:R-:W-:Y:S02]  /*04d0*/  USHF.L.U32 UR5, UR4, 0xb, URZ ;  /* 0x0000000b04057899 */ /* 0x000fe4000800063f */
[----:B------:R-:W-:Y:S01]  /*04e0*/  USHF.L.U32 UR4, UR4, 0x1, URZ ;  /* 0x0000000104047899 */ /* 0x000fe2000800063f */
[----:B------:R-:W0:Y:S11]  /*04f0*/  FENCE.VIEW.ASYNC.S ;  /* 0x00000000000073c6 */ /* 0x000e360000000000 */
[----:B0-----:R0:W0:Y:S01]  /*0500*/  SYNCS.EXCH.64 URZ, [UR6+0x38870], UR4 ;  /* 0x03887004063f75b2 */ /* 0x0010220008000100 */
[----:B------:R0:W0:Y:S01]  /*0510*/  SYNCS.EXCH.64 URZ, [UR6+0x38880], UR4 ;  /* 0x03888004063f75b2 */ /* 0x0000220008000100 */
[----:B------:R0:W0:Y:S01]  /*0520*/  SYNCS.EXCH.64 URZ, [UR6+0x38878], UR4 ;  /* 0x03887804063f75b2 */ /* 0x0000220008000100 */
[----:B------:R0:W0:Y:S01]  /*0530*/  SYNCS.EXCH.64 URZ, [UR6+0x38888], UR4 ;  /* 0x03888804063f75b2 */ /* 0x0000220008000100 */
[----:B------:R-:W-:Y:S01]  /*0540*/  NOP ;  /* 0x0000000000007918 */ /* 0x000fe20000000000 */
.L_x_2:
        /* <DEDUP_REMOVED lines=22> */
.L_x_3:
[----:B------:R-:W5:Y:S01]  /*06b0*/  SHFL.IDX PT, R3, R0, RZ, 0x1f ;  /* 0x00001fff00037589 */ /* 0x000f6200000e0000 */
[----:B------:R-:W-:Y:S01]  /*06c0*/  R2UR UR9, R2 ;  /* 0x00000000020972ca */ /* 0x000fe200000e0000 */
        /* <DEDUP_REMOVED lines=21> */
.L_x_4:
[----:B------:R-:W-:Y:S01]  /*0820*/  UISETP.NE.AND UP0, UPT, UR9, URZ, UPT ;  /* 0x0000003f0900728c */ /* 0x000fe2000bf05270 */
[----:B------:R-:W-:Y:S01]  /*0830*/  NOP ;  /* 0x0000000000007918 */ /* 0x000fe20000000000 */
[----:B0-----:R-:W-:Y:S01]  /*0840*/  UMOV UR4, 0x1 ;  /* 0x0000000100047882 */ /* 0x001fe20000000000 */
[----:B------:R-:W-:Y:S01]  /*0850*/  BSSY B6, `(.L_x_5) ;  /* 0x0001031000067945 */ /* 0x000fe20003800000 */
[----:B------:R-:W-:Y:S01]  /*0860*/  USEL UR4, UR4, 0x2, !UP0 ;  /* 0x0000000204047887 */ /* 0x000fe2000c000000 */
[----:B-1234-:R-:W-:Y:S01]  /*0870*/  BAR.SYNC.DEFER_BLOCKING 0x0 ;  /* 0x0000000000007b1d */ /* 0x01efe20000010000 */
[----:B------:R-:W-:-:S04]  /*0880*/  PLOP3.LUT P0, PT, PT, PT, UP0, 0x80, 0x0 ;  /* 0x000000000000781c */ /* 0x000fc80003f0f008 */
[----:B------:R-:W-:-:S05]  /*0890*/  IMAD.U32 R2, RZ, RZ, UR4 ;  /* 0x00000004ff027e24 */ /* 0x000fca000f8e00ff */
[----:B------:R0:W-:Y:S04]  /*08a0*/  STL [R1+0x4], R2 ;  /* 0x0000040201007387 */ /* 0x0001e80000100800 */
[----:B------:R-:W-:Y:S05]  /*08b0*/  @!P0 BRA `(.L_x_6) ;  /* 0x000000c400148947 */ /* 0x000fea0003800000 */
.L_x_7:
[----:B------:R-:W-:-:S08]  /*08c0*/  NOP ;  /* 0x0000000000007918 */ /* 0x000fd00000000000 */
[----:B------:R-:W1:Y:S02]  /*08d0*/  USETMAXREG.TRY_ALLOC.CTAPOOL UP0, 0xe8 ;  /* 0x000000e8000079c8 */ /* 0x000e640008000600 */
[----:B-1----:R-:W-:-:S13]  /*08e0*/  PLOP3.LUT P0, PT, PT, PT, UP0, 0x80, 0x0 ;  /* 0x000000000000781c */ /* 0x002fda0003f0f008 */
[----:B------:R-:W-:Y:S05]  /*08f0*/  @!P0 BRA `(.L_x_7) ;  /* 0xfffffffc00f08947 */ /* 0x000fea000383ffff */
[----:B------:R-:W1:Y:S01]  /*0900*/  S2UR UR6, SR_CTAID.Y ;  /* 0x00000000000679c3 */ /* 0x000e620000002600 */
[----:B------:R-:W-:Y:S02]  /*0910*/  ULDC UR7, c[0x0][0xc50] ;  /* 0x0003140000077ab9 */ /* 0x000fe40000000800 */
[----:B------:R-:W-:-:S05]  /*0920*/  UISETP.NE.AND UP0, UPT, UR7, 0x1, UPT ;  /* 0x000000010700788c */ /* 0x000fca000bf05270 */
[----:B------:R-:W2:Y:S06]  /*0930*/  S2UR UR8, SR_CTAID.Z ;  /* 0x00000000000879c3 */ /* 0x000eac0000002700 */
[----:B------:R-:W-:Y:S01]  /*0940*/  @UP0 ULDC UR4, c[0x0][0xc54] ;  /* 0x0003150000040ab9 */ /* 0x000fe20000000800 */
[----:B------:R-:W-:Y:S01]  /*0950*/  @UP0 ULDC UR9, c[0x0][0xc58] ;  /* 0x0003160000090ab9 */ /* 0x000fe20000000800 */
[----:B-1----:R-:W-:Y:S02]  /*0960*/  UIMAD.WIDE.U32 UR4, UR6, UR4, URZ ;  /* 0x00000004060472a5 */ /* 0x002fe4000f8e003f */
[----:B------:R-:W-:-:S02]  /*0970*/  UMOV UR10, UR6 ;  /* 0x00000006000a7c82 */ /* 0x000fc40008000000 */
[----:B------:R-:W-:Y:S01]  /*0980*/  @UP0 USHF.R.U32.HI UR10, URZ, UR9, UR5 ;  /* 0x000000093f0a0299 */ /* 0x000fe20008011605 */
[----:B------:R-:W-:Y:S06]  /*0990*/  BAR.ARV 0x8, 0x180 ;  /* 0x0206000000007b1d */ /* 0x000fec0000002000 */
[----:B--2---:R-:W-:Y:S01]  /*09a0*/  ISETP.LE.AND P0, PT, RZ, UR8, PT ;  /* 0x00000008ff007c0c */ /* 0x004fe2000bf03270 */
[----:B------:R-:W-:Y:S02]  /*09b0*/  UIADD3 UR4, -UR10, URZ, URZ ;  /* 0x0000003f0a047290 */ /* 0x000fe4000fffe13f */
[----:B------:R-:W-:-:S02]  /*09c0*/  IMAD.U32 R18, RZ, RZ, UR10 ;  /* 0x0000000aff127e24 */ /* 0x000fc4000f8e00ff */
[----:B------:R-:W-:-:S08]  /*09d0*/  UIMAD UR7, UR7, UR4, UR6 ;  /* 0x00000004070772a4 */ /* 0x000fd0000f8e0206 */
[----:B------:R-:W-:Y:S05]  /*09e0*/  @!P0 BRA `(.L_x_8) ;  /* 0x00000100005c8947 */ /* 0x000fea0003800000 */
[----:B------:R-:W-:Y:S01]  /*09f0*/  ULDC.64 UR4, c[0x0][0x418] ;  /* 0x0001060000047ab9 */ /* 0x000fe20000000a00 */
[----:B------:R-:W-:Y:S02]  /*0a00*/  ULOP3.LUT UR9, UR7, 0xffff, URZ, 0xc0, !UPT ;  /* 0x0000ffff07097892 */ /* 0x000fe4000f8ec03f */
[----:B------:R-:W-:-:S03]  /*0a10*/  UISETP.NE.U32.AND UP0, UPT, UR4, URZ, UPT ;  /* 0x0000003f0400728c */ /* 0x000fc6000bf05070 */
[----:B------:R-:W-:Y:S01]  /*0a20*/  ULDC UR4, c[0x0][0x424] ;  /* 0x0001090000047ab9 */ /* 0x000fe20000000800 */
[----:B------:R-:W-:-:S03]  /*0a30*/  UISETP.NE.AND.EX UP0, UPT, UR5, URZ, UPT, UP0 ;  /* 0x0000003f0500728c */ /* 0x000fc6000bf05300 */
[----:B------:R-:W-:Y:S01]  /*0a40*/  ULDC UR5, c[0x0][0x2f0] ;  /* 0x0000bc0000057ab9 */ /* 0x000fe20000000800 */
[----:B------:R-:W-:-:S04]  /*0a50*/  USEL UR4, UR4, 0x1, UP0 ;  /* 0x0000000104047887 */ /* 0x000fc80008000000 */
[----:B------:R-:W-:-:S04]  /*0a60*/  UIMAD UR6, UR4, UR5, URZ ;  /* 0x00000005040672a4 */ /* 0x000fc8000f8e023f */
[----:B------:R-:W-:Y:S02]  /*0a70*/  UISETP.GE.AND UP0, UPT, UR6, 0x1, UPT ;  /* 0x000000010600788c */ /* 0x000fe4000bf06270 */
[----:B------:R-:W-:Y:S02]  /*0a80*/  UIADD3 UR4, UR6, 0x4f, URZ ;  /* 0x0000004f06047890 */ /* 0x000fe4000fffe03f */
[----:B------:R-:W-:Y:S02]  /*0a90*/  MOV R23, UR6 ;  /* 0x0000000600177c02 */ /* 0x000fe40008000f00 */
[----:B------:R-:W-:Y:S01]  /*0aa0*/  PLOP3.LUT P0, PT, PT, PT, UP0, 0x80, 0x0 ;  /* 0x000000000000781c */ /* 0x000fe20003f0f008 */
[----:B------:R-:W-:-:S04]  /*0ab0*/  UIMAD.WIDE UR4, UR4, 0x66666667, URZ ;  /* 0x66666667040478a5 */ /* 0x000fc8000f8e023f */
[----:B------:R-:W-:-:S03]  /*0ac0*/  USHF.R.U32.HI UR6, URZ, 0x1f, UR5 ;  /* 0x0000001f3f067899 */ /* 0x000fc60008011605 */
[----:B------:R-:W-:Y:S01]  /*0ad0*/  UMOV UR4, URZ ;  /* 0x0000003f00047c82 */ /* 0x000fe20008000000 */
[----:B------:R-:W-:-:S04]  /*0ae0*/  ULEA.HI.SX32 UR6, UR5, UR6, 0x1b ;  /* 0x0000000605067291 */ /* 0x000fc8000f8fda3f */
[----:B------:R-:W-:Y:S08]  /*0af0*/  @!P0 BRA `(.L_x_9) ;  /* 0x0000000000908947 */ /* 0x000ff00003800000 */
[----:B------:R-:W-:Y:S01]  /*0b00*/  USHF.R.U32.HI UR7, URZ, 0x10, UR7 ;  /* 0x000000103f077899 */ /* 0x000fe20008011607 */
[----:B------:R-:W-:-:S03]  /*0b10*/  UMOV UR4, URZ ;  /* 0x0000003f00047c82 */ /* 0x000fc60008000000 */
[----:B------:R-:W-:-:S11]  /*0b20*/  UISETP.NE.AND UP0, UPT, UR7, URZ, UPT ;  /* 0x0000003f0700728c */ /* 0x000fd6000bf05270 */
[----:B------:R-:W-:Y:S02]  /*0b30*/  @!UP0 ULDC UR7, c[0x0][0x9f0] ;  /* 0x00027c0000078ab9 */ /* 0x000fe40000000800 */
[----:B------:R-:W-:Y:S01]  /*0b40*/  IMAD.U32 R3, RZ, RZ, UR7 ;  /* 0x00000007ff037e24 */ /* 0x000fe2000f8e00ff */
[----:B------:R-:W-:-:S04]  /*0b50*/  UIADD3 UR8, UR6, -0x1, UR7 ;  /* 0xffffffff06087890 */ /* 0x000fc8000fffe007 */
[-C--:B------:R-:W-:Y:S02]  /*0b60*/  IABS R0, R3.reuse ;  /* 0x0000000300007213 */ /* 0x080fe40000000000 */
[----:B------:R-:W-:Y:S01]  /*0b70*/  IMAD.U32 R4, RZ, RZ, UR8 ;  /* 0x00000008ff047e24 */ /* 0x000fe2000f8e00ff */
[----:B------:R-:W-:Y:S01]  /*0b80*/  IABS R5, R3 ;  /* 0x0000000300057213 */ /* 0x000fe20000000000 */
[----:B------:R-:W-:Y:S01]  /*0b90*/  ULOP3.LUT UR8, UR8, UR7, URZ, 0x3c, !UPT ;  /* 0x0000000708087292 */ /* 0x000fe2000f8e3c3f */
[----:B------:R-:W-:Y:S02]  /*0ba0*/  R2UR UR12, R0 ;  /* 0x00000000000c72ca */ /* 0x000fe400000e0000 */
[----:B------:R-:W-:-:S04]  /*0bb0*/  IABS R4, R4 ;  /* 0x0000000400047213 */ /* 0x000fc80000000000 */
[----:B------:R-:W-:-:S04]  /*0bc0*/  MOV R3, R4 ;  /* 0x0000000400037202 */ /* 0x000fc80000000f00 */
[----:B------:R-:W-:-:S03]  /*0bd0*/  R2UR UR11, R3 ;  /* 0x00000000030b72ca */ /* 0x000fc600000e0000 */
[----:B------:R-:W1:Y:S08]  /*0be0*/  I2F.RP R0, UR12 ;  /* 0x0000000c00007d06 */ /* 0x000e700008209400 */
[----:B-1----:R-:W0:Y:S02]  /*0bf0*/  MUFU.RCP R0, R0 ;  /* 0x0000000000007308 */ /* 0x002e240000001000 */
[----:B0-----:R-:W-:-:S02]  /*0c00*/  VIADD R2, R0, 0xffffffe ;  /* 0x0ffffffe00027836 */ /* 0x001fc40000000000 */
[----:B------:R-:W-:-:S04]  /*0c10*/  IMAD.MOV R0, RZ, RZ, -R5 ;  /* 0x000000ffff007224 */ /* 0x000fc800078e0a05 */
[----:B------:R-:W0:Y:S02]  /*0c20*/  F2I.FTZ.U32.TRUNC.NTZ R2, R2 ;  /* 0x0000000200027305 */ /* 0x000e24000021f000 */
[----:B0-----:R-:W-:-:S13]  /*0c30*/  R2UR UR5, R2 ;  /* 0x00000000020572ca */ /* 0x001fda00000e0000 */
[----:B------:R-:W-:-:S04]  /*0c40*/  UIADD3 UR10, URZ, -UR5, URZ ;  /* 0x800000053f0a7290 */ /* 0x000fc8000fffe03f */
[----:B------:R-:W-:-:S04]  /*0c50*/  UIMAD UR10, UR10, UR12, URZ ;  /* 0x0000000c0a0a72a4 */ /* 0x000fc8000f8e023f */
[----:B------:R-:W-:-:S03]  /*0c60*/  UIMAD.WIDE.U32 UR4, UR5, UR10, UR4 ;  /* 0x0000000a050472a5 */ /* 0x000fc6000f8e0004 */
[----:B------:R-:W-:Y:S01]  /*0c70*/  R2UR UR10, R0 ;  /* 0x00000000000a72ca */ /* 0x000fe200000e0000 */
[----:B------:R-:W-:-:S12]  /*0c80*/  UIMAD.WIDE.U32 UR4, UR5, UR11, URZ ;  /* 0x0000000b050472a5 */ /* 0x000fd8000f8e003f */
[----:B------:R-:W-:-:S04]  /*0c90*/  UIMAD UR4, UR5, UR10, UR11 ;  /* 0x0000000a050472a4 */ /* 0x000fc8000f8e020b */
[----:B------:R-:W-:-:S11]  /*0ca0*/  UISETP.GT.U32.AND UP0, UPT, UR12, UR4, UPT ;  /* 0x000000040c00728c */ /* 0x000fd6000bf04070 */
[----:B------:R-:W-:Y:S02]  /*0cb0*/  @!UP0 UIADD3 UR4, UR4, -UR12, URZ ;  /* 0x8000000c04048290 */ /* 0x000fe4000fffe03f */
[----:B------:R-:W-:Y:S02]  /*0cc0*/  @!UP0 UIADD3 UR5, UR5, 0x1, URZ ;  /* 0x0000000105058890 */ /* 0x000fe4000fffe03f */
[----:B------:R-:W-:Y:S02]  /*0cd0*/  UISETP.GE.U32.AND UP1, UPT, UR4, UR12, UPT ;  /* 0x0000000c0400728c */ /* 0x000fe4000bf26070 */
[----:B------:R-:W-:-:S09]  /*0ce0*/  UISETP.GE.AND UP0, UPT, UR8, URZ, UPT ;  /* 0x0000003f0800728c */ /* 0x000fd2000bf06270 */
[----:B------:R-:W-:Y:S02]  /*0cf0*/  @UP1 UIADD3 UR5, UR5, 0x1, URZ ;  /* 0x0000000105051890 */ /* 0x000fe4000fffe03f */
[----:B------:R-:W-:-:S05]  /*0d00*/  UISETP.NE.AND UP1, UPT, UR7, URZ, UPT ;  /* 0x0000003f0700728c */ /* 0x000fca000bf25270 */
[----:B------:R-:W-:Y:S02]  /*0d10*/  UMOV UR4, UR5 ;  /* 0x0000000500047c82 */ /* 0x000fe40008000000 */
[----:B------:R-:W-:-:S04]  /*0d20*/  @!UP0 UIADD3 UR4, -UR4, URZ, URZ ;  /* 0x0000003f04048290 */ /* 0x000fc8000fffe13f */
[----:B------:R-:W-:-:S12]  /*0d30*/  @!UP1 ULOP3.LUT UR4, URZ, UR7, URZ, 0x33, !UPT ;  /* 0x000000073f049292 */ /* 0x000fd8000f8e333f */
.L_x_9:
[----:B------:R-:W-:Y:S01]  /*0d40*/  UIMAD UR5, UR9, UR4, URZ ;  /* 0x00000004090572a4 */ /* 0x000fe2000f8e023f */
[----:B------:R-:W-:Y:S01]  /*0d50*/  IMAD.U32 R0, RZ, RZ, UR6 ;  /* 0x00000006ff007e24 */ /* 0x000fe2000f8e00ff */
[----:B------:R-:W-:Y:S01]  /*0d60*/  PLOP3.LUT P0, PT, PT, PT, PT, 0x80, 0x0 ;  /* 0x000000000000781c */ /* 0x000fe20003f0f070 */
[----:B------:R-:W-:Y:S01]  /*0d70*/  IMAD.U32 R3, RZ, RZ, UR4 ;  /* 0x00000004ff037e24 */ /* 0x000fe2000f8e00ff */
[----:B------:R-:W-:Y:S01]  /*0d80*/  CS2R R150, SRZ ;  /* 0x0000000000967805 */ /* 0x000fe2000001ff00 */
[----:B------:R-:W-:Y:S01]  /*0d90*/  VIADD R19, R25, 0xffffff80 ;  /* 0xffffff8019137836 */ /* 0x000fe20000000000 */
[----:B------:R-:W-:Y:S01]  /*0da0*/  MOV R17, UR5 ;  /* 0x0000000500117c02 */ /* 0x000fe20008000f00 */
[----:B0-----:R-:W-:Y:S01]  /*0db0*/  IMAD.MOV.U32 R2, RZ, RZ, RZ ;  /* 0x000000ffff027224 */ /* 0x001fe200078e00ff */
[----:B------:R-:W-:Y:S02]  /*0dc0*/  VIADDMNMX R0, R3, UR5, R0, PT ;  /* 0x0000000503007c46 */ /* 0x000fe4000b800100 */
[----:B------:R-:W-:-:S02]  /*0dd0*/  CS2R R148, SRZ ;  /* 0x0000000000947805 */ /* 0x000fc4000001ff00 */
[----:B------:R-:W-:Y:S02]  /*0de0*/  CS2R R146, SRZ ;  /* 0x0000000000927805 */ /* 0x000fe4000001ff00 */
[----:B------:R-:W-:Y:S02]  /*0df0*/  CS2R R144, SRZ ;  /* 0x0000000000907805 */ /* 0x000fe4000001ff00 */
[----:B------:R-:W-:Y:S01]  /*0e00*/  R2UR UR60, R0 ;  /* 0x00000000003c72ca */ /* 0x000fe200000e0000 */
[----:B------:R-:W-:Y:S01]  /*0e10*/  IMAD.MOV.U32 R0, RZ, RZ, RZ ;  /* 0x000000ffff007224 */ /* 0x000fe200078e00ff */
[----:B------:R-:W-:Y:S02]  /*0e20*/  CS2R R142, SRZ ;  /* 0x00000000008e7805 */ /* 0x000fe4000001ff00 */
[----:B------:R-:W-:Y:S02]  /*0e30*/  CS2R R140, SRZ ;  /* 0x00000000008c7805 */ /* 0x000fe4000001ff00 */
[----:B------:R-:W-:-:S02]  /*0e40*/  CS2R R138, SRZ ;  /* 0x00000000008a7805 */ /* 0x000fc4000001ff00 */
[----:B------:R-:W-:Y:S02]  /*0e50*/  CS2R R136, SRZ ;  /* 0x0000000000887805 */ /* 0x000fe4000001ff00 */
[----:B------:R-:W-:Y:S02]  /*0e60*/  CS2R R134, SRZ ;  /* 0x0000000000867805 */ /* 0x000fe4000001ff00 */
[----:B------:R-:W-:Y:S02]  /*0e70*/  CS2R R132, SRZ ;  /* 0x0000000000847805 */ /* 0x000fe4000001ff00 */
[----:B------:R-:W-:Y:S02]  /*0e80*/  CS2R R130, SRZ ;  /* 0x0000000000827805 */ /* 0x000fe4000001ff00 */
[----:B------:R-:W-:Y:S02]  /*0e90*/  CS2R R128, SRZ ;  /* 0x0000000000807805 */ /* 0x000fe4000001ff00 */
[----:B------:R-:W-:-:S02]  /*0ea0*/  CS2R R126, SRZ ;  /* 0x00000000007e7805 */ /* 0x000fc4000001ff00 */
[----:B------:R-:W-:Y:S02]  /*0eb0*/  CS2R R124, SRZ ;  /* 0x00000000007c7805 */ /* 0x000fe4000001ff00 */
[----:B------:R-:W-:Y:S01]  /*0ec0*/  CS2R R122, SRZ ;  /* 0x00000000007a7805 */ /* 0x000fe2000001ff00 */
[----:B------:R-:W-:Y:S01]  /*0ed0*/  UISETP.GT.AND UP0, UPT, UR60, UR5, UPT ;  /* 0x000000053c00728c */ /* 0x000fe2000bf04270 */
[----:B------:R-:W-:Y:S02]  /*0ee0*/  CS2R R120, SRZ ;  /* 0x0000000000787805 */ /* 0x000fe4000001ff00 */
[----:B------:R-:W-:Y:S02]  /*0ef0*/  CS2R R118, SRZ ;  /* 0x0000000000767805 */ /* 0x000fe4000001ff00 */
[----:B------:R-:W-:Y:S02]  /*0f00*/  CS2R R116, SRZ ;  /* 0x0000000000747805 */ /* 0x000fe4000001ff00 */
[----:B------:R-:W-:-:S02]  /*0f10*/  CS2R R114, SRZ ;  /* 0x0000000000727805 */ /* 0x000fc4000001ff00 */
[----:B------:R-:W-:Y:S02]  /*0f20*/  CS2R R112, SRZ ;  /* 0x0000000000707805 */ /* 0x000fe4000001ff00 */
[----:B------:R-:W-:Y:S02]  /*0f30*/  PLOP3.LUT P1, PT, PT, PT, UP0, 0x80, 0x0 ;  /* 0x000000000000781c */ /* 0x000fe40003f2f008 */
[----:B------:R-:W-:Y:S02]  /*0f40*/  CS2R R110, SRZ ;  /* 0x00000000006e7805 */ /* 0x000fe4000001ff00 */
        /* <DEDUP_REMOVED lines=42> */
[----:B------:R-:W-:Y:S01]  /*11f0*/  CS2R R24, SRZ ;  /* 0x0000000000187805 */ /* 0x000fe2000001ff00 */
[----:B------:R-:W-:Y:S06]  /*1200*/  @!P1 BRA `(.L_x_10) ;  /* 0x0000009400649947 */ /* 0x000fec0003800000 */
[----:B------:R-:W-:Y:S01]  /*1210*/  SHF.R.S32.HI R0, RZ, 0x1f, R19 ;  /* 0x0000001fff007819 */ /* 0x000fe20000011413 */
[----:B------:R-:W0:Y:S01]  /*1220*/  S2UR UR7, SR_CgaCtaId ;  /* 0x00000000000779c3 */ /* 0x000e220000008800 */
[----:B------:R-:W-:Y:S02]  /*1230*/  UMOV UR6, 0x400 ;  /* 0x0000040000067882 */ /* 0x000fe40000000000 */
[----:B------:R-:W-:-:S04]  /*1240*/  LEA.HI R22, R0, R19, RZ, 0x7 ;  /* 0x0000001300167211 */ /* 0x000fc800078f38ff */
[----:B------:R-:W-:-:S06]  /*1250*/  SHF.R.S32.HI R0, RZ, 0x7, R22 ;  /* 0x00000007ff007819 */ /* 0x000fcc0000011416 */
[----:B------:R-:W1:Y:S01]  /*1260*/  SHFL.IDX PT, R0, R0, RZ, 0x1f ;  /* 0x00001fff00007589 */ /* 0x000e6200000e0000 */
[----:B0-----:R-:W-:-:S04]  /*1270*/  ULEA UR8, UR7, UR6, 0x18 ;  /* 0x0000000607087291 */ /* 0x001fc8000f8ec03f */
[----:B------:R-:W-:Y:S02]  /*1280*/  UIADD3 UR6, UR8, 0x14400, URZ ;  /* 0x0001440008067890 */ /* 0x000fe4000fffe03f */
[----:B------:R-:W-:Y:S02]  /*1290*/  MOV R16, UR8 ;  /* 0x0000000800107c02 */ /* 0x000fe40008000f00 */
[----:B------:R-:W-:Y:S01]  /*12a0*/  ULOP3.LUT UP0, URZ, UR6, 0x9f, URZ, 0xc0, !UPT ;  /* 0x0000009f063f7892 */ /* 0x000fe2000f80c03f */
[----:B-1----:R-:W-:-:S05]  /*12b0*/  R2UR UR4, R0 ;  /* 0x00000000000472ca */ /* 0x002fca00000e0000 */
[----:B------:R-:W-:-:S08]  /*12c0*/  PLOP3.LUT P0, PT, PT, PT, UP0, 0x80, 0x0 ;  /* 0x000000000000781c */ /* 0x000fd00003f0f008 */
[----:B------:R-:W-:-:S04]  /*12d0*/  ULEA.HI UR5, UR4, UR4, URZ, 0x1 ;  /* 0x0000000404057291 */ /* 0x000fc8000f8f083f */
[----:B------:R-:W-:-:S04]  /*12e0*/  ULOP3.LUT UR5, UR5, 0x1e, URZ, 0xc0, !UPT ;  /* 0x0000001e05057892 */ /* 0x000fc8000f8ec03f */
[----:B------:R-:W-:-:S04]  /*12f0*/  UIADD3 UR5, UR4, -UR5, URZ ;  /* 0x8000000504057290 */ /* 0x000fc8000fffe03f */
[----:B------:R-:W-:-:S04]  /*1300*/  ULEA UR5, UR5, UR6, 0xd ;  /* 0x0000000605057291 */ /* 0x000fc8000f8e683f */
[----:B------:R-:W-:-:S04]  /*1310*/  USHF.R.U32.HI UR5, URZ, 0x4, UR5 ;  /* 0x000000043f057899 */ /* 0x000fc80008011605 */
[----:B------:R-:W-:Y:S01]  /*1320*/  ULOP3.LUT UR36, UR5, 0x3fff, URZ, 0xc0, !UPT ;  /* 0x00003fff05247892 */ /* 0x000fe2000f8ec03f */
[----:B------:R-:W-:Y:S11]  /*1330*/  @!P0 BRA `(.L_x_11) ;  /* 0x0000000000408947 */ /* 0x000ff60003800000 */
[----:B------:R-:W-:Y:S01]  /*1340*/  MOV R0, 0x0 ;  /* 0x0000000000007802 */ /* 0x000fe20000000f00 */
[----:B------:R-:W-:Y:S01]  /*1350*/  ULDC.64 UR4, c[0x4][0xa8] ;  /* 0x01002a0000047ab9 */ /* 0x000fe20000000a00 */
[----:B------:R-:W-:Y:S01]  /*1360*/  ULDC.64 UR6, c[0x4][0x28] ;  /* 0x01000a0000067ab9 */ /* 0x000fe20000000a00 */
[----:B------:R-:W-:Y:S01]  /*1370*/  IMAD.U32 R4, RZ, RZ, UR4 ;  /* 0x00000004ff047e24 */ /* 0x000fe2000f8e00ff */
[----:B------:R0:W1:Y:S01]  /*1380*/  LDC.64 R2, c[0x4][R0] ;  /* 0x0100000000027b82 */ /* 0x0000620000000a00 */
[----:B------:R-:W-:Y:S01]  /*1390*/  IMAD.U32 R5, RZ, RZ, UR5 ;  /* 0x00000005ff057e24 */ /* 0x000fe2000f8e00ff */
[----:B------:R-:W-:Y:S01]  /*13a0*/  ULDC.64 UR4, c[0x4][0xb0] ;  /* 0x01002c0000047ab9 */ /* 0x000fe20000000a00 */
[----:B------:R-:W-:Y:S01]  /*13b0*/  IMAD.U32 R10, RZ, RZ, UR6 ;  /* 0x00000006ff0a7e24 */ /* 0x000fe2000f8e00ff */
[----:B------:R-:W-:Y:S01]  /*13c0*/  MOV R7, UR5 ;  /* 0x0000000500077c02 */ /* 0x000fe20008000f00 */
[----:B------:R-:W-:Y:S01]  /*13d0*/  IMAD.U32 R6, RZ, RZ, UR4 ;  /* 0x00000004ff067e24 */ /* 0x000fe2000f8e00ff */
[----:B------:R-:W-:Y:S01]  /*13e0*/  MOV R12, 0x1 ;  /* 0x00000001000c7802 */ /* 0x000fe20000000f00 */
[----:B------:R-:W-:-:S02]  /*13f0*/  IMAD.U32 R11, RZ, RZ, UR7 ;  /* 0x00000007ff0b7e24 */ /* 0x000fc4000f8e00ff */
[----:B------:R-:W-:Y:S02]  /*1400*/  IMAD.MOV.U32 R8, RZ, RZ, 0x70 ;  /* 0x00000070ff087424 */ /* 0x000fe400078e00ff */
[----:B0-----:R-:W-:-:S07]  /*1410*/  IMAD.MOV.U32 R13, RZ, RZ, RZ ;  /* 0x000000ffff0d7224 */ /* 0x001fce00078e00ff */
[----:B------:R-:W-:-:S07]  /*1420*/  LEPC R20, `(.L_x_11) ;  /* 0x000000001014794e */ /* 0x000fce0000000000 */
[----:B-1----:R-:W-:Y:S05]  /*1430*/  CALL.ABS.NOINC R2 ;  /* 0x0000000002007343 */ /* 0x002fea0003c00000 */
.L_x_11:
[----:B------:R-:W-:Y:S02]  /*1440*/  R2UR UR4, R16 ;  /* 0x00000000100472ca */ /* 0x000fe400000e0000 */
[----:B------:R-:W-:-:S11]  /*1450*/  SHF.L.U32 R0, RZ, 0x1f, RZ ;  /* 0x0000001fff007819 */ /* 0x000fd600000006ff */
[----:B------:R-:W0:Y:S02]  /*1460*/  SYNCS.PHASECHK.TRANS64.TRYWAIT P0, [UR4+0x38800], R0 ;  /* 0x03880000ff0075a7 */ /* 0x000e240008000144 */
[----:B0-----:R-:W-:Y:S05]  /*1470*/  @!P0 BRA `(.L_x_12) ;  /* 0x000000f400c08947 */ /* 0x001fea0003800000 */
.L_x_87:
[----:B------:R-:W2:Y:S02]  /*1480*/  LDL R2, [R1+0x4] ;  /* 0x0000040001027983 */ /* 0x000ea40000100800 */
[----:B--2---:R-:W-:-:S13]  /*1490*/  R2UR UR4, R2 ;  /* 0x00000000020472ca */ /* 0x004fda00000e0000 */
[----:B------:R-:W-:-:S06]  /*14a0*/  ULOP3.LUT UR4, UR4, 0x1, URZ, 0xfc, !UPT ;  /* 0x0000000104047892 */ /* 0x000fcc000f8efc3f */
[----:B------:R-:W-:-:S05]  /*14b0*/  IMAD.U32 R2, RZ, RZ, UR4 ;  /* 0x00000004ff027e24 */ /* 0x000fca000f8e00ff */
[----:B------:R-:W-:-:S13]  /*14c0*/  ISETP.NE.AND P0, PT, R2, 0x3, PT ;  /* 0x000000030200780c */ /* 0x000fda0003f05270 */
[----:B------:R-:W-:Y:S05]  /*14d0*/  @!P0 BRA `(.L_x_13) ;  /* 0x0000000000048947 */ /* 0x000fea0003800000 */
[----:B------:R-:W-:Y:S01]  /*14e0*/  BPT.TRAP 0x1 ;  /* 0x000000040000795c */ /* 0x000fe20000300000 */
.L_x_13:
[----:B------:R-:W-:-:S13]  /*14f0*/  R2UR UR4, R16 ;  /* 0x00000000100472ca */ /* 0x000fda00000e0000 */
[----:B------:R1:W2:Y:S01]  /*1500*/  SYNCS.PHASECHK.TRANS64.TRYWAIT P1, [UR4+0x38830], R0 ;  /* 0x03883000ff0075a7 */ /* 0x0002a20008020144 */
[----:B------:R-:W-:Y:S05]  /*1510*/  @!P0 BRA `(.L_x_14) ;  /* 0x0000000000048947 */ /* 0x000fea0003800000 */
[----:B------:R-:W-:Y:S01]  /*1520*/  BPT.TRAP 0x1 ;  /* 0x000000040000795c */ /* 0x000fe20000300000 */
.L_x_14:
[----:B------:R-:W-:Y:S01]  /*1530*/  IMAD.U32 R4, RZ, RZ, UR36 ;  /* 0x00000024ff047e24 */ /* 0x000fe2000f8e00ff */
[----:B------:R-:W-:Y:S01]  /*1540*/  MOV R8, RZ ;  /* 0x000000ff00087202 */ /* 0x000fe20000000f00 */
[----:B--2---:R-:W-:Y:S06]  /*1550*/  @P1 BRA `(.L_x_15) ;  /* 0x00000000000c1947 */ /* 0x004fec0003800000 */
[----:B------:R-:W-:-:S13]  /*1560*/  R2UR UR4, R16 ;  /* 0x00000000100472ca */ /* 0x000fda00000e0000 */
[----:B------:R-:W2:Y:S02]  /*1570*/  SYNCS.PHASECHK.TRANS64.TRYWAIT P1, [UR4+0x38830], R0 ;  /* 0x03883000ff0075a7 */ /* 0x000ea40008020144 */
[----:B--2---:R-:W-:Y:S05]  /*1580*/  @!P1 BRA `(.L_x_16) ;  /* 0x000000f400989947 */ /* 0x004fea0003800000 */
.L_x_15:
[----:B------:R-:W-:Y:S05]  /*1590*/  WARPSYNC.ALL ;  /* 0x0000000000007948 */ /* 0x000fea0003800000 */
[----:B------:R-:W-:Y:S01]  /*15a0*/  IMAD.MOV.U32 R151, RZ, RZ, RZ ;  /* 0x000000ffff977224 */ /* 0x000fe200078e00ff */
[----:B------:R-:W-:Y:S01]  /*15b0*/  LOP3.LUT R4, R4, 0x10000, RZ, 0xfc, !PT ;  /* 0x0001000004047812 */ /* 0x000fe200078efcff */
[----:B------:R-:W-:Y:S01]  /*15c0*/  IMAD.MOV.U32 R5, RZ, RZ, 0x40000040 ;  /* 0x40000040ff057424 */ /* 0x000fe200078e00ff */
[----:B------:R-:W-:Y:S01]  /*15d0*/  R2UR UR4, R16 ;  /* 0x00000000100472ca */ /* 0x000fe200000e0000 */
[----:B------:R-:W-:Y:S01]  /*15e0*/  WARPGROUP.ARRIVE ;  /* 0x00000000000079c5 */ /* 0x000fe20000000000 */
[C---:B------:R-:W-:Y:S01]  /*15f0*/  R2UR UR8, R4.reuse ;  /* 0x00000000040872ca */ /* 0x040fe200000e0000 */
[----:B------:R-:W-:Y:S01]  /*1600*/  UMOV UR11, 0x40000040 ;  /* 0x40000040000b7882 */ /* 0x000fe20000000000 */
        /* <DEDUP_REMOVED lines=9> */
[----:B------:R-:W-:Y:S01]  /*16a0*/  UIADD3 UR4, UR4, 0x24400, URZ ;  /* 0x0002440004047890 */ /* 0x000fe2000fffe03f */
[C---:B------:R-:W-:Y:S01]  /*16b0*/  R2UR UR20, R4.reuse ;  /* 0x00000000041472ca */ /* 0x040fe200000e0000 */
[----:B------:R-:W-:Y:S01]  /*16c0*/  UMOV UR29, 0x40000040 ;  /* 0x40000040001d7882 */ /* 0x000fe20000000000 */
[C---:B------:R-:W-:Y:S01]  /*16d0*/  R2UR UR21, R5.reuse ;  /* 0x00000000051572ca */ /* 0x040fe200000e0000 */
[----:B------:R-:W-:Y:S01]  /*16e0*/  USHF.R.U32.HI UR4, URZ, 0x4, UR4 ;  /* 0x000000043f047899 */ /* 0x000fe20008011604 */
[C---:B------:R-:W-:Y:S01]  /*16f0*/  R2UR UR16, R4.reuse ;  /* 0x00000000041072ca */ /* 0x040fe200000e0000 */
[----:B------:R-:W-:Y:S01]  /*1700*/  UMOV UR31, 0x40000040 ;  /* 0x40000040001f7882 */ /* 0x000fe20000000000 */
[----:B------:R-:W-:Y:S01]  /*1710*/  R2UR UR17, R5 ;  /* 0x00000000051172ca */ /* 0x000fe200000e0000 */
[----:B------:R-:W-:Y:S01]  /*1720*/  ULOP3.LUT UR4, UR4, 0x3fff, URZ, 0xc0, !UPT ;  /* 0x00003fff04047892 */ /* 0x000fe2000f8ec03f */
[----:B------:R-:W-:Y:S01]  /*1730*/  R2UR UR6, R4 ;  /* 0x00000000040672ca */ /* 0x000fe200000e0000 */
[----:B------:R-:W-:Y:S01]  /*1740*/  UMOV UR35, 0x40000040 ;  /* 0x4000004000237882 */ /* 0x000fe20000000000 */
[----:B------:R-:W-:Y:S01]  /*1750*/  MOV R13, UR29 ;  /* 0x0000001d000d7c02 */ /* 0x000fe20008000f00 */
[----:B------:R-:W-:Y:S01]  /*1760*/  ULOP3.LUT UR61, UR4, 0x10000, URZ, 0xfc, !UPT ;  /* 0x00010000043d7892 */ /* 0x000fe2000f8efc3f */
[----:B------:R-:W-:Y:S01]  /*1770*/  UMOV UR39, 0x40000040 ;  /* 0x4000004000277882 */ /* 0x000fe20000000000 */
[----:B------:R-:W-:-:S02]  /*1780*/  UMOV UR43, 0x40000040 ;  /* 0x40000040002b7882 */ /* 0x000fc40000000000 */
[----:B------:R-:W-:Y:S02]  /*1790*/  UIADD3 UR4, UR61, 0x80, URZ ;  /* 0x000000803d047890 */ /* 0x000fe4000fffe03f */
[----:B------:R-:W-:Y:S02]  /*17a0*/  UIADD3 UR26, UR61, 0x100, URZ ;  /* 0x000001003d1a7890 */ /* 0x000fe4000fffe03f */
[----:B------:R-:W-:Y:S01]  /*17b0*/  UMOV UR10, UR61 ;  /* 0x0000003d000a7c82 */ /* 0x000fe20008000000 */
[----:B------:R-:W-:Y:S01]  /*17c0*/  UIADD3 UR22, UR61, 0x180, URZ ;  /* 0x000001803d167890 */ /* 0x000fe2000fffe03f */
[----:B------:R-:W-:Y:S01]  /*17d0*/  HGMMA.64x16x16.F32.BF16 R56, gdesc[UR8], RZ, !UPT, gsb0 ;  /* 0x00200000083879f0 */ /* 0x000fe2000c0018ff */
[----:B------:R-:W-:Y:S01]  /*17e0*/  UMOV UR14, UR4 ;  /* 0x00000004000e7c82 */ /* 0x000fe20008000000 */
[----:B------:R-:W-:Y:S02]  /*17f0*/  UIADD3 UR18, UR61, 0x200, URZ ;  /* 0x000002003d127890 */ /* 0x000fe4000fffe03f */
[----:B------:R-:W-:-:S02]  /*1800*/  UIADD3 UR4, UR6, 0x2, URZ ;  /* 0x0000000206047890 */ /* 0x000fc4000fffe03f */
[----:B------:R-:W-:Y:S01]  /*1810*/  UIADD3 UR10, UR61, 0x102, URZ ;  /* 0x000001023d0a7890 */ /* 0x000fe2000fffe03f */
[----:B------:R-:W-:Y:S01]  /*1820*/  UMOV UR9, UR29 ;  /* 0x0000001d00097c82 */ /* 0x000fe20008000000 */
[----:B------:R-:W-:Y:S01]  /*1830*/  UMOV UR11, 0x40000040 ;  /* 0x40000040000b7882 */ /* 0x000fe20000000000 */
[----:B------:R-:W-:Y:S02]  /*1840*/  UIADD3 UR5, UR61, 0x202, URZ ;  /* 0x000002023d057890 */ /* 0x000fe4000fffe03f */
[----:B------:R-:W-:Y:S01]  /*1850*/  UMOV UR28, UR4 ;  /* 0x00000004001c7c82 */ /* 0x000fe20008000000 */
[----:B------:R-:W-:Y:S01]  /*1860*/  UIADD3 UR4, UR61, 0x182, URZ ;  /* 0x000001823d047890 */ /* 0x000fe2000fffe03f */
[----:B------:R-:W-:Y:S01]  /*1870*/  IMAD.U32 R12, RZ, RZ, UR28 ;  /* 0x0000001cff0c7e24 */ /* 0x000fe2000f8e00ff */
[----:B------:R-:W-:Y:S01]  /*1880*/  UMOV UR8, UR28 ;  /* 0x0000001c00087c82 */ /* 0x000fe20008000000 */
[----:B------:R-:W-:Y:S02]  /*1890*/  UIADD3 UR7, UR61, 0x184, URZ ;  /* 0x000001843d077890 */ /* 0x000fe4000fffe03f */
[----:B------:R-:W-:-:S02]  /*18a0*/  UIADD3 UR30, UR61, 0x384, URZ ;  /* 0x000003843d1e7890 */ /* 0x000fc4000fffe03f */
[----:B------:R-:W-:Y:S02]  /*18b0*/  UIADD3 UR34, UR61, 0x386, URZ ;  /* 0x000003863d227890 */ /* 0x000fe4000fffe03f */
[----:B------:R-:W-:Y:S02]  /*18c0*/  UIADD3 UR38, UR61, 0x600, URZ ;  /* 0x000006003d267890 */ /* 0x000fe4000fffe03f */
[----:B------:R-:W-:Y:S02]  /*18d0*/  UIADD3 UR42, UR61, 0x602, URZ ;  /* 0x000006023d2a7890 */ /* 0x000fe4000fffe03f */
[----:B------:R-:W-:Y:S01]  /*18e0*/  UIADD3 UR46, UR61, 0x604, URZ ;  /* 0x000006043d2e7890 */ /* 0x000fe2000fffe03f */
[----:B------:R-:W-:Y:S01]  /*18f0*/  UMOV UR47, 0x40000040 ;  /* 0x40000040002f7882 */ /* 0x000fe20000000000 */
[----:B------:R-:W-:Y:S01]  /*1900*/  UIADD3 UR50, UR61, 0x506, URZ ;  /* 0x000005063d327890 */ /* 0x000fe2000fffe03f */
[----:B------:R-:W-:Y:S01]  /*1910*/  UMOV UR51, 0x40000040 ;  /* 0x4000004000337882 */ /* 0x000fe20000000000 */
[----:B------:R-:W-:Y:S01]  /*1920*/  UIADD3 UR54, UR61, 0x780, URZ ;  /* 0x000007803d367890 */ /* 0x000fe2000fffe03f */
[----:B------:R-:W-:Y:S01]  /*1930*/  UMOV UR55, 0x40000040 ;  /* 0x4000004000377882 */ /* 0x000fe20000000000 */
[----:B------:R-:W-:Y:S01]  /*1940*/  UIADD3 UR58, UR61, 0x782, URZ ;  /* 0x000007823d3a7890 */ /* 0x000fe2000fffe03f */
[----:B------:R-:W-:Y:S01]  /*1950*/  UMOV UR59, 0x40000040 ;  /* 0x40000040003b7882 */ /* 0x000fe20000000000 */
[----:B------:R-:W-:-:S02]  /*1960*/  WARPGROUP.DEPBAR.LE gsb0, 0x0 ;  /* 0x00008000000079c5 */ /* 0x000fc40000010000 */
[----:B------:R-:W-:-:S06]  /*1970*/  WARPGROUP.ARRIVE ;  /* 0x00000000000079c5 */ /* 0x000fcc0000000000 */
[----:B------:R-:W-:Y:S01]  /*1980*/  HGMMA.64x16x16.F32.BF16 R48, gdesc[UR12], RZ, !UPT, gsb0 ;  /* 0x002000000c3079f0 */ /* 0x000fe2000c0018ff */
[----:B------:R-:W-:Y:S01]  /*1990*/  UIADD3 UR14, UR61, 0x2, URZ ;  /* 0x000000023d0e7890 */ /* 0x000fe2000fffe03f */
[----:B------:R-:W-:Y:S01]  /*19a0*/  UMOV UR12, UR28 ;  /* 0x0000001c000c7c82 */ /* 0x000fe20008000000 */
[----:B------:R-:W-:Y:S01]  /*19b0*/  UMOV UR13, UR29 ;  /* 0x0000001d000d7c82 */ /* 0x000fe20008000000 */
[----:B------:R-:W-:Y:S01]  /*19c0*/  UMOV UR15, 0x40000040 ;  /* 0x40000040000f7882 */ /* 0x000fe20000000000 */
[----:B------:R-:W-:Y:S02]  /*19d0*/  WARPGROUP.DEPBAR.LE gsb0, 0x0 ;  /* 0x00008000000079c5 */ /* 0x000fe40000010000 */
[----:B------:R-:W-:-:S06]  /*19e0*/  WARPGROUP.ARRIVE ;  /* 0x00000000000079c5 */ /* 0x000fcc0000000000 */
[----:B------:R-:W-:Y:S01]  /*19f0*/  HGMMA.64x16x16.F32.BF16 R40, gdesc[UR24], RZ, !UPT, gsb0 ;  /* 0x00200000182879f0 */ /* 0x000fe2000c0018ff */
[----:B------:R-:W-:Y:S01]  /*1a00*/  UIADD3 UR26, UR61, 0x382, URZ ;  /* 0x000003823d1a7890 */ /* 0x000fe2000fffe03f */
        /* <DEDUP_REMOVED lines=15> */
[----:B------:R-:W-:Y:S01]  /*1b00*/  HGMMA.64x16x16.F32.BF16 R56, gdesc[UR12], R56, gsb0 ;  /* 0x002000000c3879f0 */ /* 0x000fe20008001838 */
[----:B------:R-:W-:Y:S01]  /*1b10*/  UIADD3 UR14, UR61, 0x84, URZ ;  /* 0x000000843d0e7890 */ /* 0x000fe2000fffe03f */
        /* <DEDUP_REMOVED lines=9> */
[----:B------:R-:W-:Y:S01]  /*1bb0*/  UMOV UR8, UR28 ;  /* 0x0000001c00087c82 */ /* 0x000fe20008000000 */
[----:B------:R-:W-:Y:S01]  /*1bc0*/  UMOV UR9, UR29 ;  /* 0x0000001d00097c82 */ /* 0x000fe20008000000 */
[----:B------:R-:W-:Y:S01]  /*1bd0*/  UMOV UR10, UR4 ;  /* 0x00000004000a7c82 */ /* 0x000fe20008000000 */
[----:B------:R-:W-:Y:S01]  /*1be0*/  UMOV UR11, 0x40000040 ;  /* 0x40000040000b7882 */ /* 0x000fe20000000000 */
[----:B------:R-:W-:-:S07]  /*1bf0*/  UIADD3 UR4, UR6, 0x4, URZ ;  /* 0x0000000406047890 */ /* 0x000fce000fffe03f */
[----:B------:R-:W-:Y:S01]  /*1c00*/  UMOV UR16, UR4 ;  /* 0x0000000400107c82 */ /* 0x000fe20008000000 */
[----:B------:R-:W-:Y:S01]  /*1c10*/  UMOV UR12, UR4 ;  /* 0x00000004000c7c82 */ /* 0x000fe20008000000 */
[----:B------:R-:W-:Y:S02]  /*1c20*/  WARPGROUP.DEPBAR.LE gsb0, 0x0 ;  /* 0x00008000000079c5 */ /* 0x000fe40000010000 */
[----:B------:R-:W-:-:S06]  /*1c30*/  WARPGROUP.ARRIVE ;  /* 0x00000000000079c5 */ /* 0x000fcc0000000000 */
[----:B------:R-:W-:Y:S01]  /*1c40*/  HGMMA.64x16x16.F32.BF16 R32, gdesc[UR8], R32, gsb0 ;  /* 0x00200000082079f0 */ /* 0x000fe20008001820 */
[----:B------:R-:W-:Y:S01]  /*1c50*/  UMOV UR8, UR28 ;  /* 0x0000001c00087c82 */ /* 0x000fe20008000000 */
[----:B------:R-:W-:Y:S01]  /*1c60*/  UMOV UR9, UR29 ;  /* 0x0000001d00097c82 */ /* 0x000fe20008000000 */
[----:B------:R-:W-:Y:S01]  /*1c70*/  UMOV UR10, UR5 ;  /* 0x00000005000a7c82 */ /* 0x000fe20008000000 */
[----:B------:R-:W-:Y:S01]  /*1c80*/  UMOV UR11, 0x40000040 ;  /* 0x40000040000b7882 */ /* 0x000fe20000000000 */
[----:B------:R-:W-:Y:S02]  /*1c90*/  UMOV UR5, 0x40000040 ;  /* 0x4000004000057882 */ /* 0x000fe40000000000 */
[----:B------:R-:W-:Y:S01]  /*1ca0*/  UMOV UR17, UR5 ;  /* 0x0000000500117c82 */ /* 0x000fe20008000000 */
[----:B------:R-:W-:Y:S01]  /*1cb0*/  UMOV UR13, UR5 ;  /* 0x00000005000d7c82 */ /* 0x000fe20008000000 */
[----:B------:R-:W-:Y:S02]  /*1cc0*/  WARPGROUP.DEPBAR.LE gsb0, 0x0 ;  /* 0x00008000000079c5 */ /* 0x000fe40000010000 */
[----:B------:R-:W-:-:S06]  /*1cd0*/  WARPGROUP.ARRIVE ;  /* 0x00000000000079c5 */ /* 0x000fcc0000000000 */
[----:B------:R-:W-:Y:S01]  /*1ce0*/  HGMMA.64x16x16.F32.BF16 R24, gdesc[UR8], R24, gsb0 ;  /* 0x00200000081879f0 */ /* 0x000fe20008001818 */
        /* <DEDUP_REMOVED lines=12> */
[----:B------:R-:W-:Y:S02]  /*1db0*/  UIADD3 UR12, UR61, 0x204, URZ ;  /* 0x000002043d0c7890 */ /* 0x000fe4000fffe03f */
        /* <DEDUP_REMOVED lines=9> */
[----:B------:R-:W-:Y:S01]  /*1e50*/  UIADD3 UR7, UR61, 0x206, URZ ;  /* 0x000002063d077890 */ /* 0x000fe2000fffe03f */
[----:B------:R-:W-:Y:S02]  /*1e60*/  WARPGROUP.DEPBAR.LE gsb0, 0x0 ;  /* 0x00008000000079c5 */ /* 0x000fe40000010000 */
[----:B------:R-:W-:-:S06]  /*1e70*/  WARPGROUP.ARRIVE ;  /* 0x00000000000079c5 */ /* 0x000fcc0000000000 */
[----:B------:R-:W-:Y:S01]  /*1e80*/  HGMMA.64x16x16.F32.BF16 R32, gdesc[UR8], R32, gsb0 ;  /* 0x00200000082079f0 */ /* 0x000fe20008001820 */
[----:B------:R-:W-:Y:S01]  /*1e90*/  UMOV UR8, UR4 ;  /* 0x0000000400087c82 */ /* 0x000fe20008000000 */
[----:B------:R-:W-:Y:S01]  /*1ea0*/  UMOV UR9, UR5 ;  /* 0x0000000500097c82 */ /* 0x000fe20008000000 */
[----:B------:R-:W-:Y:S01]  /*1eb0*/  UMOV UR10, UR12 ;  /* 0x0000000c000a7c82 */ /* 0x000fe20008000000 */
[----:B------:R-:W-:Y:S01]  /*1ec0*/  UMOV UR11, 0x40000040 ;  /* 0x40000040000b7882 */ /* 0x000fe20000000000 */
[----:B------:R-:W-:Y:S02]  /*1ed0*/  WARPGROUP.DEPBAR.LE gsb0, 0x0 ;  /* 0x00008000000079c5 */ /* 0x000fe40000010000 */
[----:B------:R-:W-:-:S06]  /*1ee0*/  WARPGROUP.ARRIVE ;  /* 0x00000000000079c5 */ /* 0x000fcc0000000000 */
[----:B------:R-:W-:Y:S01]  /*1ef0*/  HGMMA.64x16x16.F32.BF16 R24, gdesc[UR8], R24, gsb0 ;  /* 0x00200000081879f0 */ /* 0x000fe20008001818 */
[----:B------:R-:W-:Y:S02]  /*1f00*/  UIADD3 UR8, UR6, 0x6, URZ ;  /* 0x0000000606087890 */ /* 0x000fe4000fffe03f */
[----:B------:R-:W-:Y:S01]  /*1f10*/  UIADD3 UR10, UR61, 0x6, URZ ;  /* 0x000000063d0a7890 */ /* 0x000fe2000fffe03f */
[----:B------:R-:W-:Y:S01]  /*1f20*/  UMOV UR9, 0x40000040 ;  /* 0x4000004000097882 */ /* 0x000fe20000000000 */
[----:B------:R-:W-:Y:S01]  /*1f30*/  UMOV UR11, 0x40000040 ;  /* 0x40000040000b7882 */ /* 0x000fe20000000000 */
[----:B------:R-:W-:Y:S02]  /*1f40*/  UMOV UR13, UR9 ;  /* 0x00000009000d7c82 */ /* 0x000fe40008000000 */
[----:B------:R-:W-:Y:S01]  /*1f50*/  UMOV UR12, UR8 ;  /* 0x00000008000c7c82 */ /* 0x000fe20008000000 */
[----:B------:R-:W-:Y:S01]  /*1f60*/  UMOV UR16, UR8 ;  /* 0x0000000800107c82 */ /* 0x000fe20008000000 */
[----:B------:R-:W-:Y:S01]  /*1f70*/  UMOV UR17, UR9 ;  /* 0x0000000900117c82 */ /* 0x000fe20008000000 */
[----:B------:R-:W-:-:S02]  /*1f80*/  WARPGROUP.DEPBAR.LE gsb0, 0x0 ;  /* 0x00008000000079c5 */ /* 0x000fc40000010000 */
        /* <DEDUP_REMOVED lines=23> */
[----:B------:R-:W-:Y:S01]  /*2100*/  UMOV UR10, UR7 ;  /* 0x00000007000a7c82 */ /* 0x000fe20008000000 */
[----:B------:R-:W-:Y:S01]  /*2110*/  UMOV UR11, 0x40000040 ;  /* 0x40000040000b7882 */ /* 0x000fe20000000000 */
[----:B------:R-:W-:Y:S01]  /*2120*/  UIADD3 UR7, UR61, 0x480, URZ ;  /* 0x000004803d077890 */ /* 0x000fe2000fffe03f */
[----:B------:R-:W-:Y:S02]  /*2130*/  WARPGROUP.DEPBAR.LE gsb0, 0x0 ;  /* 0x00008000000079c5 */ /* 0x000fe40000010000 */
[----:B------:R-:W-:-:S06]  /*2140*/  WARPGROUP.ARRIVE ;  /* 0x00000000000079c5 */ /* 0x000fcc0000000000 */
[----:B------:R-:W-:Y:S01]  /*2150*/  HGMMA.64x16x16.F32.BF16 R24, gdesc[UR8], R24, gsb0 ;  /* 0x00200000081879f0 */ /* 0x000fe20008001818 */
[----:B------:R-:W-:Y:S02]  /*2160*/  UIADD3 UR10, UR61, 0x706, URZ ;  /* 0x000007063d0a7890 */ /* 0x000fe4000fffe03f */
        /* <DEDUP_REMOVED lines=14> */
[----:B0-----:R-:W-:Y:S02]  /*2250*/  MOV R3, UR17 ;  /* 0x0000001100037c02 */ /* 0x001fe40008000f00 */
[----:B------:R-:W-:Y:S01]  /*2260*/  MOV R6, UR16 ;  /* 0x0000001000067c02 */ /* 0x000fe20008000f00 */
[----:B------:R-:W-:-:S02]  /*2270*/  WARPGROUP.DEPBAR.LE gsb0, 0x0 ;  /* 0x00008000000079c5 */ /* 0x000fc40000010000 */
        /* <DEDUP_REMOVED lines=15> */
[----:B------:R-:W-:Y:S02]  /*2370*/  UMOV UR15, 0x40000040 ;  /* 0x40000040000f7882 */ /* 0x000fe40000000000 */
[----:B------:R-:W-:Y:S01]  /*2380*/  IMAD.U32 R11, RZ, RZ, UR15 ;  /* 0x0000000fff0b7e24 */ /* 0x000fe2000f8e00ff */
        /* <DEDUP_REMOVED lines=14> */
[----:B-1----:R-:W-:Y:S02]  /*2470*/  MOV R0, UR21 ;  /* 0x0000001500007c02 */ /* 0x002fe40008000f00 */
        /* <DEDUP_REMOVED lines=79> */
[----:B------:R-:W-:Y:S03]  /*2970*/  HGMMA.64x16x16.F32.BF16 R24, gdesc[UR24], R24, gsb0 ;  /* 0x00200000181879f0 */ /* 0x000fe60008001818 */
        /* <DEDUP_REMOVED lines=70> */
[----:B------:R-:W-:Y:S01]  /*2de0*/  UIADD3 UR42, UR61, 0x586, URZ ;  /* 0x000005863d2a7890 */ /* 0x000fe2000fffe03f */
[----:B------:R-:W-:Y:S01]  /*2df0*/  UMOV UR49, UR41 ;  /* 0x0000002900317c82 */ /* 0x000fe20008000000 */
[----:B------:R-:W-:-:S03]  /*2e00*/  UMOV UR43, 0x40000040 ;  /* 0x40000040002b7882 */ /* 0x000fc60000000000 */
        /* <DEDUP_REMOVED lines=31> */
[----:B------:R-:W-:Y:S01]  /*3000*/  UIADD3 UR44, UR6, 0xc00, URZ ;  /* 0x00000c00062c7890 */ /* 0x000fe2000fffe03f */
[----:B------:R-:W-:Y:S01]  /*3010*/  UMOV UR45, 0x40000040 ;  /* 0x40000040002d7882 */ /* 0x000fe20000000000 */
[----:B------:R-:W-:Y:S01]  /*3020*/  UIADD3 UR46, UR61, 0x880, URZ ;  /* 0x000008803d2e7890 */ /* 0x000fe2000fffe03f */
[----:B------:R-:W-:Y:S01]  /*3030*/  UMOV UR53, UR45 ;  /* 0x0000002d00357c82 */ /* 0x000fe20008000000 */
[----:B------:R-:W-:-:S03]  /*3040*/  UMOV UR49, UR45 ;  /* 0x0000002d00317c82 */ /* 0x000fc60008000000 */
        /* <DEDUP_REMOVED lines=59> */
[----:B------:R-:W-:-:S07]  /*3400*/  UIADD3 UR6, UR6, 0xc06, URZ ;  /* 0x00000c0606067890 */ /* 0x000fce000fffe03f */
[----:B------:R-:W-:Y:S01]  /*3410*/  UMOV UR14, UR6 ;  /* 0x00000006000e7c82 */ /* 0x000fe20008000000 */
[----:B------:R-:W-:Y:S01]  /*3420*/  UIADD3 UR6, UR61, 0x786, URZ ;  /* 0x000007863d067890 */ /* 0x000fe2000fffe03f */
[----:B------:R-:W-:Y:S01]  /*3430*/  IMAD.U32 R10, RZ, RZ, UR14 ;  /* 0x0000000eff0a7e24 */ /* 0x000fe2000f8e00ff */
[----:B------:R-:W-:-:S05]  /*3440*/  UMOV UR20, UR14 ;  /* 0x0000000e00147c82 */ /* 0x000fca0008000000 */
[----:B------:R-:W-:Y:S01]  /*3450*/  UMOV UR22, UR6 ;  /* 0x0000000600167c82 */ /* 0x000fe20008000000 */
[----:B------:R-:W-:Y:S01]  /*3460*/  UIADD3 UR6, UR61, 0x906, URZ ;  /* 0x000009063d067890 */ /* 0x000fe2000fffe03f */
[----:B------:R-:W-:Y:S02]  /*3470*/  WARPGROUP.DEPBAR.LE gsb0, 0x0 ;  /* 0x00008000000079c5 */ /* 0x000fe40000010000 */
[----:B------:R-:W-:-:S06]  /*3480*/  WARPGROUP.ARRIVE ;  /* 0x00000000000079c5 */ /* 0x000fcc0000000000 */
[----:B------:R-:W-:Y:S01]  /*3490*/  HGMMA.64x16x16.F32.BF16 R40, gdesc[UR48], R40, gsb0 ;  /* 0x00200000302879f0 */ /* 0x000fe20008001828 */
[----:B------:R-:W-:Y:S01]  /*34a0*/  UMOV UR50, UR7 ;  /* 0x0000000700327c82 */ /* 0x000fe20008000000 */
[----:B------:R-:W-:Y:S01]  /*34b0*/  UMOV UR51, 0x40000040 ;  /* 0x4000004000337882 */ /* 0x000fe20000000000 */
[----:B------:R-:W-:-:S07]  /*34c0*/  UIADD3 UR7, UR61, 0x784, URZ ;  /* 0x000007843d077890 */ /* 0x000fce000fffe03f */
[----:B------:R-:W-:Y:S01]  /*34d0*/  UMOV UR18, UR7 ;  /* 0x0000000700127c82 */ /* 0x000fe20008000000 */
        /* <DEDUP_REMOVED lines=13> */
[----:B------:R-:W-:Y:S01]  /*35b0*/  UMOV UR16, UR14 ;  /* 0x0000000e00107c82 */ /* 0x000fe20008000000 */
[----:B------:R-:W-:Y:S01]  /*35c0*/  UMOV UR17, UR15 ;  /* 0x0000000f00117c82 */ /* 0x000fe20008000000 */
[----:B------:R-:W-:Y:S01]  /*35d0*/  UMOV UR19, 0x40000040 ;  /* 0x4000004000137882 */ /* 0x000fe20000000000 */
        /* <DEDUP_REMOVED lines=22> */
[----:B------:R-:W-:Y:S03]  /*3740*/  HGMMA.64x16x16.F32.BF16 R24, gdesc[UR52], R24, gsb0 ;  /* 0x00200000341879f0 */ /* 0x000fe60008001818 */
[----:B------:R-:W-:Y:S02]  /*3750*/  WARPGROUP.DEPBAR.LE gsb0, 0x0 ;  /* 0x00008000000079c5 */ /* 0x000fe40000010000 */
[----:B------:R-:W-:-:S06]  /*3760*/  WARPGROUP.ARRIVE ;  /* 0x00000000000079c5 */ /* 0x000fcc0000000000 */
[----:B------:R-:W-:Y:S01]  /*3770*/  HGMMA.64x16x16.F32.BF16 R56, gdesc[UR20], R56, gsb0 ;  /* 0x00200000143879f0 */ /* 0x000fe20008001838 */
[----:B------:R-:W-:Y:S02]  /*3780*/  R2UR UR21, R0 ;  /* 0x00000000001572ca */ /* 0x000fe400000e0000 */
[----:B------:R-:W-:Y:S01]  /*3790*/  R2UR UR20, R2 ;  /* 0x00000000021472ca */ /* 0x000fe200000e0000 */
        /* <DEDUP_REMOVED lines=21> */
[----:B------:R-:W-:Y:S03]  /*38f0*/  HGMMA.64x16x16.F32.BF16 R24, gdesc[UR56], R24, gsb0 ;  /* 0x00200000381879f0 */ /* 0x000fe60008001818 */
[----:B------:R-:W-:Y:S02]  /*3900*/  WARPGROUP.DEPBAR.LE gsb0, 0x0 ;  /* 0x00008000000079c5 */ /* 0x000fe40000010000 */
[----:B------:R-:W-:Y:S05]  /*3910*/  @!P0 BRA `(.L_x_17) ;  /* 0x0000000000048947 */ /* 0x000fea0003800000 */
[----:B------:R-:W-:Y:S01]  /*3920*/  BPT.TRAP 0x1 ;  /* 0x000000040000795c */ /* 0x000fe20000300000 */
.L_x_17:
[----:B------:R-:W-:Y:S01]  /*3930*/  LOP3.LUT R22, R22, 0xffffff80, RZ, 0xc0, !PT ;  /* 0xffffff8016167812 */ /* 0x000fe200078ec0ff */
[----:B------:R-:W0:Y:S01]  /*3940*/  S2UR UR11, SR_CgaCtaId ;  /* 0x00000000000b79c3 */ /* 0x000e220000008800 */
[----:B------:R-:W-:Y:S01]  /*3950*/  R2UR UR6, R23 ;  /* 0x00000000170672ca */ /* 0x000fe200000e0000 */
[--C-:B------:R-:W-:Y:S01]  /*3960*/  IMAD.MOV.U32 R150, RZ, RZ, R151.reuse ;  /* 0x000000ffff967224 */ /* 0x100fe200078e0097 */
[----:B------:R-:W-:Y:S01]  /*3970*/  MOV R0, 0xfffffffe ;  /* 0xfffffffe00007802 */ /* 0x000fe20000000f00 */
[----:B------:R-:W-:Y:S01]  /*3980*/  IMAD.IADD R22, R19, 0x1, -R22 ;  /* 0x0000000113167824 */ /* 0x000fe200078e0a16 */
[----:B------:R-:W-:Y:S01]  /*3990*/  P2R R14, PR, RZ, 0x1 ;  /* 0x00000001ff0e7803 */ /* 0x000fe20000000000 */
[--C-:B------:R-:W-:Y:S01]  /*39a0*/  IMAD.MOV.U32 R149, RZ, RZ, R151.reuse ;  /* 0x000000ffff957224 */ /* 0x100fe200078e0097 */
[----:B------:R-:W-:Y:S01]  /*39b0*/  R2UR UR10, R17 ;  /* 0x00000000110a72ca */ /* 0x000fe200000e0000 */
[--C-:B------:R-:W-:Y:S01]  /*39c0*/  IMAD.MOV.U32 R147, RZ, RZ, R151.reuse ;  /* 0x000000ffff937224 */ /* 0x100fe200078e0097 */
[----:B------:R-:W-:Y:S01]  /*39d0*/  SHF.R.S32.HI R3, RZ, 0x1f, R22 ;  /* 0x0000001fff037819 */ /* 0x000fe20000011416 */
[--C-:B------:R-:W-:Y:S01]  /*39e0*/  IMAD.MOV.U32 R146, RZ, RZ, R151.reuse ;  /* 0x000000ffff927224 */ /* 0x100fe200078e0097 */
[----:B------:R-:W-:Y:S01]  /*39f0*/  R2UR UR7, R16 ;  /* 0x00000000100772ca */ /* 0x000fe200000e0000 */
[--C-:B------:R-:W-:Y:S01]  /*3a00*/  IMAD.MOV.U32 R145, RZ, RZ, R151.reuse ;  /* 0x000000ffff917224 */ /* 0x100fe200078e0097 */
[----:B------:R-:W-:Y:S01]  /*3a10*/  LEA.HI R3, R3, R22, RZ, 0x2 ;  /* 0x0000001603037211 */ /* 0x000fe200078f10ff */
[--C-:B------:R-:W-:Y:S01]  /*3a20*/  IMAD.MOV.U32 R143, RZ, RZ, R151.reuse ;  /* 0x000000ffff8f7224 */ /* 0x100fe200078e0097 */
[-C--:B------:R-:W-:Y:S01]  /*3a30*/  MOV R148, R151.reuse ;  /* 0x0000009700947202 */ /* 0x080fe20000000f00 */
[--C-:B------:R-:W-:Y:S01]  /*3a40*/  IMAD.MOV.U32 R142, RZ, RZ, R151.reuse ;  /* 0x000000ffff8e7224 */ /* 0x100fe200078e0097 */
[----:B------:R-:W-:Y:S01]  /*3a50*/  LOP3.LUT R3, R3, 0x7ffffffc, RZ, 0xc0, !PT ;  /* 0x7ffffffc03037812 */ /* 0x000fe200078ec0ff */
[--C-:B------:R-:W-:Y:S01]  /*3a60*/  IMAD.MOV.U32 R141, RZ, RZ, R151.reuse ;  /* 0x000000ffff8d7224 */ /* 0x100fe200078e0097 */
[-C--:B------:R-:W-:Y:S01]  /*3a70*/  MOV R144, R151.reuse ;  /* 0x0000009700907202 */ /* 0x080fe20000000f00 */
[----:B------:R-:W-:Y:S01]  /*3a80*/  IMAD.MOV.U32 R139, RZ, RZ, R151 ;  /* 0x000000ffff8b7224 */ /* 0x000fe200078e0097 */
[-C--:B------:R-:W-:Y:S01]  /*3a90*/  MOV R140, R151.reuse ;  /* 0x00000097008c7202 */ /* 0x080fe20000000f00 */
[----:B------:R-:W-:Y:S01]  /*3aa0*/  IMAD.IADD R3, R22, 0x1, -R3 ;  /* 0x0000000116037824 */ /* 0x000fe200078e0a03 */
[-C--:B------:R-:W-:Y:S01]  /*3ab0*/  MOV R136, R151.reuse ;  /* 0x0000009700887202 */ /* 0x080fe20000000f00 */
[----:B------:R-:W-:Y:S01]  /*3ac0*/  UIADD3 UR7, UR7, 0x38840, URZ ;  /* 0x0003884007077890 */ /* 0x000fe2000fffe03f */
[--C-:B------:R-:W-:Y:S01]  /*3ad0*/  IMAD.MOV.U32 R138, RZ, RZ, R151.reuse ;  /* 0x000000ffff8a7224 */ /* 0x100fe200078e0097 */
[-C--:B------:R-:W-:Y:S01]  /*3ae0*/  MOV R132, R151.reuse ;  /* 0x0000009700847202 */ /* 0x080fe20000000f00 */
[----:B------:R-:W-:Y:S01]  /*3af0*/  IMAD R3, R3, R0, 0x50 ;  /* 0x0000005003037424 */ /* 0x000fe200078e0200 */
[----:B0-----:R-:W-:Y:S01]  /*3b00*/  UPRMT UR7, UR11, 0x654, UR7 ;  /* 0x000006540b077896 */ /* 0x001fe20008000007 */
[----:B------:R-:W-:Y:S01]  /*3b10*/  IMAD.U32 R0, RZ, RZ, UR60 ;  /* 0x0000003cff007e24 */ /* 0x000fe2000f8e00ff */
[----:B------:R-:W-:Y:S01]  /*3b20*/  UIADD3 UR60, UR60, -0x2, URZ ;  /* 0xfffffffe3c3c7890 */ /* 0x000fe2000fffe03f */
[----:B------:R-:W-:Y:S01]  /*3b30*/  VIADD R3, R3, UR6 ;  /* 0x0000000603037c36 */ /* 0x000fe20008000000 */
[----:B------:R-:W-:Y:S01]  /*3b40*/  ULDC UR6, c[0x0][0x988] ;  /* 0x0002620000067ab9 */ /* 0x000fe20000000800 */
[----:B------:R-:W-:Y:S01]  /*3b50*/  IMAD.MOV.U32 R137, RZ, RZ, R151 ;  /* 0x000000ffff897224 */ /* 0x000fe200078e0097 */
[----:B------:R-:W-:Y:S01]  /*3b60*/  UISETP.GE.AND UP0, UPT, UR60, UR10, UPT ;  /* 0x0000000a3c00728c */ /* 0x000fe2000bf06270 */
[----:B------:R-:W-:Y:S01]  /*3b70*/  IMAD R3, R0, -0x50, R3 ;  /* 0xffffffb000037824 */ /* 0x000fe200078e0203 */
[----:B------:R-:W-:Y:S01]  /*3b80*/  MOV R128, R151 ;  /* 0x0000009700807202 */ /* 0x000fe20000000f00 */
[----:B------:R-:W-:Y:S01]  /*3b90*/  SYNCS.ARRIVE.TRANS64.RED.A1T0 RZ, [UR7], RZ ;  /* 0x000000ffffff79a7 */ /* 0x000fe20008100407 */
[----:B------:R-:W-:Y:S01]  /*3ba0*/  UMOV UR7, URZ ;  /* 0x0000003f00077c82 */ /* 0x000fe20008000000 */
[--C-:B------:R-:W-:Y:S01]  /*3bb0*/  IMAD.MOV.U32 R135, RZ, RZ, R151.reuse ;  /* 0x000000ffff877224 */ /* 0x100fe200078e0097 */
[C---:B------:R-:W-:Y:S01]  /*3bc0*/  ISETP.GT.AND P2, PT, R3.reuse, RZ, PT ;  /* 0x000000ff0300720c */ /* 0x040fe20003f44270 */
[--C-:B------:R-:W-:Y:S01]  /*3bd0*/  IMAD.MOV.U32 R134, RZ, RZ, R151.reuse ;  /* 0x000000ffff867224 */ /* 0x100fe200078e0097 */
[C---:B------:R-:W-:Y:S01]  /*3be0*/  ISETP.GT.AND P1, PT, R3.reuse, 0x1, PT ;  /* 0x000000010300780c */ /* 0x040fe20003f24270 */
[--C-:B------:R-:W-:Y:S01]  /*3bf0*/  IMAD.MOV.U32 R133, RZ, RZ, R151.reuse ;  /* 0x000000ffff857224 */ /* 0x100fe200078e0097 */
[----:B------:R-:W-:Y:S01]  /*3c00*/  ISETP.GT.AND P6, PT, R3, 0x8, PT ;  /* 0x000000080300780c */ /* 0x000fe20003fc4270 */
[--C-:B------:R-:W-:Y:S01]  /*3c10*/  IMAD.MOV.U32 R131, RZ, RZ, R151.reuse ;  /* 0x000000ffff837224 */ /* 0x100fe200078e0097 */
[----:B------:R-:W-:Y:S01]  /*3c20*/  FSEL R58, R58, -INF , P2 ;  /* 0xff8000003a3a7808 */ /* 0x000fe20001000000 */
[--C-:B------:R-:W-:Y:S01]  /*3c30*/  IMAD.MOV.U32 R130, RZ, RZ, R151.reuse ;  /* 0x000000ffff827224 */ /* 0x100fe200078e0097 */
[----:B------:R-:W-:Y:S01]  /*3c40*/  FSEL R59, R59, -INF , P1 ;  /* 0xff8000003b3b7808 */ /* 0x000fe20000800000 */
[--C-:B------:R-:W-:Y:S01]  /*3c50*/  IMAD.MOV.U32 R129, RZ, RZ, R151.reuse ;  /* 0x000000ffff817224 */ /* 0x100fe200078e0097 */
[C---:B------:R-:W-:Y:S01]  /*3c60*/  ISETP.GT.AND P5, PT, R3.reuse, 0x9, PT ;  /* 0x000000090300780c */ /* 0x040fe20003fa4270 */
[--C-:B------:R-:W-:Y:S01]  /*3c70*/  IMAD.MOV.U32 R127, RZ, RZ, R151.reuse ;  /* 0x000000ffff7f7224 */ /* 0x100fe200078e0097 */
[----:B------:R-:W-:Y:S01]  /*3c80*/  FSEL R62, R62, -INF , P6 ;  /* 0xff8000003e3e7808 */ /* 0x000fe20003000000 */
[--C-:B------:R-:W-:Y:S01]  /*3c90*/  IMAD.MOV.U32 R126, RZ, RZ, R151.reuse ;  /* 0x000000ffff7e7224 */ /* 0x100fe200078e0097 */
[----:B------:R-:W-:Y:S01]  /*3ca0*/  FMNMX.FTZ R7, R58, R59, !PT ;  /* 0x0000003b3a077209 */ /* 0x000fe20007810000 */
[--C-:B------:R-:W-:Y:S01]  /*3cb0*/  IMAD.MOV.U32 R125, RZ, RZ, R151.reuse ;  /* 0x000000ffff7d7224 */ /* 0x100fe200078e0097 */
[----:B------:R-:W-:Y:S01]  /*3cc0*/  ISETP.GT.AND P4, PT, R3, 0x10, PT ;  /* 0x000000100300780c */ /* 0x000fe20003f84270 */
        /* <DEDUP_REMOVED lines=11> */
[----:B------:R-:W-:Y:S01]  /*3d80*/  FSEL R56, R56, -INF , P2 ;  /* 0xff80000038387808 */ /* 0x000fe20001000000 */
        /* <DEDUP_REMOVED lines=76> */
[----:B------:R-:W-:Y:S01]  /*4250*/  IMAD.MOV.U32 R65, RZ, RZ, R151 ;  /* 0x000000ffff417224 */ /* 0x000fe200078e0097 */
[----:B------:R-:W-:-:S02]  /*4260*/  FMNMX.FTZ R7, R35, R0, !PT ;  /* 0x0000000023077209 */ /* 0x000fc40007810000 */
[----:B------:R-:W-:Y:S02]  /*4270*/  FSEL R44, R44, -INF , P4 ;  /* 0xff8000002c2c7808 */ /* 0x000fe40002000000 */
[----:B------:R-:W-:Y:S02]  /*4280*/  ISETP.GT.AND P4, PT, R3, 0x40, PT ;  /* 0x000000400300780c */ /* 0x000fe40003f84270 */
[----:B------:R-:W-:Y:S02]  /*4290*/  FSEL R39, R39, -INF , P5 ;  /* 0xff80000027277808 */ /* 0x000fe40002800000 */
[----:B------:R-:W-:Y:S02]  /*42a0*/  FMNMX.FTZ R0, R38, R7, !PT ;  /* 0x0000000726007209 */ /* 0x000fe40007810000 */
[----:B------:R-:W-:Y:S02]  /*42b0*/  FSEL R45, R45, -INF , P3 ;  /* 0xff8000002d2d7808 */ /* 0x000fe40001800000 */
[----:B------:R-:W-:-:S02]  /*42c0*/  ISETP.GT.AND P3, PT, R3, 0x41, PT ;  /* 0x000000410300780c */ /* 0x000fc40003f64270 */
[----:B------:R-:W-:Y:S02]  /*42d0*/  FSEL R26, R26, -INF , P4 ;  /* 0xff8000001a1a7808 */ /* 0x000fe40002000000 */
[----:B------:R-:W-:Y:S02]  /*42e0*/  FMNMX.FTZ R7, R39, R0, !PT ;  /* 0x0000000027077209 */ /* 0x000fe40007810000 */
[----:B------:R-:W-:Y:S02]  /*42f0*/  FSEL R32, R32, -INF , P2 ;  /* 0xff80000020207808 */ /* 0x000fe40001000000 */
[----:B------:R-:W-:Y:S02]  /*4300*/  ISETP.GT.AND P2, PT, R3, 0x48, PT ;  /* 0x000000480300780c */ /* 0x000fe40003f44270 */
[----:B------:R-:W-:Y:S02]  /*4310*/  FSEL R27, R27, -INF , P3 ;  /* 0xff8000001b1b7808 */ /* 0x000fe40001800000 */
[----:B------:R-:W-:-:S02]  /*4320*/  FMNMX.FTZ R0, R26, R7, !PT ;  /* 0x000000071a007209 */ /* 0x000fc40007810000 */
[----:B------:R-:W-:Y:S02]  /*4330*/  FSEL R33, R33, -INF , P1 ;  /* 0xff80000021217808 */ /* 0x000fe40000800000 */
[----:B------:R-:W-:Y:S02]  /*4340*/  ISETP.GT.AND P1, PT, R3, 0x49, PT ;  /* 0x000000490300780c */ /* 0x000fe40003f24270 */
[----:B------:R-:W-:Y:S02]  /*4350*/  FSEL R30, R30, -INF , P2 ;  /* 0xff8000001e1e7808 */ /* 0x000fe40001000000 */
[----:B------:R-:W-:Y:S02]  /*4360*/  FMNMX.FTZ R3, R27, R0, !PT ;  /* 0x000000001b037209 */ /* 0x000fe40007810000 */
[----:B------:R-:W-:Y:S02]  /*4370*/  FSEL R31, R31, -INF , P1 ;  /* 0xff8000001f1f7808 */ /* 0x000fe40000800000 */
[----:B------:R-:W-:-:S02]  /*4380*/  FMNMX.FTZ R0, R30, R3, !PT ;  /* 0x000000031e007209 */ /* 0x000fc40007810000 */
[----:B------:R-:W-:Y:S02]  /*4390*/  FSEL R36, R36, -INF , P6 ;  /* 0xff80000024247808 */ /* 0x000fe40003000000 */
[----:B------:R-:W-:Y:S02]  /*43a0*/  FMNMX.FTZ R2, R31, R0, !PT ;  /* 0x000000001f027209 */ /* 0x000fe40007810000 */
[----:B------:R-:W-:Y:S02]  /*43b0*/  FSEL R37, R37, -INF , P5 ;  /* 0xff80000025257808 */ /* 0x000fe40002800000 */
[----:B------:R-:W-:Y:S01]  /*43c0*/  FSEL R24, R24, -INF , P4 ;  /* 0xff80000018187808 */ /* 0x000fe20002000000 */
[----:B------:R-:W0:Y:S01]  /*43d0*/  SHFL.BFLY PT, R3, R2, 0x2, 0x1f ;  /* 0x0c401f0002037f89 */ /* 0x000e2200000e0000 */
[----:B------:R-:W-:Y:S02]  /*43e0*/  FSEL R25, R25, -INF , P3 ;  /* 0xff80000019197808 */ /* 0x000fe40001800000 */
[----:B------:R-:W-:-:S02]  /*43f0*/  FSEL R28, R28, -INF , P2 ;  /* 0xff8000001c1c7808 */ /* 0x000fc40001000000 */
[----:B------:R-:W-:Y:S02]  /*4400*/  FSEL R29, R29, -INF , P1 ;  /* 0xff8000001d1d7808 */ /* 0x000fe40000800000 */
[-C--:B------:R-:W-:Y:S02]  /*4410*/  MOV R124, R151.reuse ;  /* 0x00000097007c7202 */ /* 0x080fe40000000f00 */
[-C--:B------:R-:W-:Y:S02]  /*4420*/  MOV R120, R151.reuse ;  /* 0x0000009700787202 */ /* 0x080fe40000000f00 */
[-C--:B------:R-:W-:Y:S02]  /*4430*/  MOV R116, R151.reuse ;  /* 0x0000009700747202 */ /* 0x080fe40000000f00 */
[-C--:B------:R-:W-:Y:S02]  /*4440*/  MOV R112, R151.reuse ;  /* 0x0000009700707202 */ /* 0x080fe40000000f00 */
[----:B------:R-:W-:-:S02]  /*4450*/  MOV R108, R151 ;  /* 0x00000097006c7202 */ /* 0x000fc40000000f00 */
[-C--:B------:R-:W-:Y:S02]  /*4460*/  MOV R104, R151.reuse ;  /* 0x0000009700687202 */ /* 0x080fe40000000f00 */
[-C--:B------:R-:W-:Y:S02]  /*4470*/  MOV R100, R151.reuse ;  /* 0x0000009700647202 */ /* 0x080fe40000000f00 */
[-C--:B------:R-:W-:Y:S02]  /*4480*/  MOV R96, R151.reuse ;  /* 0x0000009700607202 */ /* 0x080fe40000000f00 */
[----:B------:R-:W-:Y:S02]  /*4490*/  MOV R92, R151 ;  /* 0x00000097005c7202 */ /* 0x000fe40000000f00 */
[----:B0-----:R-:W-:Y:S02]  /*44a0*/  FMNMX.FTZ R7, R2, R3, !PT ;  /* 0x0000000302077209 */ /* 0x001fe40007810000 */
[----:B------:R-:W-:-:S02]  /*44b0*/  FMNMX.FTZ R3, R56, R57, !PT ;  /* 0x0000003938037209 */ /* 0x000fc40007810000 */
[-C--:B------:R-:W-:Y:S01]  /*44c0*/  MOV R88, R151.reuse ;  /* 0x0000009700587202 */ /* 0x080fe20000000f00 */
[----:B------:R-:W0:Y:S01]  /*44d0*/  SHFL.BFLY PT, R6, R7, 0x1, 0x1f ;  /* 0x0c201f0007067f89 */ /* 0x000e2200000e0000 */
[-C--:B------:R-:W-:Y:S02]  /*44e0*/  MOV R84, R151.reuse ;  /* 0x0000009700547202 */ /* 0x080fe40000000f00 */
[-C--:B------:R-:W-:Y:S02]  /*44f0*/  MOV R80, R151.reuse ;  /* 0x0000009700507202 */ /* 0x080fe40000000f00 */
[-C--:B------:R-:W-:Y:S02]  /*4500*/  MOV R76, R151.reuse ;  /* 0x00000097004c7202 */ /* 0x080fe40000000f00 */
[-C--:B------:R-:W-:Y:S02]  /*4510*/  MOV R72, R151.reuse ;  /* 0x0000009700487202 */ /* 0x080fe40000000f00 */
[----:B------:R-:W-:-:S02]  /*4520*/  MOV R68, R151 ;  /* 0x0000009700447202 */ /* 0x000fc40000000f00 */
[----:B------:R-:W-:Y:S02]  /*4530*/  MOV R64, R151 ;  /* 0x0000009700407202 */ /* 0x000fe40000000f00 */
[----:B0-----:R-:W-:-:S04]  /*4540*/  FMNMX.FTZ R6, R7, R6, !PT ;  /* 0x0000000607067209 */ /* 0x001fc80007810000 */
[C---:B------:R-:W-:Y:S01]  /*4550*/  FSETP.NEU.FTZ.AND P0, PT, R6.reuse, -INF , PT ;  /* 0xff8000000600780b */ /* 0x040fe20003f1d000 */
[----:B------:R-:W-:-:S05]  /*4560*/  FMUL.FTZ R0, R6, UR6 ;  /* 0x0000000606007c20 */ /* 0x000fca0008410000 */
[----:B------:R-:W-:Y:S02]  /*4570*/  FSEL R9, R0, RZ, P0 ;  /* 0x000000ff00097208 */ /* 0x000fe40000000000 */
[----:B------:R-:W-:Y:S02]  /*4580*/  FMNMX.FTZ R0, R60, R3, !PT ;  /* 0x000000033c007209 */ /* 0x000fe40007810000 */
[----:B------:R-:W-:Y:S01]  /*4590*/  ISETP.NE.AND P0, PT, R14, RZ, PT ;  /* 0x000000ff0e00720c */ /* 0x000fe20003f05270 */
[--C-:B------:R-:W-:Y:S01]  /*45a0*/  FFMA.FTZ R58, R58, UR6, -R9.reuse ;  /* 0x000000063a3a7c23 */ /* 0x100fe20008010809 */
[----:B------:R-:W-:Y:S01]  /*45b0*/  FMNMX.FTZ R3, R61, R0, !PT ;  /* 0x000000003d037209 */ /* 0x000fe20007810000 */
[--C-:B------:R-:W-:Y:S01]  /*45c0*/  FFMA.FTZ R59, R59, UR6, -R9.reuse ;  /* 0x000000063b3b7c23 */ /* 0x100fe20008010809 */
[--C-:B------:R-:W-:Y:S01]  /*45d0*/  FFMA.FTZ R62, R62, UR6, -R9.reuse ;  /* 0x000000063e3e7c23 */ /* 0x100fe20008010809 */
[--C-:B------:R-:W-:Y:S01]  /*45e0*/  FFMA.FTZ R63, R63, UR6, -R9.reuse ;  /* 0x000000063f3f7c23 */ /* 0x100fe20008010809 */
[----:B------:R-:W-:Y:S01]  /*45f0*/  FMNMX.FTZ R0, R48, R3, !PT ;  /* 0x0000000330007209 */ /* 0x000fe20007810000 */
[----:B------:R-:W-:Y:S01]  /*4600*/  MUFU.EX2 R58, R58 ;  /* 0x0000003a003a7308 */ /* 0x000fe20000000800 */
[--C-:B------:R-:W-:Y:S01]  /*4610*/  FFMA.FTZ R50, R50, UR6, -R9.reuse ;  /* 0x0000000632327c23 */ /* 0x100fe20008010809 */
[--C-:B------:R-:W-:Y:S01]  /*4620*/  FFMA.FTZ R51, R51, UR6, -R9.reuse ;  /* 0x0000000633337c23 */ /* 0x100fe20008010809 */
[----:B------:R-:W-:Y:S01]  /*4630*/  FMNMX.FTZ R3, R49, R0, !PT ;  /* 0x0000000031037209 */ /* 0x000fe20007810000 */
[--C-:B------:R-:W-:Y:S01]  /*4640*/  FFMA.FTZ R54, R54, UR6, -R9.reuse ;  /* 0x0000000636367c23 */ /* 0x100fe20008010809 */
[--C-:B------:R-:W-:Y:S01]  /*4650*/  FFMA.FTZ R55, R55, UR6, -R9.reuse ;  /* 0x0000000637377c23 */ /* 0x100fe20008010809 */
[--C-:B------:R-:W-:Y:S01]  /*4660*/  FFMA.FTZ R42, R42, UR6, -R9.reuse ;  /* 0x000000062a2a7c23 */ /* 0x100fe20008010809 */
[----:B------:R-:W-:Y:S01]  /*4670*/  FMNMX.FTZ R0, R52, R3, !PT ;  /* 0x0000000334007209 */ /* 0x000fe20007810000 */
[----:B------:R-:W0:Y:S01]  /*4680*/  MUFU.EX2 R59, R59 ;  /* 0x0000003b003b7308 */ /* 0x000e220000000800 */
[--C-:B------:R-:W-:Y:S01]  /*4690*/  FFMA.FTZ R43, R43, UR6, -R9.reuse ;  /* 0x000000062b2b7c23 */ /* 0x100fe20008010809 */
        /* <DEDUP_REMOVED lines=12> */
[----:B------:R-:W-:Y:S01]  /*4760*/  FFMA.FTZ R30, R30, UR6, -R9 ;  /* 0x000000061e1e7c23 */ /* 0x000fe20008010809 */
[----:B------:R-:W-:Y:S01]  /*4770*/  FMNMX.FTZ R0, R44, R3, !PT ;  /* 0x000000032c007209 */ /* 0x000fe20007810000 */
[----:B------:R-:W1:Y:S01]  /*4780*/  MUFU.EX2 R63, R63 ;  /* 0x0000003f003f7308 */ /* 0x000e620000000800 */
[----:B0-----:R-:W-:Y:S01]  /*4790*/  FADD.FTZ R7, R58, R59 ;  /* 0x0000003b3a077221 */ /* 0x001fe20000010000 */
[----:B------:R-:W-:Y:S01]  /*47a0*/  FFMA.FTZ R9, R31, UR6, -R9 ;  /* 0x000000061f097c23 */ /* 0x000fe20008010809 */
[----:B------:R-:W-:Y:S01]  /*47b0*/  FMNMX.FTZ R3, R45, R0, !PT ;  /* 0x000000002d037209 */ /* 0x000fe20007810000 */
[--C-:B------:R-:W-:Y:S01]  /*47c0*/  IMAD.MOV.U32 R31, RZ, RZ, R151.reuse ;  /* 0x000000ffff1f7224 */ /* 0x100fe200078e0097 */
[----:B------:R-:W-:Y:S01]  /*47d0*/  F2FP.BF16.F32.PACK_AB R209, R59, R58 ;  /* 0x0000003a3bd1723e */ /* 0x000fe200000010ff */
[--C-:B------:R-:W-:Y:S01]  /*47e0*/  IMAD.MOV.U32 R59, RZ, RZ, R151.reuse ;  /* 0x000000ffff3b7224 */ /* 0x100fe200078e0097 */
[----:B------:R-:W-:Y:S01]  /*47f0*/  FMNMX.FTZ R0, R32, R3, !PT ;  /* 0x0000000320007209 */ /* 0x000fe20007810000 */
[----:B------:R-:W-:Y:S01]  /*4800*/  MUFU.EX2 R50, R50 ;  /* 0x0000003200327308 */ /* 0x000fe20000000800 */
[----:B------:R-:W-:-:S02]  /*4810*/  IMAD.MOV.U32 R58, RZ, RZ, R151 ;  /* 0x000000ffff3a7224 */ /* 0x000fc400078e0097 */
[----:B------:R-:W-:-:S04]  /*4820*/  FMNMX.FTZ R3, R33, R0, !PT ;  /* 0x0000000021037209 */ /* 0x000fc80007810000 */
[----:B------:R-:W-:Y:S01]  /*4830*/  FMNMX.FTZ R0, R36, R3, !PT ;  /* 0x0000000324007209 */ /* 0x000fe20007810000 */
[----:B------:R-:W0:Y:S01]  /*4840*/  MUFU.EX2 R51, R51 ;  /* 0x0000003300337308 */ /* 0x000e220000000800 */
[----:B-1----:R-:W-:Y:S02]  /*4850*/  F2FP.BF16.F32.PACK_AB R211, R63, R62 ;  /* 0x0000003e3fd3723e */ /* 0x002fe400000010ff */
[----:B------:R-:W-:-:S04]  /*4860*/  FMNMX.FTZ R3, R37, R0, !PT ;  /* 0x0000000025037209 */ /* 0x000fc80007810000 */
[----:B------:R-:W-:Y:S01]  /*4870*/  FMNMX.FTZ R0, R24, R3, !PT ;  /* 0x0000000318007209 */ /* 0x000fe20007810000 */
[----:B------:R-:W-:Y:S03]  /*4880*/  MUFU.EX2 R54, R54 ;  /* 0x0000003600367308 */ /* 0x000fe60000000800 */
[----:B------:R-:W-:-:S04]  /*4890*/  FMNMX.FTZ R3, R25, R0, !PT ;  /* 0x0000000019037209 */ /* 0x000fc80007810000 */
[----:B------:R-:W-:Y:S01]  /*48a0*/  FMNMX.FTZ R0, R28, R3, !PT ;  /* 0x000000031c007209 */ /* 0x000fe20007810000 */
[----:B------:R-:W1:Y:S01]  /*48b0*/  MUFU.EX2 R55, R55 ;  /* 0x0000003700377308 */ /* 0x000e620000000800 */
[----:B0-----:R-:W-:Y:S02]  /*48c0*/  F2FP.BF16.F32.PACK_AB R205, R51, R50 ;  /* 0x0000003233cd723e */ /* 0x001fe400000010ff */
[----:B------:R-:W-:-:S05]  /*48d0*/  FMNMX.FTZ R0, R29, R0, !PT ;  /* 0x000000001d007209 */ /* 0x000fca0007810000 */
[----:B------:R-:W0:Y:S01]  /*48e0*/  SHFL.BFLY PT, R3, R0, 0x2, 0x1f ;  /* 0x0c401f0000037f89 */ /* 0x000e2200000e0000 */
[----:B------:R-:W-:Y:S08]  /*48f0*/  MUFU.EX2 R195, R9 ;  /* 0x0000000900c37308 */ /* 0x000ff00000000800 */
[----:B------:R-:W-:Y:S01]  /*4900*/  MUFU.EX2 R42, R42 ;  /* 0x0000002a002a7308 */ /* 0x000fe20000000800 */
[----:B-1----:R-:W-:-:S07]  /*4910*/  F2FP.BF16.F32.PACK_AB R207, R55, R54 ;  /* 0x0000003637cf723e */ /* 0x002fce00000010ff */
[----:B------:R-:W1:Y:S01]  /*4920*/  MUFU.EX2 R43, R43 ;  /* 0x0000002b002b7308 */ /* 0x000e620000000800 */
[----:B0-----:R-:W-:-:S07]  /*4930*/  FMNMX.FTZ R2, R0, R3, !PT ;  /* 0x0000000300027209 */ /* 0x001fce0007810000 */
[----:B------:R-:W-:Y:S01]  /*4940*/  MUFU.EX2 R46, R46 ;  /* 0x0000002e002e7308 */ /* 0x000fe20000000800 */
[----:B------:R-:W0:Y:S07]  /*4950*/  SHFL.BFLY PT, R3, R2, 0x1, 0x1f ;  /* 0x0c201f0002037f89 */ /* 0x000e2e00000e0000 */
[----:B------:R-:W2:Y:S01]  /*4960*/  MUFU.EX2 R47, R47 ;  /* 0x0000002f002f7308 */ /* 0x000ea20000000800 */
[----:B-1----:R-:W-:-:S07]  /*4970*/  F2FP.BF16.F32.PACK_AB R201, R43, R42 ;  /* 0x0000002a2bc9723e */ /* 0x002fce00000010ff */
[----:B------:R-:W-:Y:S08]  /*4980*/  MUFU.EX2 R34, R34 ;  /* 0x0000002200227308 */ /* 0x000ff00000000800 */
[----:B------:R-:W1:Y:S01]  /*4990*/  MUFU.EX2 R35, R35 ;  /* 0x0000002300237308 */ /* 0x000e620000000800 */
[----:B--2---:R-:W-:Y:S02]  /*49a0*/  F2FP.BF16.F32.PACK_AB R203, R47, R46 ;  /* 0x0000002e2fcb723e */ /* 0x004fe400000010ff */
[----:B0-----:R-:W-:Y:S01]  /*49b0*/  FMNMX.FTZ R3, R2, R3, !PT ;  /* 0x0000000302037209 */ /* 0x001fe20007810000 */
[----:B------:R-:W-:Y:S01]  /*49c0*/  FADD.FTZ R2, R62, R7 ;  /* 0x000000073e027221 */ /* 0x000fe20000010000 */
[----:B------:R-:W-:-:S02]  /*49d0*/  IMAD.MOV.U32 R62, RZ, RZ, R151 ;  /* 0x000000ffff3e7224 */ /* 0x000fc400078e0097 */
[C---:B------:R-:W-:Y:S01]  /*49e0*/  FSETP.NEU.FTZ.AND P1, PT, R3.reuse, -INF , PT ;  /* 0xff8000000300780b */ /* 0x040fe20003f3d000 */
[----:B------:R-:W-:Y:S01]  /*49f0*/  FMUL.FTZ R0, R3, UR6 ;  /* 0x0000000603007c20 */ /* 0x000fe20008410000 */
[----:B------:R-:W-:Y:S01]  /*4a00*/  FADD.FTZ R7, R63, R2 ;  /* 0x000000023f077221 */ /* 0x000fe20000010000 */
[----:B------:R-:W-:Y:S01]  /*4a10*/  MUFU.EX2 R38, R38 ;  /* 0x0000002600267308 */ /* 0x000fe20000000800 */
[----:B------:R-:W-:Y:S02]  /*4a20*/  IMAD.MOV.U32 R63, RZ, RZ, R151 ;  /* 0x000000ffff3f7224 */ /* 0x000fe400078e0097 */
[----:B------:R-:W-:Y:S01]  /*4a30*/  FSEL R0, R0, RZ, P1 ;  /* 0x000000ff00007208 */ /* 0x000fe20000800000 */
[----:B------:R-:W-:Y:S01]  /*4a40*/  FADD.FTZ R2, R50, R7 ;  /* 0x0000000732027221 */ /* 0x000fe20000010000 */
[----:B------:R-:W-:Y:S01]  /*4a50*/  PLOP3.LUT P1, PT, PT, PT, UP0, 0x80, 0x0 ;  /* 0x000000000000781c */ /* 0x000fe20003f2f008 */
[----:B------:R-:W-:Y:S01]  /*4a60*/  IMAD.MOV.U32 R50, RZ, RZ, R151 ;  /* 0x000000ffff327224 */ /* 0x000fe200078e0097 */
[----:B-1----:R-:W-:Y:S01]  /*4a70*/  F2FP.BF16.F32.PACK_AB R197, R35, R34 ;  /* 0x0000002223c5723e */ /* 0x002fe200000010ff */
[--C-:B------:R-:W-:Y:S01]  /*4a80*/  FFMA.FTZ R56, R56, UR6, -R0.reuse ;  /* 0x0000000638387c23 */ /* 0x100fe20008010800 */
[--C-:B------:R-:W-:Y:S01]  /*4a90*/  FFMA.FTZ R57, R57, UR6, -R0.reuse ;  /* 0x0000000639397c23 */ /* 0x100fe20008010800 */
[--C-:B------:R-:W-:Y:S01]  /*4aa0*/  FFMA.FTZ R60, R60, UR6, -R0.reuse ;  /* 0x000000063c3c7c23 */ /* 0x100fe20008010800 */
[--C-:B------:R-:W-:Y:S01]  /*4ab0*/  FFMA.FTZ R61, R61, UR6, -R0.reuse ;  /* 0x000000063d3d7c23 */ /* 0x100fe20008010800 */
[--C-:B------:R-:W-:Y:S01]  /*4ac0*/  FFMA.FTZ R48, R48, UR6, -R0.reuse ;  /* 0x0000000630307c23 */ /* 0x100fe20008010800 */
[--C-:B------:R-:W-:Y:S01]  /*4ad0*/  FFMA.FTZ R49, R49, UR6, -R0.reuse ;  /* 0x0000000631317c23 */ /* 0x100fe20008010800 */
[----:B------:R-:W-:Y:S01]  /*4ae0*/  MUFU.EX2 R56, R56 ;  /* 0x0000003800387308 */ /* 0x000fe20000000800 */
[--C-:B------:R-:W-:Y:S01]  /*4af0*/  FFMA.FTZ R52, R52, UR6, -R0.reuse ;  /* 0x0000000634347c23 */ /* 0x100fe20008010800 */
[----:B------:R-:W-:Y:S01]  /*4b00*/  FFMA.FTZ R53, R53, UR6, -R0 ;  /* 0x0000000635357c23 */ /* 0x000fe20008010800 */
[----:B------:R-:W-:Y:S01]  /*4b10*/  FADD.FTZ R9, R51, R2 ;  /* 0x0000000233097221 */ /* 0x000fe20000010000 */
[--C-:B------:R-:W-:Y:S01]  /*4b20*/  FFMA.FTZ R40, R40, UR6, -R0.reuse ;  /* 0x0000000628287c23 */ /* 0x100fe20008010800 */
[--C-:B------:R-:W-:Y:S01]  /*4b30*/  FFMA.FTZ R41, R41, UR6, -R0.reuse ;  /* 0x0000000629297c23 */ /* 0x100fe20008010800 */
[--C-:B------:R-:W-:Y:S01]  /*4b40*/  FFMA.FTZ R44, R44, UR6, -R0.reuse ;  /* 0x000000062c2c7c23 */ /* 0x100fe20008010800 */
[----:B------:R-:W-:Y:S01]  /*4b50*/  FADD.FTZ R14, R54, R9 ;  /* 0x00000009360e7221 */ /* 0x000fe20000010000 */
[----:B------:R-:W0:Y:S01]  /*4b60*/  MUFU.EX2 R57, R57 ;  /* 0x0000003900397308 */ /* 0x000e220000000800 */
[--C-:B------:R-:W-:Y:S01]  /*4b70*/  FFMA.FTZ R45, R45, UR6, -R0.reuse ;  /* 0x000000062d2d7c23 */ /* 0x100fe20008010800 */
[----:B------:R-:W-:Y:S01]  /*4b80*/  FFMA.FTZ R32, R32, UR6, -R0 ;  /* 0x0000000620207c23 */ /* 0x000fe20008010800 */
[----:B------:R-:W-:Y:S01]  /*4b90*/  FADD.FTZ R9, R55, R14 ;  /* 0x0000000e37097221 */ /* 0x000fe20000010000 */
[--C-:B------:R-:W-:Y:S01]  /*4ba0*/  FFMA.FTZ R33, R33, UR6, -R0.reuse ;  /* 0x0000000621217c23 */ /* 0x100fe20008010800 */
[--C-:B------:R-:W-:Y:S01]  /*4bb0*/  FFMA.FTZ R36, R36, UR6, -R0.reuse ;  /* 0x0000000624247c23 */ /* 0x100fe20008010800 */
[--C-:B------:R-:W-:Y:S01]  /*4bc0*/  FFMA.FTZ R37, R37, UR6, -R0.reuse ;  /* 0x0000000625257c23 */ /* 0x100fe20008010800 */
[----:B------:R-:W-:Y:S01]  /*4bd0*/  FADD.FTZ R14, R42, R9 ;  /* 0x000000092a0e7221 */ /* 0x000fe20000010000 */
[----:B------:R-:W1:Y:S01]  /*4be0*/  MUFU.EX2 R60, R60 ;  /* 0x0000003c003c7308 */ /* 0x000e620000000800 */
[--C-:B------:R-:W-:Y:S01]  /*4bf0*/  FFMA.FTZ R24, R24, UR6, -R0.reuse ;  /* 0x0000000618187c23 */ /* 0x100fe20008010800 */
[----:B------:R-:W-:Y:S01]  /*4c00*/  FFMA.FTZ R25, R25, UR6, -R0 ;  /* 0x0000000619197c23 */ /* 0x000fe20008010800 */
[----:B------:R-:W-:Y:S01]  /*4c10*/  FADD.FTZ R9, R43, R14 ;  /* 0x0000000e2b097221 */ /* 0x000fe20000010000 */
[--C-:B------:R-:W-:Y:S01]  /*4c20*/  FFMA.FTZ R28, R28, UR6, -R0.reuse ;  /* 0x000000061c1c7c23 */ /* 0x100fe20008010800 */
[----:B------:R-:W-:Y:S01]  /*4c30*/  FFMA.FTZ R0, R29, UR6, -R0 ;  /* 0x000000061d007c23 */ /* 0x000fe20008010800 */
[----:B------:R-:W-:-:S02]  /*4c40*/  IMAD.MOV.U32 R55, RZ, RZ, R151 ;  /* 0x000000ffff377224 */ /* 0x000fc400078e0097 */
[----:B------:R-:W-:Y:S01]  /*4c50*/  FADD.FTZ R14, R46, R9 ;  /* 0x000000092e0e7221 */ /* 0x000fe20000010000 */
[----:B------:R-:W2:Y:S01]  /*4c60*/  MUFU.EX2 R61, R61 ;  /* 0x0000003d003d7308 */ /* 0x000ea20000000800 */
[----:B0-----:R-:W-:Y:S01]  /*4c70*/  FADD.FTZ R7, R56, R57 ;  /* 0x0000003938077221 */ /* 0x001fe20000010000 */
[----:B------:R-:W-:Y:S01]  /*4c80*/  F2FP.BF16.F32.PACK_AB R208, R57, R56 ;  /* 0x0000003839d0723e */ /* 0x000fe200000010ff */
[----:B------:R-:W-:Y:S01]  /*4c90*/  FADD.FTZ R9, R47, R14 ;  /* 0x0000000e2f097221 */ /* 0x000fe20000010000 */
[--C-:B------:R-:W-:Y:S01]  /*4ca0*/  IMAD.MOV.U32 R57, RZ, RZ, R151.reuse ;  /* 0x000000ffff397224 */ /* 0x100fe200078e0097 */
[----:B------:R-:W-:Y:S01]  /*4cb0*/  MOV R56, R151 ;  /* 0x0000009700387202 */ /* 0x000fe20000000f00 */
[----:B------:R-:W-:Y:S02]  /*4cc0*/  IMAD.MOV.U32 R54, RZ, RZ, R151 ;  /* 0x000000ffff367224 */ /* 0x000fe400078e0097 */
[----:B------:R-:W-:Y:S01]  /*4cd0*/  FADD.FTZ R14, R34, R9 ;  /* 0x00000009220e7221 */ /* 0x000fe20000010000 */
[----:B------:R-:W0:Y:S01]  /*4ce0*/  MUFU.EX2 R48, R48 ;  /* 0x0000003000307308 */ /* 0x000e220000000800 */
[----:B-1----:R-:W-:Y:S01]  /*4cf0*/  FADD.FTZ R2, R60, R7 ;  /* 0x000000073c027221 */ /* 0x002fe20000010000 */
[----:B------:R-:W-:-:S02]  /*4d00*/  IMAD.MOV.U32 R51, RZ, RZ, R151 ;  /* 0x000000ffff337224 */ /* 0x000fc400078e0097 */
[----:B------:R-:W-:Y:S01]  /*4d10*/  FADD.FTZ R9, R35, R14 ;  /* 0x0000000e23097221 */ /* 0x000fe20000010000 */
[--C-:B------:R-:W-:Y:S02]  /*4d20*/  IMAD.MOV.U32 R47, RZ, RZ, R151.reuse ;  /* 0x000000ffff2f7224 */ /* 0x100fe400078e0097 */
[----:B------:R-:W-:Y:S02]  /*4d30*/  IMAD.MOV.U32 R46, RZ, RZ, R151 ;  /* 0x000000ffff2e7224 */ /* 0x000fe400078e0097 */
[----:B------:R-:W-:Y:S01]  /*4d40*/  FADD.FTZ R14, R38, R9 ;  /* 0x00000009260e7221 */ /* 0x000fe20000010000 */
[----:B------:R-:W1:Y:S01]  /*4d50*/  MUFU.EX2 R49, R49 ;  /* 0x0000003100317308 */ /* 0x000e620000000800 */
[C---:B--2---:R-:W-:Y:S01]  /*4d60*/  FADD.FTZ R7, R61.reuse, R2 ;  /* 0x000000023d077221 */ /* 0x044fe20000010000 */
[----:B------:R-:W-:Y:S01]  /*4d70*/  F2FP.BF16.F32.PACK_AB R210, R61, R60 ;  /* 0x0000003c3dd2723e */ /* 0x000fe200000010ff */
[--C-:B------:R-:W-:Y:S01]  /*4d80*/  IMAD.MOV.U32 R61, RZ, RZ, R151.reuse ;  /* 0x000000ffff3d7224 */ /* 0x100fe200078e0097 */
[----:B------:R-:W-:Y:S01]  /*4d90*/  MOV R60, R151 ;  /* 0x00000097003c7202 */ /* 0x000fe20000000f00 */
[----:B------:R-:W-:-:S02]  /*4da0*/  IMAD.MOV.U32 R43, RZ, RZ, R151 ;  /* 0x000000ffff2b7224 */ /* 0x000fc400078e0097 */
[----:B------:R-:W-:Y:S01]  /*4db0*/  IMAD.MOV.U32 R42, RZ, RZ, R151 ;  /* 0x000000ffff2a7224 */ /* 0x000fe200078e0097 */
[----:B------:R-:W2:Y:S01]  /*4dc0*/  MUFU.EX2 R52, R52 ;  /* 0x0000003400347308 */ /* 0x000ea20000000800 */
[----:B0-----:R-:W-:Y:S01]  /*4dd0*/  FADD.FTZ R2, R48, R7 ;  /* 0x0000000730027221 */ /* 0x001fe20000010000 */
[--C-:B------:R-:W-:Y:S02]  /*4de0*/  IMAD.MOV.U32 R35, RZ, RZ, R151.reuse ;  /* 0x000000ffff237224 */ /* 0x100fe400078e0097 */
[--C-:B------:R-:W-:Y:S02]  /*4df0*/  IMAD.MOV.U32 R34, RZ, RZ, R151.reuse ;  /* 0x000000ffff227224 */ /* 0x100fe400078e0097 */
[--C-:B------:R-:W-:Y:S02]  /*4e00*/  IMAD.MOV.U32 R29, RZ, RZ, R151.reuse ;  /* 0x000000ffff1d7224 */ /* 0x100fe400078e0097 */
[----:B------:R-:W0:Y:S01]  /*4e10*/  MUFU.EX2 R53, R53 ;  /* 0x0000003500357308 */ /* 0x000e220000000800 */
[C---:B-1----:R-:W-:Y:S01]  /*4e20*/  FADD.FTZ R7, R49.reuse, R2 ;  /* 0x0000000231077221 */ /* 0x042fe20000010000 */
[----:B------:R-:W-:Y:S01]  /*4e30*/  F2FP.BF16.F32.PACK_AB R204, R49, R48 ;  /* 0x0000003031cc723e */ /* 0x000fe200000010ff */
[----:B------:R-:W-:Y:S01]  /*4e40*/  IMAD.MOV.U32 R49, RZ, RZ, R151 ;  /* 0x000000ffff317224 */ /* 0x000fe200078e0097 */
[----:B------:R-:W-:-:S04]  /*4e50*/  MOV R48, R151 ;  /* 0x0000009700307202 */ /* 0x000fc80000000f00 */
[----:B------:R-:W1:Y:S01]  /*4e60*/  MUFU.EX2 R40, R40 ;  /* 0x0000002800287308 */ /* 0x000e620000000800 */
[----:B--2---:R-:W-:-:S07]  /*4e70*/  FADD.FTZ R2, R52, R7 ;  /* 0x0000000734027221 */ /* 0x004fce0000010000 */
[----:B------:R-:W2:Y:S01]  /*4e80*/  MUFU.EX2 R41, R41 ;  /* 0x0000002900297308 */ /* 0x000ea20000000800 */
[C---:B0-----:R-:W-:Y:S01]  /*4e90*/  FADD.FTZ R7, R53.reuse, R2 ;  /* 0x0000000235077221 */ /* 0x041fe20000010000 */
[----:B------:R-:W-:Y:S01]  /*4ea0*/  F2FP.BF16.F32.PACK_AB R206, R53, R52 ;  /* 0x0000003435ce723e */ /* 0x000fe200000010ff */
[----:B------:R-:W-:Y:S01]  /*4eb0*/  IMAD.MOV.U32 R53, RZ, RZ, R151 ;  /* 0x000000ffff357224 */ /* 0x000fe200078e0097 */
[----:B------:R-:W-:-:S04]  /*4ec0*/  MOV R52, R151 ;  /* 0x0000009700347202 */ /* 0x000fc80000000f00 */
[----:B------:R-:W0:Y:S01]  /*4ed0*/  MUFU.EX2 R44, R44 ;  /* 0x0000002c002c7308 */ /* 0x000e220000000800 */
[----:B-1----:R-:W-:-:S07]  /*4ee0*/  FADD.FTZ R2, R40, R7 ;  /* 0x0000000728027221 */ /* 0x002fce0000010000 */
[----:B------:R-:W1:Y:S01]  /*4ef0*/  MUFU.EX2 R45, R45 ;  /* 0x0000002d002d7308 */ /* 0x000e620000000800 */
[C---:B--2---:R-:W-:Y:S01]  /*4f00*/  FADD.FTZ R7, R41.reuse, R2 ;  /* 0x0000000229077221 */ /* 0x044fe20000010000 */
[----:B------:R-:W-:Y:S01]  /*4f10*/  F2FP.BF16.F32.PACK_AB R200, R41, R40 ;  /* 0x0000002829c8723e */ /* 0x000fe200000010ff */
[----:B------:R-:W-:Y:S01]  /*4f20*/  IMAD.MOV.U32 R41, RZ, RZ, R151 ;  /* 0x000000ffff297224 */ /* 0x000fe200078e0097 */
[----:B------:R-:W-:-:S04]  /*4f30*/  MOV R40, R151 ;  /* 0x0000009700287202 */ /* 0x000fc80000000f00 */
[----:B------:R-:W2:Y:S01]  /*4f40*/  MUFU.EX2 R32, R32 ;  /* 0x0000002000207308 */ /* 0x000ea20000000800 */
[----:B0-----:R-:W-:-:S07]  /*4f50*/  FADD.FTZ R2, R44, R7 ;  /* 0x000000072c027221 */ /* 0x001fce0000010000 */
        /* <DEDUP_REMOVED lines=13> */
[C---:B-1----:R-:W-:Y:S01]  /*5030*/  FADD.FTZ R9, R39.reuse, R14 ;  /* 0x0000000e27097221 */ /* 0x042fe20000010000 */
[----:B------:R-:W-:Y:S01]  /*5040*/  F2FP.BF16.F32.PACK_AB R199, R39, R38 ;  /* 0x0000002627c7723e */ /* 0x000fe200000010ff */
[--C-:B------:R-:W-:Y:S02]  /*5050*/  IMAD.MOV.U32 R39, RZ, RZ, R151.reuse ;  /* 0x000000ffff277224 */ /* 0x100fe400078e0097 */
[----:B------:R-:W-:-:S03]  /*5060*/  IMAD.MOV.U32 R38, RZ, RZ, R151 ;  /* 0x000000ffff267224 */ /* 0x000fc600078e0097 */
[----:B------:R-:W1:Y:S01]  /*5070*/  MUFU.EX2 R37, R37 ;  /* 0x0000002500257308 */ /* 0x000e620000000800 */
[----:B--2---:R-:W-:-:S07]  /*5080*/  FADD.FTZ R2, R36, R7 ;  /* 0x0000000724027221 */ /* 0x004fce0000010000 */
        /* <DEDUP_REMOVED lines=8> */
[C---:B--2---:R-:W-:Y:S01]  /*5110*/  FADD.FTZ R9, R27.reuse, R14 ;  /* 0x0000000e1b097221 */ /* 0x044fe20000010000 */
[----:B------:R-:W-:Y:S01]  /*5120*/  F2FP.BF16.F32.PACK_AB R193, R27, R26 ;  /* 0x0000001a1bc1723e */ /* 0x000fe200000010ff */
[--C-:B------:R-:W-:Y:S02]  /*5130*/  IMAD.MOV.U32 R27, RZ, RZ, R151.reuse ;  /* 0x000000ffff1b7224 */ /* 0x100fe400078e0097 */
[----:B------:R-:W-:-:S03]  /*5140*/  IMAD.MOV.U32 R26, RZ, RZ, R151 ;  /* 0x000000ffff1a7224 */ /* 0x000fc600078e0097 */
[----:B------:R-:W2:Y:S01]  /*5150*/  MUFU.EX2 R25, R25 ;  /* 0x0000001900197308 */ /* 0x000ea20000000800 */
[----:B0-----:R-:W-:-:S07]  /*5160*/  FADD.FTZ R2, R24, R15 ;  /* 0x0000000f18027221 */ /* 0x001fce0000010000 */
[----:B------:R-:W0:Y:S01]  /*5170*/  MUFU.EX2 R28, R28 ;  /* 0x0000001c001c7308 */ /* 0x000e220000000800 */
[----:B-1----:R-:W-:-:S04]  /*5180*/  FADD.FTZ R14, R30, R9 ;  /* 0x000000091e0e7221 */ /* 0x002fc80000010000 */
[C---:B------:R-:W-:Y:S01]  /*5190*/  FADD.FTZ R9, R195.reuse, R14 ;  /* 0x0000000ec3097221 */ /* 0x040fe20000010000 */
[----:B------:R-:W-:Y:S01]  /*51a0*/  F2FP.BF16.F32.PACK_AB R195, R195, R30 ;  /* 0x0000001ec3c3723e */ /* 0x000fe200000010ff */
[--C-:B------:R-:W-:Y:S01]  /*51b0*/  IMAD.MOV.U32 R30, RZ, RZ, R151.reuse ;  /* 0x000000ffff1e7224 */ /* 0x100fe200078e0097 */
[----:B------:R1:W3:Y:S01]  /*51c0*/  MUFU.EX2 R7, R0 ;  /* 0x0000000000077308 */ /* 0x0002e20000000800 */
[C---:B--2---:R-:W-:Y:S01]  /*51d0*/  FADD.FTZ R15, R25.reuse, R2 ;  /* 0x00000002190f7221 */ /* 0x044fe20000010000 */
[----:B------:R-:W-:Y:S01]  /*51e0*/  F2FP.BF16.F32.PACK_AB R192, R25, R24 ;  /* 0x0000001819c0723e */ /* 0x000fe200000010ff */
[----:B------:R-:W-:Y:S01]  /*51f0*/  IMAD.MOV.U32 R25, RZ, RZ, R151 ;  /* 0x000000ffff197224 */ /* 0x000fe200078e0097 */
[----:B------:R-:W-:Y:S02]  /*5200*/  MOV R2, 0x3f800000 ;  /* 0x3f80000000027802 */ /* 0x000fe40000000f00 */
[----:B------:R-:W-:Y:S01]  /*5210*/  MOV R24, R151 ;  /* 0x0000009700187202 */ /* 0x000fe20000000f00 */
[----:B0-----:R-:W-:Y:S01]  /*5220*/  FADD.FTZ R14, R28, R15 ;  /* 0x0000000f1c0e7221 */ /* 0x001fe20000010000 */
[----:B-1----:R-:W-:-:S03]  /*5230*/  IMAD.MOV.U32 R0, RZ, RZ, 0x3f800000 ;  /* 0x3f800000ff007424 */ /* 0x002fc600078e00ff */
[C---:B---3--:R-:W-:Y:S01]  /*5240*/  FADD.FTZ R14, R7.reuse, R14 ;  /* 0x0000000e070e7221 */ /* 0x048fe20000010000 */
[----:B------:R-:W-:Y:S01]  /*5250*/  F2FP.BF16.F32.PACK_AB R194, R7, R28 ;  /* 0x0000001c07c2723e */ /* 0x000fe200000010ff */
[----:B------:R-:W-:Y:S01]  /*5260*/  IMAD.U32 R7, RZ, RZ, UR7 ;  /* 0x00000007ff077e24 */ /* 0x000fe2000f8e00ff */
[----:B------:R-:W-:Y:S01]  /*5270*/  MOV R28, R151 ;  /* 0x00000097001c7202 */ /* 0x000fe20000000f00 */
[----:B------:R-:W-:Y:S06]  /*5280*/  @!P1 BRA `(.L_x_18) ;  /* 0x0000003c00e89947 */ /* 0x000fec0003800000 */
[----:B------:R-:W-:Y:S01]  /*5290*/  UMOV UR6, URZ ;  /* 0x0000003f00067c82 */ /* 0x000fe20008000000 */
[----:B------:R-:W-:Y:S01]  /*52a0*/  IMAD.U32 R20, RZ, RZ, UR60 ;  /* 0x0000003cff147e24 */ /* 0x000fe2000f8e00ff */
[----:B------:R-:W-:Y:S01]  /*52b0*/  MOV R15, R3 ;  /* 0x00000003000f7202 */ /* 0x000fe20000000f00 */
[----:B------:R-:W-:Y:S01]  /*52c0*/  IMAD.MOV.U32 R19, RZ, RZ, R6 ;  /* 0x000000ffff137224 */ /* 0x000fe200078e0006 */
[----:B------:R-:W-:Y:S01]  /*52d0*/  CS2R R150, SRZ ;  /* 0x0000000000967805 */ /* 0x000fe2000001ff00 */
[----:B------:R-:W-:Y:S01]  /*52e0*/  IMAD.U32 R214, RZ, RZ, UR6 ;  /* 0x00000006ffd67e24 */ /* 0x000fe2000f8e00ff */
[----:B------:R-:W-:Y:S01]  /*52f0*/  CS2R R146, SRZ ;  /* 0x0000000000927805 */ /* 0x000fe2000001ff00 */
[----:B------:R-:W-:Y:S01]  /*5300*/  IMAD.MOV.U32 R2, RZ, RZ, 0x3f800000 ;  /* 0x3f800000ff027424 */ /* 0x000fe200078e00ff */
        /* <DEDUP_REMOVED lines=61> */
[----:B------:R-:W-:Y:S01]  /*56e0*/  CS2R R24, SRZ ;  /* 0x0000000000187805 */ /* 0x000fe2000001ff00 */
[----:B------:R-:W-:-:S07]  /*56f0*/  IMAD.U32 R21, RZ, RZ, UR6 ;  /* 0x00000006ff157e24 */ /* 0x000fce000f8e00ff */
.L_x_29:
[----:B------:R-:W-:Y:S02]  /*5700*/  R2UR UR6, R21 ;  /* 0x00000000150672ca */ /* 0x000fe400000e0000 */
[----:B------:R-:W-:-:S11]  /*5710*/  R2UR UR7, R214 ;  /* 0x00000000d60772ca */ /* 0x000fd600000e0000 */
[----:B------:R-:W-:-:S04]  /*5720*/  UISETP.NE.AND UP0, UPT, UR6, 0x1, UPT ;  /* 0x000000010600788c */ /* 0x000fc8000bf05270 */
[----:B------:R-:W-:-:S04]  /*5730*/  USEL UR6, URZ, 0x1, UP0 ;  /* 0x000000013f067887 */ /* 0x000fc80008000000 */
[----:B------:R-:W-:-:S06]  /*5740*/  ULOP3.LUT UR6, UR7, UR6, URZ, 0x3c, !UPT ;  /* 0x0000000607067292 */ /* 0x000fcc000f8e3c3f */
[----:B------:R-:W-:Y:S01]  /*5750*/  MOV R7, UR6 ;  /* 0x0000000600077c02 */ /* 0x000fe20008000f00 */
[----:B------:R-:W-:Y:S06]  /*5760*/  @!P0 BRA `(.L_x_19) ;  /* 0x0000000000048947 */ /* 0x000fec0003800000 */
[----:B------:R-:W-:Y:S01]  /*5770*/  BPT.TRAP 0x1 ;  /* 0x000000040000795c */ /* 0x000fe20000300000 */
.L_x_19:
[----:B------:R-:W-:Y:S02]  /*5780*/  R2UR UR6, R21 ;  /* 0x00000000150672ca */ /* 0x000fe400000e0000 */
[----:B------:R-:W-:Y:S02]  /*5790*/  R2UR UR7, R16 ;  /* 0x00000000100772ca */ /* 0x000fe400000e0000 */
[----:B------:R-:W-:-:S09]  /*57a0*/  R2UR UR10, R7 ;  /* 0x00000000070a72ca */ /* 0x000fd200000e0000 */
[----:B------:R-:W-:-:S04]  /*57b0*/  UIADD3 UR6, UR6, 0x1, URZ ;  /* 0x0000000106067890 */ /* 0x000fc8000fffe03f */
[----:B------:R-:W-:Y:S01]  /*57c0*/  UISETP.NE.AND UP0, UPT, UR6, 0x2, UPT ;  /* 0x000000020600788c */ /* 0x000fe2000bf05270 */
[----:B------:R-:W-:-:S03]  /*57d0*/  IMAD.U32 R3, RZ, RZ, UR10 ;  /* 0x0000000aff037e24 */ /* 0x000fc6000f8e00ff */
[----:B------:R-:W-:Y:S02]  /*57e0*/  USEL UR6, UR6, URZ, UP0 ;  /* 0x0000003f06067287 */ /* 0x000fe40008000000 */
[----:B------:R-:W-:Y:S02]  /*57f0*/  SHF.L.U32 R3, R3, 0x1f, RZ ;  /* 0x0000001f03037819 */ /* 0x000fe400000006ff */
[----:B------:R-:W-:Y:S02]  /*5800*/  ULEA UR7, UR6, UR7, 0x3 ;  /* 0x0000000706077291 */ /* 0x000fe4000f8e183f */
[----:B------:R-:W-:-:S04]  /*5810*/  IMAD.U32 R8, RZ, RZ, UR6 ;  /* 0x00000006ff087e24 */ /* 0x000fc8000f8e00ff */
[----:B------:R-:W-:-:S03]  /*5820*/  IMAD.U32 R22, RZ, RZ, UR7 ;  /* 0x00000007ff167e24 */ /* 0x000fc6000f8e00ff */
[----:B------:R0:W1:Y:S01]  /*5830*/  SYNCS.PHASECHK.TRANS64.TRYWAIT P1, [UR7+0x38830], R3 ;  /* 0x03883003ff0075a7 */ /* 0x0000620008020147 */
[----:B------:R-:W-:Y:S05]  /*5840*/  @!P0 BRA `(.L_x_20) ;  /* 0x0000000000048947 */ /* 0x000fea0003800000 */
[----:B------:R-:W-:Y:S01]  /*5850*/  BPT.TRAP 0x1 ;  /* 0x000000040000795c */ /* 0x000fe20000300000 */
.L_x_20:
[----:B-1----:R-:W-:Y:S05]  /*5860*/  @P1 BRA `(.L_x_21) ;  /* 0x00000000000c1947 */ /* 0x002fea0003800000 */
[----:B------:R-:W-:-:S13]  /*5870*/  R2UR UR6, R22 ;  /* 0x00000000160672ca */ /* 0x000fda00000e0000 */
[----:B------:R-:W1:Y:S02]  /*5880*/  SYNCS.PHASECHK.TRANS64.TRYWAIT P1, [UR6+0x38830], R3 ;  /* 0x03883003ff0075a7 */ /* 0x000e640008020146 */
[----:B-1----:R-:W-:Y:S05]  /*5890*/  @!P1 BRA `(.L_x_22) ;  /* 0x000000b000f09947 */ /* 0x002fea0003800000 */
.L_x_21:
[----:B------:R-:W-:Y:S01]  /*58a0*/  R2UR UR60, R8 ;  /* 0x00000000083c72ca */ /* 0x000fe200000e0000 */
[----:B------:R-:W-:Y:S01]  /*58b0*/  WARPGROUP.ARRIVE ;  /* 0x00000000000079c5 */ /* 0x000fe20000000000 */
[C---:B------:R-:W-:Y:S01]  /*58c0*/  R2UR UR56, R4.reuse ;  /* 0x00000000043872ca */ /* 0x040fe200000e0000 */
[----:B------:R-:W-:Y:S01]  /*58d0*/  UMOV UR59, 0x40000040 ;  /* 0x40000040003b7882 */ /* 0x000fe20000000000 */
[C---:B------:R-:W-:Y:S01]  /*58e0*/  R2UR UR57, R5.reuse ;  /* 0x00000000053972ca */ /* 0x040fe200000e0000 */
[----:B------:R-:W-:Y:S01]  /*58f0*/  UMOV UR43, 0x40000040 ;  /* 0x40000040002b7882 */ /* 0x000fe20000000000 */
[----:B01----:R-:W-:Y:S01]  /*5900*/  MOV R3, UR41 ;  /* 0x0000002900037c02 */ /* 0x003fe20008000f00 */
[----:B------:R-:W-:Y:S01]  /*5910*/  UMOV UR47, 0x40000040 ;  /* 0x40000040002f7882 */ /* 0x000fe20000000000 */
[----:B------:R-:W-:Y:S01]  /*5920*/  MOV R6, UR40 ;  /* 0x0000002800067c02 */ /* 0x000fe20008000f00 */
[----:B------:R-:W-:Y:S01]  /*5930*/  UMOV UR51, 0x40000040 ;  /* 0x4000004000337882 */ /* 0x000fe20000000000 */
[C---:B------:R-:W-:Y:S01]  /*5940*/  R2UR UR40, R4.reuse ;  /* 0x00000000042872ca */ /* 0x040fe200000e0000 */
[----:B------:R-:W-:Y:S01]  /*5950*/  UMOV UR55, 0x40000040 ;  /* 0x4000004000377882 */ /* 0x000fe20000000000 */
[C---:B------:R-:W-:Y:S01]  /*5960*/  R2UR UR41, R5.reuse ;  /* 0x00000000052972ca */ /* 0x040fe200000e0000 */
[----:B------:R-:W-:Y:S01]  /*5970*/  UIMAD UR60, UR60, 0xa00, UR61 ;  /* 0x00000a003c3c78a4 */ /* 0x000fe2000f8e023d */
[----:B------:R-:W-:Y:S01]  /*5980*/  MOV R23, UR45 ;  /* 0x0000002d00177c02 */ /* 0x000fe20008000f00 */
[----:B------:R-:W-:Y:S01]  /*5990*/  UMOV UR15, 0x40000040 ;  /* 0x40000040000f7882 */ /* 0x000fe20000000000 */
[----:B------:R-:W-:Y:S01]  /*59a0*/  MOV R152, UR44 ;  /* 0x0000002c00987c02 */ /* 0x000fe20008000f00 */
[----:B------:R-:W-:Y:S01]  /*59b0*/  UIADD3 UR6, UR60, 0x80, URZ ;  /* 0x000000803c067890 */ /* 0x000fe2000fffe03f */
[C---:B------:R-:W-:Y:S01]  /*59c0*/  R2UR UR44, R4.reuse ;  /* 0x00000000042c72ca */ /* 0x040fe200000e0000 */
[----:B------:R-:W-:Y:S01]  /*59d0*/  UIADD3 UR7, UR60, 0x100, URZ ;  /* 0x000001003c077890 */ /* 0x000fe2000fffe03f */
[C---:B------:R-:W-:Y:S01]  /*59e0*/  R2UR UR45, R5.reuse ;  /* 0x00000000052d72ca */ /* 0x040fe200000e0000 */
[----:B------:R-:W-:Y:S01]  /*59f0*/  UMOV UR58, UR60 ;  /* 0x0000003c003a7c82 */ /* 0x000fe20008000000 */
[----:B------:R-:W-:Y:S01]  /*5a00*/  MOV R153, UR49 ;  /* 0x0000003100997c02 */ /* 0x000fe20008000f00 */
[----:B------:R-:W-:Y:S01]  /*5a10*/  HGMMA.64x16x16.F32.BF16 R184, gdesc[UR56], RZ, !UPT, gsb0 ;  /* 0x0020000038b879f0 */ /* 0x000fe2000c0018ff */
[----:B------:R-:W-:Y:S01]  /*5a20*/  UMOV UR42, UR6 ;  /* 0x00000006002a7c82 */ /* 0x000fe20008000000 */
[----:B------:R-:W-:Y:S01]  /*5a30*/  MOV R154, UR48 ;  /* 0x00000030009a7c02 */ /* 0x000fe20008000f00 */
[----:B------:R-:W-:Y:S01]  /*5a40*/  UMOV UR46, UR7 ;  /* 0x00000007002e7c82 */ /* 0x000fe20008000000 */
[C---:B------:R-:W-:Y:S01]  /*5a50*/  R2UR UR48, R4.reuse ;  /* 0x00000000043072ca */ /* 0x040fe200000e0000 */
[----:B------:R-:W-:Y:S01]  /*5a60*/  UIADD3 UR6, UR60, 0x180, URZ ;  /* 0x000001803c067890 */ /* 0x000fe2000fffe03f */
[C---:B------:R-:W-:Y:S01]  /*5a70*/  R2UR UR49, R5.reuse ;  /* 0x00000000053172ca */ /* 0x040fe200000e0000 */
[----:B------:R-:W-:Y:S01]  /*5a80*/  UIADD3 UR58, UR60, 0x200, URZ ;  /* 0x000002003c3a7890 */ /* 0x000fe2000fffe03f */
[----:B------:R-:W-:Y:S01]  /*5a90*/  R2UR UR56, R4 ;  /* 0x00000000043872ca */ /* 0x000fe200000e0000 */
[----:B------:R-:W-:Y:S01]  /*5aa0*/  UMOV UR59, 0x40000040 ;  /* 0x40000040003b7882 */ /* 0x000fe20000000000 */
[----:B------:R-:W-:Y:S01]  /*5ab0*/  R2UR UR57, R5 ;  /* 0x00000000053972ca */ /* 0x000fe200000e0000 */
[----:B------:R-:W-:Y:S01]  /*5ac0*/  UIADD3 UR7, UR60, 0x182, URZ ;  /* 0x000001823c077890 */ /* 0x000fe2000fffe03f */
[----:B------:R-:W-:Y:S01]  /*5ad0*/  MOV R212, UR53 ;  /* 0x0000003500d47c02 */ /* 0x000fe20008000f00 */
[----:B------:R-:W-:Y:S01]  /*5ae0*/  UMOV UR50, UR6 ;  /* 0x0000000600327c82 */ /* 0x000fe20008000000 */
[----:B------:R-:W-:Y:S01]  /*5af0*/  MOV R213, UR52 ;  /* 0x0000003400d57c02 */ /* 0x000fe20008000f00 */
[----:B------:R-:W-:Y:S01]  /*5b00*/  UIADD3 UR6, UR60, 0x2, URZ ;  /* 0x000000023c067890 */ /* 0x000fe2000fffe03f */
[----:B------:R-:W-:Y:S01]  /*5b10*/  R2UR UR52, R12 ;  /* 0x000000000c3472ca */ /* 0x000fe200000e0000 */
[----:B------:R-:W-:Y:S01]  /*5b20*/  UIADD3 UR14, UR60, 0x280, URZ ;  /* 0x000002803c0e7890 */ /* 0x000fe2000fffe03f */
[----:B------:R-:W-:Y:S01]  /*5b30*/  R2UR UR53, R13 ;  /* 0x000000000d3572ca */ /* 0x000fe200000e0000 */
[----:B------:R-:W-:Y:S01]  /*5b40*/  UIADD3 UR18, UR60, 0x282, URZ ;  /* 0x000002823c127890 */ /* 0x000fe2000fffe03f */
[-C--:B------:R-:W-:Y:S01]  /*5b50*/  FMUL.FTZ R24, R24, R0.reuse ;  /* 0x0000000018187220 */ /* 0x080fe20000410000 */
[----:B------:R-:W-:Y:S01]  /*5b60*/  UMOV UR19, 0x40000040 ;  /* 0x4000004000137882 */ /* 0x000fe20000000000 */
[----:B------:R-:W-:Y:S01]  /*5b70*/  UMOV UR54, UR6 ;  /* 0x0000000600367c82 */ /* 0x000fe20008000000 */
[----:B------:R-:W-:Y:S01]  /*5b80*/  UIADD3 UR6, UR60, 0x102, URZ ;  /* 0x000001023c067890 */ /* 0x000fe2000fffe03f */
[-C--:B------:R-:W-:Y:S01]  /*5b90*/  FMUL.FTZ R25, R25, R0.reuse ;  /* 0x0000000019197220 */ /* 0x080fe20000410000 */
[----:B------:R-:W-:Y:S01]  /*5ba0*/  UIADD3 UR22, UR60, 0x284, URZ ;  /* 0x000002843c167890 */ /* 0x000fe2000fffe03f */
[-C--:B------:R-:W-:Y:S01]  /*5bb0*/  FMUL.FTZ R28, R28, R0.reuse ;  /* 0x000000001c1c7220 */ /* 0x080fe20000410000 */
[----:B------:R-:W-:Y:S01]  /*5bc0*/  UMOV UR23, 0x40000040 ;  /* 0x4000004000177882 */ /* 0x000fe20000000000 */
[----:B------:R-:W-:Y:S01]  /*5bd0*/  UIADD3 UR26, UR60, 0x286, URZ ;  /* 0x000002863c1a7890 */ /* 0x000fe2000fffe03f */
[-C--:B------:R-:W-:Y:S01]  /*5be0*/  FMUL.FTZ R29, R29, R0.reuse ;  /* 0x000000001d1d7220 */ /* 0x080fe20000410000 */
[----:B------:R-:W-:Y:S01]  /*5bf0*/  UMOV UR10, UR52 ;  /* 0x00000034000a7c82 */ /* 0x000fe20008000000 */
[----:B------:R-:W-:Y:S01]  /*5c00*/  UMOV UR11, UR53 ;  /* 0x00000035000b7c82 */ /* 0x000fe20008000000 */
[----:B------:R-:W-:Y:S01]  /*5c10*/  UMOV UR27, 0x40000040 ;  /* 0x40000040001b7882 */ /* 0x000fe20000000000 */
[----:B------:R-:W-:Y:S01]  /*5c20*/  UIADD3 UR30, UR60, 0x500, URZ ;  /* 0x000005003c1e7890 */ /* 0x000fe2000fffe03f */
[-C--:B------:R-:W-:Y:S01]  /*5c30*/  FMUL.FTZ R32, R32, R0.reuse ;  /* 0x0000000020207220 */ /* 0x080fe20000410000 */
[----:B------:R-:W-:Y:S01]  /*5c40*/  UMOV UR31, 0x40000040 ;  /* 0x40000040001f7882 */ /* 0x000fe20000000000 */
[----:B------:R-:W-:Y:S01]  /*5c50*/  UIADD3 UR34, UR60, 0x502, URZ ;  /* 0x000005023c227890 */ /* 0x000fe2000fffe03f */
[-C--:B------:R-:W-:Y:S01]  /*5c60*/  FMUL.FTZ R33, R33, R0.reuse ;  /* 0x0000000021217220 */ /* 0x080fe20000410000 */
[----:B------:R-:W-:Y:S01]  /*5c70*/  UMOV UR35, 0x40000040 ;  /* 0x4000004000237882 */ /* 0x000fe20000000000 */
[----:B------:R-:W-:Y:S01]  /*5c80*/  UIADD3 UR38, UR60, 0x504, URZ ;  /* 0x000005043c267890 */ /* 0x000fe2000fffe03f */
[-C--:B------:R-:W-:Y:S01]  /*5c90*/  FMUL.FTZ R36, R36, R0.reuse ;  /* 0x0000000024247220 */ /* 0x080fe20000410000 */
[----:B------:R-:W-:Y:S01]  /*5ca0*/  UMOV UR39, 0x40000040 ;  /* 0x4000004000277882 */ /* 0x000fe20000000000 */
[-C--:B------:R-:W-:Y:S01]  /*5cb0*/  FMUL.FTZ R37, R37, R0.reuse ;  /* 0x0000000025257220 */ /* 0x080fe20000410000 */
        /* <DEDUP_REMOVED lines=8> */
[----:B------:R-:W-:Y:S01]  /*5d40*/  FMUL.FTZ R56, R56, R0 ;  /* 0x0000000038387220 */ /* 0x000fe20000410000 */
[----:B------:R-:W-:-:S02]  /*5d50*/  WARPGROUP.DEPBAR.LE gsb0, 0x0 ;  /* 0x00008000000079c5 */ /* 0x000fc40000010000 */
[----:B------:R-:W-:Y:S01]  /*5d60*/  WARPGROUP.ARRIVE ;  /* 0x00000000000079c5 */ /* 0x000fe20000000000 */
[-C--:B------:R-:W-:Y:S01]  /*5d70*/  FMUL.FTZ R57, R57, R0.reuse ;  /* 0x0000000039397220 */ /* 0x080fe20000410000 */
[-C--:B------:R-:W-:Y:S01]  /*5d80*/  FMUL.FTZ R60, R60, R0.reuse ;  /* 0x000000003c3c7220 */ /* 0x080fe20000410000 */
[-C--:B------:R-:W-:Y:S01]  /*5d90*/  FMUL.FTZ R61, R61, R0.reuse ;  /* 0x000000003d3d7220 */ /* 0x080fe20000410000 */
[-C--:B------:R-:W-:Y:S01]  /*5da0*/  FMUL.FTZ R64, R64, R0.reuse ;  /* 0x0000000040407220 */ /* 0x080fe20000410000 */
[-C--:B------:R-:W-:Y:S01]  /*5db0*/  FMUL.FTZ R65, R65, R0.reuse ;  /* 0x0000000041417220 */ /* 0x080fe20000410000 */
[----:B------:R-:W-:Y:S01]  /*5dc0*/  HGMMA.64x16x16.F32.BF16 R176, gdesc[UR40], RZ, !UPT, gsb0 ;  /* 0x0020000028b079f0 */ /* 0x000fe2000c0018ff */
[----:B------:R-:W-:Y:S01]  /*5dd0*/  R2UR UR41, R3 ;  /* 0x00000000032972ca */ /* 0x000fe200000e0000 */
[----:B------:R-:W-:Y:S01]  /*5de0*/  UIADD3 UR42, UR60, 0x506, URZ ;  /* 0x000005063c2a7890 */ /* 0x000fe2000fffe03f */
[----:B------:R-:W-:Y:S01]  /*5df0*/  R2UR UR40, R6 ;  /* 0x00000000062872ca */ /* 0x000fe200000e0000 */
[----:B------:R-:W-:Y:S01]  /*5e00*/  UMOV UR43, 0x40000040 ;  /* 0x40000040002b7882 */ /* 0x000fe20000000000 */
[----:B------:R-:W-:Y:S01]  /*5e10*/  MOV R3, UR9 ;  /* 0x0000000900037c02 */ /* 0x000fe20008000f00 */
[-C--:B------:R-:W-:Y:S01]  /*5e20*/  FMUL.FTZ R68, R68, R0.reuse ;  /* 0x0000000044447220 */ /* 0x080fe20000410000 */
[----:B------:R-:W-:Y:S01]  /*5e30*/  MOV R6, UR8 ;  /* 0x0000000800067c02 */ /* 0x000fe20008000f00 */
        /* <DEDUP_REMOVED lines=118> */
[----:B------:R-:W-:Y:S01]  /*65a0*/  FMUL.FTZ R151, R151, R2 ;  /* 0x0000000297977220 */ /* 0x000fe20000410000 */
        /* <DEDUP_REMOVED lines=10> */
[----:B------:R-:W-:Y:S01]  /*6650*/  R2UR UR53, R212 ;  /* 0x00000000d43572ca */ /* 0x000fe200000e0000 */
[----:B------:R-:W-:Y:S01]  /*6660*/  UIADD3 UR54, UR60, 0x784, URZ ;  /* 0x000007843c367890 */ /* 0x000fe2000fffe03f */
[----:B------:R-:W-:Y:S01]  /*6670*/  R2UR UR52, R213 ;  /* 0x00000000d53472ca */ /* 0x000fe200000e0000 */
        /* <DEDUP_REMOVED lines=24> */
[----:B------:R-:W-:Y:S02]  /*6800*/  UIADD3 UR6, UR60, 0x4, URZ ;  /* 0x000000043c067890 */ /* 0x000fe4000fffe03f */
[----:B------:R-:W-:Y:S02]  /*6810*/  UIADD3 UR10, UR60, 0x84, URZ ;  /* 0x000000843c0a7890 */ /* 0x000fe4000fffe03f */
[----:B------:R-:W-:Y:S01]  /*6820*/  UIADD3 UR11, UR60, 0x104, URZ ;  /* 0x000001043c0b7890 */ /* 0x000fe2000fffe03f */
        /* <DEDUP_REMOVED lines=28> */
[----:B------:R-:W-:Y:S01]  /*69f0*/  UMOV UR11, 0x40000040 ;  /* 0x40000040000b7882 */ /* 0x000fe20000000000 */
[----:B------:R-:W-:Y:S02]  /*6a00*/  WARPGROUP.DEPBAR.LE gsb0, 0x0 ;  /* 0x00008000000079c5 */ /* 0x000fe40000010000 */
[----:B------:R-:W-:-:S06]  /*6a10*/  WARPGROUP.ARRIVE ;  /* 0x00000000000079c5 */ /* 0x000fcc0000000000 */
[----:B------:R-:W-:Y:S01]  /*6a20*/  HGMMA.64x16x16.F32.BF16 R152, gdesc[UR4], R152, gsb0 ;  /* 0x00200000049879f0 */ /* 0x000fe20008001898 */
[----:B------:R-:W-:Y:S02]  /*6a30*/  UIADD3 UR6, UR60, 0x86, URZ ;  /* 0x000000863c067890 */ /* 0x000fe4000fffe03f */
        /* <DEDUP_REMOVED lines=28> */
[----:B------:R-:W-:Y:S01]  /*6c00*/  R2UR UR8, R10 ;  /* 0x000000000a0872ca */ /* 0x000fe200000e0000 */
[----:B------:R-:W-:Y:S01]  /*6c10*/  UMOV UR11, 0x40000040 ;  /* 0x40000040000b7882 */ /* 0x000fe20000000000 */
[----:B------:R-:W-:Y:S01]  /*6c20*/  R2UR UR9, R11 ;  /* 0x000000000b0972ca */ /* 0x000fe200000e0000 */
        /* <DEDUP_REMOVED lines=295> */
[----:B------:R-:W-:Y:S02]  /*7ea0*/  UIADD3 UR7, UR60, 0x906, URZ ;  /* 0x000009063c077890 */ /* 0x000fe4000fffe03f */
        /* <DEDUP_REMOVED lines=9> */
[----:B------:R-:W-:Y:S01]  /*7f40*/  UMOV UR56, UR10 ;  /* 0x0000000a00387c82 */ /* 0x000fe20008000000 */
[----:B------:R-:W-:Y:S01]  /*7f50*/  UMOV UR57, UR11 ;  /* 0x0000000b00397c82 */ /* 0x000fe20008000000 */
        /* <DEDUP_REMOVED lines=29> */
.L_x_23:
[----:B------:R-:W-:Y:S02]  /*8130*/  R2UR UR10, R16 ;  /* 0x00000000100a72ca */ /* 0x000fe400000e0000 */
[----:B------:R-:W-:Y:S02]  /*8140*/  R2UR UR7, R21 ;  /* 0x00000000150772ca */ /* 0x000fe400000e0000 */
[----:B------:R-:W-:-:S11]  /*8150*/  R2UR UR6, R214 ;  /* 0x00000000d60672ca */ /* 0x000fd600000e0000 */
[----:B------:R-:W-:Y:S02]  /*8160*/  ULEA UR7, UR7, UR10, 0x3 ;  /* 0x0000000a07077291 */ /* 0x000fe4000f8e183f */
[----:B------:R-:W-:-:S04]  /*8170*/  MOV R0, UR6 ;  /* 0x0000000600007c02 */ /* 0x000fc80008000f00 */
[----:B------:R-:W-:-:S04]  /*8180*/  SHF.L.U32 R0, R0, 0x1f, RZ ;  /* 0x0000001f00007819 */ /* 0x000fc800000006ff */
[----:B------:R0:W1:Y:S01]  /*8190*/  SYNCS.PHASECHK.TRANS64.TRYWAIT P1, [UR7+0x38850], R0 ;  /* 0x03885000ff0075a7 */ /* 0x0000620008020147 */
[----:B------:R-:W-:Y:S05]  /*81a0*/  @!P0 BRA `(.L_x_24) ;  /* 0x0000000000048947 */ /* 0x000fea0003800000 */
[----:B------:R-:W-:Y:S01]  /*81b0*/  BPT.TRAP 0x1 ;  /* 0x000000040000795c */ /* 0x000fe20000300000 */
.L_x_24:
[----:B-1----:R-:W-:Y:S05]  /*81c0*/  @P1 BRA `(.L_x_25) ;  /* 0x0000000000081947 */ /* 0x002fea0003800000 */
[----:B------:R-:W1:Y:S02]  /*81d0*/  SYNCS.PHASECHK.TRANS64.TRYWAIT P1, [UR7+0x38850], R0 ;  /* 0x03885000ff0075a7 */ /* 0x000e640008020147 */
[----:B-1----:R-:W-:Y:S05]  /*81e0*/  @!P1 BRA `(.L_x_26) ;  /* 0x0000008800b89947 */ /* 0x002fea0003800000 */
.L_x_25:
[----:B------:R-:W-:Y:S01]  /*81f0*/  R2UR UR6, R16 ;  /* 0x00000000100672ca */ /* 0x000fe200000e0000 */
[----:B------:R-:W-:Y:S01]  /*8200*/  WARPGROUP.ARRIVE ;  /* 0x00000000000079c5 */ /* 0x000fe20000000000 */
[----:B------:R-:W-:Y:S01]  /*8210*/  R2UR UR10, R21 ;  /* 0x00000000150a72ca */ /* 0x000fe200000e0000 */
[----:B------:R-:W-:-:S10]  /*8220*/  UMOV UR11, 0x40000040 ;  /* 0x40000040000b7882 */ /* 0x000fd40000000000 */
[----:B------:R-:W-:-:S04]  /*8230*/  UIADD3 UR6, UR6, 0x400, URZ ;  /* 0x0000040006067890 */ /* 0x000fc8000fffe03f */
[----:B------:R-:W-:-:S04]  /*8240*/  USHF.R.U32.HI UR6, URZ, 0x4, UR6 ;  /* 0x000000043f067899 */ /* 0x000fc80008011606 */
[----:B------:R-:W-:-:S04]  /*8250*/  ULOP3.LUT UR6, UR6, 0x3fff, URZ, 0xc0, !UPT ;  /* 0x00003fff06067892 */ /* 0x000fc8000f8ec03f */
[----:B------:R-:W-:-:S04]  /*8260*/  ULOP3.LUT UR6, UR6, 0x2800000, URZ, 0xfc, !UPT ;  /* 0x0280000006067892 */ /* 0x000fc8000f8efc3f */
[----:B------:R-:W-:-:S07]  /*8270*/  UIMAD UR6, UR10, 0xa00, UR6 ;  /* 0x00000a000a0678a4 */ /* 0x000fce000f8e0206 */
[----:B------:R-:W-:Y:S02]  /*8280*/  UMOV UR10, UR6 ;  /* 0x00000006000a7c82 */ /* 0x000fe40008000000 */
[----:B------:R-:W-:Y:S01]  /*8290*/  HGMMA.64x256x16.F32.BF16 R24, R208, gdesc[UR8].tnspB, R24, gsb0 ;  /* 0x43e00008d0187df0 */ /* 0x000fe20008001818 */
[----:B------:R-:W-:Y:S01]  /*82a0*/  UIADD3 UR10, UR6, 0x80, URZ ;  /* 0x00000080060a7890 */ /* 0x000fe2000fffe03f */
[----:B------:R-:W-:Y:S01]  /*82b0*/  UMOV UR11, 0x40000040 ;  /* 0x40000040000b7882 */ /* 0x000fe20000000000 */
[----:B------:R-:W-:Y:S02]  /*82c0*/  WARPGROUP.DEPBAR.LE gsb0, 0x0 ;  /* 0x00008000000079c5 */ /* 0x000fe40000010000 */
[----:B------:R-:W-:-:S15]  /*82d0*/  WARPGROUP.ARRIVE ;  /* 0x00000000000079c5 */ /* 0x000fde0000000000 */
[----:B------:R-:W-:-:S08]  /*82e0*/  NOP ;  /* 0x0000000000007918 */ /* 0x000fd00000000000 */
        /* <DEDUP_REMOVED lines=9> */
[----:B------:R-:W-:Y:S01]  /*8380*/  UIADD3 UR6, UR6, 0x200, URZ ;  /* 0x0000020006067890 */ /* 0x000fe2000fffe03f */
[----:B------:R-:W-:Y:S02]  /*8390*/  WARPGROUP.DEPBAR.LE gsb0, 0x0 ;  /* 0x00008000000079c5 */ /* 0x000fe40000010000 */
[----:B------:R-:W-:-:S15]  /*83a0*/  WARPGROUP.ARRIVE ;  /* 0x00000000000079c5 */ /* 0x000fde0000000000 */
[----:B------:R-:W-:-:S07]  /*83b0*/  NOP ;  /* 0x0000000000007918 */ /* 0x000fce0000000000 */
[----:B------:R-:W-:Y:S01]  /*83c0*/  HGMMA.64x256x16.F32.BF16 R24, R196, gdesc[UR8].tnspB, R24, gsb0 ;  /* 0x43e00008c4187df0 */ /* 0x000fe20008001818 */
[----:B------:R-:W-:Y:S01]  /*83d0*/  UMOV UR10, UR6 ;  /* 0x00000006000a7c82 */ /* 0x000fe20008000000 */
[----:B------:R-:W-:Y:S01]  /*83e0*/  UMOV UR11, 0x40000040 ;  /* 0x40000040000b7882 */ /* 0x000fe20000000000 */
[----:B------:R-:W-:Y:S02]  /*83f0*/  WARPGROUP.DEPBAR.LE gsb0, 0x0 ;  /* 0x00008000000079c5 */ /* 0x000fe40000010000 */
[----:B------:R-:W-:-:S15]  /*8400*/  WARPGROUP.ARRIVE ;  /* 0x00000000000079c5 */ /* 0x000fde0000000000 */
[----:B------:R-:W-:-:S08]  /*8410*/  NOP ;  /* 0x0000000000007918 */ /* 0x000fd00000000000 */
[----:B------:R-:W-:Y:S03]  /*8420*/  HGMMA.64x256x16.F32.BF16 R24, R192, gdesc[UR8].tnspB, R24, gsb0 ;  /* 0x43e00008c0187df0 */ /* 0x000fe60008001818 */
[----:B------:R-:W-:Y:S02]  /*8430*/  WARPGROUP.DEPBAR.LE gsb0, 0x0 ;  /* 0x00008000000079c5 */ /* 0x000fe40000010000 */
[----:B------:R-:W-:Y:S05]  /*8440*/  @!P0 BRA `(.L_x_27) ;  /* 0x0000000000048947 */ /* 0x000fea0003800000 */
[----:B------:R-:W-:Y:S01]  /*8450*/  BPT.TRAP 0x1 ;  /* 0x000000040000795c */ /* 0x000fe20000300000 */
.L_x_27:
[----:B01----:R-:W-:Y:S01]  /*8460*/  FMNMX.FTZ R0, R184, R15, !PT ;  /* 0x0000000fb8007209 */ /* 0x003fe20007810000 */
[----:B------:R-:W-:Y:S01]  /*8470*/  ULDC UR6, c[0x0][0x988] ;  /* 0x0002620000067ab9 */ /* 0x000fe20000000800 */
[----:B------:R-:W-:Y:S01]  /*8480*/  FMNMX.FTZ R2, R186, R19, !PT ;  /* 0x00000013ba027209 */ /* 0x000fe20007810000 */
[----:B------:R-:W0:Y:S01]  /*8490*/  S2UR UR11, SR_CgaCtaId ;  /* 0x00000000000b79c3 */ /* 0x000e220000008800 */
[----:B------:R-:W-:Y:S02]  /*84a0*/  FMNMX.FTZ R3, R185, R0, !PT ;  /* 0x00000000b9037209 */ /* 0x000fe40007810000 */
[----:B------:R-:W-:Y:S02]  /*84b0*/  FMNMX.FTZ R21, R187, R2, !PT ;  /* 0x00000002bb157209 */ /* 0x000fe40007810000 */
[----:B------:R-:W-:Y:S02]  /*84c0*/  FMNMX.FTZ R0, R188, R3, !PT ;  /* 0x00000003bc007209 */ /* 0x000fe40007810000 */
[----:B------:R-:W-:-:S02]  /*84d0*/  FMNMX.FTZ R2, R190, R21, !PT ;  /* 0x00000015be027209 */ /* 0x000fc40007810000 */
[----:B------:R-:W-:Y:S02]  /*84e0*/  FMNMX.FTZ R3, R189, R0, !PT ;  /* 0x00000000bd037209 */ /* 0x000fe40007810000 */
[----:B------:R-:W-:Y:S02]  /*84f0*/  FMNMX.FTZ R21, R191, R2, !PT ;  /* 0x00000002bf157209 */ /* 0x000fe40007810000 */
        /* <DEDUP_REMOVED lines=32> */
[----:B------:R-:W-:Y:S01]  /*8700*/  R2UR UR10, R22 ;  /* 0x00000000160a72ca */ /* 0x000fe200000e0000 */
[----:B------:R-:W1:Y:S04]  /*8710*/  SHFL.BFLY PT, R3, R0, 0x2, 0x1f ;  /* 0x0c401f0000037f89 */ /* 0x000e6800000e0000 */
[----:B------:R-:W2:Y:S08]  /*8720*/  SHFL.BFLY PT, R23, R2, 0x2, 0x1f ;  /* 0x0c401f0002177f89 */ /* 0x000eb000000e0000 */
[----:B------:R-:W-:-:S04]  /*8730*/  UIADD3 UR10, UR10, 0x38840, URZ ;  /* 0x000388400a0a7890 */ /* 0x000fc8000fffe03f */
[----:B0-----:R-:W-:Y:S01]  /*8740*/  UPRMT UR10, UR11, 0x654, UR10 ;  /* 0x000006540b0a7896 */ /* 0x001fe2000800000a */
[----:B-1----:R-:W-:-:S08]  /*8750*/  FMNMX.FTZ R21, R0, R3, !PT ;  /* 0x0000000300157209 */ /* 0x002fd00007810000 */
[----:B------:R-:W-:Y:S01]  /*8760*/  SYNCS.ARRIVE.TRANS64.RED.A1T0 RZ, [UR10], RZ ;  /* 0x000000ffffff79a7 */ /* 0x000fe2000810040a */
[----:B--2---:R-:W-:Y:S01]  /*8770*/  FMNMX.FTZ R23, R2, R23, !PT ;  /* 0x0000001702177209 */ /* 0x004fe20007810000 */
[----:B------:R-:W0:Y:S04]  /*8780*/  SHFL.BFLY PT, R6, R21, 0x1, 0x1f ;  /* 0x0c201f0015067f89 */ /* 0x000e2800000e0000 */
[----:B------:R-:W1:Y:S01]  /*8790*/  SHFL.BFLY PT, R192, R23, 0x1, 0x1f ;  /* 0x0c201f0017c07f89 */ /* 0x000e6200000e0000 */
[----:B0-----:R-:W-:Y:S02]  /*87a0*/  FMNMX.FTZ R3, R21, R6, !PT ;  /* 0x0000000615037209 */ /* 0x001fe40007810000 */
[----:B-1----:R-:W-:-:S03]  /*87b0*/  FMNMX.FTZ R6, R23, R192, !PT ;  /* 0x000000c017067209 */ /* 0x002fc60007810000 */
[C---:B------:R-:W-:Y:S01]  /*87c0*/  FADD.FTZ R15, -R3.reuse, R15 ;  /* 0x0000000f030f7221 */ /* 0x040fe20000010100 */
[----:B------:R-:W-:-:S03]  /*87d0*/  FMUL.FTZ R193, R3, UR6 ;  /* 0x0000000603c17c20 */ /* 0x000fc60008410000 */
[----:B------:R-:W-:Y:S01]  /*87e0*/  FMUL.FTZ R22, R15, UR6 ;  /* 0x000000060f167c20 */ /* 0x000fe20008410000 */
[----:B------:R-:W-:Y:S01]  /*87f0*/  FADD.FTZ R15, -R6, R19 ;  /* 0x00000013060f7221 */ /* 0x000fe20000010100 */
[--C-:B------:R-:W-:Y:S01]  /*8800*/  FFMA.FTZ R208, R185, UR6, -R193.reuse ;  /* 0x00000006b9d07c23 */ /* 0x100fe200080108c1 */
[--C-:B------:R-:W-:Y:S01]  /*8810*/  FFMA.FTZ R192, R152, UR6, -R193.reuse ;  /* 0x0000000698c07c23 */ /* 0x100fe200080108c1 */
[----:B------:R0:W-:Y:S01]  /*8820*/  MUFU.EX2 R0, R22 ;  /* 0x0000001600007308 */ /* 0x0001e20000000800 */
[----:B------:R-:W-:Y:S01]  /*8830*/  FMUL.FTZ R2, R15, UR6 ;  /* 0x000000060f027c20 */ /* 0x000fe20008410000 */
[--C-:B------:R-:W-:Y:S01]  /*8840*/  FFMA.FTZ R15, R184, UR6, -R193.reuse ;  /* 0x00000006b80f7c23 */ /* 0x100fe200080108c1 */
[--C-:B------:R-:W-:Y:S01]  /*8850*/  FFMA.FTZ R210, R188, UR6, -R193.reuse ;  /* 0x00000006bcd27c23 */ /* 0x100fe200080108c1 */
[--C-:B------:R-:W-:Y:S01]  /*8860*/  FFMA.FTZ R19, R189, UR6, -R193.reuse ;  /* 0x00000006bd137c23 */ /* 0x100fe200080108c1 */
[--C-:B------:R-:W-:Y:S01]  /*8870*/  FFMA.FTZ R194, R156, UR6, -R193.reuse ;  /* 0x000000069cc27c23 */ /* 0x100fe200080108c1 */
[--C-:B------:R-:W-:Y:S01]  /*8880*/  FFMA.FTZ R204, R176, UR6, -R193.reuse ;  /* 0x00000006b0cc7c23 */ /* 0x100fe200080108c1 */
[--C-:B------:R-:W-:Y:S01]  /*8890*/  FFMA.FTZ R21, R177, UR6, -R193.reuse ;  /* 0x00000006b1157c23 */ /* 0x100fe200080108c1 */
[----:B------:R-:W1:Y:S01]  /*88a0*/  MUFU.EX2 R15, R15 ;  /* 0x0000000f000f7308 */ /* 0x000e620000000800 */
[----:B0-----:R-:W-:Y:S01]  /*88b0*/  FMUL.FTZ R22, R6, UR6 ;  /* 0x0000000606167c20 */ /* 0x001fe20008410000 */
        /* <DEDUP_REMOVED lines=8> */
[--C-:B------:R-:W-:Y:S01]  /*8940*/  FFMA.FTZ R205, R178, UR6, -R22.reuse ;  /* 0x00000006b2cd7c23 */ /* 0x100fe20008010816 */
[--C-:B------:R-:W-:Y:S01]  /*8950*/  FFMA.FTZ R160, R179, UR6, -R22.reuse ;  /* 0x00000006b3a07c23 */ /* 0x100fe20008010816 */
[--C-:B------:R-:W-:Y:S01]  /*8960*/  FFMA.FTZ R168, R171, UR6, -R22.reuse ;  /* 0x00000006aba87c23 */ /* 0x100fe20008010816 */
[--C-:B------:R-:W-:Y:S01]  /*8970*/  FFMA.FTZ R207, R182, UR6, -R22.reuse ;  /* 0x00000006b6cf7c23 */ /* 0x100fe20008010816 */
[--C-:B------:R-:W-:Y:S01]  /*8980*/  FFMA.FTZ R23, R181, UR6, -R193.reuse ;  /* 0x00000006b5177c23 */ /* 0x100fe200080108c1 */
[----:B------:R-:W-:Y:S01]  /*8990*/  FFMA.FTZ R198, R164, UR6, -R193 ;  /* 0x00000006a4c67c23 */ /* 0x000fe200080108c1 */
[----:B------:R-:W0:Y:S01]  /*89a0*/  MUFU.EX2 R209, R209 ;  /* 0x000000d100d17308 */ /* 0x000e220000000800 */
[----:B-1----:R-:W-:Y:S01]  /*89b0*/  FFMA.FTZ R171, R0, R14, R15 ;  /* 0x0000000e00ab7223 */ /* 0x002fe2000001000f */
[--C-:B------:R-:W-:Y:S01]  /*89c0*/  FFMA.FTZ R164, R183, UR6, -R22.reuse ;  /* 0x00000006b7a47c23 */ /* 0x100fe20008010816 */
[--C-:B------:R-:W-:Y:S01]  /*89d0*/  FFMA.FTZ R202, R172, UR6, -R193.reuse ;  /* 0x00000006acca7c23 */ /* 0x100fe200080108c1 */
[--C-:B------:R-:W-:Y:S01]  /*89e0*/  FFMA.FTZ R201, R170, UR6, -R22.reuse ;  /* 0x00000006aac97c23 */ /* 0x100fe20008010816 */
[--C-:B------:R-:W-:Y:S01]  /*89f0*/  FFMA.FTZ R197, R162, UR6, -R22.reuse ;  /* 0x00000006a2c57c23 */ /* 0x100fe20008010816 */
[--C-:B------:R-:W-:Y:S01]  /*8a00*/  FFMA.FTZ R162, R163, UR6, -R22.reuse ;  /* 0x00000006a3a27c23 */ /* 0x100fe20008010816 */
[--C-:B------:R-:W-:Y:S01]  /*8a10*/  FFMA.FTZ R169, R169, UR6, -R193.reuse ;  /* 0x00000006a9a97c23 */ /* 0x100fe200080108c1 */
[----:B------:R-:W1:Y:S01]  /*8a20*/  MUFU.EX2 R208, R208 ;  /* 0x000000d000d07308 */ /* 0x000e620000000800 */
[--C-:B------:R-:W-:Y:S01]  /*8a30*/  FFMA.FTZ R199, R166, UR6, -R22.reuse ;  /* 0x00000006a6c77c23 */ /* 0x100fe20008010816 */
[--C-:B------:R-:W-:Y:S01]  /*8a40*/  FFMA.FTZ R203, R174, UR6, -R22.reuse ;  /* 0x00000006aecb7c23 */ /* 0x100fe20008010816 */
[--C-:B------:R-:W-:Y:S01]  /*8a50*/  FFMA.FTZ R173, R173, UR6, -R193.reuse ;  /* 0x00000006adad7c23 */ /* 0x100fe200080108c1 */
[--C-:B------:R-:W-:Y:S01]  /*8a60*/  FFMA.FTZ R170, R175, UR6, -R22.reuse ;  /* 0x00000006afaa7c23 */ /* 0x100fe20008010816 */
[--C-:B------:R-:W-:Y:S01]  /*8a70*/  FFMA.FTZ R161, R161, UR6, -R193.reuse ;  /* 0x00000006a1a17c23 */ /* 0x100fe200080108c1 */
[--C-:B------:R-:W-:Y:S01]  /*8a80*/  FFMA.FTZ R165, R165, UR6, -R193.reuse ;  /* 0x00000006a5a57c23 */ /* 0x100fe200080108c1 */
[----:B------:R-:W-:Y:S01]  /*8a90*/  FFMA.FTZ R153, R153, UR6, -R193 ;  /* 0x0000000699997c23 */ /* 0x000fe200080108c1 */
[----:B------:R-:W2:Y:S01]  /*8aa0*/  MUFU.EX2 R152, R152 ;  /* 0x0000009800987308 */ /* 0x000ea20000000800 */
[----:B0-----:R-:W-:Y:S01]  /*8ab0*/  FFMA.FTZ R9, R2, R9, R209 ;  /* 0x0000000902097223 */ /* 0x001fe200000100d1 */
[----:B------:R-:W-:Y:S01]  /*8ac0*/  FFMA.FTZ R157, R157, UR6, -R193 ;  /* 0x000000069d9d7c23 */ /* 0x000fe200080108c1 */
[--C-:B------:R-:W-:Y:S01]  /*8ad0*/  FFMA.FTZ R193, R154, UR6, -R22.reuse ;  /* 0x000000069ac17c23 */ /* 0x100fe20008010816 */
[--C-:B------:R-:W-:Y:S01]  /*8ae0*/  FFMA.FTZ R155, R155, UR6, -R22.reuse ;  /* 0x000000069b9b7c23 */ /* 0x100fe20008010816 */
[----:B------:R-:W-:-:S03]  /*8af0*/  FFMA.FTZ R158, R158, UR6, -R22 ;  /* 0x000000069e9e7c23 */ /* 0x000fc60008010816 */
[----:B------:R-:W0:Y:S01]  /*8b00*/  MUFU.EX2 R210, R210 ;  /* 0x000000d200d27308 */ /* 0x000e220000000800 */
[----:B-1----:R-:W-:-:S07]  /*8b10*/  FADD.FTZ R171, R208, R171 ;  /* 0x000000abd0ab7221 */ /* 0x002fce0000010000 */
[----:B------:R-:W1:Y:S01]  /*8b20*/  MUFU.EX2 R211, R211 ;  /* 0x000000d300d37308 */ /* 0x000e620000000800 */
[----:B--2---:R-:W-:-:S07]  /*8b30*/  FADD.FTZ R14, R152, R9 ;  /* 0x00000009980e7221 */ /* 0x004fce0000010000 */
[----:B------:R-:W2:Y:S01]  /*8b40*/  MUFU.EX2 R19, R19 ;  /* 0x0000001300137308 */ /* 0x000ea20000000800 */
[----:B0-----:R-:W-:-:S07]  /*8b50*/  FADD.FTZ R172, R210, R171 ;  /* 0x000000abd2ac7221 */ /* 0x001fce0000010000 */
        /* <DEDUP_REMOVED lines=11> */
[----:B0-----:R-:W-:Y:S01]  /*8c10*/  FADD.FTZ R163, R21, R166 ;  /* 0x000000a615a37221 */ /* 0x001fe20000010000 */
[--C-:B------:R-:W-:Y:S01]  /*8c20*/  FFMA.FTZ R166, R167, UR6, -R22.reuse ;  /* 0x00000006a7a67c23 */ /* 0x100fe20008010816 */
[----:B------:R-:W-:-:S05]  /*8c30*/  FFMA.FTZ R22, R159, UR6, -R22 ;  /* 0x000000069f167c23 */ /* 0x000fca0008010816 */
        /* <DEDUP_REMOVED lines=34> */
[----:B------:R-:W-:Y:S01]  /*8e60*/  MUFU.EX2 R165, R165 ;  /* 0x000000a500a57308 */ /* 0x000fe20000000800 */
[----:B0-----:R-:W-:-:S07]  /*8e70*/  FADD.FTZ R154, R198, R163 ;  /* 0x000000a3c69a7221 */ /* 0x001fce0000010000 */
[----:B------:R-:W0:Y:S01]  /*8e80*/  MUFU.EX2 R166, R166 ;  /* 0x000000a600a67308 */ /* 0x000e220000000800 */
[----:B-1----:R-:W-:-:S07]  /*8e90*/  FADD.FTZ R9, R199, R14 ;  /* 0x0000000ec7097221 */ /* 0x002fce0000010000 */
[----:B------:R-:W-:Y:S08]  /*8ea0*/  MUFU.EX2 R192, R192 ;  /* 0x000000c000c07308 */ /* 0x000ff00000000800 */
[----:B------:R-:W1:Y:S01]  /*8eb0*/  MUFU.EX2 R193, R193 ;  /* 0x000000c100c17308 */ /* 0x000e620000000800 */
[----:B0-----:R-:W-:-:S07]  /*8ec0*/  FADD.FTZ R14, R166, R9 ;  /* 0x00000009a60e7221 */ /* 0x001fce0000010000 */
[----:B------:R-:W0:Y:S08]  /*8ed0*/  MUFU.EX2 R153, R153 ;  /* 0x0000009900997308 */ /* 0x000e300000000800 */
[----:B------:R2:W3:Y:S01]  /*8ee0*/  MUFU.EX2 R167, R155 ;  /* 0x0000009b00a77308 */ /* 0x0004e20000000800 */
[----:B-1----:R-:W-:-:S07]  /*8ef0*/  FADD.FTZ R14, R193, R14 ;  /* 0x0000000ec10e7221 */ /* 0x002fce0000010000 */
[----:B------:R-:W1:Y:S01]  /*8f00*/  MUFU.EX2 R194, R194 ;  /* 0x000000c200c27308 */ /* 0x000e620000000800 */
[----:B--2---:R-:W-:-:S04]  /*8f10*/  FADD.FTZ R155, R165, R154 ;  /* 0x0000009aa59b7221 */ /* 0x004fc80000010000 */
[----:B------:R-:W-:-:S03]  /*8f20*/  FADD.FTZ R154, R192, R155 ;  /* 0x0000009bc09a7221 */ /* 0x000fc60000010000 */
[----:B------:R-:W2:Y:S01]  /*8f30*/  MUFU.EX2 R195, R158 ;  /* 0x0000009e00c37308 */ /* 0x000ea20000000800 */
[----:B0-----:R-:W-:Y:S01]  /*8f40*/  FADD.FTZ R9, R153, R154 ;  /* 0x0000009a99097221 */ /* 0x001fe20000010000 */
[----:B---3--:R-:W-:-:S06]  /*8f50*/  FADD.FTZ R14, R167, R14 ;  /* 0x0000000ea70e7221 */ /* 0x008fcc0000010000 */
[----:B------:R-:W0:Y:S01]  /*8f60*/  MUFU.EX2 R157, R157 ;  /* 0x0000009d009d7308 */ /* 0x000e220000000800 */
[----:B-1----:R-:W-:-:S07]  /*8f70*/  FADD.FTZ R154, R194, R9 ;  /* 0x00000009c29a7221 */ /* 0x002fce0000010000 */
[----:B------:R-:W1:Y:S01]  /*8f80*/  MUFU.EX2 R22, R22 ;  /* 0x0000001600167308 */ /* 0x000e620000000800 */
[----:B--2---:R-:W-:Y:S01]  /*8f90*/  FADD.FTZ R9, R195, R14 ;  /* 0x0000000ec3097221 */ /* 0x004fe20000010000 */
[----:B0-----:R-:W-:-:S03]  /*8fa0*/  FADD.FTZ R14, R157, R154 ;  /* 0x0000009a9d0e7221 */ /* 0x001fc60000010000 */
[----:B-1----:R-:W-:Y:S01]  /*8fb0*/  FADD.FTZ R9, R22, R9 ;  /* 0x0000000916097221 */ /* 0x002fe20000010000 */
[----:B------:R-:W-:Y:S06]  /*8fc0*/  @!P0 BRA `(.L_x_28) ;  /* 0x0000000000048947 */ /* 0x000fec0003800000 */
[----:B------:R-:W-:Y:S01]  /*8fd0*/  BPT.TRAP 0x1 ;  /* 0x000000040000795c */ /* 0x000fe20000300000 */
.L_x_28:
[----:B------:R-:W0:Y:S01]  /*8fe0*/  S2UR UR14, SR_CgaCtaId ;  /* 0x00000000000e79c3 */ /* 0x000e220000008800 */
[----:B------:R-:W-:Y:S01]  /*8ff0*/  UIADD3 UR7, UR7, 0x38860, URZ ;  /* 0x0003886007077890 */ /* 0x000fe2000fffe03f */
[----:B------:R-:W-:Y:S02]  /*9000*/  R2UR UR11, R17 ;  /* 0x00000000110b72ca */ /* 0x000fe400000e0000 */
[----:B------:R-:W-:Y:S02]  /*9010*/  R2UR UR10, R20 ;  /* 0x00000000140a72ca */ /* 0x000fe400000e0000 */
[----:B------:R-:W-:Y:S02]  /*9020*/  F2FP.BF16.F32.PACK_AB R204, R21, R204 ;  /* 0x000000cc15cc723e */ /* 0x000fe400000010ff */
[----:B------:R-:W-:Y:S01]  /*9030*/  F2FP.BF16.F32.PACK_AB R208, R208, R15 ;  /* 0x0000000fd0d0723e */ /* 0x000fe200000010ff */
[----:B------:R-:W-:Y:S01]  /*9040*/  IMAD.MOV.U32 R15, RZ, RZ, R3 ;  /* 0x000000ffff0f7224 */ /* 0x000fe200078e0003 */
[----:B------:R-:W-:Y:S01]  /*9050*/  F2FP.BF16.F32.PACK_AB R210, R19, R210 ;  /* 0x000000d213d2723e */ /* 0x000fe200000010ff */
[----:B------:R-:W-:Y:S01]  /*9060*/  IMAD.MOV.U32 R19, RZ, RZ, R6 ;  /* 0x000000ffff137224 */ /* 0x000fe200078e0006 */
[----:B------:R-:W-:-:S02]  /*9070*/  F2FP.BF16.F32.PACK_AB R209, R152, R209 ;  /* 0x000000d198d1723e */ /* 0x000fc400000010ff */
[----:B------:R-:W-:Y:S02]  /*9080*/  F2FP.BF16.F32.PACK_AB R211, R156, R211 ;  /* 0x000000d39cd3723e */ /* 0x000fe400000010ff */
[----:B------:R-:W-:Y:S01]  /*9090*/  F2FP.BF16.F32.PACK_AB R205, R160, R205 ;  /* 0x000000cda0cd723e */ /* 0x000fe200000010ff */
[----:B------:R-:W-:Y:S01]  /*90a0*/  UISETP.GT.AND UP0, UPT, UR10, UR11, UPT ;  /* 0x0000000b0a00728c */ /* 0x000fe2000bf04270 */
[----:B------:R-:W-:Y:S02]  /*90b0*/  F2FP.BF16.F32.PACK_AB R206, R23, R206 ;  /* 0x000000ce17ce723e */ /* 0x000fe400000010ff */
[----:B------:R-:W-:Y:S02]  /*90c0*/  F2FP.BF16.F32.PACK_AB R207, R164, R207 ;  /* 0x000000cfa4cf723e */ /* 0x000fe400000010ff */
[----:B------:R-:W-:Y:S01]  /*90d0*/  F2FP.BF16.F32.PACK_AB R200, R169, R200 ;  /* 0x000000c8a9c8723e */ /* 0x000fe200000010ff */
[----:B0-----:R-:W-:Y:S01]  /*90e0*/  UPRMT UR7, UR14, 0x654, UR7 ;  /* 0x000006540e077896 */ /* 0x001fe20008000007 */
[----:B------:R-:W-:-:S02]  /*90f0*/  PLOP3.LUT P1, PT, PT, PT, UP0, 0x80, 0x0 ;  /* 0x000000000000781c */ /* 0x000fc40003f2f008 */
[----:B------:R-:W-:Y:S02]  /*9100*/  F2FP.BF16.F32.PACK_AB R201, R168, R201 ;  /* 0x000000c9a8c9723e */ /* 0x000fe400000010ff */
[----:B------:R-:W-:Y:S02]  /*9110*/  F2FP.BF16.F32.PACK_AB R202, R173, R202 ;  /* 0x000000caadca723e */ /* 0x000fe400000010ff */
[----:B------:R-:W-:Y:S02]  /*9120*/  F2FP.BF16.F32.PACK_AB R203, R170, R203 ;  /* 0x000000cbaacb723e */ /* 0x000fe400000010ff */
[----:B------:R-:W-:Y:S01]  /*9130*/  SYNCS.ARRIVE.TRANS64.RED.A1T0 RZ, [UR7], RZ ;  /* 0x000000ffffff79a7 */ /* 0x000fe20008100407 */
[----:B------:R-:W-:Y:S02]  /*9140*/  R2UR UR7, R8 ;  /* 0x00000000080772ca */ /* 0x000fe400000e0000 */
[----:B------:R-:W-:Y:S02]  /*9150*/  F2FP.BF16.F32.PACK_AB R196, R161, R196 ;  /* 0x000000c4a1c4723e */ /* 0x000fe400000010ff */
[----:B------:R-:W-:-:S02]  /*9160*/  F2FP.BF16.F32.PACK_AB R197, R162, R197 ;  /* 0x000000c5a2c5723e */ /* 0x000fc400000010ff */
[----:B------:R-:W-:Y:S02]  /*9170*/  F2FP.BF16.F32.PACK_AB R198, R165, R198 ;  /* 0x000000c6a5c6723e */ /* 0x000fe400000010ff */
[----:B------:R-:W-:Y:S02]  /*9180*/  F2FP.BF16.F32.PACK_AB R199, R166, R199 ;  /* 0x000000c7a6c7723e */ /* 0x000fe400000010ff */
[----:B------:R-:W-:Y:S02]  /*9190*/  F2FP.BF16.F32.PACK_AB R192, R153, R192 ;  /* 0x000000c099c0723e */ /* 0x000fe400000010ff */
[----:B------:R-:W-:Y:S01]  /*91a0*/  F2FP.BF16.F32.PACK_AB R193, R167, R193 ;  /* 0x000000c1a7c1723e */ /* 0x000fe200000010ff */
[----:B------:R-:W-:Y:S01]  /*91b0*/  IMAD.U32 R21, RZ, RZ, UR7 ;  /* 0x00000007ff157e24 */ /* 0x000fe2000f8e00ff */
[----:B------:R-:W-:Y:S01]  /*91c0*/  UIADD3 UR7, UR10, -0x1, URZ ;  /* 0xffffffff0a077890 */ /* 0x000fe2000fffe03f */
[----:B------:R-:W-:Y:S02]  /*91d0*/  R2UR UR10, R7 ;  /* 0x00000000070a72ca */ /* 0x000fe400000e0000 */
[----:B------:R-:W-:-:S02]  /*91e0*/  F2FP.BF16.F32.PACK_AB R194, R157, R194 ;  /* 0x000000c29dc2723e */ /* 0x000fc400000010ff */
[----:B------:R-:W-:Y:S02]  /*91f0*/  F2FP.BF16.F32.PACK_AB R195, R22, R195 ;  /* 0x000000c316c3723e */ /* 0x000fe400000010ff */
[----:B------:R-:W-:-:S07]  /*9200*/  MOV R20, UR7 ;  /* 0x0000000700147c02 */ /* 0x000fce0008000f00 */
[----:B------:R-:W-:Y:S01]  /*9210*/  IMAD.U32 R214, RZ, RZ, UR10 ;  /* 0x0000000affd67e24 */ /* 0x000fe2000f8e00ff */
[----:B------:R-:W-:Y:S06]  /*9220*/  @P1 BRA `(.L_x_29) ;  /* 0xffffffc400341947 */ /* 0x000fec000383ffff */
.L_x_18:
[----:B------:R-:W-:Y:S06]  /*9230*/  BAR.ARV 0x8, 0x180 ;  /* 0x0206000000007b1d */ /* 0x000fec0000002000 */
        /* <DEDUP_REMOVED lines=128> */
[----:B------:R-:W-:Y:S06]  /*9a40*/  @!P0 BRA `(.L_x_30) ;  /* 0x0000000000048947 */ /* 0x000fec0003800000 */
[----:B------:R-:W-:Y:S01]  /*9a50*/  BPT.TRAP 0x1 ;  /* 0x000000040000795c */ /* 0x000fe20000300000 */
.L_x_30:
[----:B------:R-:W-:Y:S02]  /*9a60*/  R2UR UR7, R16 ;  /* 0x00000000100772ca */ /* 0x000fe400000e0000 */
[----:B------:R-:W-:Y:S02]  /*9a70*/  R2UR UR4, R7 ;  /* 0x00000000070472ca */ /* 0x000fe400000e0000 */
[----:B------:R-:W-:-:S11]  /*9a80*/  R2UR UR5, R8 ;  /* 0x00000000080572ca */ /* 0x000fd600000e0000 */
[----:B------:R-:W-:Y:S02]  /*9a90*/  IMAD.U32 R0, RZ, RZ, UR4 ;  /* 0x00000004ff007e24 */ /* 0x000fe4000f8e00ff */
[----:B------:R-:W-:-:S03]  /*9aa0*/  ULEA UR5, UR5, UR7, 0x3 ;  /* 0x0000000705057291 */ /* 0x000fc6000f8e183f */
[----:B------:R-:W-:-:S06]  /*9ab0*/  SHF.L.U32 R0, R0, 0x1f, RZ ;  /* 0x0000001f00007819 */ /* 0x000fcc00000006ff */
[----:B------:R0:W1:Y:S01]  /*9ac0*/  SYNCS.PHASECHK.TRANS64.TRYWAIT P1, [UR5+0x38850], R0 ;  /* 0x03885000ff0075a7 */ /* 0x0000620008020145 */
[----:B------:R-:W-:Y:S05]  /*9ad0*/  @!P0 BRA `(.L_x_31) ;  /* 0x0000000000048947 */ /* 0x000fea0003800000 */
[----:B------:R-:W-:Y:S01]  /*9ae0*/  BPT.TRAP 0x1 ;  /* 0x000000040000795c */ /* 0x000fe20000300000 */
.L_x_31:
[----:B-1----:R-:W-:Y:S05]  /*9af0*/  @P1 BRA `(.L_x_32) ;  /* 0x0000000000081947 */ /* 0x002fea0003800000 */
[----:B------:R-:W1:Y:S02]  /*9b00*/  SYNCS.PHASECHK.TRANS64.TRYWAIT P1, [UR5+0x38850], R0 ;  /* 0x03885000ff0075a7 */ /* 0x000e640008020145 */
[----:B-1----:R-:W-:Y:S05]  /*9b10*/  @!P1 BRA `(.L_x_33) ;  /* 0x0000007000849947 */ /* 0x002fea0003800000 */
.L_x_32:
[----:B------:R-:W-:Y:S01]  /*9b20*/  R2UR UR4, R16 ;  /* 0x00000000100472ca */ /* 0x000fe200000e0000 */
[----:B------:R-:W-:Y:S01]  /*9b30*/  WARPGROUP.ARRIVE ;  /* 0x00000000000079c5 */ /* 0x000fe20000000000 */
[----:B------:R-:W-:Y:S01]  /*9b40*/  R2UR UR7, R8 ;  /* 0x00000000080772ca */ /* 0x000fe200000e0000 */
[----:B------:R-:W-:Y:S01]  /*9b50*/  UMOV UR11, 0x40000040 ;  /* 0x40000040000b7882 */ /* 0x000fe20000000000 */
[----:B-1----:R-:W1:Y:S01]  /*9b60*/  SHFL.BFLY PT, R5, R14, 0x2, 0x1f ;  /* 0x0c401f000e057f89 */ /* 0x002e6200000e0000 */
[----:B------:R-:W-:Y:S01]  /*9b70*/  MOV R4, RZ ;  /* 0x000000ff00047202 */ /* 0x000fe20000000f00 */
[----:B------:R-:W-:Y:S02]  /*9b80*/  IMAD.U32 R8, RZ, RZ, UR6 ;  /* 0x00000006ff087e24 */ /* 0x000fe4000f8e00ff */
[----:B0-----:R-:W0:Y:S05]  /*9b90*/  SHFL.BFLY PT, R0, R9, 0x2, 0x1f ;  /* 0x0c401f0009007f89 */ /* 0x001e2a00000e0000 */
[----:B------:R-:W-:-:S04]  /*9ba0*/  UIADD3 UR4, UR4, 0x400, URZ ;  /* 0x0000040004047890 */ /* 0x000fc8000fffe03f */
[----:B------:R-:W-:-:S04]  /*9bb0*/  USHF.R.U32.HI UR4, URZ, 0x4, UR4 ;  /* 0x000000043f047899 */ /* 0x000fc80008011604 */
[----:B------:R-:W-:-:S04]  /*9bc0*/  ULOP3.LUT UR4, UR4, 0x3fff, URZ, 0xc0, !UPT ;  /* 0x00003fff04047892 */ /* 0x000fc8000f8ec03f */
[----:B------:R-:W-:Y:S01]  /*9bd0*/  ULOP3.LUT UR4, UR4, 0x2800000, URZ, 0xfc, !UPT ;  /* 0x0280000004047892 */ /* 0x000fe2000f8efc3f */
[----:B-1----:R-:W-:-:S03]  /*9be0*/  FADD.FTZ R5, R5, R14 ;  /* 0x0000000e05057221 */ /* 0x002fc60000010000 */
[----:B------:R-:W-:Y:S01]  /*9bf0*/  UIMAD UR4, UR7, 0xa00, UR4 ;  /* 0x00000a00070478a4 */ /* 0x000fe2000f8e0204 */
[----:B------:R-:W-:Y:S02]  /*9c00*/  IMAD.U32 R14, RZ, RZ, UR6 ;  /* 0x00000006ff0e7e24 */ /* 0x000fe4000f8e00ff */
[----:B0-----:R-:W-:Y:S01]  /*9c10*/  FADD.FTZ R2, R0, R9 ;  /* 0x0000000900027221 */ /* 0x001fe20000010000 */
[----:B------:R-:W-:Y:S01]  /*9c20*/  UIADD3 UR8, UR4, 0x80, URZ ;  /* 0x0000008004087890 */ /* 0x000fe2000fffe03f */
[----:B------:R-:W0:Y:S02]  /*9c30*/  SHFL.BFLY PT, R0, R5, 0x1, 0x1f ;  /* 0x0c201f0005007f89 */ /* 0x000e2400000e0000 */
[----:B------:R-:W-:-:S06]  /*9c40*/  UMOV UR10, UR4 ;  /* 0x00000004000a7c82 */ /* 0x000fcc0008000000 */
[----:B------:R-:W-:Y:S01]  /*9c50*/  HGMMA.64x256x16.F32.BF16 R24, R208, gdesc[UR8].tnspB, R24, gsb0 ;  /* 0x43e00008d0187df0 */ /* 0x000fe20008001818 */
[----:B------:R-:W-:Y:S01]  /*9c60*/  UMOV UR11, 0x40000040 ;  /* 0x40000040000b7882 */ /* 0x000fe20000000000 */
[----:B------:R-:W-:Y:S01]  /*9c70*/  UMOV UR10, UR8 ;  /* 0x00000008000a7c82 */ /* 0x000fe20008000000 */
[----:B------:R-:W-:Y:S01]  /*9c80*/  UIADD3 UR8, UR4, 0x100, URZ ;  /* 0x0000010004087890 */ /* 0x000fe2000fffe03f */
[----:B------:R-:W1:Y:S01]  /*9c90*/  SHFL.BFLY PT, R7, R2, 0x1, 0x1f ;  /* 0x0c201f0002077f89 */ /* 0x000e6200000e0000 */
[----:B0-----:R-:W-:Y:S01]  /*9ca0*/  FADD.FTZ R12, R5, R0 ;  /* 0x00000000050c7221 */ /* 0x001fe20000010000 */
[----:B------:R-:W-:-:S04]  /*9cb0*/  IMAD.MOV.U32 R0, RZ, RZ, -0x800000 ;  /* 0xff800000ff007424 */ /* 0x000fc800078e00ff */
[----:B------:R-:W-:Y:S01]  /*9cc0*/  FSETP.NE.FTZ.AND P1, PT, R12, RZ, PT ;  /* 0x000000ff0c00720b */ /* 0x000fe20003f35000 */
[----:B-1----:R-:W-:Y:S01]  /*9cd0*/  FADD.FTZ R13, R2, R7 ;  /* 0x00000007020d7221 */ /* 0x002fe20000010000 */
[----:B------:R-:W-:Y:S01]  /*9ce0*/  IMAD.MOV.U32 R7, RZ, RZ, RZ ;  /* 0x000000ffff077224 */ /* 0x000fe200078e00ff */
[----:B------:R-:W-:-:S03]  /*9cf0*/  MOV R2, 0xff800000 ;  /* 0xff80000000027802 */ /* 0x000fc60000000f00 */
[----:B------:R-:W-:-:S07]  /*9d00*/  FSETP.NE.FTZ.AND P2, PT, R13, RZ, PT ;  /* 0x000000ff0d00720b */ /* 0x000fce0003f55000 */
[----:B------:R-:W0:Y:S01]  /*9d10*/  @P1 MUFU.LG2 R10, R12 ;  /* 0x0000000c000a1308 */ /* 0x000e220000000c00 */
[----:B------:R-:W-:-:S07]  /*9d20*/  @P1 FMUL.FTZ R8, R8, 0.69314718246459960938 ;  /* 0x3f31721808081820 */ /* 0x000fce0000410000 */
[----:B------:R-:W1:Y:S01]  /*9d30*/  @P2 MUFU.LG2 R11, R13 ;  /* 0x0000000d000b2308 */ /* 0x000e620000000c00 */
[----:B------:R-:W-:-:S07]  /*9d40*/  @P2 FMUL.FTZ R14, R14, 0.69314718246459960938 ;  /* 0x3f3172180e0e2820 */ /* 0x000fce0000410000 */
[----:B------:R2:W3:Y:S01]  /*9d50*/  @P1 MUFU.RCP R7, R12 ;  /* 0x0000000c00071308 */ /* 0x0004e20000001000 */
[----:B0-----:R-:W-:-:S04]  /*9d60*/  @P1 FMUL.FTZ R5, R10, 0.69314718246459960938 ;  /* 0x3f3172180a051820 */ /* 0x001fc80000410000 */
[----:B------:R-:W-:-:S03]  /*9d70*/  @P1 FFMA.FTZ R0, R8, R3, R5 ;  /* 0x0000000308001223 */ /* 0x000fc60000010005 */
[----:B------:R2:W0:Y:S01]  /*9d80*/  @P2 MUFU.RCP R4, R13 ;  /* 0x0000000d00042308 */ /* 0x0004220000001000 */
[----:B-1----:R-:W-:-:S04]  /*9d90*/  @P2 FMUL.FTZ R11, R11, 0.69314718246459960938 ;  /* 0x3f3172180b0b2820 */ /* 0x002fc80000410000 */
[----:B------:R-:W-:Y:S01]  /*9da0*/  @P2 FFMA.FTZ R2, R14, R6, R11 ;  /* 0x000000060e022223 */ /* 0x000fe2000001000b */
[----:B------:R-:W-:Y:S02]  /*9db0*/  WARPGROUP.DEPBAR.LE gsb0, 0x0 ;  /* 0x00008000000079c5 */ /* 0x000fe40000010000 */
[----:B------:R-:W-:-:S06]  /*9dc0*/  WARPGROUP.ARRIVE ;  /* 0x00000000000079c5 */ /* 0x000fcc0000000000 */
[----:B------:R-:W-:Y:S01]  /*9dd0*/  HGMMA.64x256x16.F32.BF16 R24, R204, gdesc[UR8].tnspB, R24, gsb0 ;  /* 0x43e00008cc187df0 */ /* 0x000fe20008001818 */
[----:B------:R-:W-:Y:S01]  /*9de0*/  UMOV UR10, UR8 ;  /* 0x00000008000a7c82 */ /* 0x000fe20008000000 */
[----:B------:R-:W-:Y:S01]  /*9df0*/  UMOV UR11, 0x40000040 ;  /* 0x40000040000b7882 */ /* 0x000fe20000000000 */
[----:B------:R-:W-:Y:S02]  /*9e00*/  UIADD3 UR8, UR4, 0x180, URZ ;  /* 0x0000018004087890 */ /* 0x000fe4000fffe03f */
[----:B------:R-:W-:Y:S01]  /*9e10*/  UIADD3 UR4, UR4, 0x200, URZ ;  /* 0x0000020004047890 */ /* 0x000fe2000fffe03f */
[----:B------:R-:W-:Y:S02]  /*9e20*/  WARPGROUP.DEPBAR.LE gsb0, 0x0 ;  /* 0x00008000000079c5 */ /* 0x000fe40000010000 */
[----:B------:R-:W-:-:S15]  /*9e30*/  WARPGROUP.ARRIVE ;  /* 0x00000000000079c5 */ /* 0x000fde0000000000 */
[----:B------:R-:W-:-:S05]  /*9e40*/  NOP ;  /* 0x0000000000007918 */ /* 0x000fca0000000000 */
[----:B------:R-:W-:Y:S01]  /*9e50*/  HGMMA.64x256x16.F32.BF16 R24, R200, gdesc[UR8].tnspB, R24, gsb0 ;  /* 0x43e00008c8187df0 */ /* 0x000fe20008001818 */
[----:B------:R-:W-:Y:S01]  /*9e60*/  UMOV UR10, UR8 ;  /* 0x00000008000a7c82 */ /* 0x000fe20008000000 */
[----:B------:R-:W-:Y:S01]  /*9e70*/  UMOV UR11, 0x40000040 ;  /* 0x40000040000b7882 */ /* 0x000fe20000000000 */
[----:B------:R-:W-:Y:S02]  /*9e80*/  WARPGROUP.DEPBAR.LE gsb0, 0x0 ;  /* 0x00008000000079c5 */ /* 0x000fe40000010000 */
[----:B------:R-:W-:-:S15]  /*9e90*/  WARPGROUP.ARRIVE ;  /* 0x00000000000079c5 */ /* 0x000fde0000000000 */
[----:B------:R-:W-:-:S08]  /*9ea0*/  NOP ;  /* 0x0000000000007918 */ /* 0x000fd00000000000 */
        /* <DEDUP_REMOVED lines=8> */
[----:B0-23--:R-:W-:Y:S05]  /*9f30*/  @!P0 BRA `(.L_x_34) ;  /* 0x0000000000048947 */ /* 0x00dfea0003800000 */
[----:B------:R-:W-:Y:S01]  /*9f40*/  BPT.TRAP 0x1 ;  /* 0x000000040000795c */ /* 0x000fe20000300000 */
.L_x_34:
[----:B------:R-:W0:Y:S01]  /*9f50*/  S2UR UR6, SR_CgaCtaId ;  /* 0x00000000000679c3 */ /* 0x000e220000008800 */
[----:B------:R-:W-:Y:S01]  /*9f60*/  UIADD3 UR4, UR5, 0x38860, URZ ;  /* 0x0003886005047890 */ /* 0x000fe2000fffe03f */
        /* <DEDUP_REMOVED lines=22> */
[----:B0-----:R-:W-:Y:S01]  /*a0d0*/  UPRMT UR4, UR6, 0x654, UR4 ;  /* 0x0000065406047896 */ /* 0x001fe20008000004 */
        /* <DEDUP_REMOVED lines=8> */
[----:B------:R-:W-:Y:S01]  /*a160*/  SYNCS.ARRIVE.TRANS64.RED.A1T0 RZ, [UR4], RZ ;  /* 0x000000ffffff79a7 */ /* 0x000fe20008100404 */
        /* <DEDUP_REMOVED lines=34> */
[----:B------:R-:W-:Y:S01]  /*a390*/  PLOP3.LUT P0, PT, PT, PT, PT, 0x8, 0x0 ;  /* 0x000000000000781c */ /* 0x000fe20003f0e170 */
        /* <DEDUP_REMOVED lines=63> */
[----:B------:R-:W-:-:S07]  /*a790*/  FMUL.FTZ R151, R151, R4 ;  /* 0x0000000497977220 */ /* 0x000fce0000410000 */
.L_x_10:
[----:B------:R-:W-:Y:S05]  /*a7a0*/  @P0 BRA `(.L_x_35) ;  /* 0x0000002000600947 */ /* 0x000fea0003800000 */
[----:B------:R-:W0:Y:S01]  /*a7b0*/  S2R R3, SR_TID.X ;  /* 0x0000000000037919 */ /* 0x000e220000002100 */
[----:B------:R-:W1:Y:S01]  /*a7c0*/  LDC R8, c[0x0][0xbe8] ;  /* 0x0002fa00ff087b82 */ /* 0x000e620000000800 */
[----:B------:R-:W-:Y:S01]  /*a7d0*/  R2UR UR13, R18 ;  /* 0x00000000120d72ca */ /* 0x000fe200000e0000 */
[----:B------:R-:W-:Y:S01]  /*a7e0*/  ULDC.64 UR8, c[0x0][0xbd0] ;  /* 0x0002f40000087ab9 */ /* 0x000fe20000000a00 */
[----:B------:R-:W-:Y:S01]  /*a7f0*/  ULDC.64 UR14, c[0x0][0x208] ;  /* 0x00008200000e7ab9 */ /* 0x000fe20000000a00 */
[----:B------:R-:W-:Y:S04]  /*a800*/  BSSY B0, `(.L_x_36) ;  /* 0x000014c000007945 */ /* 0x000fe80003800000 */
[----:B------:R-:W2:Y:S06]  /*a810*/  S2UR UR12, SR_CTAID.Z ;  /* 0x00000000000c79c3 */ /* 0x000eac0000002700 */
[----:B------:R-:W-:-:S02]  /*a820*/  USHF.R.S32.HI UR7, URZ, 0x1f, UR13 ;  /* 0x0000001f3f077899 */ /* 0x000fc4000801140d */
[----:B------:R-:W-:Y:S01]  /*a830*/  IMAD R19, RZ, RZ, -UR13 ;  /* 0x8000000dff137e24 */ /* 0x000fe2000f8e02ff */
[----:B------:R-:W3:Y:S01]  /*a840*/  LDC.64 R20, c[0x0][0xbd8] ;  /* 0x0002f600ff147b82 */ /* 0x000ee20000000a00 */
[----:B------:R-:W-:Y:S02]  /*a850*/  UIMAD.WIDE.U32 UR4, UR13, UR8, URZ ;  /* 0x000000080d0472a5 */ /* 0x000fe4000f8e003f */
[----:B------:R-:W-:-:S04]  /*a860*/  UIMAD UR6, UR7, UR8, URZ ;  /* 0x00000008070672a4 */ /* 0x000fc8000f8e023f */
[----:B------:R-:W-:Y:S01]  /*a870*/  UIMAD UR6, UR13, UR9, UR6 ;  /* 0x000000090d0672a4 */ /* 0x000fe2000f8e0206 */
[----:B-1----:R-:W-:Y:S01]  /*a880*/  ISETP.NE.AND P0, PT, R8, 0x1, PT ;  /* 0x000000010800780c */ /* 0x002fe20003f05270 */
[----:B------:R-:W1:Y:S01]  /*a890*/  S2UR UR11, SR_CTAID.Y ;  /* 0x00000000000b79c3 */ /* 0x000e620000002600 */
[----:B------:R-:W-:Y:S01]  /*a8a0*/  ULDC.64 UR8, c[0x0][0xb38] ;  /* 0x0002ce0000087ab9 */ /* 0x000fe20000000a00 */
[----:B------:R-:W-:Y:S02]  /*a8b0*/  UIADD3 UR6, UR5, UR6, URZ ;  /* 0x0000000605067290 */ /* 0x000fe4000fffe03f */
[----:B------:R-:W-:Y:S01]  /*a8c0*/  UIMAD UR7, UR7, UR8, URZ ;  /* 0x00000008070772a4 */ /* 0x000fe2000f8e023f */
[----:B0-----:R-:W-:Y:S01]  /*a8d0*/  VIADD R14, R3, 0xffffff80 ;  /* 0xffffff80030e7836 */ /* 0x001fe20000000000 */
[----:B--2---:R-:W-:Y:S02]  /*a8e0*/  USHF.R.S32.HI UR10, URZ, 0x1f, UR12 ;  /* 0x0000001f3f0a7899 */ /* 0x004fe4000801140c */
[----:B------:R-:W1:Y:S02]  /*a8f0*/  LDC R152, c[0x0][0xc50] ;  /* 0x00031400ff987b82 */ /* 0x000e640000000800 */
[----:B------:R-:W-:-:S04]  /*a900*/  SHF.R.S32.HI R7, RZ, 0x1f, R14 ;  /* 0x0000001fff077819 */ /* 0x000fc8000001140e */
[CC--:B------:R-:W-:Y:S02]  /*a910*/  LEA.HI R4, R7.reuse, R14.reuse, RZ, 0x7 ;  /* 0x0000000e07047211 */ /* 0x0c0fe400078f38ff */
[----:B------:R-:W0:Y:S01]  /*a920*/  LDC.64 R22, c[0x0][0xb40] ;  /* 0x0002d000ff167b82 */ /* 0x000e220000000a00 */
[----:B------:R-:W-:Y:S02]  /*a930*/  LEA.HI R7, R7, R14, RZ, 0x2 ;  /* 0x0000000e07077211 */ /* 0x000fe400078f10ff */
[----:B------:R-:W-:Y:S02]  /*a940*/  LOP3.LUT R3, R4, 0xffffff80, RZ, 0xc0, !PT ;  /* 0xffffff8004037812 */ /* 0x000fe400078ec0ff */
[----:B------:R-:W-:Y:S02]  /*a950*/  SHF.R.S32.HI R9, RZ, 0x7, R4 ;  /* 0x00000007ff097819 */ /* 0x000fe40000011404 */
[----:B------:R-:W-:Y:S01]  /*a960*/  LOP3.LUT R7, R7, 0xfffffffc, RZ, 0xc0, !PT ;  /* 0xfffffffc07077812 */ /* 0x000fe200078ec0ff */
[----:B------:R-:W-:Y:S01]  /*a970*/  IMAD.IADD R3, R14, 0x1, -R3 ;  /* 0x000000010e037824 */ /* 0x000fe200078e0a03 */
[----:B------:R-:W-:Y:S01]  /*a980*/  LEA.HI R4, R4, R9, RZ, 0x1 ;  /* 0x0000000904047211 */ /* 0x000fe200078f08ff */
[----:B------:R-:W2:Y:S02]  /*a990*/  @P0 LDC R17, c[0x0][0xbf0] ;  /* 0x0002fc00ff110b82 */ /* 0x000ea40000000800 */
[----:B------:R-:W-:Y:S01]  /*a9a0*/  IMAD.IADD R7, R14, 0x1, -R7 ;  /* 0x000000010e077824 */ /* 0x000fe200078e0a07 */
[----:B------:R-:W-:-:S02]  /*a9b0*/  SHF.R.S32.HI R16, RZ, 0x1f, R3 ;  /* 0x0000001fff107819 */ /* 0x000fc40000011403 */
[----:B------:R-:W-:Y:S02]  /*a9c0*/  LOP3.LUT R4, R4, 0x3fffffe, RZ, 0xc0, !PT ;  /* 0x03fffffe04047812 */ /* 0x000fe400078ec0ff */
[----:B------:R-:W-:Y:S01]  /*a9d0*/  LEA.HI R10, R16, R3, RZ, 0x2 ;  /* 0x00000003100a7211 */ /* 0x000fe200078f10ff */
[----:B------:R-:W4:Y:S01]  /*a9e0*/  @P0 LDC R14, c[0x0][0xbec] ;  /* 0x0002fb00ff0e0b82 */ /* 0x000f220000000800 */
[----:B------:R-:W-:Y:S02]  /*a9f0*/  LEA.HI R11, R7, R7, RZ, 0x1 ;  /* 0x00000007070b7211 */ /* 0x000fe400078f08ff */
[--C-:B------:R-:W-:Y:S02]  /*aa00*/  SHF.R.S32.HI R5, RZ, 0x2, R10.reuse ;  /* 0x00000002ff057819 */ /* 0x100fe4000001140a */
[----:B------:R-:W-:Y:S02]  /*aa10*/  SHF.R.S32.HI R6, RZ, 0x1f, R10 ;  /* 0x0000001fff067819 */ /* 0x000fe4000001140a */
[----:B------:R-:W-:Y:S01]  /*aa20*/  LOP3.LUT R10, R10, 0x7ffffffc, RZ, 0xc0, !PT ;  /* 0x7ffffffc0a0a7812 */ /* 0x000fe200078ec0ff */
[----:B------:R-:W5:Y:S01]  /*aa30*/  @P0 LDC R154, c[0x0][0xbec] ;  /* 0x0002fb00ff9a0b82 */ /* 0x000f620000000800 */
[----:B------:R-:W-:-:S04]  /*aa40*/  LEA.HI R6, R6, R5, RZ, 0x3 ;  /* 0x0000000506067211 */ /* 0x000fc800078f18ff */
[----:B------:R-:W-:Y:S02]  /*aa50*/  LOP3.LUT R12, R6, 0xfffffff8, RZ, 0xc0, !PT ;  /* 0xfffffff8060c7812 */ /* 0x000fe400078ec0ff */
[----:B------:R-:W-:Y:S01]  /*aa60*/  IADD3 R6, R9, -R4, RZ ;  /* 0x8000000409067210 */ /* 0x000fe20007ffe0ff */
[----:B------:R-:W5:Y:S01]  /*aa70*/  @P0 LDC R153, c[0x0][0xbf0] ;  /* 0x0002fc00ff990b82 */ /* 0x000f620000000800 */
[----:B------:R-:W0:Y:S01]  /*aa80*/  S2R R9, SR_CTAID.X ;  /* 0x0000000000097919 */ /* 0x000e220000002500 */
[----:B------:R-:W-:Y:S01]  /*aa90*/  LEA.HI R4, R16, R3, RZ, 0x5 ;  /* 0x0000000310047211 */ /* 0x000fe200078f28ff */
[----:B------:R-:W-:Y:S01]  /*aaa0*/  IMAD.IADD R5, R5, 0x1, -R12 ;  /* 0x0000000105057824 */ /* 0x000fe200078e0a0c */
[----:B------:R-:W-:Y:S02]  /*aab0*/  LOP3.LUT R12, R11, 0x1ffffffe, RZ, 0xc0, !PT ;  /* 0x1ffffffe0b0c7812 */ /* 0x000fe400078ec0ff */
[----:B------:R-:W-:-:S03]  /*aac0*/  SHF.R.S32.HI R4, RZ, 0x5, R4 ;  /* 0x00000005ff047819 */ /* 0x000fc60000011404 */
[----:B------:R-:W-:Y:S02]  /*aad0*/  IMAD.IADD R11, R7, 0x1, -R12 ;  /* 0x00000001070b7824 */ /* 0x000fe400078e0a0c */
[----:B------:R-:W-:Y:S01]  /*aae0*/  IMAD R7, R4, 0x10, R5 ;  /* 0x0000001004077824 */ /* 0x000fe200078e0205 */
[----:B------:R-:W-:Y:S01]  /*aaf0*/  MOV R4, UR4 ;  /* 0x0000000400047c02 */ /* 0x000fe20008000f00 */
[----:B------:R-:W-:Y:S01]  /*ab00*/  IMAD.U32 R5, RZ, RZ, UR5 ;  /* 0x00000005ff057e24 */ /* 0x000fe2000f8e00ff */
[----:B------:R-:W-:Y:S01]  /*ab10*/  UIMAD.WIDE.U32 UR4, UR13, UR8, URZ ;  /* 0x000000080d0472a5 */ /* 0x000fe2000f8e003f */
[----:B------:R-:W-:Y:S02]  /*ab20*/  IMAD R16, R6, 0x40, R7 ;  /* 0x0000004006107824 */ /* 0x000fe400078e0207 */
[----:B------:R-:W-:Y:S01]  /*ab30*/  IMAD.U32 R5, RZ, RZ, UR6 ;  /* 0x00000006ff057e24 */ /* 0x000fe2000f8e00ff */
[----:B------:R-:W-:Y:S01]  /*ab40*/  UIMAD UR6, UR13, UR9, UR7 ;  /* 0x000000090d0672a4 */ /* 0x000fe2000f8e0207 */
[----:B---3--:R-:W-:Y:S01]  /*ab50*/  IMAD R12, R20, UR10, RZ ;  /* 0x0000000a140c7c24 */ /* 0x008fe2000f8e02ff */
[----:B------:R-:W-:Y:S01]  /*ab60*/  LEA R6, R11, R16, 0x3 ;  /* 0x000000100b067211 */ /* 0x000fe200078e18ff */
[----:B------:R-:W-:Y:S01]  /*ab70*/  IMAD.U32 R7, RZ, RZ, UR5 ;  /* 0x00000005ff077e24 */ /* 0x000fe2000f8e00ff */
[----:B------:R-:W-:Y:S01]  /*ab80*/  UIADD3 UR6, UR5, UR6, URZ ;  /* 0x0000000605067290 */ /* 0x000fe2000fffe03f */
[----:B------:R-:W-:Y:S01]  /*ab90*/  IMAD R15, R21, UR12, R12 ;  /* 0x0000000c150f7c24 */ /* 0x000fe2000f8e020c */
[----:B------:R-:W-:Y:S01]  /*aba0*/  ULDC.64 UR8, c[0x0][0xb28] ;  /* 0x0002ca0000087ab9 */ /* 0x000fe20000000a00 */
[----:B-1----:R-:W-:-:S02]  /*abb0*/  IMAD R21, R152, R19, UR11 ;  /* 0x0000000b98157e24 */ /* 0x002fc4000f8e0213 */
[----:B------:R-:W-:Y:S01]  /*abc0*/  IMAD.WIDE.U32 R4, R20, UR12, R4 ;  /* 0x0000000c14047c25 */ /* 0x000fe2000f8e0004 */
[----:B------:R-:W-:Y:S01]  /*abd0*/  MOV R7, UR6 ;  /* 0x0000000600077c02 */ /* 0x000fe20008000f00 */
[----:B------:R-:W-:Y:S02]  /*abe0*/  ULDC.64 UR6, c[0x0][0xb48] ;  /* 0x0002d20000067ab9 */ /* 0x000fe40000000a00 */
[----:B------:R-:W-:Y:S02]  /*abf0*/  IMAD.IADD R5, R5, 0x1, R15 ;  /* 0x0000000105057824 */ /* 0x000fe400078e020f */
[----:B0-----:R-:W-:Y:S02]  /*ac00*/  IMAD R11, R9, 0x80, R6 ;  /* 0x00000080090b7824 */ /* 0x001fe400078e0206 */
[----:B------:R-:W-:Y:S01]  /*ac10*/  IMAD.U32 R6, RZ, RZ, UR4 ;  /* 0x00000004ff067e24 */ /* 0x000fe2000f8e00ff */
[----:B------:R-:W-:Y:S01]  /*ac20*/  ULDC.64 UR4, c[0x0][0xbe0] ;  /* 0x0002f80000047ab9 */ /* 0x000fe20000000a00 */
[----:B----4-:R-:W-:Y:S01]  /*ac30*/  @P0 IMAD.HI.U32 R12, R11, R14, RZ ;  /* 0x0000000e0b0c0227 */ /* 0x010fe200078e00ff */
[----:B------:R-:W-:-:S03]  /*ac40*/  MOV R15, R11 ;  /* 0x0000000b000f7202 */ /* 0x000fc60000000f00 */
[C---:B------:R-:W-:Y:S02]  /*ac50*/  IMAD R14, R22.reuse, UR10, RZ ;  /* 0x0000000a160e7c24 */ /* 0x040fe4000f8e02ff */
[----:B------:R-:W-:Y:S01]  /*ac60*/  IMAD.MOV.U32 R13, RZ, RZ, R11 ;  /* 0x000000ffff0d7224 */ /* 0x000fe200078e000b */
[----:B--2---:R-:W-:Y:S01]  /*ac70*/  @P0 SHF.R.U32.HI R13, RZ, R17, R12 ;  /* 0x00000011ff0d0219 */ /* 0x004fe2000001160c */
[----:B------:R-:W-:Y:S01]  /*ac80*/  IMAD R17, R23, UR12, R14 ;  /* 0x0000000c17117c24 */ /* 0x000fe2000f8e020e */
[----:B------:R-:W-:Y:S01]  /*ac90*/  SHF.R.S32.HI R14, RZ, 0x1f, R21 ;  /* 0x0000001fff0e7819 */ /* 0x000fe20000011415 */
[----:B------:R-:W-:-:S04]  /*aca0*/  IMAD.WIDE.U32 R6, R22, UR12, R6 ;  /* 0x0000000c16067c25 */ /* 0x000fc8000f8e0006 */
[----:B-----5:R-:W-:-:S04]  /*acb0*/  @P0 IMAD.HI.U32 R154, R11, R154, RZ ;  /* 0x0000009a0b9a0227 */ /* 0x020fc800078e00ff */
[----:B------:R-:W-:Y:S01]  /*acc0*/  IMAD.IADD R7, R7, 0x1, R17 ;  /* 0x0000000107077824 */ /* 0x000fe200078e0211 */
[----:B------:R-:W-:Y:S01]  /*acd0*/  @P0 SHF.R.U32.HI R15, RZ, R153, R154 ;  /* 0x00000099ff0f0219 */ /* 0x000fe2000001169a */
[C---:B------:R-:W-:Y:S02]  /*ace0*/  IMAD R12, R14.reuse, UR4, RZ ;  /* 0x000000040e0c7c24 */ /* 0x040fe4000f8e02ff */
[----:B------:R-:W-:Y:S02]  /*acf0*/  IMAD R17, R14, UR6, RZ ;  /* 0x000000060e117c24 */ /* 0x000fe4000f8e02ff */
[----:B------:R-:W-:-:S04]  /*ad00*/  IMAD.WIDE.U32 R4, R21, UR4, R4 ;  /* 0x0000000415047c25 */ /* 0x000fc8000f8e0004 */
[C---:B------:R-:W-:Y:S01]  /*ad10*/  IMAD R14, R21.reuse, UR5, R12 ;  /* 0x00000005150e7c24 */ /* 0x040fe2000f8e020c */
[----:B------:R-:W-:Y:S01]  /*ad20*/  BAR.SYNC.DEFER_BLOCKING 0x1, 0x100 ;  /* 0x0044000000007b1d */ /* 0x000fe20000010000 */
[C---:B------:R-:W-:Y:S01]  /*ad30*/  IMAD R19, R21.reuse, UR7, R17 ;  /* 0x0000000715137c24 */ /* 0x040fe2000f8e0211 */
[----:B------:R-:W-:Y:S01]  /*ad40*/  SHF.R.S32.HI R17, RZ, 0x1f, R13 ;  /* 0x0000001fff117819 */ /* 0x000fe2000001140d */
[----:B------:R-:W-:Y:S01]  /*ad50*/  IMAD.WIDE.U32 R6, R21, UR6, R6 ;  /* 0x0000000615067c25 */ /* 0x000fe2000f8e0006 */
[----:B------:R-:W-:Y:S02]  /*ad60*/  IADD3 R4, P0, R13, R4, RZ ;  /* 0x000000040d047210 */ /* 0x000fe40007f1e0ff */
[----:B------:R-:W-:Y:S01]  /*ad70*/  SHF.R.S32.HI R12, RZ, 0x1f, R15 ;  /* 0x0000001fff0c7819 */ /* 0x000fe2000001140f */
[----:B------:R-:W-:Y:S01]  /*ad80*/  IMAD.MOV R13, RZ, RZ, -R13 ;  /* 0x000000ffff0d7224 */ /* 0x000fe200078e0a0d */
[----:B------:R-:W-:Y:S01]  /*ad90*/  ULDC.64 UR4, c[0x0][0xb30] ;  /* 0x0002cc0000047ab9 */ /* 0x000fe20000000a00 */
[----:B------:R-:W-:Y:S01]  /*ada0*/  IMAD.MOV R20, RZ, RZ, -R15 ;  /* 0x000000ffff147224 */ /* 0x000fe200078e0a0f */
[----:B------:R-:W-:Y:S01]  /*adb0*/  IADD3.X R5, R17, R5, R14, P0, !PT ;  /* 0x0000000511057210 */ /* 0x000fe200007fe40e */
[----:B------:R-:W-:Y:S01]  /*adc0*/  IMAD R12, R12, UR4, RZ ;  /* 0x000000040c0c7c24 */ /* 0x000fe2000f8e02ff */
[----:B------:R-:W-:Y:S01]  /*add0*/  IADD3 R7, R7, R19, RZ ;  /* 0x0000001307077210 */ /* 0x000fe20007ffe0ff */
[C-C-:B------:R-:W-:Y:S01]  /*ade0*/  IMAD R13, R8.reuse, R13, R11.reuse ;  /* 0x0000000d080d7224 */ /* 0x140fe200078e020b */
[----:B------:R-:W-:Y:S01]  /*adf0*/  ULDC.64 UR6, c[0x0][0xbc8] ;  /* 0x0002f20000067ab9 */ /* 0x000fe20000000a00 */
[----:B------:R-:W-:-:S02]  /*ae00*/  IMAD R11, R8, R20, R11 ;  /* 0x00000014080b7224 */ /* 0x000fc400078e020b */
[C---:B------:R-:W-:Y:S01]  /*ae10*/  IMAD R17, R15.reuse, UR5, R12 ;  /* 0x000000050f117c24 */ /* 0x040fe2000f8e020c */
[----:B------:R-:W-:Y:S01]  /*ae20*/  SHF.R.S32.HI R12, RZ, 0x1f, R13 ;  /* 0x0000001fff0c7819 */ /* 0x000fe2000001140d */
[----:B------:R-:W-:Y:S01]  /*ae30*/  IMAD.WIDE.U32 R6, R15, UR4, R6 ;  /* 0x000000040f067c25 */ /* 0x000fe2000f8e0006 */
[----:B------:R-:W-:Y:S01]  /*ae40*/  SHF.R.S32.HI R14, RZ, 0x1f, R11 ;  /* 0x0000001fff0e7819 */ /* 0x000fe2000001140b */
[----:B------:R-:W0:Y:S01]  /*ae50*/  S2UR UR5, SR_CgaCtaId ;  /* 0x00000000000579c3 */ /* 0x000e220000008800 */
[----:B------:R-:W-:Y:S01]  /*ae60*/  UMOV UR4, 0x400 ;  /* 0x0000040000047882 */ /* 0x000fe20000000000 */
[----:B------:R-:W-:Y:S02]  /*ae70*/  IMAD R12, R12, UR6, RZ ;  /* 0x000000060c0c7c24 */ /* 0x000fe4000f8e02ff */
[----:B------:R-:W-:Y:S02]  /*ae80*/  IMAD.IADD R7, R7, 0x1, R17 ;  /* 0x0000000107077824 */ /* 0x000fe400078e0211 */
[----:B------:R-:W-:-:S02]  /*ae90*/  IMAD R14, R14, UR8, RZ ;  /* 0x000000080e0e7c24 */ /* 0x000fc4000f8e02ff */
[C---:B------:R-:W-:Y:S02]  /*aea0*/  IMAD R15, R13.reuse, UR7, R12 ;  /* 0x000000070d0f7c24 */ /* 0x040fe4000f8e020c */
[----:B------:R-:W-:Y:S01]  /*aeb0*/  IMAD.WIDE.U32 R4, R13, UR6, R4 ;  /* 0x000000060d047c25 */ /* 0x000fe2000f8e0004 */
[----:B------:R-:W-:-:S03]  /*aec0*/  ULDC.64 UR6, c[0x0][0xba8] ;  /* 0x0002ea0000067ab9 */ /* 0x000fc60000000a00 */
[C---:B------:R-:W-:Y:S01]  /*aed0*/  IMAD R17, R11.reuse, UR9, R14 ;  /* 0x000000090b117c24 */ /* 0x040fe2000f8e020e */
[----:B------:R-:W-:Y:S01]  /*aee0*/  LEA R19, P0, R4, UR6, 0x2 ;  /* 0x0000000604137c11 */ /* 0x000fe2000f8010ff */
[----:B------:R-:W-:Y:S01]  /*aef0*/  IMAD.WIDE.U32 R12, R11, UR8, R6 ;  /* 0x000000080b0c7c25 */ /* 0x000fe2000f8e0006 */
[----:B------:R-:W-:Y:S01]  /*af00*/  ULDC.64 UR8, c[0x0][0xb00] ;  /* 0x0002c00000087ab9 */ /* 0x000fe20000000a00 */
[----:B------:R-:W-:Y:S01]  /*af10*/  LEA R11, R9, R16, 0x7 ;  /* 0x00000010090b7211 */ /* 0x000fe200078e38ff */
[----:B------:R-:W-:Y:S01]  /*af20*/  ULDC UR6, c[0x0][0xa88] ;  /* 0x0002a20000067ab9 */ /* 0x000fe20000000800 */
[----:B------:R-:W-:Y:S01]  /*af30*/  IMAD.IADD R5, R5, 0x1, R15 ;  /* 0x0000000105057824 */ /* 0x000fe200078e020f */
[----:B------:R-:W-:Y:S01]  /*af40*/  LEA R6, P1, R12, UR8, 0x2 ;  /* 0x000000080c067c11 */ /* 0x000fe2000f8210ff */
[----:B------:R-:W-:Y:S01]  /*af50*/  IMAD.IADD R7, R13, 0x1, R17 ;  /* 0x000000010d077824 */ /* 0x000fe200078e0211 */
[----:B------:R-:W-:Y:S01]  /*af60*/  SHFL.IDX PT, R14, R19, 0x1, 0x1c1f ;  /* 0x003c1f00130e7f89 */ /* 0x000fe200000e0000 */
[----:B0-----:R-:W-:Y:S01]  /*af70*/  ULEA UR4, UR5, UR4, 0x18 ;  /* 0x0000000405047291 */ /* 0x001fe2000f8ec03f */
[----:B------:R-:W-:Y:S01]  /*af80*/  LEA.HI.X R17, R4, UR7, R5, 0x2, P0 ;  /* 0x0000000704117c11 */ /* 0x000fe200080f1405 */
[----:B------:R-:W-:Y:S01]  /*af90*/  IMAD R8, R8, UR6, RZ ;  /* 0x0000000608087c24 */ /* 0x000fe2000f8e02ff */
[----:B------:R-:W-:Y:S01]  /*afa0*/  LEA.HI.X R7, R12, UR9, R7, 0x2, P1 ;  /* 0x000000090c077c11 */ /* 0x000fe200088f1407 */
[----:B------:R-:W-:Y:S01]  /*afb0*/  VIADD R9, R11, 0x8 ;  /* 0x000000080b097836 */ /* 0x000fe20000000000 */
[----:B------:R-:W-:Y:S01]  /*afc0*/  SHFL.IDX PT, R12, R19, RZ, 0x1c1f ;  /* 0x001c1fff130c7589 */ /* 0x000fe200000e0000 */
[----:B------:R-:W-:Y:S01]  /*afd0*/  LOP3.LUT P0, RZ, R3, 0x3, RZ, 0xc0, !PT ;  /* 0x0000000303ff7812 */ /* 0x000fe2000780c0ff */
[----:B------:R-:W-:Y:S01]  /*afe0*/  UIADD3 UR4, UR4, 0x38820, URZ ;  /* 0x0003882004047890 */ /* 0x000fe2000fffe03f */
[CC--:B------:R-:W-:Y:S01]  /*aff0*/  ISETP.GE.AND P2, PT, R11.reuse, R8.reuse, PT ;  /* 0x000000080b00720c */ /* 0x0c0fe20003f46270 */
[----:B------:R-:W0:Y:S01]  /*b000*/  SHFL.IDX PT, R13, R17, RZ, 0x1c1f ;  /* 0x001c1fff110d7589 */ /* 0x000e2200000e0000 */
[-C--:B------:R-:W-:Y:S01]  /*b010*/  ISETP.GE.OR P1, PT, R11, R8.reuse, P0 ;  /* 0x000000080b00720c */ /* 0x080fe20000726670 */
[----:B------:R-:W-:Y:S01]  /*b020*/  UPRMT UR4, URZ, 0x654, UR4 ;  /* 0x000006543f047896 */ /* 0x000fe20008000004 */
[----:B------:R-:W-:Y:S01]  /*b030*/  ISETP.GE.OR P0, PT, R9, R8, P0 ;  /* 0x000000080900720c */ /* 0x000fe20000706670 */
[----:B------:R-:W1:Y:S01]  /*b040*/  SHFL.IDX PT, R15, R17, 0x1, 0x1c1f ;  /* 0x003c1f00110f7f89 */ /* 0x000e6200000e0000 */
[----:B------:R-:W-:-:S03]  /*b050*/  IMAD.IADD R3, R3, 0x1, -R10 ;  /* 0x0000000103037824 */ /* 0x000fc600078e0a0a */
[----:B------:R2:W3:Y:S01]  /*b060*/  SHFL.IDX PT, R4, R6, RZ, 0x1c1f ;  /* 0x001c1fff06047589 */ /* 0x0004e200000e0000 */
[----:B------:R-:W-:Y:S02]  /*b070*/  IMAD.SHL.U32 R3, R3, 0x2, RZ ;  /* 0x0000000203037824 */ /* 0x000fe400078e00ff */
[----:B------:R-:W-:Y:S01]  /*b080*/  SYNCS.ARRIVE.TRANS64.RED.A1T0 RZ, [UR4], RZ ;  /* 0x000000ffffff79a7 */ /* 0x000fe20008100404 */
[----:B------:R2:W4:Y:S04]  /*b090*/  SHFL.IDX PT, R5, R7, RZ, 0x1c1f ;  /* 0x001c1fff07057589 */ /* 0x00052800000e0000 */
[----:B0-----:R2:W-:Y:S04]  /*b0a0*/  @!P1 ST.E desc[UR14][R12.64], R0 ;  /* 0x000000000c009985 */ /* 0x0015e8000c10190e */
[----:B-1----:R2:W-:Y:S01]  /*b0b0*/  @!P0 ST.E desc[UR14][R14.64], R2 ;  /* 0x000000020e008985 */ /* 0x0025e2000c10190e */
[----:B------:R-:W-:Y:S05]  /*b0c0*/  @P2 BRA `(.L_x_37) ;  /* 0x0000000800fc2947 */ /* 0x000fea0003800000 */
[C---:B--2---:R-:W-:Y:S01]  /*b0d0*/  IADD3 R0, R3.reuse, 0x8, RZ ;  /* 0x0000000803007810 */ /* 0x044fe20007ffe0ff */
[C---:B------:R-:W-:Y:S01]  /*b0e0*/  VIADD R2, R3.reuse, 0x10 ;  /* 0x0000001003027836 */ /* 0x040fe20000000000 */
[----:B------:R-:W-:Y:S01]  /*b0f0*/  ULDC UR4, c[0x0][0xac8] ;  /* 0x0002b20000047ab9 */ /* 0x000fe20000000800 */
[C---:B------:R-:W-:Y:S01]  /*b100*/  VIADD R10, R3.reuse, 0x18 ;  /* 0x00000018030a7836 */ /* 0x040fe20000000000 */
[----:B------:R-:W-:Y:S01]  /*b110*/  ISETP.GE.AND P3, PT, R0, UR4, PT ;  /* 0x0000000400007c0c */ /* 0x000fe2000bf66270 */
[C---:B------:R-:W-:Y:S01]  /*b120*/  VIADD R19, R3.reuse, 0x20 ;  /* 0x0000002003137836 */ /* 0x040fe20000000000 */
[----:B------:R-:W-:Y:S01]  /*b130*/  ISETP.GE.AND P4, PT, R2, UR4, PT ;  /* 0x0000000402007c0c */ /* 0x000fe2000bf86270 */
[----:B------:R-:W-:Y:S01]  /*b140*/  ULDC.64 UR6, c[0x0][0x208] ;  /* 0x0000820000067ab9 */ /* 0x000fe20000000a00 */
[----:B------:R-:W-:Y:S01]  /*b150*/  ISETP.GE.AND P5, PT, R10, UR4, PT ;  /* 0x000000040a007c0c */ /* 0x000fe2000bfa6270 */
[C---:B------:R-:W-:Y:S01]  /*b160*/  VIADD R21, R3.reuse, 0x40 ;  /* 0x0000004003157836 */ /* 0x040fe20000000000 */
[C---:B------:R-:W-:Y:S01]  /*b170*/  ISETP.GE.AND P2, PT, R3.reuse, UR4, PT ;  /* 0x0000000403007c0c */ /* 0x040fe2000bf46270 */
[C---:B------:R-:W-:Y:S01]  /*b180*/  VIADD R23, R3.reuse, 0x50 ;  /* 0x0000005003177836 */ /* 0x040fe20000000000 */
[----:B------:R-:W-:-:S02]  /*b190*/  IADD3 R20, R3, 0x28, RZ ;  /* 0x0000002803147810 */ /* 0x000fc40007ffe0ff */
[----:B------:R-:W-:Y:S02]  /*b1a0*/  ISETP.GE.AND P0, PT, R19, UR4, PT ;  /* 0x0000000413007c0c */ /* 0x000fe4000bf06270 */
[----:B------:R-:W-:Y:S02]  /*b1b0*/  ISETP.GE.AND P1, PT, R20, UR4, PT ;  /* 0x0000000414007c0c */ /* 0x000fe4000bf26270 */
[----:B------:R-:W-:Y:S02]  /*b1c0*/  @!P3 LEA.HI R0, R0, R0, RZ, 0x1 ;  /* 0x000000000000b211 */ /* 0x000fe400078f08ff */
[----:B------:R-:W-:Y:S02]  /*b1d0*/  @!P4 LEA.HI R2, R2, R2, RZ, 0x1 ;  /* 0x000000020202c211 */ /* 0x000fe400078f08ff */
[----:B------:R-:W-:Y:S02]  /*b1e0*/  @!P5 LEA.HI R10, R10, R10, RZ, 0x1 ;  /* 0x0000000a0a0ad211 */ /* 0x000fe400078f08ff */
[----:B------:R-:W-:Y:S01]  /*b1f0*/  @!P3 LOP3.LUT R13, R0, 0xfffffffe, RZ, 0xc0, !PT ;  /* 0xfffffffe000db812 */ /* 0x000fe200078ec0ff */
[C---:B------:R-:W-:Y:S01]  /*b200*/  VIADD R0, R3.reuse, 0x30 ;  /* 0x0000003003007836 */ /* 0x040fe20000000000 */
[----:B------:R-:W-:Y:S01]  /*b210*/  @!P4 LOP3.LUT R15, R2, 0xfffffffe, RZ, 0xc0, !PT ;  /* 0xfffffffe020fc812 */ /* 0x000fe200078ec0ff */
[C---:B------:R-:W-:Y:S01]  /*b220*/  VIADD R2, R3.reuse, 0x38 ;  /* 0x0000003803027836 */ /* 0x040fe20000000000 */
[----:B------:R-:W-:Y:S01]  /*b230*/  @!P5 LOP3.LUT R17, R10, 0xfffffffe, RZ, 0xc0, !PT ;  /* 0xfffffffe0a11d812 */ /* 0x000fe200078ec0ff */
[C---:B---34-:R-:W-:Y:S01]  /*b240*/  @!P2 IMAD.WIDE R10, R3.reuse, 0x4, R4 ;  /* 0x00000004030aa825 */ /* 0x058fe200078e0204 */
[----:B------:R-:W-:-:S02]  /*b250*/  IADD3 R22, R3, 0x48, RZ ;  /* 0x0000004803167810 */ /* 0x000fc40007ffe0ff */
[----:B------:R-:W-:Y:S01]  /*b260*/  ISETP.GE.AND P6, PT, R23, UR4, PT ;  /* 0x0000000417007c0c */ /* 0x000fe2000bfc6270 */
[--C-:B------:R-:W-:Y:S01]  /*b270*/  @!P3 IMAD.WIDE R12, R13, 0x4, R4.reuse ;  /* 0x000000040d0cb825 */ /* 0x100fe200078e0204 */
[----:B------:R0:W-:Y:S01]  /*b280*/  @!P2 ST.E.64 desc[UR6][R10.64], R24 ;  /* 0x000000180a00a985 */ /* 0x0001e2000c101b06 */
[----:B------:R-:W-:Y:S02]  /*b290*/  ISETP.GE.AND P2, PT, R0, UR4, PT ;  /* 0x0000000400007c0c */ /* 0x000fe4000bf46270 */
[--C-:B------:R-:W-:Y:S01]  /*b2a0*/  @!P4 IMAD.WIDE R14, R15, 0x4, R4.reuse ;  /* 0x000000040f0ec825 */ /* 0x100fe200078e0204 */
[----:B------:R1:W-:Y:S01]  /*b2b0*/  @!P3 ST.E.64 desc[UR6][R12.64], R28 ;  /* 0x0000001c0c00b985 */ /* 0x0003e2000c101b06 */
[----:B------:R-:W-:Y:S02]  /*b2c0*/  ISETP.GE.AND P3, PT, R2, UR4, PT ;  /* 0x0000000402007c0c */ /* 0x000fe4000bf66270 */
[----:B------:R-:W-:Y:S01]  /*b2d0*/  @!P5 IMAD.WIDE R16, R17, 0x4, R4 ;  /* 0x000000041110d825 */ /* 0x000fe200078e0204 */
[----:B------:R2:W-:Y:S01]  /*b2e0*/  @!P4 ST.E.64 desc[UR6][R14.64], R32 ;  /* 0x000000200e00c985 */ /* 0x0005e2000c101b06 */
[----:B------:R-:W-:-:S02]  /*b2f0*/  ISETP.GE.AND P4, PT, R21, UR4, PT ;  /* 0x0000000415007c0c */ /* 0x000fc4000bf86270 */
[----:B------:R-:W-:Y:S01]  /*b300*/  @!P0 LEA.HI R19, R19, R19, RZ, 0x1 ;  /* 0x0000001313138211 */ /* 0x000fe200078f08ff */
[----:B------:R3:W-:Y:S01]  /*b310*/  @!P5 ST.E.64 desc[UR6][R16.64], R36 ;  /* 0x000000241000d985 */ /* 0x0007e2000c101b06 */
[----:B------:R-:W-:Y:S01]  /*b320*/  ISETP.GE.AND P5, PT, R22, UR4, PT ;  /* 0x0000000416007c0c */ /* 0x000fe2000bfa6270 */
[C---:B0-----:R-:W-:Y:S01]  /*b330*/  VIADD R24, R3.reuse, 0x58 ;  /* 0x0000005803187836 */ /* 0x041fe20000000000 */
[----:B------:R-:W-:Y:S01]  /*b340*/  @!P1 LEA.HI R20, R20, R20, RZ, 0x1 ;  /* 0x0000001414149211 */ /* 0x000fe200078f08ff */
[----:B------:R-:W-:Y:S01]  /*b350*/  VIADD R25, R3, 0x60 ;  /* 0x0000006003197836 */ /* 0x000fe20000000000 */
[----:B------:R-:W-:Y:S02]  /*b360*/  @!P0 LOP3.LUT R11, R19, 0xfffffffe, RZ, 0xc0, !PT ;  /* 0xfffffffe130b8812 */ /* 0x000fe400078ec0ff */
[----:B-1----:R-:W-:Y:S02]  /*b370*/  @!P1 LOP3.LUT R13, R20, 0xfffffffe, RZ, 0xc0, !PT ;  /* 0xfffffffe140d9812 */ /* 0x002fe400078ec0ff */
[----:B------:R-:W-:Y:S01]  /*b380*/  @!P2 LEA.HI R0, R0, R0, RZ, 0x1 ;  /* 0x000000000000a211 */ /* 0x000fe200078f08ff */
[----:B------:R-:W-:Y:S01]  /*b390*/  @!P0 IMAD.WIDE R10, R11, 0x4, R4 ;  /* 0x000000040b0a8825 */ /* 0x000fe200078e0204 */
[----:B------:R-:W-:-:S02]  /*b3a0*/  @!P3 LEA.HI R2, R2, R2, RZ, 0x1 ;  /* 0x000000020202b211 */ /* 0x000fc400078f08ff */
[----:B------:R-:W-:Y:S01]  /*b3b0*/  @!P4 LEA.HI R21, R21, R21, RZ, 0x1 ;  /* 0x000000151515c211 */ /* 0x000fe200078f08ff */
[----:B------:R-:W-:Y:S01]  /*b3c0*/  @!P1 IMAD.WIDE R12, R13, 0x4, R4 ;  /* 0x000000040d0c9825 */ /* 0x000fe200078e0204 */
[----:B------:R-:W-:Y:S01]  /*b3d0*/  @!P5 LEA.HI R22, R22, R22, RZ, 0x1 ;  /* 0x000000161616d211 */ /* 0x000fe200078f08ff */
[----:B------:R0:W-:Y:S01]  /*b3e0*/  @!P0 ST.E.64 desc[UR6][R10.64], R40 ;  /* 0x000000280a008985 */ /* 0x0001e2000c101b06 */
[----:B------:R-:W-:Y:S02]  /*b3f0*/  @!P6 LEA.HI R23, R23, R23, RZ, 0x1 ;  /* 0x000000171717e211 */ /* 0x000fe400078f08ff */
[----:B--2---:R-:W-:Y:S01]  /*b400*/  @!P2 LOP3.LUT R15, R0, 0xfffffffe, RZ, 0xc0, !PT ;  /* 0xfffffffe000fa812 */ /* 0x004fe200078ec0ff */
[----:B------:R1:W-:Y:S01]  /*b410*/  @!P1 ST.E.64 desc[UR6][R12.64], R44 ;  /* 0x0000002c0c009985 */ /* 0x0003e2000c101b06 */
[----:B---3--:R-:W-:Y:S01]  /*b420*/  @!P3 LOP3.LUT R17, R2, 0xfffffffe, RZ, 0xc0, !PT ;  /* 0xfffffffe0211b812 */ /* 0x008fe200078ec0ff */
[----:B------:R-:W-:Y:S01]  /*b430*/  VIADD R2, R3, 0x70 ;  /* 0x0000007003027836 */ /* 0x000fe20000000000 */
[----:B------:R-:W-:-:S02]  /*b440*/  @!P4 LOP3.LUT R21, R21, 0xfffffffe, RZ, 0xc0, !PT ;  /* 0xfffffffe1515c812 */ /* 0x000fc400078ec0ff */
[----:B------:R-:W-:Y:S01]  /*b450*/  @!P5 LOP3.LUT R19, R22, 0xfffffffe, RZ, 0xc0, !PT ;  /* 0xfffffffe1613d812 */ /* 0x000fe200078ec0ff */
[----:B------:R-:W-:Y:S01]  /*b460*/  VIADD R22, R3, 0x80 ;  /* 0x0000008003167836 */ /* 0x000fe20000000000 */
[----:B------:R-:W-:Y:S02]  /*b470*/  @!P6 LOP3.LUT R23, R23, 0xfffffffe, RZ, 0xc0, !PT ;  /* 0xfffffffe1717e812 */ /* 0x000fe400078ec0ff */
[----:B------:R-:W-:Y:S01]  /*b480*/  ISETP.GE.AND P1, PT, R24, UR4, PT ;  /* 0x0000000418007c0c */ /* 0x000fe2000bf26270 */
[--C-:B0-----:R-:W-:Y:S01]  /*b490*/  @!P2 IMAD.WIDE R10, R15, 0x4, R4.reuse ;  /* 0x000000040f0aa825 */ /* 0x101fe200078e0204 */
[----:B------:R-:W-:Y:S02]  /*b4a0*/  ISETP.GE.AND P0, PT, R25, UR4, PT ;  /* 0x0000000419007c0c */ /* 0x000fe4000bf06270 */
[----:B------:R-:W-:Y:S01]  /*b4b0*/  IADD3 R0, R3, 0x68, RZ ;  /* 0x0000006803007810 */ /* 0x000fe20007ffe0ff */
[--C-:B-1----:R-:W-:Y:S01]  /*b4c0*/  @!P3 IMAD.WIDE R12, R17, 0x4, R4.reuse ;  /* 0x00000004110cb825 */ /* 0x102fe200078e0204 */
[----:B------:R0:W-:Y:S02]  /*b4d0*/  @!P2 ST.E.64 desc[UR6][R10.64], R48 ;  /* 0x000000300a00a985 */ /* 0x0001e4000c101b06 */
[----:B------:R-:W-:Y:S01]  /*b4e0*/  ISETP.GE.AND P2, PT, R0, UR4, PT ;  /* 0x0000000400007c0c */ /* 0x000fe2000bf46270 */
[--C-:B------:R-:W-:Y:S01]  /*b4f0*/  @!P4 IMAD.WIDE R14, R21, 0x4, R4.reuse ;  /* 0x00000004150ec825 */ /* 0x100fe200078e0204 */
[----:B------:R1:W-:Y:S03]  /*b500*/  @!P3 ST.E.64 desc[UR6][R12.64], R52 ;  /* 0x000000340c00b985 */ /* 0x0003e6000c101b06 */
[----:B------:R-:W-:Y:S01]  /*b510*/  @!P5 IMAD.WIDE R16, R19, 0x4, R4 ;  /* 0x000000041310d825 */ /* 0x000fe200078e0204 */
[----:B------:R2:W-:Y:S01]  /*b520*/  @!P4 ST.E.64 desc[UR6][R14.64], R56 ;  /* 0x000000380e00c985 */ /* 0x0005e2000c101b06 */
[----:B------:R-:W-:-:S02]  /*b530*/  ISETP.GE.AND P4, PT, R22, UR4, PT ;  /* 0x0000000416007c0c */ /* 0x000fc4000bf86270 */
[----:B------:R-:W-:Y:S01]  /*b540*/  @!P6 IMAD.WIDE R20, R23, 0x4, R4 ;  /* 0x000000041714e825 */ /* 0x000fe200078e0204 */
[----:B------:R3:W-:Y:S01]  /*b550*/  @!P5 ST.E.64 desc[UR6][R16.64], R60 ;  /* 0x0000003c1000d985 */ /* 0x0007e2000c101b06 */
[C---:B------:R-:W-:Y:S02]  /*b560*/  IADD3 R23, R3.reuse, 0x88, RZ ;  /* 0x0000008803177810 */ /* 0x040fe40007ffe0ff */
[----:B------:R-:W-:Y:S01]  /*b570*/  VIADD R19, R3, 0x78 ;  /* 0x0000007803137836 */ /* 0x000fe20000000000 */
[----:B------:R4:W-:Y:S01]  /*b580*/  @!P6 ST.E.64 desc[UR6][R20.64], R64 ;  /* 0x000000401400e985 */ /* 0x0009e2000c101b06 */
[----:B------:R-:W-:Y:S02]  /*b590*/  ISETP.GE.AND P6, PT, R2, UR4, PT ;  /* 0x0000000402007c0c */ /* 0x000fe4000bfc6270 */
[----:B------:R-:W-:Y:S02]  /*b5a0*/  ISETP.GE.AND P3, PT, R23, UR4, PT ;  /* 0x0000000417007c0c */ /* 0x000fe4000bf66270 */
[----:B------:R-:W-:-:S02]  /*b5b0*/  ISETP.GE.AND P5, PT, R19, UR4, PT ;  /* 0x0000000413007c0c */ /* 0x000fc4000bfa6270 */
[----:B------:R-:W-:Y:S02]  /*b5c0*/  @!P1 LEA.HI R24, R24, R24, RZ, 0x1 ;  /* 0x0000001818189211 */ /* 0x000fe400078f08ff */
[----:B------:R-:W-:Y:S02]  /*b5d0*/  @!P0 LEA.HI R25, R25, R25, RZ, 0x1 ;  /* 0x0000001919198211 */ /* 0x000fe400078f08ff */
[----:B0-----:R-:W-:Y:S01]  /*b5e0*/  @!P1 LOP3.LUT R11, R24, 0xfffffffe, RZ, 0xc0, !PT ;  /* 0xfffffffe180b9812 */ /* 0x001fe200078ec0ff */
[----:B------:R-:W-:Y:S01]  /*b5f0*/  VIADD R24, R3, 0x90 ;  /* 0x0000009003187836 */ /* 0x000fe20000000000 */
[----:B-1----:R-:W-:Y:S01]  /*b600*/  @!P0 LOP3.LUT R13, R25, 0xfffffffe, RZ, 0xc0, !PT ;  /* 0xfffffffe190d8812 */ /* 0x002fe200078ec0ff */
[----:B------:R-:W-:Y:S01]  /*b610*/  VIADD R25, R3, 0x98 ;  /* 0x0000009803197836 */ /* 0x000fe20000000000 */
        /* <DEDUP_REMOVED lines=13> */
[----:B----4-:R-:W-:Y:S01]  /*b6f0*/  @!P4 LOP3.LUT R21, R22, 0xfffffffe, RZ, 0xc0, !PT ;  /* 0xfffffffe1615c812 */ /* 0x010fe200078ec0ff */
[----:B------:R-:W-:Y:S01]  /*b700*/  VIADD R22, R3, 0xb8 ;  /* 0x000000b803167836 */ /* 0x000fe20000000000 */
[----:B------:R-:W-:Y:S02]  /*b710*/  @!P3 LOP3.LUT R23, R23, 0xfffffffe, RZ, 0xc0, !PT ;  /* 0xfffffffe1717b812 */ /* 0x000fe400078ec0ff */
[----:B------:R-:W-:Y:S01]  /*b720*/  ISETP.GE.AND P0, PT, R24, UR4, PT ;  /* 0x0000000418007c0c */ /* 0x000fe2000bf06270 */
[--C-:B0-----:R-:W-:Y:S01]  /*b730*/  @!P2 IMAD.WIDE R10, R15, 0x4, R4.reuse ;  /* 0x000000040f0aa825 */ /* 0x101fe200078e0204 */
[----:B------:R-:W-:Y:S02]  /*b740*/  IADD3 R2, R3, 0xa8, RZ ;  /* 0x000000a803027810 */ /* 0x000fe40007ffe0ff */
[----:B------:R-:W-:Y:S01]  /*b750*/  ISETP.GE.AND P1, PT, R25, UR4, PT ;  /* 0x0000000419007c0c */ /* 0x000fe2000bf26270 */
[----:B-1----:R-:W-:Y:S01]  /*b760*/  @!P6 IMAD.WIDE R12, R17, 0x4, R4 ;  /* 0x00000004110ce825 */ /* 0x002fe200078e0204 */
[----:B------:R0:W-:Y:S01]  /*b770*/  @!P2 ST.E.64 desc[UR6][R10.64], R76 ;  /* 0x0000004c0a00a985 */ /* 0x0001e2000c101b06 */
[----:B------:R-:W-:-:S02]  /*b780*/  ISETP.GE.AND P2, PT, R0, UR4, PT ;  /* 0x0000000400007c0c */ /* 0x000fc4000bf46270 */
[--C-:B------:R-:W-:Y:S01]  /*b790*/  @!P5 IMAD.WIDE R14, R19, 0x4, R4.reuse ;  /* 0x00000004130ed825 */ /* 0x100fe200078e0204 */
[----:B------:R1:W-:Y:S03]  /*b7a0*/  @!P6 ST.E.64 desc[UR6][R12.64], R80 ;  /* 0x000000500c00e985 */ /* 0x0003e6000c101b06 */
[--C-:B------:R-:W-:Y:S01]  /*b7b0*/  @!P4 IMAD.WIDE R16, R21, 0x4, R4.reuse ;  /* 0x000000041510c825 */ /* 0x100fe200078e0204 */
[----:B------:R2:W-:Y:S01]  /*b7c0*/  @!P5 ST.E.64 desc[UR6][R14.64], R84 ;  /* 0x000000540e00d985 */ /* 0x0005e2000c101b06 */
[----:B------:R-:W-:Y:S02]  /*b7d0*/  ISETP.GE.AND P5, PT, R22, UR4, PT ;  /* 0x0000000416007c0c */ /* 0x000fe4000bfa6270 */
[----:B------:R-:W-:Y:S01]  /*b7e0*/  @!P3 IMAD.WIDE R20, R23, 0x4, R4 ;  /* 0x000000041714b825 */ /* 0x000fe200078e0204 */
[----:B------:R3:W-:Y:S01]  /*b7f0*/  @!P4 ST.E.64 desc[UR6][R16.64], R88 ;  /* 0x000000581000c985 */ /* 0x0007e2000c101b06 */
[----:B------:R-:W-:-:S02]  /*b800*/  @!P0 LEA.HI R24, R24, R24, RZ, 0x1 ;  /* 0x0000001818188211 */ /* 0x000fc400078f08ff */
[C---:B------:R-:W-:Y:S01]  /*b810*/  VIADD R19, R3.reuse, 0xb0 ;  /* 0x000000b003137836 */ /* 0x040fe20000000000 */
[----:B------:R4:W-:Y:S01]  /*b820*/  @!P3 ST.E.64 desc[UR6][R20.64], R92 ;  /* 0x0000005c1400b985 */ /* 0x0009e2000c101b06 */
[----:B------:R-:W-:Y:S01]  /*b830*/  VIADD R23, R3, 0xc0 ;  /* 0x000000c003177836 */ /* 0x000fe20000000000 */
[----:B------:R-:W-:Y:S02]  /*b840*/  ISETP.GE.AND P3, PT, R2, UR4, PT ;  /* 0x0000000402007c0c */ /* 0x000fe4000bf66270 */
[----:B------:R-:W-:Y:S02]  /*b850*/  ISETP.GE.AND P4, PT, R19, UR4, PT ;  /* 0x0000000413007c0c */ /* 0x000fe4000bf86270 */
[----:B------:R-:W-:Y:S02]  /*b860*/  ISETP.GE.AND P6, PT, R23, UR4, PT ;  /* 0x0000000417007c0c */ /* 0x000fe4000bfc6270 */
[----:B------:R-:W-:Y:S02]  /*b870*/  @!P1 LEA.HI R25, R25, R25, RZ, 0x1 ;  /* 0x0000001919199211 */ /* 0x000fe400078f08ff */
[----:B0-----:R-:W-:-:S02]  /*b880*/  @!P0 LOP3.LUT R11, R24, 0xfffffffe, RZ, 0xc0, !PT ;  /* 0xfffffffe180b8812 */ /* 0x001fc400078ec0ff */
[----:B------:R-:W-:Y:S02]  /*b890*/  @!P2 LEA.HI R0, R0, R0, RZ, 0x1 ;  /* 0x000000000000a211 */ /* 0x000fe400078f08ff */
[----:B-1----:R-:W-:Y:S01]  /*b8a0*/  @!P1 LOP3.LUT R13, R25, 0xfffffffe, RZ, 0xc0, !PT ;  /* 0xfffffffe190d9812 */ /* 0x002fe200078ec0ff */
[--C-:B------:R-:W-:Y:S01]  /*b8b0*/  @!P0 IMAD.WIDE R10, R11, 0x4, R4.reuse ;  /* 0x000000040b0a8825 */ /* 0x100fe200078e0204 */
[----:B------:R-:W-:Y:S02]  /*b8c0*/  @!P3 LEA.HI R2, R2, R2, RZ, 0x1 ;  /* 0x000000020202b211 */ /* 0x000fe400078f08ff */
[----:B------:R-:W-:Y:S01]  /*b8d0*/  @!P4 LEA.HI R19, R19, R19, RZ, 0x1 ;  /* 0x000000131313c211 */ /* 0x000fe200078f08ff */
[----:B------:R-:W-:Y:S01]  /*b8e0*/  @!P1 IMAD.WIDE R12, R13, 0x4, R4 ;  /* 0x000000040d0c9825 */ /* 0x000fe200078e0204 */
[----:B--2---:R-:W-:Y:S01]  /*b8f0*/  @!P2 LOP3.LUT R15, R0, 0xfffffffe, RZ, 0xc0, !PT ;  /* 0xfffffffe000fa812 */ /* 0x004fe200078ec0ff */
[----:B------:R0:W-:Y:S01]  /*b900*/  @!P0 ST.E.64 desc[UR6][R10.64], R96 ;  /* 0x000000600a008985 */ /* 0x0001e2000c101b06 */
[----:B------:R-:W-:-:S02]  /*b910*/  @!P5 LEA.HI R22, R22, R22, RZ, 0x1 ;  /* 0x000000161616d211 */ /* 0x000fc400078f08ff */
[----:B---3--:R-:W-:Y:S01]  /*b920*/  @!P3 LOP3.LUT R17, R2, 0xfffffffe, RZ, 0xc0, !PT ;  /* 0xfffffffe0211b812 */ /* 0x008fe200078ec0ff */
[--C-:B------:R-:W-:Y:S01]  /*b930*/  @!P2 IMAD.WIDE R14, R15, 0x4, R4.reuse ;  /* 0x000000040f0ea825 */ /* 0x100fe200078e0204 */
[----:B------:R-:W-:Y:S01]  /*b940*/  @!P6 LEA.HI R23, R23, R23, RZ, 0x1 ;  /* 0x000000171717e211 */ /* 0x000fe200078f08ff */
[----:B------:R1:W-:Y:S01]  /*b950*/  @!P1 ST.E.64 desc[UR6][R12.64], R100 ;  /* 0x000000640c009985 */ /* 0x0003e2000c101b06 */
[----:B------:R-:W-:Y:S01]  /*b960*/  @!P4 LOP3.LUT R19, R19, 0xfffffffe, RZ, 0xc0, !PT ;  /* 0xfffffffe1313c812 */ /* 0x000fe200078ec0ff */
[----:B------:R-:W-:Y:S01]  /*b970*/  VIADD R2, R3, 0xd0 ;  /* 0x000000d003027836 */ /* 0x000fe20000000000 */
[----:B----4-:R-:W-:Y:S01]  /*b980*/  @!P5 LOP3.LUT R21, R22, 0xfffffffe, RZ, 0xc0, !PT ;  /* 0xfffffffe1615d812 */ /* 0x010fe200078ec0ff */
[----:B------:R2:W-:Y:S01]  /*b990*/  @!P2 ST.E.64 desc[UR6][R14.64], R104 ;  /* 0x000000680e00a985 */ /* 0x0005e2000c101b06 */
[----:B------:R-:W-:Y:S01]  /*b9a0*/  @!P6 LOP3.LUT R23, R23, 0xfffffffe, RZ, 0xc0, !PT ;  /* 0xfffffffe1717e812 */ /* 0x000fe200078ec0ff */
[C---:B------:R-:W-:Y:S01]  /*b9b0*/  VIADD R22, R3.reuse, 0xe0 ;  /* 0x000000e003167836 */ /* 0x040fe20000000000 */
[----:B------:R-:W-:Y:S01]  /*b9c0*/  IADD3 R0, R3, 0xc8, RZ ;  /* 0x000000c803007810 */ /* 0x000fe20007ffe0ff */
[----:B0-----:R-:W-:Y:S01]  /*b9d0*/  @!P3 IMAD.WIDE R10, R17, 0x4, R4 ;  /* 0x00000004110ab825 */ /* 0x001fe200078e0204 */
[----:B------:R-:W-:-:S02]  /*b9e0*/  ISETP.GE.AND P1, PT, R2, UR4, PT ;  /* 0x0000000402007c0c */ /* 0x000fc4000bf26270 */
[----:B------:R-:W-:Y:S01]  /*b9f0*/  ISETP.GE.AND P0, PT, R0, UR4, PT ;  /* 0x0000000400007c0c */ /* 0x000fe2000bf06270 */
[--C-:B------:R-:W-:Y:S01]  /*ba00*/  @!P5 IMAD.WIDE R16, R21, 0x4, R4.reuse ;  /* 0x000000041510d825 */ /* 0x100fe200078e0204 */
[----:B------:R0:W-:Y:S01]  /*ba10*/  @!P3 ST.E.64 desc[UR6][R10.64], R108 ;  /* 0x0000006c0a00b985 */ /* 0x0001e2000c101b06 */
[----:B------:R-:W-:Y:S02]  /*ba20*/  ISETP.GE.AND P3, PT, R22, UR4, PT ;  /* 0x0000000416007c0c */ /* 0x000fe4000bf66270 */
[----:B-1----:R-:W-:Y:S01]  /*ba30*/  @!P4 IMAD.WIDE R12, R19, 0x4, R4 ;  /* 0x00000004130cc825 */ /* 0x002fe200078e0204 */
[----:B--2---:R-:W-:-:S03]  /*ba40*/  IADD3 R14, R3, 0xe8, RZ ;  /* 0x000000e8030e7810 */ /* 0x004fc60007ffe0ff */
[----:B------:R-:W-:Y:S01]  /*ba50*/  @!P6 IMAD.WIDE R20, R23, 0x4, R4 ;  /* 0x000000041714e825 */ /* 0x000fe200078e0204 */
[----:B------:R1:W-:Y:S01]  /*ba60*/  @!P4 ST.E.64 desc[UR6][R12.64], R112 ;  /* 0x000000700c00c985 */ /* 0x0003e2000c101b06 */
[----:B------:R-:W-:Y:S02]  /*ba70*/  ISETP.GE.AND P4, PT, R14, UR4, PT ;  /* 0x000000040e007c0c */ /* 0x000fe4000bf86270 */
[C---:B------:R-:W-:Y:S01]  /*ba80*/  VIADD R19, R3.reuse, 0xd8 ;  /* 0x000000d803137836 */ /* 0x040fe20000000000 */
[----:B------:R2:W-:Y:S01]  /*ba90*/  @!P5 ST.E.64 desc[UR6][R16.64], R116 ;  /* 0x000000741000d985 */ /* 0x0005e2000c101b06 */
[C---:B------:R-:W-:Y:S01]  /*baa0*/  VIADD R15, R3.reuse, 0xf0 ;  /* 0x000000f0030f7836 */ /* 0x040fe20000000000 */
[----:B------:R-:W-:Y:S01]  /*bab0*/  @!P0 LEA.HI R0, R0, R0, RZ, 0x1 ;  /* 0x0000000000008211 */ /* 0x000fe200078f08ff */
[----:B0-----:R-:W-:Y:S01]  /*bac0*/  VIADD R11, R3, 0xf8 ;  /* 0x000000f8030b7836 */ /* 0x001fe20000000000 */
[----:B------:R0:W-:Y:S01]  /*bad0*/  @!P6 ST.E.64 desc[UR6][R20.64], R120 ;  /* 0x000000781400e985 */ /* 0x0001e2000c101b06 */
[----:B------:R-:W-:-:S02]  /*bae0*/  ISETP.GE.AND P2, PT, R19, UR4, PT ;  /* 0x0000000413007c0c */ /* 0x000fc4000bf46270 */
[----:B------:R-:W-:Y:S02]  /*baf0*/  ISETP.GE.AND P5, PT, R15, UR4, PT ;  /* 0x000000040f007c0c */ /* 0x000fe4000bfa6270 */
[----:B------:R-:W-:Y:S02]  /*bb00*/  ISETP.GE.AND P6, PT, R11, UR4, PT ;  /* 0x000000040b007c0c */ /* 0x000fe4000bfc6270 */
[----:B------:R-:W-:Y:S02]  /*bb10*/  @!P1 LEA.HI R2, R2, R2, RZ, 0x1 ;  /* 0x0000000202029211 */ /* 0x000fe400078f08ff */
[----:B------:R-:W-:Y:S02]  /*bb20*/  @!P3 LEA.HI R22, R22, R22, RZ, 0x1 ;  /* 0x000000161616b211 */ /* 0x000fe400078f08ff */
[----:B------:R-:W-:Y:S02]  /*bb30*/  @!P4 LEA.HI R14, R14, R14, RZ, 0x1 ;  /* 0x0000000e0e0ec211 */ /* 0x000fe400078f08ff */
[----:B-1----:R-:W-:-:S02]  /*bb40*/  @!P1 LOP3.LUT R13, R2, 0xfffffffe, RZ, 0xc0, !PT ;  /* 0xfffffffe020d9812 */ /* 0x002fc400078ec0ff */
[----:B------:R-:W-:Y:S02]  /*bb50*/  @!P2 LEA.HI R19, R19, R19, RZ, 0x1 ;  /* 0x000000131313a211 */ /* 0x000fe400078f08ff */
[----:B------:R-:W-:Y:S02]  /*bb60*/  @!P5 LEA.HI R10, R15, R15, RZ, 0x1 ;  /* 0x0000000f0f0ad211 */ /* 0x000fe400078f08ff */
[----:B------:R-:W-:Y:S02]  /*bb70*/  @!P6 LEA.HI R12, R11, R11, RZ, 0x1 ;  /* 0x0000000b0b0ce211 */ /* 0x000fe400078f08ff */
[----:B------:R-:W-:Y:S02]  /*bb80*/  @!P0 LOP3.LUT R11, R0, 0xfffffffe, RZ, 0xc0, !PT ;  /* 0xfffffffe000b8812 */ /* 0x000fe400078ec0ff */
[----:B------:R-:W-:Y:S02]  /*bb90*/  @!P2 LOP3.LUT R15, R19, 0xfffffffe, RZ, 0xc0, !PT ;  /* 0xfffffffe130fa812 */ /* 0x000fe400078ec0ff */
[----:B--2---:R-:W-:-:S02]  /*bba0*/  @!P3 LOP3.LUT R17, R22, 0xfffffffe, RZ, 0xc0, !PT ;  /* 0xfffffffe1611b812 */ /* 0x004fc400078ec0ff */
[----:B0-----:R-:W-:Y:S01]  /*bbb0*/  @!P4 LOP3.LUT R21, R14, 0xfffffffe, RZ, 0xc0, !PT ;  /* 0xfffffffe0e15c812 */ /* 0x001fe200078ec0ff */
[--C-:B------:R-:W-:Y:S01]  /*bbc0*/  @!P2 IMAD.WIDE R14, R15, 0x4, R4.reuse ;  /* 0x000000040f0ea825 */ /* 0x100fe200078e0204 */
[----:B------:R-:W-:Y:S02]  /*bbd0*/  @!P5 LOP3.LUT R23, R10, 0xfffffffe, RZ, 0xc0, !PT ;  /* 0xfffffffe0a17d812 */ /* 0x000fe400078ec0ff */
[----:B------:R-:W-:Y:S01]  /*bbe0*/  @!P6 LOP3.LUT R19, R12, 0xfffffffe, RZ, 0xc0, !PT ;  /* 0xfffffffe0c13e812 */ /* 0x000fe200078ec0ff */
[----:B------:R-:W-:-:S04]  /*bbf0*/  @!P0 IMAD.WIDE R10, R11, 0x4, R4 ;  /* 0x000000040b0a8825 */ /* 0x000fc800078e0204 */
[--C-:B------:R-:W-:Y:S01]  /*bc00*/  @!P1 IMAD.WIDE R12, R13, 0x4, R4.reuse ;  /* 0x000000040d0c9825 */ /* 0x100fe200078e0204 */
[----:B------:R0:W-:Y:S03]  /*bc10*/  @!P0 ST.E.64 desc[UR6][R10.64], R124 ;  /* 0x0000007c0a008985 */ /* 0x0001e6000c101b06 */
[--C-:B------:R-:W-:Y:S01]  /*bc20*/  @!P3 IMAD.WIDE R16, R17, 0x4, R4.reuse ;  /* 0x000000041110b825 */ /* 0x100fe200078e0204 */
[----:B------:R0:W-:Y:S03]  /*bc30*/  @!P1 ST.E.64 desc[UR6][R12.64], R128 ;  /* 0x000000800c009985 */ /* 0x0001e6000c101b06 */
[--C-:B------:R-:W-:Y:S01]  /*bc40*/  @!P4 IMAD.WIDE R20, R21, 0x4, R4.reuse ;  /* 0x000000041514c825 */ /* 0x100fe200078e0204 */
[----:B------:R0:W-:Y:S03]  /*bc50*/  @!P2 ST.E.64 desc[UR6][R14.64], R132 ;  /* 0x000000840e00a985 */ /* 0x0001e6000c101b06 */
[--C-:B------:R-:W-:Y:S01]  /*bc60*/  @!P5 IMAD.WIDE R22, R23, 0x4, R4.reuse ;  /* 0x000000041716d825 */ /* 0x100fe200078e0204 */
[----:B------:R0:W-:Y:S03]  /*bc70*/  @!P3 ST.E.64 desc[UR6][R16.64], R136 ;  /* 0x000000881000b985 */ /* 0x0001e6000c101b06 */
[----:B------:R-:W-:Y:S01]  /*bc80*/  @!P6 IMAD.WIDE R4, R19, 0x4, R4 ;  /* 0x000000041304e825 */ /* 0x000fe200078e0204 */
[----:B------:R0:W-:Y:S04]  /*bc90*/  @!P4 ST.E.64 desc[UR6][R20.64], R140 ;  /* 0x0000008c1400c985 */ /* 0x0001e8000c101b06 */
[----:B------:R0:W-:Y:S04]  /*bca0*/  @!P5 ST.E.64 desc[UR6][R22.64], R144 ;  /* 0x000000901600d985 */ /* 0x0001e8000c101b06 */
[----:B------:R0:W-:Y:S02]  /*bcb0*/  @!P6 ST.E.64 desc[UR6][R4.64], R148 ;  /* 0x000000940400e985 */ /* 0x0001e4000c101b06 */
.L_x_37:
[----:B------:R-:W-:Y:S05]  /*bcc0*/  BSYNC B0 ;  /* 0x0000000000007941 */ /* 0x000fea0003800000 */
.L_x_36:
[----:B------:R-:W-:Y:S01]  /*bcd0*/  ISETP.GE.AND P0, PT, R9, R8, PT ;  /* 0x000000080900720c */ /* 0x000fe20003f06270 */
[----:B0---4-:R0:W1:Y:S04]  /*bce0*/  SHFL.IDX PT, R5, R7, 0x1, 0x1c1f ;  /* 0x003c1f0007057f89 */ /* 0x01106800000e0000 */
[----:B---3--:R0:W3:Y:S08]  /*bcf0*/  SHFL.IDX PT, R4, R6, 0x1, 0x1c1f ;  /* 0x003c1f0006047f89 */ /* 0x0080f000000e0000 */
[----:B0-----:R-:W-:Y:S05]  /*bd00*/  @P0 BRA `(.L_x_8) ;  /* 0x0000004c00940947 */ /* 0x001fea0003800000 */
[C---:B--2---:R-:W-:Y:S01]  /*bd10*/  VIADD R0, R3.reuse, 0x8 ;  /* 0x0000000803007836 */ /* 0x044fe20000000000 */
[C---:B------:R-:W-:Y:S01]  /*bd20*/  IADD3 R2, R3.reuse, 0x10, RZ ;  /* 0x0000001003027810 */ /* 0x040fe20007ffe0ff */
[----:B------:R-:W-:Y:S01]  /*bd30*/  ULDC UR4, c[0x0][0xac8] ;  /* 0x0002b20000047ab9 */ /* 0x000fe20000000800 */
[C---:B------:R-:W-:Y:S01]  /*bd40*/  VIADD R12, R3.reuse, 0x18 ;  /* 0x00000018030c7836 */ /* 0x040fe20000000000 */
[C---:B------:R-:W-:Y:S01]  /*bd50*/  ISETP.GE.AND P0, PT, R3.reuse, UR4, PT ;  /* 0x0000000403007c0c */ /* 0x040fe2000bf06270 */
[C---:B------:R-:W-:Y:S01]  /*bd60*/  VIADD R13, R3.reuse, 0x20 ;  /* 0x00000020030d7836 */ /* 0x040fe20000000000 */
[----:B------:R-:W-:Y:S01]  /*bd70*/  ISETP.GE.AND P1, PT, R0, UR4, PT ;  /* 0x0000000400007c0c */ /* 0x000fe2000bf26270 */
[----:B------:R-:W-:Y:S01]  /*bd80*/  ULDC.64 UR6, c[0x0][0x208] ;  /* 0x0000820000067ab9 */ /* 0x000fe20000000a00 */
[----:B------:R-:W-:Y:S01]  /*bd90*/  ISETP.GE.AND P2, PT, R2, UR4, PT ;  /* 0x0000000402007c0c */ /* 0x000fe2000bf46270 */
[C---:B------:R-:W-:Y:S01]  /*bda0*/  VIADD R14, R3.reuse, 0x38 ;  /* 0x00000038030e7836 */ /* 0x040fe20000000000 */
[----:B------:R-:W-:Y:S01]  /*bdb0*/  ISETP.GE.AND P5, PT, R12, UR4, PT ;  /* 0x000000040c007c0c */ /* 0x000fe2000bfa6270 */
[----:B------:R-:W-:Y:S01]  /*bdc0*/  VIADD R15, R3, 0x40 ;  /* 0x00000040030f7836 */ /* 0x000fe20000000000 */
[----:B------:R-:W-:Y:S01]  /*bdd0*/  ISETP.GE.AND P6, PT, R13, UR4, PT ;  /* 0x000000040d007c0c */ /* 0x000fe2000bfc6270 */
[C---:B------:R-:W-:Y:S01]  /*bde0*/  VIADD R16, R3.reuse, 0x48 ;  /* 0x0000004803107836 */ /* 0x040fe20000000000 */
[C---:B------:R-:W-:Y:S01]  /*bdf0*/  IADD3 R20, R3.reuse, 0x50, RZ ;  /* 0x0000005003147810 */ /* 0x040fe20007ffe0ff */
[----:B------:R-:W-:Y:S01]  /*be00*/  VIADD R21, R3, 0x58 ;  /* 0x0000005803157836 */ /* 0x000fe20000000000 */
[----:B------:R-:W-:Y:S01]  /*be10*/  ISETP.GE.AND P3, PT, R15, UR4, PT ;  /* 0x000000040f007c0c */ /* 0x000fe2000bf66270 */
[----:B-1-3--:R-:W-:Y:S01]  /*be20*/  @!P0 IMAD.WIDE R6, R3, 0x4, R4 ;  /* 0x0000000403068825 */ /* 0x00afe200078e0204 */
[----:B------:R-:W-:-:S02]  /*be30*/  ISETP.GE.AND P4, PT, R16, UR4, PT ;  /* 0x0000000410007c0c */ /* 0x000fc4000bf86270 */
[----:B------:R-:W-:Y:S02]  /*be40*/  @!P1 LEA.HI R0, R0, R0, RZ, 0x1 ;  /* 0x0000000000009211 */ /* 0x000fe400078f08ff */
[----:B------:R-:W-:Y:S01]  /*be50*/  @!P2 LEA.HI R2, R2, R2, RZ, 0x1 ;  /* 0x000000020202a211 */ /* 0x000fe200078f08ff */
[----:B------:R0:W-:Y:S01]  /*be60*/  @!P0 ST.E.64 desc[UR6][R6.64], R26 ;  /* 0x0000001a06008985 */ /* 0x0001e2000c101b06 */
[----:B------:R-:W-:Y:S01]  /*be70*/  @!P1 LOP3.LUT R9, R0, 0xfffffffe, RZ, 0xc0, !PT ;  /* 0xfffffffe00099812 */ /* 0x000fe200078ec0ff */
[C---:B------:R-:W-:Y:S01]  /*be80*/  VIADD R0, R3.reuse, 0x28 ;  /* 0x0000002803007836 */ /* 0x040fe20000000000 */
[----:B------:R-:W-:Y:S02]  /*be90*/  @!P2 LOP3.LUT R11, R2, 0xfffffffe, RZ, 0xc0, !PT ;  /* 0xfffffffe020ba812 */ /* 0x000fe400078ec0ff */
[----:B------:R-:W-:Y:S01]  /*bea0*/  IADD3 R2, R3, 0x30, RZ ;  /* 0x0000003003027810 */ /* 0x000fe20007ffe0ff */
[----:B------:R-:W-:Y:S01]  /*beb0*/  @!P1 IMAD.WIDE R8, R9, 0x4, R4 ;  /* 0x0000000409089825 */ /* 0x000fe200078e0204 */
[----:B------:R-:W-:-:S02]  /*bec0*/  ISETP.GE.AND P0, PT, R0, UR4, PT ;  /* 0x0000000400007c0c */ /* 0x000fc4000bf06270 */
[----:B------:R-:W-:Y:S01]  /*bed0*/  @!P5 LEA.HI R12, R12, R12, RZ, 0x1 ;  /* 0x0000000c0c0cd211 */ /* 0x000fe200078f08ff */
[----:B------:R-:W-:Y:S01]  /*bee0*/  @!P2 IMAD.WIDE R10, R11, 0x4, R4 ;  /* 0x000000040b0aa825 */ /* 0x000fe200078e0204 */
[----:B------:R1:W-:Y:S01]  /*bef0*/  @!P1 ST.E.64 desc[UR6][R8.64], R30 ;  /* 0x0000001e08009985 */ /* 0x0003e2000c101b06 */
[----:B------:R-:W-:Y:S02]  /*bf00*/  ISETP.GE.AND P1, PT, R2, UR4, PT ;  /* 0x0000000402007c0c */ /* 0x000fe4000bf26270 */
[----:B------:R-:W-:Y:S01]  /*bf10*/  @!P6 LEA.HI R13, R13, R13, RZ, 0x1 ;  /* 0x0000000d0d0de211 */ /* 0x000fe200078f08ff */
[----:B------:R2:W-:Y:S01]  /*bf20*/  @!P2 ST.E.64 desc[UR6][R10.64], R34 ;  /* 0x000000220a00a985 */ /* 0x0005e2000c101b06 */
[----:B------:R-:W-:Y:S02]  /*bf30*/  ISETP.GE.AND P2, PT, R14, UR4, PT ;  /* 0x000000040e007c0c */ /* 0x000fe4000bf46270 */
[----:B0-----:R-:W-:Y:S02]  /*bf40*/  @!P5 LOP3.LUT R7, R12, 0xfffffffe, RZ, 0xc0, !PT ;  /* 0xfffffffe0c07d812 */ /* 0x001fe400078ec0ff */
[----:B------:R-:W-:-:S02]  /*bf50*/  @!P0 LEA.HI R0, R0, R0, RZ, 0x1 ;  /* 0x0000000000008211 */ /* 0x000fc400078f08ff */
[----:B------:R-:W-:Y:S01]  /*bf60*/  @!P4 LEA.HI R16, R16, R16, RZ, 0x1 ;  /* 0x000000101010c211 */ /* 0x000fe200078f08ff */
[--C-:B------:R-:W-:Y:S01]  /*bf70*/  @!P5 IMAD.WIDE R6, R7, 0x4, R4.reuse ;  /* 0x000000040706d825 */ /* 0x100fe200078e0204 */
[----:B-1----:R-:W-:Y:S02]  /*bf80*/  @!P6 LOP3.LUT R9, R13, 0xfffffffe, RZ, 0xc0, !PT ;  /* 0xfffffffe0d09e812 */ /* 0x002fe400078ec0ff */
[----:B------:R-:W-:Y:S02]  /*bf90*/  @!P1 LEA.HI R2, R2, R2, RZ, 0x1 ;  /* 0x0000000202029211 */ /* 0x000fe400078f08ff */
[----:B------:R0:W-:Y:S01]  /*bfa0*/  @!P5 ST.E.64 desc[UR6][R6.64], R38 ;  /* 0x000000260600d985 */ /* 0x0001e2000c101b06 */
[----:B------:R-:W-:Y:S01]  /*bfb0*/  @!P2 LEA.HI R14, R14, R14, RZ, 0x1 ;  /* 0x0000000e0e0ea211 */ /* 0x000fe200078f08ff */
[----:B------:R-:W-:Y:S01]  /*bfc0*/  @!P6 IMAD.WIDE R8, R9, 0x4, R4 ;  /* 0x000000040908e825 */ /* 0x000fe200078e0204 */
[----:B--2---:R-:W-:Y:S02]  /*bfd0*/  @!P3 LEA.HI R10, R15, R15, RZ, 0x1 ;  /* 0x0000000f0f0ab211 */ /* 0x004fe400078f08ff */
[----:B------:R-:W-:Y:S01]  /*bfe0*/  @!P0 LOP3.LUT R11, R0, 0xfffffffe, RZ, 0xc0, !PT ;  /* 0xfffffffe000b8812 */ /* 0x000fe200078ec0ff */
[C---:B------:R-:W-:Y:S01]  /*bff0*/  VIADD R0, R3.reuse, 0x60 ;  /* 0x0000006003007836 */ /* 0x040fe20000000000 */
[----:B------:R-:W-:Y:S01]  /*c000*/  @!P1 LOP3.LUT R13, R2, 0xfffffffe, RZ, 0xc0, !PT ;  /* 0xfffffffe020d9812 */ /* 0x000fe200078ec0ff */
[----:B------:R1:W-:Y:S01]  /*c010*/  @!P6 ST.E.64 desc[UR6][R8.64], R42 ;  /* 0x0000002a0800e985 */ /* 0x0003e2000c101b06 */
[----:B------:R-:W-:Y:S01]  /*c020*/  @!P2 LOP3.LUT R15, R14, 0xfffffffe, RZ, 0xc0, !PT ;  /* 0xfffffffe0e0fa812 */ /* 0x000fe200078ec0ff */
[----:B------:R-:W-:Y:S01]  /*c030*/  VIADD R2, R3, 0x68 ;  /* 0x0000006803027836 */ /* 0x000fe20000000000 */
[----:B------:R-:W-:-:S02]  /*c040*/  @!P3 LOP3.LUT R17, R10, 0xfffffffe, RZ, 0xc0, !PT ;  /* 0xfffffffe0a11b812 */ /* 0x000fc400078ec0ff */
[----:B------:R-:W-:Y:S01]  /*c050*/  @!P4 LOP3.LUT R19, R16, 0xfffffffe, RZ, 0xc0, !PT ;  /* 0xfffffffe1013c812 */ /* 0x000fe200078ec0ff */
[--C-:B0-----:R-:W-:Y:S01]  /*c060*/  @!P0 IMAD.WIDE R6, R11, 0x4, R4.reuse ;  /* 0x000000040b068825 */ /* 0x101fe200078e0204 */
[----:B------:R-:W-:Y:S02]  /*c070*/  ISETP.GE.AND P5, PT, R20, UR4, PT ;  /* 0x0000000414007c0c */ /* 0x000fe4000bfa6270 */
[----:B------:R-:W-:Y:S01]  /*c080*/  ISETP.GE.AND P6, PT, R21, UR4, PT ;  /* 0x0000000415007c0c */ /* 0x000fe2000bfc6270 */
[--C-:B------:R-:W-:Y:S01]  /*c090*/  @!P2 IMAD.WIDE R10, R15, 0x4, R4.reuse ;  /* 0x000000040f0aa825 */ /* 0x100fe200078e0204 */
[----:B------:R0:W-:Y:S01]  /*c0a0*/  @!P0 ST.E.64 desc[UR6][R6.64], R46 ;  /* 0x0000002e06008985 */ /* 0x0001e2000c101b06 */
[----:B------:R-:W-:Y:S02]  /*c0b0*/  IADD3 R16, R3, 0x70, RZ ;  /* 0x0000007003107810 */ /* 0x000fe40007ffe0ff */
[----:B-1----:R-:W-:-:S04]  /*c0c0*/  @!P1 IMAD.WIDE R8, R13, 0x4, R4 ;  /* 0x000000040d089825 */ /* 0x002fc800078e0204 */
[--C-:B------:R-:W-:Y:S01]  /*c0d0*/  @!P3 IMAD.WIDE R12, R17, 0x4, R4.reuse ;  /* 0x00000004110cb825 */ /* 0x100fe200078e0204 */
[----:B------:R1:W-:Y:S01]  /*c0e0*/  @!P1 ST.E.64 desc[UR6][R8.64], R50 ;  /* 0x0000003208009985 */ /* 0x0003e2000c101b06 */
[----:B------:R-:W-:Y:S02]  /*c0f0*/  @!P5 LEA.HI R20, R20, R20, RZ, 0x1 ;  /* 0x000000141414d211 */ /* 0x000fe400078f08ff */
[----:B------:R-:W-:Y:S01]  /*c100*/  @!P4 IMAD.WIDE R14, R19, 0x4, R4 ;  /* 0x00000004130ec825 */ /* 0x000fe200078e0204 */
[----:B------:R2:W-:Y:S01]  /*c110*/  @!P2 ST.E.64 desc[UR6][R10.64], R54 ;  /* 0x000000360a00a985 */ /* 0x0005e2000c101b06 */
[----:B------:R-:W-:Y:S02]  /*c120*/  ISETP.GE.AND P2, PT, R16, UR4, PT ;  /* 0x0000000410007c0c */ /* 0x000fe4000bf46270 */
[C---:B------:R-:W-:Y:S01]  /*c130*/  VIADD R17, R3.reuse, 0x78 ;  /* 0x0000007803117836 */ /* 0x040fe20000000000 */
[----:B------:R3:W-:Y:S01]  /*c140*/  @!P3 ST.E.64 desc[UR6][R12.64], R58 ;  /* 0x0000003a0c00b985 */ /* 0x0007e2000c101b06 */
[----:B------:R-:W-:Y:S01]  /*c150*/  VIADD R19, R3, 0x80 ;  /* 0x0000008003137836 */ /* 0x000fe20000000000 */
[----:B------:R-:W-:-:S02]  /*c160*/  ISETP.GE.AND P3, PT, R2, UR4, PT ;  /* 0x0000000402007c0c */ /* 0x000fc4000bf66270 */
[----:B------:R4:W-:Y:S01]  /*c170*/  @!P4 ST.E.64 desc[UR6][R14.64], R62 ;  /* 0x0000003e0e00c985 */ /* 0x0009e2000c101b06 */
[----:B------:R-:W-:Y:S02]  /*c180*/  ISETP.GE.AND P4, PT, R0, UR4, PT ;  /* 0x0000000400007c0c */ /* 0x000fe4000bf86270 */
[----:B------:R-:W-:Y:S02]  /*c190*/  ISETP.GE.AND P1, PT, R17, UR4, PT ;  /* 0x0000000411007c0c */ /* 0x000fe4000bf26270 */
[----:B------:R-:W-:Y:S02]  /*c1a0*/  ISETP.GE.AND P0, PT, R19, UR4, PT ;  /* 0x0000000413007c0c */ /* 0x000fe4000bf06270 */
[----:B------:R-:W-:Y:S02]  /*c1b0*/  @!P6 LEA.HI R21, R21, R21, RZ, 0x1 ;  /* 0x000000151515e211 */ /* 0x000fe400078f08ff */
[----:B0-----:R-:W-:Y:S01]  /*c1c0*/  @!P5 LOP3.LUT R7, R20, 0xfffffffe, RZ, 0xc0, !PT ;  /* 0xfffffffe1407d812 */ /* 0x001fe200078ec0ff */
[----:B------:R-:W-:Y:S01]  /*c1d0*/  VIADD R20, R3, 0x88 ;  /* 0x0000008803147836 */ /* 0x000fe20000000000 */
[----:B-1----:R-:W-:-:S02]  /*c1e0*/  @!P6 LOP3.LUT R9, R21, 0xfffffffe, RZ, 0xc0, !PT ;  /* 0xfffffffe1509e812 */ /* 0x002fc400078ec0ff */
[----:B------:R-:W-:Y:S01]  /*c1f0*/  @!P3 LEA.HI R2, R2, R2, RZ, 0x1 ;  /* 0x000000020202b211 */ /* 0x000fe200078f08ff */
[--C-:B------:R-:W-:Y:S01]  /*c200*/  @!P5 IMAD.WIDE R6, R7, 0x4, R4.reuse ;  /* 0x000000040706d825 */ /* 0x100fe200078e0204 */
[----:B------:R-:W-:Y:S02]  /*c210*/  @!P4 LEA.HI R0, R0, R0, RZ, 0x1 ;  /* 0x000000000000c211 */ /* 0x000fe400078f08ff */
        /* <DEDUP_REMOVED lines=8> */
[C---:B------:R-:W-:Y:S01]  /*c2a0*/  VIADD R0, R3.reuse, 0x98 ;  /* 0x0000009803007836 */ /* 0x040fe20000000000 */
[----:B----4-:R-:W-:Y:S01]  /*c2b0*/  @!P2 LOP3.LUT R15, R16, 0xfffffffe, RZ, 0xc0, !PT ;  /* 0xfffffffe100fa812 */ /* 0x010fe200078ec0ff */
[----:B------:R-:W-:Y:S01]  /*c2c0*/  VIADD R2, R3, 0xa0 ;  /* 0x000000a003027836 */ /* 0x000fe20000000000 */
[----:B------:R-:W-:Y:S01]  /*c2d0*/  @!P1 LOP3.LUT R17, R17, 0xfffffffe, RZ, 0xc0, !PT ;  /* 0xfffffffe11119812 */ /* 0x000fe200078ec0ff */
[----:B------:R-:W-:Y:S01]  /*c2e0*/  VIADD R16, R3, 0xa8 ;  /* 0x000000a803107836 */ /* 0x000fe20000000000 */
[----:B------:R-:W-:-:S02]  /*c2f0*/  @!P0 LOP3.LUT R19, R19, 0xfffffffe, RZ, 0xc0, !PT ;  /* 0xfffffffe13138812 */ /* 0x000fc400078ec0ff */
[----:B------:R-:W-:Y:S01]  /*c300*/  IADD3 R21, R3, 0x90, RZ ;  /* 0x0000009003157810 */ /* 0x000fe20007ffe0ff */
[--C-:B0-----:R-:W-:Y:S01]  /*c310*/  @!P4 IMAD.WIDE R6, R11, 0x4, R4.reuse ;  /* 0x000000040b06c825 */ /* 0x101fe200078e0204 */
[----:B------:R-:W-:Y:S02]  /*c320*/  ISETP.GE.AND P6, PT, R20, UR4, PT ;  /* 0x0000000414007c0c */ /* 0x000fe4000bfc6270 */
[----:B------:R-:W-:Y:S01]  /*c330*/  ISETP.GE.AND P5, PT, R21, UR4, PT ;  /* 0x0000000415007c0c */ /* 0x000fe2000bfa6270 */
[--C-:B-1----:R-:W-:Y:S01]  /*c340*/  @!P3 IMAD.WIDE R8, R13, 0x4, R4.reuse ;  /* 0x000000040d08b825 */ /* 0x102fe200078e0204 */
[----:B------:R0:W-:Y:S01]  /*c350*/  @!P4 ST.E.64 desc[UR6][R6.64], R74 ;  /* 0x0000004a0600c985 */ /* 0x0001e2000c101b06 */
[----:B------:R-:W-:Y:S02]  /*c360*/  ISETP.GE.AND P4, PT, R2, UR4, PT ;  /* 0x0000000402007c0c */ /* 0x000fe4000bf86270 */
[----:B------:R-:W-:Y:S01]  /*c370*/  @!P2 IMAD.WIDE R10, R15, 0x4, R4 ;  /* 0x000000040f0aa825 */ /* 0x000fe200078e0204 */
[----:B------:R1:W-:Y:S01]  /*c380*/  @!P3 ST.E.64 desc[UR6][R8.64], R78 ;  /* 0x0000004e0800b985 */ /* 0x0003e2000c101b06 */
[----:B------:R-:W-:-:S02]  /*c390*/  ISETP.GE.AND P3, PT, R16, UR4, PT ;  /* 0x0000000410007c0c */ /* 0x000fc4000bf66270 */
[--C-:B------:R-:W-:Y:S01]  /*c3a0*/  @!P1 IMAD.WIDE R12, R17, 0x4, R4.reuse ;  /* 0x00000004110c9825 */ /* 0x100fe200078e0204 */
[----:B------:R2:W-:Y:S01]  /*c3b0*/  @!P2 ST.E.64 desc[UR6][R10.64], R82 ;  /* 0x000000520a00a985 */ /* 0x0005e2000c101b06 */
[----:B------:R-:W-:Y:S02]  /*c3c0*/  IADD3 R17, R3, 0xb0, RZ ;  /* 0x000000b003117810 */ /* 0x000fe40007ffe0ff */
[----:B------:R-:W-:Y:S01]  /*c3d0*/  @!P0 IMAD.WIDE R14, R19, 0x4, R4 ;  /* 0x00000004130e8825 */ /* 0x000fe200078e0204 */
[----:B------:R3:W-:Y:S01]  /*c3e0*/  @!P1 ST.E.64 desc[UR6][R12.64], R86 ;  /* 0x000000560c009985 */ /* 0x0007e2000c101b06 */
[----:B------:R-:W-:Y:S02]  /*c3f0*/  @!P6 LEA.HI R20, R20, R20, RZ, 0x1 ;  /* 0x000000141414e211 */ /* 0x000fe400078f08ff */
[----:B------:R-:W-:Y:S01]  /*c400*/  VIADD R19, R3, 0xb8 ;  /* 0x000000b803137836 */ /* 0x000fe20000000000 */
[----:B------:R-:W-:Y:S01]  /*c410*/  @!P0 ST.E.64 desc[UR6][R14.64], R90 ;  /* 0x0000005a0e008985 */ /* 0x000fe2000c101b06 */
[----:B------:R-:W-:-:S02]  /*c420*/  ISETP.GE.AND P0, PT, R0, UR4, PT ;  /* 0x0000000400007c0c */ /* 0x000fc4000bf06270 */
[----:B------:R-:W-:Y:S02]  /*c430*/  @!P5 LEA.HI R21, R21, R21, RZ, 0x1 ;  /* 0x000000151515d211 */ /* 0x000fe400078f08ff */
[----:B------:R-:W-:Y:S02]  /*c440*/  ISETP.GE.AND P2, PT, R17, UR4, PT ;  /* 0x0000000411007c0c */ /* 0x000fe4000bf46270 */
[----:B0-----:R-:W-:Y:S01]  /*c450*/  @!P6 LOP3.LUT R7, R20, 0xfffffffe, RZ, 0xc0, !PT ;  /* 0xfffffffe1407e812 */ /* 0x001fe200078ec0ff */
[----:B------:R-:W-:Y:S01]  /*c460*/  VIADD R20, R3, 0xc0 ;  /* 0x000000c003147836 */ /* 0x000fe20000000000 */
[----:B------:R-:W-:Y:S02]  /*c470*/  ISETP.GE.AND P1, PT, R19, UR4, PT ;  /* 0x0000000413007c0c */ /* 0x000fe4000bf26270 */
[----:B-1----:R-:W-:Y:S01]  /*c480*/  @!P5 LOP3.LUT R9, R21, 0xfffffffe, RZ, 0xc0, !PT ;  /* 0xfffffffe1509d812 */ /* 0x002fe200078ec0ff */
[----:B------:R-:W-:Y:S01]  /*c490*/  @!P6 IMAD.WIDE R6, R7, 0x4, R4 ;  /* 0x000000040706e825 */ /* 0x000fe200078e0204 */
[----:B------:R-:W-:-:S02]  /*c4a0*/  @!P4 LEA.HI R2, R2, R2, RZ, 0x1 ;  /* 0x000000020202c211 */ /* 0x000fc400078f08ff */
[----:B------:R-:W-:Y:S01]  /*c4b0*/  @!P0 LEA.HI R0, R0, R0, RZ, 0x1 ;  /* 0x0000000000008211 */ /* 0x000fe200078f08ff */
[----:B------:R-:W-:Y:S01]  /*c4c0*/  @!P5 IMAD.WIDE R8, R9, 0x4, R4 ;  /* 0x000000040908d825 */ /* 0x000fe200078e0204 */
[----:B------:R0:W-:Y:S01]  /*c4d0*/  @!P6 ST.E.64 desc[UR6][R6.64], R94 ;  /* 0x0000005e0600e985 */ /* 0x0001e2000c101b06 */
[----:B------:R-:W-:Y:S02]  /*c4e0*/  @!P3 LEA.HI R16, R16, R16, RZ, 0x1 ;  /* 0x000000101010b211 */ /* 0x000fe400078f08ff */
[----:B--2---:R-:W-:Y:S01]  /*c4f0*/  @!P0 LOP3.LUT R11, R0, 0xfffffffe, RZ, 0xc0, !PT ;  /* 0xfffffffe000b8812 */ /* 0x004fe200078ec0ff */
[----:B------:R1:W-:Y:S01]  /*c500*/  @!P5 ST.E.64 desc[UR6][R8.64], R98 ;  /* 0x000000620800d985 */ /* 0x0003e2000c101b06 */
[----:B------:R-:W-:Y:S01]  /*c510*/  VIADD R21, R3, 0xc8 ;  /* 0x000000c803157836 */ /* 0x000fe20000000000 */
[----:B------:R-:W-:Y:S02]  /*c520*/  ISETP.GE.AND P5, PT, R20, UR4, PT ;  /* 0x0000000414007c0c */ /* 0x000fe4000bfa6270 */
[----:B------:R-:W-:-:S02]  /*c530*/  @!P2 LEA.HI R17, R17, R17, RZ, 0x1 ;  /* 0x000000111111a211 */ /* 0x000fc400078f08ff */
[----:B------:R-:W-:Y:S02]  /*c540*/  @!P1 LEA.HI R19, R19, R19, RZ, 0x1 ;  /* 0x0000001313139211 */ /* 0x000fe400078f08ff */
[----:B---3--:R-:W-:Y:S01]  /*c550*/  @!P4 LOP3.LUT R13, R2, 0xfffffffe, RZ, 0xc0, !PT ;  /* 0xfffffffe020dc812 */ /* 0x008fe200078ec0ff */
[C---:B------:R-:W-:Y:S01]  /*c560*/  VIADD R2, R3.reuse, 0xd8 ;  /* 0x000000d803027836 */ /* 0x040fe20000000000 */
[----:B------:R-:W-:Y:S01]  /*c570*/  IADD3 R0, R3, 0xd0, RZ ;  /* 0x000000d003007810 */ /* 0x000fe20007ffe0ff */
[--C-:B0-----:R-:W-:Y:S01]  /*c580*/  @!P0 IMAD.WIDE R6, R11, 0x4, R4.reuse ;  /* 0x000000040b068825 */ /* 0x101fe200078e0204 */
[----:B------:R-:W-:Y:S02]  /*c590*/  @!P3 LOP3.LUT R15, R16, 0xfffffffe, RZ, 0xc0, !PT ;  /* 0xfffffffe100fb812 */ /* 0x000fe400078ec0ff */
[----:B------:R-:W-:Y:S01]  /*c5a0*/  @!P2 LOP3.LUT R17, R17, 0xfffffffe, RZ, 0xc0, !PT ;  /* 0xfffffffe1111a812 */ /* 0x000fe200078ec0ff */
[--C-:B-1----:R-:W-:Y:S01]  /*c5b0*/  @!P4 IMAD.WIDE R8, R13, 0x4, R4.reuse ;  /* 0x000000040d08c825 */ /* 0x102fe200078e0204 */
[----:B------:R-:W-:Y:S01]  /*c5c0*/  ISETP.GE.AND P6, PT, R21, UR4, PT ;  /* 0x0000000415007c0c */ /* 0x000fe2000bfc6270 */
[----:B------:R0:W-:Y:S01]  /*c5d0*/  @!P0 ST.E.64 desc[UR6][R6.64], R102 ;  /* 0x0000006606008985 */ /* 0x0001e2000c101b06 */
[----:B------:R-:W-:Y:S01]  /*c5e0*/  @!P1 LOP3.LUT R19, R19, 0xfffffffe, RZ, 0xc0, !PT ;  /* 0xfffffffe13139812 */ /* 0x000fe200078ec0ff */
[--C-:B------:R-:W-:Y:S01]  /*c5f0*/  @!P3 IMAD.WIDE R10, R15, 0x4, R4.reuse ;  /* 0x000000040f0ab825 */ /* 0x100fe200078e0204 */
[----:B------:R-:W-:Y:S01]  /*c600*/  ISETP.GE.AND P0, PT, R0, UR4, PT ;  /* 0x0000000400007c0c */ /* 0x000fe2000bf06270 */
[----:B------:R1:W-:Y:S01]  /*c610*/  @!P4 ST.E.64 desc[UR6][R8.64], R106 ;  /* 0x0000006a0800c985 */ /* 0x0003e2000c101b06 */
[----:B------:R-:W-:Y:S01]  /*c620*/  @!P5 LEA.HI R20, R20, R20, RZ, 0x1 ;  /* 0x000000141414d211 */ /* 0x000fe200078f08ff */
[----:B------:R-:W-:-:S02]  /*c630*/  @!P2 IMAD.WIDE R12, R17, 0x4, R4 ;  /* 0x00000004110ca825 */ /* 0x000fc400078e0204 */
[----:B------:R2:W-:Y:S02]  /*c640*/  @!P3 ST.E.64 desc[UR6][R10.64], R110 ;  /* 0x0000006e0a00b985 */ /* 0x0005e4000c101b06 */
[--C-:B------:R-:W-:Y:S01]  /*c650*/  @!P1 IMAD.WIDE R14, R19, 0x4, R4.reuse ;  /* 0x00000004130e9825 */ /* 0x100fe200078e0204 */
[----:B------:R-:W-:Y:S01]  /*c660*/  IADD3 R19, R3, 0xf0, RZ ;  /* 0x000000f003137810 */ /* 0x000fe20007ffe0ff */
[----:B------:R-:W-:Y:S01]  /*c670*/  @!P2 ST.E.64 desc[UR6][R12.64], R114 ;  /* 0x000000720c00a985 */ /* 0x000fe2000c101b06 */
[----:B------:R-:W-:Y:S01]  /*c680*/  @!P6 LEA.HI R21, R21, R21, RZ, 0x1 ;  /* 0x000000151515e211 */ /* 0x000fe200078f08ff */
[C---:B------:R-:W-:Y:S01]  /*c690*/  VIADD R16, R3.reuse, 0xe0 ;  /* 0x000000e003107836 */ /* 0x040fe20000000000 */
[----:B0-----:R-:W-:Y:S01]  /*c6a0*/  @!P5 LOP3.LUT R7, R20, 0xfffffffe, RZ, 0xc0, !PT ;  /* 0xfffffffe1407d812 */ /* 0x001fe200078ec0ff */
[C---:B------:R-:W-:Y:S01]  /*c6b0*/  VIADD R17, R3.reuse, 0xe8 ;  /* 0x000000e803117836 */ /* 0x040fe20000000000 */
[----:B------:R-:W-:Y:S01]  /*c6c0*/  @!P1 ST.E.64 desc[UR6][R14.64], R118 ;  /* 0x000000760e009985 */ /* 0x000fe2000c101b06 */
[----:B------:R-:W-:Y:S01]  /*c6d0*/  ISETP.GE.AND P1, PT, R2, UR4, PT ;  /* 0x0000000402007c0c */ /* 0x000fe2000bf26270 */
[----:B------:R-:W-:Y:S01]  /*c6e0*/  VIADD R3, R3, 0xf8 ;  /* 0x000000f803037836 */ /* 0x000fe20000000000 */
[----:B------:R-:W-:Y:S01]  /*c6f0*/  ISETP.GE.AND P2, PT, R16, UR4, PT ;  /* 0x0000000410007c0c */ /* 0x000fe2000bf46270 */
[----:B------:R-:W-:Y:S01]  /*c700*/  @!P5 IMAD.WIDE R6, R7, 0x4, R4 ;  /* 0x000000040706d825 */ /* 0x000fe200078e0204 */
[----:B------:R-:W-:-:S02]  /*c710*/  ISETP.GE.AND P3, PT, R17, UR4, PT ;  /* 0x0000000411007c0c */ /* 0x000fc4000bf66270 */
[----:B------:R-:W-:Y:S02]  /*c720*/  ISETP.GE.AND P4, PT, R19, UR4, PT ;  /* 0x0000000413007c0c */ /* 0x000fe4000bf86270 */
[----:B------:R-:W-:Y:S01]  /*c730*/  @!P0 LEA.HI R0, R0, R0, RZ, 0x1 ;  /* 0x0000000000008211 */ /* 0x000fe200078f08ff */
[----:B------:R0:W-:Y:S01]  /*c740*/  @!P5 ST.E.64 desc[UR6][R6.64], R122 ;  /* 0x0000007a0600d985 */ /* 0x0001e2000c101b06 */
[----:B-1----:R-:W-:Y:S02]  /*c750*/  @!P6 LOP3.LUT R9, R21, 0xfffffffe, RZ, 0xc0, !PT ;  /* 0xfffffffe1509e812 */ /* 0x002fe400078ec0ff */
[----:B--2---:R-:W-:Y:S02]  /*c760*/  @!P0 LOP3.LUT R11, R0, 0xfffffffe, RZ, 0xc0, !PT ;  /* 0xfffffffe000b8812 */ /* 0x004fe400078ec0ff */
[----:B------:R-:W-:Y:S01]  /*c770*/  @!P1 LEA.HI R2, R2, R2, RZ, 0x1 ;  /* 0x0000000202029211 */ /* 0x000fe200078f08ff */
[----:B------:R-:W-:Y:S01]  /*c780*/  @!P6 IMAD.WIDE R8, R9, 0x4, R4 ;  /* 0x000000040908e825 */ /* 0x000fe200078e0204 */
[----:B------:R-:W-:-:S02]  /*c790*/  @!P2 LEA.HI R16, R16, R16, RZ, 0x1 ;  /* 0x000000101010a211 */ /* 0x000fc400078f08ff */
[----:B------:R-:W-:Y:S02]  /*c7a0*/  @!P3 LEA.HI R17, R17, R17, RZ, 0x1 ;  /* 0x000000111111b211 */ /* 0x000fe400078f08ff */
[----:B------:R1:W-:Y:S01]  /*c7b0*/  @!P6 ST.E.64 desc[UR6][R8.64], R126 ;  /* 0x0000007e0800e985 */ /* 0x0003e2000c101b06 */
[----:B------:R-:W-:Y:S01]  /*c7c0*/  @!P4 LEA.HI R19, R19, R19, RZ, 0x1 ;  /* 0x000000131313c211 */ /* 0x000fe200078f08ff */
[----:B0-----:R-:W-:Y:S01]  /*c7d0*/  @!P0 IMAD.WIDE R6, R11, 0x4, R4 ;  /* 0x000000040b068825 */ /* 0x001fe200078e0204 */
[----:B------:R-:W-:Y:S02]  /*c7e0*/  @!P1 LOP3.LUT R13, R2, 0xfffffffe, RZ, 0xc0, !PT ;  /* 0xfffffffe020d9812 */ /* 0x000fe400078ec0ff */
[----:B------:R-:W-:Y:S02]  /*c7f0*/  @!P2 LOP3.LUT R15, R16, 0xfffffffe, RZ, 0xc0, !PT ;  /* 0xfffffffe100fa812 */ /* 0x000fe400078ec0ff */
[----:B------:R0:W-:Y:S01]  /*c800*/  @!P0 ST.E.64 desc[UR6][R6.64], R130 ;  /* 0x0000008206008985 */ /* 0x0001e2000c101b06 */
[----:B------:R-:W-:-:S02]  /*c810*/  ISETP.GE.AND P0, PT, R3, UR4, PT ;  /* 0x0000000403007c0c */ /* 0x000fc4000bf06270 */
[----:B------:R-:W-:Y:S01]  /*c820*/  @!P3 LOP3.LUT R17, R17, 0xfffffffe, RZ, 0xc0, !PT ;  /* 0xfffffffe1111b812 */ /* 0x000fe200078ec0ff */
[----:B------:R-:W-:Y:S01]  /*c830*/  @!P2 IMAD.WIDE R10, R15, 0x4, R4 ;  /* 0x000000040f0aa825 */ /* 0x000fe200078e0204 */
[----:B------:R-:W-:-:S03]  /*c840*/  @!P4 LOP3.LUT R19, R19, 0xfffffffe, RZ, 0xc0, !PT ;  /* 0xfffffffe1313c812 */ /* 0x000fc600078ec0ff */
[----:B-1----:R-:W-:-:S04]  /*c850*/  @!P1 IMAD.WIDE R8, R13, 0x4, R4 ;  /* 0x000000040d089825 */ /* 0x002fc800078e0204 */
[--C-:B------:R-:W-:Y:S01]  /*c860*/  @!P3 IMAD.WIDE R12, R17, 0x4, R4.reuse ;  /* 0x00000004110cb825 */ /* 0x100fe200078e0204 */
[----:B------:R0:W-:Y:S03]  /*c870*/  @!P1 ST.E.64 desc[UR6][R8.64], R134 ;  /* 0x0000008608009985 */ /* 0x0001e6000c101b06 */
[----:B------:R-:W-:Y:S01]  /*c880*/  @!P4 IMAD.WIDE R14, R19, 0x4, R4 ;  /* 0x00000004130ec825 */ /* 0x000fe200078e0204 */
[----:B------:R0:W-:Y:S04]  /*c890*/  @!P2 ST.E.64 desc[UR6][R10.64], R138 ;  /* 0x0000008a0a00a985 */ /* 0x0001e8000c101b06 */
[----:B------:R0:W-:Y:S04]  /*c8a0*/  @!P3 ST.E.64 desc[UR6][R12.64], R142 ;  /* 0x0000008e0c00b985 */ /* 0x0001e8000c101b06 */
[----:B------:R0:W-:Y:S01]  /*c8b0*/  @!P4 ST.E.64 desc[UR6][R14.64], R146 ;  /* 0x000000920e00c985 */ /* 0x0001e2000c101b06 */
[----:B------:R-:W-:Y:S05]  /*c8c0*/  @P0 BRA `(.L_x_8) ;  /* 0x0000004000a40947 */ /* 0x000fea0003800000 */
[----:B------:R-:W-:Y:S01]  /*c8d0*/  LEA.HI R3, R3, R3, RZ, 0x1 ;  /* 0x0000000303037211 */ /* 0x000fe200078f08ff */
[----:B------:R-:W-:-:S03]  /*c8e0*/  ULDC.64 UR4, c[0x0][0x208] ;  /* 0x0000820000047ab9 */ /* 0x000fc60000000a00 */
[----:B------:R-:W-:-:S05]  /*c8f0*/  LOP3.LUT R3, R3, 0xfffffffe, RZ, 0xc0, !PT ;  /* 0xfffffffe03037812 */ /* 0x000fca00078ec0ff */
[----:B------:R-:W-:-:S05]  /*c900*/  IMAD.WIDE R4, R3, 0x4, R4 ;  /* 0x0000000403047825 */ /* 0x000fca00078e0204 */
[----:B------:R1:W-:Y:S01]  /*c910*/  ST.E.64 desc[UR4][R4.64], R150 ;  /* 0x0000009604007985 */ /* 0x0003e2000c101b04 */
[----:B------:R-:W-:Y:S05]  /*c920*/  BRA `(.L_x_8) ;  /* 0x00000040008c7947 */ /* 0x000fea0003800000 */
.L_x_35:
[----:B------:R-:W0:Y:S02]  /*c930*/  S2R R0, SR_TID.X ;  /* 0x0000000000007919 */ /* 0x000e240000002100 */
[----:B0-----:R-:W-:-:S05]  /*c940*/  VIADD R2, R0, 0xffffff80 ;  /* 0xffffff8000027836 */ /* 0x001fca0000000000 */
[----:B------:R-:W-:-:S13]  /*c950*/  ISETP.GT.AND P0, PT, R2, 0x7f, PT ;  /* 0x0000007f0200780c */ /* 0x000fda0003f04270 */
[----:B------:R-:W-:Y:S05]  /*c960*/  @P0 BRA `(.L_x_8) ;  /* 0x00000040007c0947 */ /* 0x000fea0003800000 */
[----:B------:R-:W0:Y:S01]  /*c970*/  S2R R3, SR_CTAID.X ;  /* 0x0000000000037919 */ /* 0x000e220000002500 */
[----:B------:R-:W1:Y:S01]  /*c980*/  LDC R6, c[0x0][0xbe8] ;  /* 0x0002fa00ff067b82 */ /* 0x000e620000000800 */
[----:B------:R-:W-:Y:S01]  /*c990*/  ULDC UR4, c[0x0][0xa88] ;  /* 0x0002a20000047ab9 */ /* 0x000fe20000000800 */
[----:B0-----:R-:W-:Y:S02]  /*c9a0*/  IMAD R0, R3, 0x80, R0 ;  /* 0x0000008003007824 */ /* 0x001fe400078e0200 */
[----:B-1----:R-:W-:-:S03]  /*c9b0*/  IMAD R3, R6, UR4, RZ ;  /* 0x0000000406037c24 */ /* 0x002fc6000f8e02ff */
[----:B------:R-:W-:-:S04]  /*c9c0*/  IADD3 R0, R0, -0x80, RZ ;  /* 0xffffff8000007810 */ /* 0x000fc80007ffe0ff */
[----:B------:R-:W-:-:S13]  /*c9d0*/  ISETP.GE.AND P0, PT, R0, R3, PT ;  /* 0x000000030000720c */ /* 0x000fda0003f06270 */
[----:B------:R-:W-:Y:S05]  /*c9e0*/  @P0 BRA `(.L_x_8) ;  /* 0x00000040005c0947 */ /* 0x000fea0003800000 */
[----:B------:R-:W-:Y:S01]  /*c9f0*/  ISETP.NE.AND P0, PT, R6, 0x1, PT ;  /* 0x000000010600780c */ /* 0x000fe20003f05270 */
[----:B------:R-:W0:Y:S01]  /*ca00*/  S2UR UR7, SR_CTAID.Z ;  /* 0x00000000000779c3 */ /* 0x000e220000002700 */
[----:B------:R-:W-:Y:S01]  /*ca10*/  R2UR UR11, R18 ;  /* 0x00000000120b72ca */ /* 0x000fe200000e0000 */
[----:B------:R-:W-:Y:S01]  /*ca20*/  ULDC.64 UR8, c[0x0][0xbd0] ;  /* 0x0002f40000087ab9 */ /* 0x000fe20000000a00 */
[----:B------:R-:W-:Y:S01]  /*ca30*/  IMAD.MOV.U32 R5, RZ, RZ, R0 ;  /* 0x000000ffff057224 */ /* 0x000fe200078e0000 */
[----:B------:R-:W-:-:S04]  /*ca40*/  ULDC.64 UR12, c[0x0][0x208] ;  /* 0x00008200000c7ab9 */ /* 0x000fc80000000a00 */
[----:B------:R-:W1:Y:S06]  /*ca50*/  LDC.64 R10, c[0x0][0xbd8] ;  /* 0x0002f600ff0a7b82 */ /* 0x000e6c0000000a00 */
[----:B------:R-:W-:Y:S02]  /*ca60*/  USHF.R.S32.HI UR6, URZ, 0x1f, UR11 ;  /* 0x0000001f3f067899 */ /* 0x000fe4000801140b */
[----:B------:R-:W2:Y:S01]  /*ca70*/  @P0 LDC R7, c[0x0][0xbec] ;  /* 0x0002fb00ff070b82 */ /* 0x000ea20000000800 */
[----:B------:R-:W-:Y:S02]  /*ca80*/  UIMAD.WIDE.U32 UR4, UR11, UR8, URZ ;  /* 0x000000080b0472a5 */ /* 0x000fe4000f8e003f */
[----:B------:R-:W-:-:S04]  /*ca90*/  UIMAD UR6, UR6, UR8, URZ ;  /* 0x00000008060672a4 */ /* 0x000fc8000f8e023f */
[----:B------:R-:W-:Y:S01]  /*caa0*/  UIMAD UR6, UR11, UR9, UR6 ;  /* 0x000000090b0672a4 */ /* 0x000fe2000f8e0206 */
[----:B------:R-:W3:Y:S01]  /*cab0*/  @P0 LDC R9, c[0x0][0xbf0] ;  /* 0x0002fc00ff090b82 */ /* 0x000ee20000000800 */
[----:B0-----:R-:W-:Y:S01]  /*cac0*/  USHF.R.S32.HI UR8, URZ, 0x1f, UR7 ;  /* 0x0000001f3f087899 */ /* 0x001fe20008011407 */
[----:B------:R-:W-:Y:S01]  /*cad0*/  IMAD.U32 R3, RZ, RZ, UR5 ;  /* 0x00000005ff037e24 */ /* 0x000fe2000f8e00ff */
[----:B------:R-:W-:Y:S01]  /*cae0*/  UIADD3 UR6, UR5, UR6, URZ ;  /* 0x0000000605067290 */ /* 0x000fe2000fffe03f */
[----:B------:R-:W-:Y:S02]  /*caf0*/  IMAD.U32 R2, RZ, RZ, UR4 ;  /* 0x00000004ff027e24 */ /* 0x000fe4000f8e00ff */
[----:B------:R-:W-:Y:S02]  /*cb00*/  ULDC.64 UR4, c[0x0][0xbe0] ;  /* 0x0002f80000047ab9 */ /* 0x000fe40000000a00 */
[----:B------:R-:W0:Y:S01]  /*cb10*/  S2UR UR10, SR_CTAID.Y ;  /* 0x00000000000a79c3 */ /* 0x000e220000002600 */
[----:B------:R-:W-:Y:S01]  /*cb20*/  MOV R3, UR6 ;  /* 0x0000000600037c02 */ /* 0x000fe20008000f00 */
[----:B-1----:R-:W-:-:S04]  /*cb30*/  IMAD R12, R10, UR8, RZ ;  /* 0x000000080a0c7c24 */ /* 0x002fc8000f8e02ff */
[----:B------:R-:W-:Y:S02]  /*cb40*/  IMAD R11, R11, UR7, R12 ;  /* 0x000000070b0b7c24 */ /* 0x000fe4000f8e020c */
[----:B------:R-:W0:Y:S01]  /*cb50*/  LDC R8, c[0x0][0xc50] ;  /* 0x00031400ff087b82 */ /* 0x000e220000000800 */
[----:B--2---:R-:W-:-:S04]  /*cb60*/  @P0 IMAD.HI.U32 R4, R0, R7, RZ ;  /* 0x0000000700040227 */ /* 0x004fc800078e00ff */
[----:B------:R-:W-:Y:S02]  /*cb70*/  IMAD R7, RZ, RZ, -UR11 ;  /* 0x8000000bff077e24 */ /* 0x000fe4000f8e02ff */
[----:B------:R-:W-:Y:S01]  /*cb80*/  IMAD.WIDE.U32 R2, R10, UR7, R2 ;  /* 0x000000070a027c25 */ /* 0x000fe2000f8e0002 */
[----:B---3--:R-:W-:-:S03]  /*cb90*/  @P0 SHF.R.U32.HI R5, RZ, R9, R4 ;  /* 0x00000009ff050219 */ /* 0x008fc60000011604 */
[----:B------:R-:W-:Y:S02]  /*cba0*/  IMAD.IADD R3, R11, 0x1, R3 ;  /* 0x000000010b037824 */ /* 0x000fe400078e0203 */
[----:B0-----:R-:W-:Y:S02]  /*cbb0*/  IMAD R9, R8, R7, UR10 ;  /* 0x0000000a08097e24 */ /* 0x001fe4000f8e0207 */
[----:B------:R-:W-:Y:S02]  /*cbc0*/  IMAD.MOV R7, RZ, RZ, -R5 ;  /* 0x000000ffff077224 */ /* 0x000fe400078e0a05 */
[----:B------:R-:W-:Y:S01]  /*cbd0*/  IMAD.WIDE.U32 R2, R9, UR4, R2 ;  /* 0x0000000409027c25 */ /* 0x000fe2000f8e0002 */
[----:B------:R-:W-:-:S03]  /*cbe0*/  SHF.R.S32.HI R4, RZ, 0x1f, R9 ;  /* 0x0000001fff047819 */ /* 0x000fc60000011409 */
[----:B------:R-:W-:Y:S01]  /*cbf0*/  IMAD R7, R6, R7, R0 ;  /* 0x0000000706077224 */ /* 0x000fe200078e0200 */
[----:B------:R-:W-:Y:S01]  /*cc00*/  IADD3 R2, P0, R5, R2, RZ ;  /* 0x0000000205027210 */ /* 0x000fe20007f1e0ff */
[----:B------:R-:W-:-:S03]  /*cc10*/  IMAD R4, R4, UR4, RZ ;  /* 0x0000000404047c24 */ /* 0x000fc6000f8e02ff */
[----:B------:R-:W-:Y:S01]  /*cc20*/  SHF.R.S32.HI R0, RZ, 0x1f, R7 ;  /* 0x0000001fff007819 */ /* 0x000fe20000011407 */
[----:B------:R-:W-:Y:S01]  /*cc30*/  IMAD R4, R9, UR5, R4 ;  /* 0x0000000509047c24 */ /* 0x000fe2000f8e0204 */
[----:B------:R-:W-:Y:S01]  /*cc40*/  SHF.R.S32.HI R9, RZ, 0x1f, R5 ;  /* 0x0000001fff097819 */ /* 0x000fe20000011405 */
[----:B------:R-:W-:Y:S02]  /*cc50*/  ULDC.64 UR4, c[0x0][0xbc8] ;  /* 0x0002f20000047ab9 */ /* 0x000fe40000000a00 */
[----:B------:R-:W-:Y:S01]  /*cc60*/  IMAD R0, R0, UR4, RZ ;  /* 0x0000000400007c24 */ /* 0x000fe2000f8e02ff */
[----:B------:R-:W-:-:S03]  /*cc70*/  IADD3.X R3, R9, R3, R4, P0, !PT ;  /* 0x0000000309037210 */ /* 0x000fc600007fe404 */
[C---:B------:R-:W-:Y:S02]  /*cc80*/  IMAD R5, R7.reuse, UR5, R0 ;  /* 0x0000000507057c24 */ /* 0x040fe4000f8e0200 */
[----:B------:R-:W-:Y:S01]  /*cc90*/  IMAD.WIDE.U32 R2, R7, UR4, R2 ;  /* 0x0000000407027c25 */ /* 0x000fe2000f8e0002 */
[----:B------:R-:W-:-:S04]  /*cca0*/  ULDC.64 UR4, c[0x0][0xba8] ;  /* 0x0002ea0000047ab9 */ /* 0x000fc80000000a00 */
[----:B------:R-:W-:Y:S02]  /*ccb0*/  IADD3 R3, R3, R5, RZ ;  /* 0x0000000503037210 */ /* 0x000fe40007ffe0ff */
[----:B------:R-:W-:-:S04]  /*ccc0*/  LEA R4, P0, R2, UR4, 0x2 ;  /* 0x0000000402047c11 */ /* 0x000fc8000f8010ff */
[----:B------:R-:W-:Y:S01]  /*ccd0*/  LEA.HI.X R5, R2, UR5, R3, 0x2, P0 ;  /* 0x0000000502057c11 */ /* 0x000fe200080f1403 */
[----:B------:R-:W-:-:S05]  /*cce0*/  IMAD.MOV.U32 R3, RZ, RZ, -0x800000 ;  /* 0xff800000ff037424 */ /* 0x000fca00078e00ff */
[----:B------:R0:W-:Y:S01]  /*ccf0*/  STG.E desc[UR12][R4.64], R3 ;  /* 0x0000000304007986 */ /* 0x0001e2000c10190c */
[----:B------:R-:W-:Y:S05]  /*cd00*/  BRA `(.L_x_8) ;  /* 0x0000003c00947947 */ /* 0x000fea0003800000 */
.L_x_6:
[----:B------:R-:W-:-:S08]  /*cd10*/  NOP ;  /* 0x0000000000007918 */ /* 0x000fd00000000000 */
[----:B0-----:R-:W0:-:S00]  /*cd20*/  USETMAXREG.DEALLOC.CTAPOOL 0x28 ;  /* 0x00000028000079c8 */ /* 0x001e0000080e0500 */
[----:B0-----:R-:W-:Y:S01]  /*cd30*/  LOP3.LUT R18, R0, 0x3, RZ, 0xc0, !PT ;  /* 0x0000000300127812 */ /* 0x001fe200078ec0ff */
[----:B------:R-:W0:Y:S05]  /*cd40*/  S2R R26, SR_CTAID.Z ;  /* 0x00000000001a7919 */ /* 0x000e2a0000002700 */
[----:B------:R-:W1:Y:S01]  /*cd50*/  S2UR UR6, SR_CTAID.Y ;  /* 0x00000000000679c3 */ /* 0x000e620000002600 */
[----:B------:R-:W2:Y:S02]  /*cd60*/  SHFL.IDX PT, R0, R18, RZ, 0x1f ;  /* 0x00001fff12007589 */ /* 0x000ea400000e0000 */
[----:B--2---:R-:W-:-:S13]  /*cd70*/  ISETP.NE.AND P0, PT, R0, RZ, PT ;  /* 0x000000ff0000720c */ /* 0x004fda0003f05270 */
[----:B01----:R-:W-:Y:S05]  /*cd80*/  @!P0 BRA `(.L_x_38) ;  /* 0x0000000000288947 */ /* 0x003fea0003800000 */
[----:B------:R-:W-:Y:S01]  /*cd90*/  ULDC UR7, c[0x0][0xc50] ;  /* 0x0003140000077ab9 */ /* 0x000fe20000000800 */
[----:B------:R-:W-:Y:S01]  /*cda0*/  UMOV UR39, UR6 ;  /* 0x0000000600277c82 */ /* 0x000fe20008000000 */
[----:B------:R-:W-:-:S06]  /*cdb0*/  UISETP.NE.AND UP0, UPT, UR7, 0x1, UPT ;  /* 0x000000010700788c */ /* 0x000fcc000bf05270 */
[----:B------:R-:W-:-:S13]  /*cdc0*/  PLOP3.LUT P0, PT, PT, PT, UP0, 0x80, 0x0 ;  /* 0x000000000000781c */ /* 0x000fda0003f0f008 */
[----:B------:R-:W-:Y:S05]  /*cdd0*/  @!P0 BRA `(.L_x_39) ;  /* 0x0000000000308947 */ /* 0x000fea0003800000 */
[----:B------:R-:W-:Y:S01]  /*cde0*/  ULDC UR4, c[0x0][0xc54] ;  /* 0x0003150000047ab9 */ /* 0x000fe20000000800 */
[----:B------:R-:W-:Y:S01]  /*cdf0*/  ULDC UR39, c[0x0][0xc58] ;  /* 0x0003160000277ab9 */ /* 0x000fe20000000800 */
[----:B------:R-:W-:-:S04]  /*ce00*/  UIMAD.WIDE.U32 UR4, UR6, UR4, URZ ;  /* 0x00000004060472a5 */ /* 0x000fc8000f8e003f */
[----:B------:R-:W-:Y:S01]  /*ce10*/  USHF.R.U32.HI UR39, URZ, UR39, UR5 ;  /* 0x000000273f277299 */ /* 0x000fe20008011605 */
[----:B------:R-:W-:Y:S11]  /*ce20*/  BRA `(.L_x_39) ;  /* 0x00000000001c7947 */ /* 0x000ff60003800000 */
.L_x_38:
[----:B------:R-:W-:Y:S01]  /*ce30*/  ULDC UR7, c[0x0][0xc50] ;  /* 0x0003140000077ab9 */ /* 0x000fe20000000800 */
[----:B------:R-:W-:Y:S01]  /*ce40*/  UMOV UR39, UR6 ;  /* 0x0000000600277c82 */ /* 0x000fe20008000000 */
[----:B------:R-:W-:-:S11]  /*ce50*/  UISETP.NE.AND UP0, UPT, UR7, 0x1, UPT ;  /* 0x000000010700788c */ /* 0x000fd6000bf05270 */
[----:B------:R-:W-:Y:S01]  /*ce60*/  @UP0 ULDC UR4, c[0x0][0xc54] ;  /* 0x0003150000040ab9 */ /* 0x000fe20000000800 */
[----:B------:R-:W-:Y:S01]  /*ce70*/  @UP0 ULDC UR8, c[0x0][0xc58] ;  /* 0x0003160000080ab9 */ /* 0x000fe20000000800 */
[----:B------:R-:W-:-:S04]  /*ce80*/  UIMAD.WIDE.U32 UR4, UR6, UR4, URZ ;  /* 0x00000004060472a5 */ /* 0x000fc8000f8e003f */
[----:B------:R-:W-:-:S12]  /*ce90*/  @UP0 USHF.R.U32.HI UR39, URZ, UR8, UR5 ;  /* 0x000000083f270299 */ /* 0x000fd80008011605 */
.L_x_39:
[----:B------:R-:W-:Y:S01]  /*cea0*/  ISETP.GE.AND P0, PT, R26, RZ, PT ;  /* 0x000000ff1a00720c */ /* 0x000fe20003f06270 */
[----:B------:R-:W-:Y:S01]  /*ceb0*/  UIADD3 UR4, -UR39, URZ, URZ ;  /* 0x0000003f27047290 */ /* 0x000fe2000fffe13f */
[----:B------:R-:W-:Y:S01]  /*cec0*/  IMAD.MOV.U32 R0, RZ, RZ, 0x1 ;  /* 0x00000001ff007424 */ /* 0x000fe200078e00ff */
[----:B------:R-:W-:Y:S01]  /*ced0*/  MOV R6, 0x1 ;  /* 0x0000000100067802 */ /* 0x000fe20000000f00 */
[----:B------:R-:W-:Y:S01]  /*cee0*/  IMAD.MOV.U32 R2, RZ, RZ, RZ ;  /* 0x000000ffff027224 */ /* 0x000fe200078e00ff */
[----:B------:R-:W-:-:S08]  /*cef0*/  UIMAD UR6, UR7, UR4, UR6 ;  /* 0x00000004070672a4 */ /* 0x000fd0000f8e0206 */
[----:B------:R-:W-:Y:S05]  /*cf00*/  @!P0 BRA `(.L_x_40) ;  /* 0x00000038004c8947 */ /* 0x000fea0003800000 */
[----:B------:R-:W0:Y:S01]  /*cf10*/  LDC.64 R2, c[0x0][0xa28] ;  /* 0x00028a00ff027b82 */ /* 0x000e220000000a00 */
[----:B------:R-:W-:Y:S01]  /*cf20*/  IMAD.MOV.U32 R19, RZ, RZ, RZ ;  /* 0x000000ffff137224 */ /* 0x000fe200078e00ff */
[----:B------:R-:W-:Y:S01]  /*cf30*/  ULDC.64 UR4, c[0x0][0x208] ;  /* 0x0000820000047ab9 */ /* 0x000fe20000000a00 */
[----:B------:R-:W-:Y:S01]  /*cf40*/  ULDC UR40, c[0x0][0x2f0] ;  /* 0x0000bc0000287ab9 */ /* 0x000fe20000000800 */
[----:B0-----:R-:W-:-:S04]  /*cf50*/  ISETP.NE.U32.AND P0, PT, R2, RZ, PT ;  /* 0x000000ff0200720c */ /* 0x001fc80003f05070 */
[----:B------:R-:W-:-:S13]  /*cf60*/  ISETP.NE.AND.EX P0, PT, R3, RZ, PT, P0 ;  /* 0x000000ff0300720c */ /* 0x000fda0003f05300 */
[----:B------:R-:W0:Y:S02]  /*cf70*/  @P0 LDC.64 R2, c[0x0][0xa28] ;  /* 0x00028a00ff020b82 */ /* 0x000e240000000a00 */
[----:B0-----:R-:W-:-:S05]  /*cf80*/  @P0 IMAD.WIDE R2, R26, 0x4, R2 ;  /* 0x000000041a020825 */ /* 0x001fca00078e0202 */
[----:B------:R0:W5:Y:S01]  /*cf90*/  @P0 LDG.E R19, desc[UR4][R2.64] ;  /* 0x0000000402130981 */ /* 0x000162000c1e1900 */
[----:B------:R-:W-:Y:S01]  /*cfa0*/  ULDC.64 UR4, c[0x0][0x418] ;  /* 0x0001060000047ab9 */ /* 0x000fe20000000a00 */
[----:B------:R-:W-:Y:S02]  /*cfb0*/  ULOP3.LUT UR44, UR6, 0xffff, URZ, 0xc0, !UPT ;  /* 0x0000ffff062c7892 */ /* 0x000fe4000f8ec03f */
[----:B------:R-:W-:Y:S01]  /*cfc0*/  UISETP.NE.U32.AND UP0, UPT, UR4, URZ, UPT ;  /* 0x0000003f0400728c */ /* 0x000fe2000bf05070 */
[----:B------:R-:W1:Y:S01]  /*cfd0*/  S2R R23, SR_CTAID.X ;  /* 0x0000000000177919 */ /* 0x000e620000002500 */
[----:B------:R-:W-:Y:S01]  /*cfe0*/  UMOV UR38, URZ ;  /* 0x0000003f00267c82 */ /* 0x000fe20008000000 */
[----:B------:R-:W-:Y:S01]  /*cff0*/  ULDC UR4, c[0x0][0x424] ;  /* 0x0001090000047ab9 */ /* 0x000fe20000000800 */
[----:B------:R-:W-:-:S04]  /*d000*/  UISETP.NE.AND.EX UP0, UPT, UR5, URZ, UPT, UP0 ;  /* 0x0000003f0500728c */ /* 0x000fc8000bf05300 */
[----:B------:R-:W-:-:S04]  /*d010*/  USEL UR4, UR4, 0x1, UP0 ;  /* 0x0000000104047887 */ /* 0x000fc80008000000 */
[----:B------:R-:W-:-:S04]  /*d020*/  UIMAD UR40, UR4, UR40, URZ ;  /* 0x00000028042872a4 */ /* 0x000fc8000f8e023f */
[----:B------:R-:W-:Y:S02]  /*d030*/  UISETP.GE.AND UP0, UPT, UR40, 0x1, UPT ;  /* 0x000000012800788c */ /* 0x000fe4000bf06270 */
[----:B------:R-:W-:-:S04]  /*d040*/  UIADD3 UR4, UR40, 0x4f, URZ ;  /* 0x0000004f28047890 */ /* 0x000fc8000fffe03f */
[----:B------:R-:W-:Y:S01]  /*d050*/  PLOP3.LUT P0, PT, PT, PT, UP0, 0x80, 0x0 ;  /* 0x000000000000781c */ /* 0x000fe20003f0f008 */
[----:B------:R-:W-:-:S04]  /*d060*/  UIMAD.WIDE UR4, UR4, 0x66666667, URZ ;  /* 0x66666667040478a5 */ /* 0x000fc8000f8e023f */
[----:B------:R-:W-:-:S04]  /*d070*/  USHF.R.U32.HI UR41, URZ, 0x1f, UR5 ;  /* 0x0000001f3f297899 */ /* 0x000fc80008011605 */
[----:B------:R-:W-:-:S04]  /*d080*/  ULEA.HI.SX32 UR41, UR5, UR41, 0x1b ;  /* 0x0000002905297291 */ /* 0x000fc8000f8fda3f */
[----:B01----:R-:W-:Y:S08]  /*d090*/  @!P0 BRA `(.L_x_41) ;  /* 0x0000000000848947 */ /* 0x003ff00003800000 */
[----:B------:R-:W-:Y:S01]  /*d0a0*/  USHF.R.U32.HI UR6, URZ, 0x10, UR6 ;  /* 0x000000103f067899 */ /* 0x000fe20008011606 */
[----:B------:R-:W-:-:S03]  /*d0b0*/  UMOV UR4, URZ ;  /* 0x0000003f00047c82 */ /* 0x000fc60008000000 */
[----:B------:R-:W-:-:S11]  /*d0c0*/  UISETP.NE.AND UP0, UPT, UR6, URZ, UPT ;  /* 0x0000003f0600728c */ /* 0x000fd6000bf05270 */
[----:B------:R-:W-:Y:S02]  /*d0d0*/  @!UP0 ULDC UR6, c[0x0][0x9f0] ;  /* 0x00027c0000068ab9 */ /* 0x000fe40000000800 */
[----:B------:R-:W-:Y:S01]  /*d0e0*/  IABS R2, UR6 ;  /* 0x0000000600027c13 */ /* 0x000fe20008000000 */
[----:B------:R-:W-:Y:S02]  /*d0f0*/  UIADD3 UR7, UR41, -0x1, UR6 ;  /* 0xffffffff29077890 */ /* 0x000fe4000fffe006 */
[----:B------:R-:W-:Y:S02]  /*d100*/  IABS R5, UR6 ;  /* 0x0000000600057c13 */ /* 0x000fe40008000000 */
[----:B------:R-:W-:Y:S02]  /*d110*/  R2UR UR10, R2 ;  /* 0x00000000020a72ca */ /* 0x000fe400000e0000 */
[----:B------:R-:W-:Y:S01]  /*d120*/  IABS R4, UR7 ;  /* 0x0000000700047c13 */ /* 0x000fe20008000000 */
[----:B------:R-:W-:-:S03]  /*d130*/  ULOP3.LUT UR7, UR7, UR6, URZ, 0x3c, !UPT ;  /* 0x0000000607077292 */ /* 0x000fc6000f8e3c3f */
[----:B------:R-:W-:-:S07]  /*d140*/  R2UR UR9, R4 ;  /* 0x00000000040972ca */ /* 0x000fce00000e0000 */
[----:B------:R-:W0:Y:S08]  /*d150*/  I2F.RP R2, UR10 ;  /* 0x0000000a00027d06 */ /* 0x000e300008209400 */
[----:B0-----:R-:W0:Y:S02]  /*d160*/  MUFU.RCP R2, R2 ;  /* 0x0000000200027308 */ /* 0x001e240000001000 */
        /* <DEDUP_REMOVED lines=16> */
[----:B------:R-:W-:Y:S02]  /*d270*/  UISETP.NE.AND UP1, UPT, UR6, URZ, UPT ;  /* 0x0000003f0600728c */ /* 0x000fe4000bf25270 */
[----:B------:R-:W-:-:S09]  /*d280*/  @!UP0 UIADD3 UR5, -UR5, URZ, URZ ;  /* 0x0000003f05058290 */ /* 0x000fd2000fffe13f */
[----:B------:R-:W-:-:S07]  /*d290*/  @!UP1 ULOP3.LUT UR5, URZ, UR6, URZ, 0x33, !UPT ;  /* 0x000000063f059292 */ /* 0x000fce000f8e333f */
[----:B------:R-:W-:-:S05]  /*d2a0*/  UMOV UR38, UR5 ;  /* 0x0000000500267c82 */ /* 0x000fca0008000000 */
.L_x_41:
[----:B------:R-:W-:Y:S02]  /*d2b0*/  UIMAD UR45, UR44, UR38, URZ ;  /* 0x000000262c2d72a4 */ /* 0x000fe4000f8e023f */
[----:B------:R-:W-:Y:S01]  /*d2c0*/  MOV R3, UR38 ;  /* 0x0000002600037c02 */ /* 0x000fe20008000f00 */
[----:B------:R-:W-:-:S03]  /*d2d0*/  IMAD.MOV.U32 R6, RZ, RZ, 0x1 ;  /* 0x00000001ff067424 */ /* 0x000fc600078e00ff */
[----:B------:R-:W-:-:S05]  /*d2e0*/  IMAD.U32 R2, RZ, RZ, UR45 ;  /* 0x0000002dff027e24 */ /* 0x000fca000f8e00ff */
[----:B------:R-:W-:-:S04]  /*d2f0*/  VIADDMNMX R2, R2, R3, UR41, PT ;  /* 0x0000002902027e46 */ /* 0x000fc8000b800103 */
[----:B------:R-:W-:Y:S01]  /*d300*/  R2UR UR46, R2 ;  /* 0x00000000022e72ca */ /* 0x000fe200000e0000 */
[----:B------:R-:W-:-:S12]  /*d310*/  IMAD.MOV.U32 R2, RZ, RZ, RZ ;  /* 0x000000ffff027224 */ /* 0x000fd800078e00ff */
[----:B------:R-:W-:-:S06]  /*d320*/  UISETP.GT.AND UP0, UPT, UR46, UR45, UPT ;  /* 0x0000002d2e00728c */ /* 0x000fcc000bf04270 */
[----:B------:R-:W-:-:S13]  /*d330*/  PLOP3.LUT P0, PT, PT, PT, UP0, 0x80, 0x0 ;  /* 0x000000000000781c */ /* 0x000fda0003f0f008 */
[----:B------:R-:W-:Y:S05]  /*d340*/  @!P0 BRA `(.L_x_40) ;  /* 0x00000034003c8947 */ /* 0x000fea0003800000 */
[----:B------:R-:W0:Y:S01]  /*d350*/  S2UR UR4, SR_CgaCtaId ;  /* 0x00000000000479c3 */ /* 0x000e220000008800 */
[----:B------:R-:W-:Y:S02]  /*d360*/  UMOV UR42, 0x400 ;  /* 0x00000400002a7882 */ /* 0x000fe40000000000 */
[----:B0-----:R-:W-:-:S04]  /*d370*/  ULEA UR42, UR4, UR42, 0x18 ;  /* 0x0000002a042a7291 */ /* 0x001fc8000f8ec03f */
[----:B------:R-:W-:-:S04]  /*d380*/  UIADD3 UR4, UR42, 0x24400, URZ ;  /* 0x000244002a047890 */ /* 0x000fc8000fffe03f */
[----:B------:R-:W-:-:S06]  /*d390*/  ULOP3.LUT UP0, URZ, UR4, 0x3ff, URZ, 0xc0, !UPT ;  /* 0x000003ff043f7892 */ /* 0x000fcc000f80c03f */
[----:B------:R-:W-:-:S13]  /*d3a0*/  PLOP3.LUT P0, PT, PT, PT, UP0, 0x80, 0x0 ;  /* 0x000000000000781c */ /* 0x000fda0003f0f008 */
[----:B------:R-:W-:Y:S05]  /*d3b0*/  @!P0 BRA `(.L_x_42) ;  /* 0x0000000000408947 */ /* 0x000fea0003800000 */
[----:B------:R-:W-:Y:S01]  /*d3c0*/  MOV R2, 0x0 ;  /* 0x0000000000027802 */ /* 0x000fe20000000f00 */
[----:B------:R-:W-:Y:S01]  /*d3d0*/  ULDC.64 UR4, c[0x4][0xa8] ;  /* 0x01002a0000047ab9 */ /* 0x000fe20000000a00 */
[----:B------:R-:W-:Y:S01]  /*d3e0*/  ULDC.64 UR6, c[0x4][0xb0] ;  /* 0x01002c0000067ab9 */ /* 0x000fe20000000a00 */
[----:B------:R-:W-:Y:S01]  /*d3f0*/  MOV R4, UR4 ;  /* 0x0000000400047c02 */ /* 0x000fe20008000f00 */
[----:B------:R-:W-:Y:S01]  /*d400*/  IMAD.U32 R5, RZ, RZ, UR5 ;  /* 0x00000005ff057e24 */ /* 0x000fe2000f8e00ff */
[----:B------:R-:W-:Y:S01]  /*d410*/  ULDC.64 UR4, c[0x4][0x8] ;  /* 0x0100020000047ab9 */ /* 0x000fe20000000a00 */
[----:B------:R-:W0:Y:S01]  /*d420*/  LDC.64 R2, c[0x4][R2] ;  /* 0x0100000002027b82 */ /* 0x000e220000000a00 */
[----:B------:R-:W-:Y:S01]  /*d430*/  IMAD.U32 R6, RZ, RZ, UR6 ;  /* 0x00000006ff067e24 */ /* 0x000fe2000f8e00ff */
[----:B------:R-:W-:Y:S01]  /*d440*/  MOV R10, UR4 ;  /* 0x00000004000a7c02 */ /* 0x000fe20008000f00 */
[----:B------:R-:W-:Y:S01]  /*d450*/  IMAD.U32 R7, RZ, RZ, UR7 ;  /* 0x00000007ff077e24 */ /* 0x000fe2000f8e00ff */
[----:B------:R-:W-:Y:S01]  /*d460*/  MOV R13, RZ ;  /* 0x000000ff000d7202 */ /* 0x000fe20000000f00 */
[----:B------:R-:W-:-:S02]  /*d470*/  IMAD.U32 R11, RZ, RZ, UR5 ;  /* 0x00000005ff0b7e24 */ /* 0x000fc4000f8e00ff */
[----:B------:R-:W-:Y:S02]  /*d480*/  IMAD.MOV.U32 R8, RZ, RZ, 0x70 ;  /* 0x00000070ff087424 */ /* 0x000fe400078e00ff */
[----:B------:R-:W-:-:S07]  /*d490*/  IMAD.MOV.U32 R12, RZ, RZ, 0x1 ;  /* 0x00000001ff0c7424 */ /* 0x000fce00078e00ff */
[----:B------:R-:W-:-:S07]  /*d4a0*/  LEPC R20, `(.L_x_42) ;  /* 0x000000001014794e */ /* 0x000fce0000000000 */
[----:B0----5:R-:W-:Y:S05]  /*d4b0*/  CALL.ABS.NOINC R2 ;  /* 0x0000000002007343 */ /* 0x021fea0003c00000 */
.L_x_42:
[----:B------:R-:W-:-:S04]  /*d4c0*/  UIADD3 UR4, UR42, 0x400, URZ ;  /* 0x000004002a047890 */ /* 0x000fc8000fffe03f */
[----:B------:R-:W-:-:S06]  /*d4d0*/  ULOP3.LUT UP0, URZ, UR4, 0x3ff, URZ, 0xc0, !UPT ;  /* 0x000003ff043f7892 */ /* 0x000fcc000f80c03f */
[----:B------:R-:W-:-:S13]  /*d4e0*/  PLOP3.LUT P0, PT, PT, PT, UP0, 0x80, 0x0 ;  /* 0x000000000000781c */ /* 0x000fda0003f0f008 */
[----:B------:R-:W-:Y:S05]  /*d4f0*/  @!P0 BRA `(.L_x_43) ;  /* 0x00000000007c8947 */ /* 0x000fea0003800000 */
        /* <DEDUP_REMOVED lines=15> */
[----:B-1---5:R-:W-:Y:S05]  /*d5f0*/  CALL.ABS.NOINC R2 ;  /* 0x0000000002007343 */ /* 0x022fea0003c00000 */
.L_x_44:
[----:B------:R0:W1:Y:S01]  /*d600*/  LDC.64 R2, c[0x4][R16] ;  /* 0x0100000010027b82 */ /* 0x0000620000000a00 */
[----:B------:R-:W-:Y:S01]  /*d610*/  ULDC.64 UR4, c[0x4][0xa8] ;  /* 0x01002a0000047ab9 */ /* 0x000fe20000000a00 */
[----:B------:R-:W-:Y:S01]  /*d620*/  ULDC.64 UR6, c[0x4][0xb0] ;  /* 0x01002c0000067ab9 */ /* 0x000fe20000000a00 */
[----:B------:R-:W-:Y:S01]  /*d630*/  IMAD.U32 R4, RZ, RZ, UR4 ;  /* 0x00000004ff047e24 */ /* 0x000fe2000f8e00ff */
[----:B------:R-:W-:Y:S01]  /*d640*/  MOV R6, UR6 ;  /* 0x0000000600067c02 */ /* 0x000fe20008000f00 */
[----:B------:R-:W-:Y:S01]  /*d650*/  IMAD.U32 R5, RZ, RZ, UR5 ;  /* 0x00000005ff057e24 */ /* 0x000fe2000f8e00ff */
[----:B------:R-:W-:Y:S01]  /*d660*/  ULDC.64 UR4, c[0x4][0x18] ;  /* 0x0100060000047ab9 */ /* 0x000fe20000000a00 */
[----:B------:R-:W-:Y:S01]  /*d670*/  IMAD.U32 R7, RZ, RZ, UR7 ;  /* 0x00000007ff077e24 */ /* 0x000fe2000f8e00ff */
[----:B------:R-:W-:Y:S01]  /*d680*/  MOV R8, 0x70 ;  /* 0x0000007000087802 */ /* 0x000fe20000000f00 */
[----:B------:R-:W-:Y:S02]  /*d690*/  IMAD.U32 R10, RZ, RZ, UR4 ;  /* 0x00000004ff0a7e24 */ /* 0x000fe4000f8e00ff */
[----:B------:R-:W-:-:S02]  /*d6a0*/  IMAD.U32 R11, RZ, RZ, UR5 ;  /* 0x00000005ff0b7e24 */ /* 0x000fc4000f8e00ff */
[----:B------:R-:W-:Y:S02]  /*d6b0*/  IMAD.MOV.U32 R12, RZ, RZ, 0x1 ;  /* 0x00000001ff0c7424 */ /* 0x000fe400078e00ff */
[----:B0-----:R-:W-:-:S07]  /*d6c0*/  IMAD.MOV.U32 R13, RZ, RZ, RZ ;  /* 0x000000ffff0d7224 */ /* 0x001fce00078e00ff */
[----:B------:R-:W-:-:S07]  /*d6d0*/  LEPC R20, `(.L_x_43) ;  /* 0x000000001014794e */ /* 0x000fce0000000000 */
[----:B-1----:R-:W-:Y:S05]  /*d6e0*/  CALL.ABS.NOINC R2 ;  /* 0x0000000002007343 */ /* 0x002fea0003c00000 */
.L_x_43:
[----:B------:R-:W0:Y:S01]  /*d6f0*/  LDC.64 R2, c[0x0][0x9f8] ;  /* 0x00027e00ff027b82 */ /* 0x000e220000000a00 */
[----:B------:R-:W-:Y:S01]  /*d700*/  IMAD.MOV.U32 R34, RZ, RZ, R26 ;  /* 0x000000ffff227224 */ /* 0x000fe200078e001a */
[----:B------:R-:W-:-:S06]  /*d710*/  ULDC.64 UR4, c[0x0][0x208] ;  /* 0x0000820000047ab9 */ /* 0x000fcc0000000a00 */
[----:B------:R-:W1:Y:S01]  /*d720*/  LDC R17, c[0x0][0x430] ;  /* 0x00010c00ff117b82 */ /* 0x000e620000000800 */
[----:B0-----:R-:W-:-:S04]  /*d730*/  ISETP.NE.U32.AND P0, PT, R2, RZ, PT ;  /* 0x000000ff0200720c */ /* 0x001fc80003f05070 */
[----:B------:R-:W-:-:S13]  /*d740*/  ISETP.NE.AND.EX P0, PT, R3, RZ, PT, P0 ;  /* 0x000000ff0300720c */ /* 0x000fda0003f05300 */
[----:B------:R-:W0:Y:S01]  /*d750*/  @P0 LDC.64 R2, c[0x0][0x9f8] ;  /* 0x00027e00ff020b82 */ /* 0x000e220000000a00 */
[----:B------:R-:W-:-:S04]  /*d760*/  SHF.L.U32 R8, R25, 0x3, RZ ;  /* 0x0000000319087819 */ /* 0x000fc800000006ff */
[----:B------:R-:W-:-:S04]  /*d770*/  LOP3.LUT R22, R8, 0x38, RZ, 0xc0, !PT ;  /* 0x0000003808167812 */ /* 0x000fc800078ec0ff */
[----:B------:R-:W-:Y:S01]  /*d780*/  LOP3.LUT R37, R22, 0x40, RZ, 0xfc, !PT ;  /* 0x0000004016257812 */ /* 0x000fe200078efcff */
[----:B0-----:R-:W-:-:S05]  /*d790*/  @P0 IMAD.WIDE R2, R26, 0x4, R2 ;  /* 0x000000041a020825 */ /* 0x001fca00078e0202 */
[----:B------:R0:W5:Y:S01]  /*d7a0*/  @P0 LDG.E R34, desc[UR4][R2.64] ;  /* 0x0000000402220981 */ /* 0x000162000c1e1900 */
[----:B------:R-:W-:Y:S01]  /*d7b0*/  ULDC UR4, c[0x0][0x2f4] ;  /* 0x0000bd0000047ab9 */ /* 0x000fe20000000800 */
[----:B------:R-:W-:Y:S01]  /*d7c0*/  LOP3.LUT R16, R16, 0xffffffef, RZ, 0xc0, !PT ;  /* 0xffffffef10107812 */ /* 0x000fe200078ec0ff */
[----:B------:R-:W-:Y:S01]  /*d7d0*/  IMAD.SHL.U32 R24, R25, 0x10, RZ ;  /* 0x0000001019187824 */ /* 0x000fe200078e00ff */
[C---:B------:R-:W-:Y:S01]  /*d7e0*/  ISETP.GE.AND P0, PT, R22.reuse, UR4, PT ;  /* 0x0000000416007c0c */ /* 0x040fe2000bf06270 */
[----:B------:R-:W-:Y:S01]  /*d7f0*/  UMOV UR5, 0xffffffff ;  /* 0xffffffff00057882 */ /* 0x000fe20000000000 */
[----:B------:R-:W-:Y:S02]  /*d800*/  ISETP.GE.AND P2, PT, R37, UR4, PT ;  /* 0x0000000425007c0c */ /* 0x000fe4000bf46270 */
[C---:B------:R-:W-:Y:S02]  /*d810*/  LOP3.LUT R36, R22.reuse, 0x80, RZ, 0xfc, !PT ;  /* 0x0000008016247812 */ /* 0x040fe400078efcff */
[----:B------:R-:W-:-:S02]  /*d820*/  LOP3.LUT R35, R22, 0xc0, RZ, 0xfc, !PT ;  /* 0x000000c016237812 */ /* 0x000fc400078efcff */
[----:B------:R-:W-:Y:S02]  /*d830*/  ISETP.GE.AND P1, PT, R36, UR4, PT ;  /* 0x0000000424007c0c */ /* 0x000fe4000bf26270 */
[----:B------:R-:W-:Y:S02]  /*d840*/  LOP3.LUT R9, R25, 0x7f, RZ, 0xc0, !PT ;  /* 0x0000007f19097812 */ /* 0x000fe400078ec0ff */
[----:B------:R-:W-:Y:S02]  /*d850*/  LOP3.LUT R24, R24, 0x70, RZ, 0xc0, !PT ;  /* 0x0000007018187812 */ /* 0x000fe400078ec0ff */
[----:B------:R-:W-:Y:S02]  /*d860*/  @P0 LOP3.LUT R16, R16, 0x10, RZ, 0xfc, !PT ;  /* 0x0000001010100812 */ /* 0x000fe400078efcff */
[----:B------:R-:W-:Y:S02]  /*d870*/  ISETP.GE.AND P0, PT, R35, UR4, PT ;  /* 0x0000000423007c0c */ /* 0x000fe4000bf06270 */
[----:B------:R-:W-:-:S04]  /*d880*/  LOP3.LUT R16, R16, 0xfffffff7, RZ, 0xc0, !PT ;  /* 0xfffffff710107812 */ /* 0x000fc800078ec0ff */
[----:B------:R-:W-:-:S04]  /*d890*/  @P2 LOP3.LUT R16, R16, 0x8, RZ, 0xfc, !PT ;  /* 0x0000000810102812 */ /* 0x000fc800078efcff */
[----:B------:R-:W-:-:S04]  /*d8a0*/  LOP3.LUT R16, R16, 0xfffffffd, RZ, 0xc0, !PT ;  /* 0xfffffffd10107812 */ /* 0x000fc800078ec0ff */
[----:B------:R-:W-:-:S04]  /*d8b0*/  LOP3.LUT R16, R16, 0xfffffffb, RZ, 0xc0, !PT ;  /* 0xfffffffb10107812 */ /* 0x000fc800078ec0ff */
[----:B------:R-:W-:-:S04]  /*d8c0*/  @P1 LOP3.LUT R16, R16, 0x4, RZ, 0xfc, !PT ;  /* 0x0000000410101812 */ /* 0x000fc800078efcff */
[----:B------:R-:W-:Y:S01]  /*d8d0*/  @P0 LOP3.LUT R16, R16, 0x2, RZ, 0xfc, !PT ;  /* 0x0000000210100812 */ /* 0x000fe200078efcff */
[----:B01----:R-:W-:Y:S06]  /*d8e0*/  BRA.DIV UR5, `(.L_x_45) ;  /* 0x0000003605287947 */ /* 0x003fec000b800000 */
.L_x_89:
[----:B------:R-:W2:Y:S01]  /*d8f0*/  LDL R0, [R1+0x4] ;  /* 0x0000040001007983 */ /* 0x000ea20000100800 */
[----:B------:R-:W-:Y:S01]  /*d900*/  ISETP.NE.AND P1, PT, R17, 0x1, PT ;  /* 0x000000011100780c */ /* 0x000fe20003f25270 */
[----:B------:R-:W-:Y:S01]  /*d910*/  UIADD3 UR4, UR46, -0x1, URZ ;  /* 0xffffffff2e047890 */ /* 0x000fe2000fffe03f */
[----:B-----5:R-:W-:Y:S01]  /*d920*/  SHF.R.S32.HI R13, RZ, 0x1f, R34 ;  /* 0x0000001fff0d7819 */ /* 0x020fe20000011422 */
[----:B------:R-:W-:Y:S01]  /*d930*/  ULDC.64 UR6, c[0x0][0x208] ;  /* 0x0000820000067ab9 */ /* 0x000fe20000000a00 */
[----:B------:R-:W-:-:S03]  /*d940*/  LOP3.LUT R16, R16, 0xffffffbf, RZ, 0xc0, !PT ;  /* 0xffffffbf10107812 */ /* 0x000fc600078ec0ff */
[----:B------:R-:W-:Y:S01]  /*d950*/  IMAD.U32 R10, RZ, RZ, UR4 ;  /* 0x00000004ff0a7e24 */ /* 0x000fe2000f8e00ff */
[----:B------:R0:W-:Y:S05]  /*d960*/  STL [R1], R13 ;  /* 0x0000000d01007387 */ /* 0x0001ea0000100800 */
[----:B------:R-:W1:Y:S01]  /*d970*/  @P1 LDC R3, c[0x0][0x434] ;  /* 0x00010d00ff031b82 */ /* 0x000e620000000800 */
[----:B------:R-:W-:-:S07]  /*d980*/  @P1 LOP3.LUT R16, R16, 0x40, RZ, 0xfc, !PT ;  /* 0x0000004010101812 */ /* 0x000fce00078efcff */
[----:B------:R-:W3:Y:S01]  /*d990*/  @P1 LDC R5, c[0x0][0x438] ;  /* 0x00010e00ff051b82 */ /* 0x000ee20000000800 */
[----:B------:R-:W-:Y:S01]  /*d9a0*/  LOP3.LUT R16, R16, 0xfffffffe, RZ, 0xc0, !PT ;  /* 0xfffffffe10107812 */ /* 0x000fe200078ec0ff */
[----:B------:R-:W-:Y:S02]  /*d9b0*/  IMAD.U32 R33, RZ, RZ, UR39 ;  /* 0x00000027ff217e24 */ /* 0x000fe4000f8e00ff */
[----:B------:R-:W-:-:S03]  /*d9c0*/  IMAD.U32 R30, RZ, RZ, UR4 ;  /* 0x00000004ff1e7e24 */ /* 0x000fc6000f8e00ff */
[----:B------:R-:W-:Y:S02]  /*d9d0*/  SHF.R.S32.HI R33, RZ, 0x1f, R33 ;  /* 0x0000001fff217819 */ /* 0x000fe40000011421 */
[----:B--2---:R-:W-:Y:S02]  /*d9e0*/  R2UR UR5, R0 ;  /* 0x00000000000572ca */ /* 0x004fe400000e0000 */
[----:B------:R-:W-:-:S04]  /*d9f0*/  SHF.R.U32.HI R0, RZ, 0x3, R9 ;  /* 0x00000003ff007819 */ /* 0x000fc80000011609 */
[----:B------:R-:W-:-:S05]  /*da00*/  LOP3.LUT R12, R24, R0, RZ, 0xfc, !PT ;  /* 0x00000000180c7212 */ /* 0x000fca00078efcff */
[----:B------:R-:W-:-:S05]  /*da10*/  IMAD R10, R10, 0x50, R12 ;  /* 0x000000500a0a7824 */ /* 0x000fca00078e020c */
[C---:B------:R-:W-:Y:S01]  /*da20*/  ISETP.GE.AND P0, PT, R10.reuse, UR40, PT ;  /* 0x000000280a007c0c */ /* 0x040fe2000bf06270 */
[----:B------:R-:W-:-:S03]  /*da30*/  IMAD.IADD R10, R10, 0x1, R19 ;  /* 0x000000010a0a7824 */ /* 0x000fc600078e0213 */
[----:B------:R-:W-:Y:S01]  /*da40*/  ISETP.GT.U32.OR P0, PT, R12, 0x4f, P0 ;  /* 0x0000004f0c00780c */ /* 0x000fe20000704470 */
[----:B-1----:R-:W-:Y:S01]  /*da50*/  @P1 IMAD.HI.U32 R0, R10, R3, RZ ;  /* 0x000000030a001227 */ /* 0x002fe200078e00ff */
[----:B------:R-:W-:-:S04]  /*da60*/  MOV R11, R10 ;  /* 0x0000000a000b7202 */ /* 0x000fc80000000f00 */
[----:B---3--:R-:W-:-:S07]  /*da70*/  @P1 SHF.R.U32.HI R11, RZ, R5, R0 ;  /* 0x00000005ff0b1219 */ /* 0x008fce0000011600 */
[----:B------:R-:W1:Y:S01]  /*da80*/  @!P0 LDC.64 R6, c[0x0][0x428] ;  /* 0x00010a00ff068b82 */ /* 0x000e620000000a00 */
[--C-:B------:R-:W-:Y:S01]  /*da90*/  @!P0 SHF.R.S32.HI R3, RZ, 0x1f, R11.reuse ;  /* 0x0000001fff038819 */ /* 0x100fe2000001140b */
[----:B------:R-:W-:-:S06]  /*daa0*/  @!P0 IMAD.MOV.U32 R2, RZ, RZ, R11 ;  /* 0x000000ffff028224 */ /* 0x000fcc00078e000b */
[----:B------:R-:W2:Y:S01]  /*dab0*/  @!P0 LDC.64 R4, c[0x0][0x418] ;  /* 0x00010600ff048b82 */ /* 0x000ea20000000a00 */
[-C--:B-1----:R-:W-:Y:S02]  /*dac0*/  @!P0 IMAD R0, R13, R6.reuse, RZ ;  /* 0x000000060d008224 */ /* 0x082fe400078e02ff */
[----:B------:R-:W-:-:S04]  /*dad0*/  @!P0 IMAD.WIDE.U32 R2, R34, R6, R2 ;  /* 0x0000000622028225 */ /* 0x000fc800078e0002 */
[----:B------:R-:W-:Y:S01]  /*dae0*/  @!P0 IMAD R7, R34, R7, R0 ;  /* 0x0000000722078224 */ /* 0x000fe200078e0200 */
[----:B--2---:R-:W-:-:S03]  /*daf0*/  @!P0 LEA R4, P1, R2, R4, 0x2 ;  /* 0x0000000402048211 */ /* 0x004fc600078210ff */
[----:B------:R-:W-:Y:S01]  /*db00*/  @!P0 IMAD.IADD R0, R3, 0x1, R7 ;  /* 0x0000000103008824 */ /* 0x000fe200078e0207 */
[----:B------:R-:W-:-:S04]  /*db10*/  ULOP3.LUT UR5, UR5, 0x2, URZ, 0xfc, !UPT ;  /* 0x0000000205057892 */ /* 0x000fc8000f8efc3f */
[----:B------:R-:W-:Y:S01]  /*db20*/  @!P0 LEA.HI.X R5, R2, R5, R0, 0x2, P1 ;  /* 0x0000000502058211 */ /* 0x000fe200008f1400 */
[----:B------:R-:W-:Y:S02]  /*db30*/  IMAD.MOV.U32 R0, RZ, RZ, RZ ;  /* 0x000000ffff007224 */ /* 0x000fe400078e00ff */
[----:B------:R-:W-:-:S04]  /*db40*/  IMAD.U32 R2, RZ, RZ, UR5 ;  /* 0x00000005ff027e24 */ /* 0x000fc8000f8e00ff */
[----:B------:R0:W5:Y:S01]  /*db50*/  @!P0 LDG.E R0, desc[UR6][R4.64] ;  /* 0x0000000604008981 */ /* 0x000162000c1e1900 */
[----:B------:R-:W-:Y:S02]  /*db60*/  ISETP.GT.U32.AND P0, PT, R12, 0x4f, PT ;  /* 0x0000004f0c00780c */ /* 0x000fe40003f04070 */
[----:B------:R-:W-:Y:S02]  /*db70*/  ISETP.NE.AND P2, PT, R2, 0x3, PT ;  /* 0x000000030200780c */ /* 0x000fe40003f45270 */
[----:B------:R-:W-:-:S05]  /*db80*/  IADD3 R3, -R11, RZ, RZ ;  /* 0x000000ff0b037210 */ /* 0x000fca0007ffe1ff */
[----:B------:R-:W-:-:S04]  /*db90*/  IMAD R6, R17, R3, R10 ;  /* 0x0000000311067224 */ /* 0x000fc800078e020a */
[----:B------:R-:W-:-:S04]  /*dba0*/  @P0 LOP3.LUT R16, R16, 0x1, RZ, 0xfc, !PT ;  /* 0x0000000110100812 */ /* 0x000fc800078efcff */
[----:B------:R-:W-:-:S04]  /*dbb0*/  LOP3.LUT R16, R16, 0xffffffdf, RZ, 0xc0, !PT ;  /* 0xffffffdf10107812 */ /* 0x000fc800078ec0ff */
[----:B------:R-:W-:Y:S01]  /*dbc0*/  @P2 LOP3.LUT R16, R16, 0x20, RZ, 0xfc, !PT ;  /* 0x0000002010102812 */ /* 0x000fe200078efcff */
[----:B0-----:R-:W-:Y:S06]  /*dbd0*/  @!P2 BRA `(.L_x_46) ;  /* 0x000000000004a947 */ /* 0x001fec0003800000 */
[----:B------:R-:W-:Y:S01]  /*dbe0*/  BPT.TRAP 0x1 ;  /* 0x000000040000795c */ /* 0x000fe20000300000 */
.L_x_46:
[----:B------:R-:W-:Y:S01]  /*dbf0*/  SHF.R.S32.HI R5, RZ, 0x1f, R6 ;  /* 0x0000001fff057819 */ /* 0x000fe20000011406 */
[----:B------:R-:W-:Y:S01]  /*dc00*/  ULDC.64 UR4, c[0x0][0x328] ;  /* 0x0000ca0000047ab9 */ /* 0x000fe20000000a00 */
[----:B-----5:R-:W-:Y:S02]  /*dc10*/  SHF.R.S32.HI R4, RZ, 0x1f, R0 ;  /* 0x0000001fff047819 */ /* 0x020fe40000011400 */
[----:B------:R-:W-:Y:S01]  /*dc20*/  R2UR UR6, R33 ;  /* 0x00000000210672ca */ /* 0x000fe200000e0000 */
[----:B------:R-:W-:-:S04]  /*dc30*/  IMAD R3, R5, UR4, RZ ;  /* 0x0000000405037c24 */ /* 0x000fc8000f8e02ff */
[C---:B------:R-:W-:Y:S02]  /*dc40*/  IMAD R7, R6.reuse, UR5, R3 ;  /* 0x0000000506077c24 */ /* 0x040fe4000f8e0203 */
[----:B------:R-:W-:Y:S01]  /*dc50*/  IMAD.WIDE.U32 R2, R6, UR4, RZ ;  /* 0x0000000406027c25 */ /* 0x000fe2000f8e00ff */
[----:B------:R-:W-:-:S04]  /*dc60*/  ULDC.64 UR4, c[0x0][0x338] ;  /* 0x0000ce0000047ab9 */ /* 0x000fc80000000a00 */
[----:B------:R-:W-:Y:S01]  /*dc70*/  IADD3 R3, R3, R7, RZ ;  /* 0x0000000703037210 */ /* 0x000fe20007ffe0ff */
[----:B------:R-:W-:-:S04]  /*dc80*/  IMAD R7, R4, UR4, RZ ;  /* 0x0000000404077c24 */ /* 0x000fc8000f8e02ff */
[C---:B------:R-:W-:Y:S02]  /*dc90*/  IMAD R7, R0.reuse, UR5, R7 ;  /* 0x0000000500077c24 */ /* 0x040fe4000f8e0207 */
[----:B------:R-:W-:Y:S01]  /*dca0*/  IMAD.WIDE.U32 R2, R0, UR4, R2 ;  /* 0x0000000400027c25 */ /* 0x000fe2000f8e0002 */
[----:B------:R-:W-:-:S03]  /*dcb0*/  ULDC.64 UR4, c[0x0][0x330] ;  /* 0x0000cc0000047ab9 */ /* 0x000fc60000000a00 */
[----:B------:R-:W-:Y:S02]  /*dcc0*/  IMAD.IADD R3, R3, 0x1, R7 ;  /* 0x0000000103037824 */ /* 0x000fe400078e0207 */
[----:B------:R-:W-:Y:S01]  /*dcd0*/  IMAD.U32 R7, RZ, RZ, UR4 ;  /* 0x00000004ff077e24 */ /* 0x000fe2000f8e00ff */
[----:B------:R-:W-:-:S03]  /*dce0*/  UIMAD UR4, UR6, UR4, URZ ;  /* 0x00000004060472a4 */ /* 0x000fc6000f8e023f */
[----:B------:R-:W-:Y:S01]  /*dcf0*/  IMAD.WIDE.U32 R2, R7, UR39, R2 ;  /* 0x0000002707027c25 */ /* 0x000fe2000f8e0002 */
[----:B------:R-:W-:Y:S01]  /*dd00*/  UIMAD UR4, UR39, UR5, UR4 ;  /* 0x00000005270472a4 */ /* 0x000fe2000f8e0204 */
[----:B------:R-:W-:Y:S02]  /*dd10*/  ULDC.64 UR6, c[0x0][0x318] ;  /* 0x0000c60000067ab9 */ /* 0x000fe40000000a00 */
[----:B------:R-:W-:-:S03]  /*dd20*/  LEA R17, P0, R2, UR6, 0x1 ;  /* 0x0000000602117c11 */ /* 0x000fc6000f8008ff */
[----:B------:R-:W-:-:S05]  /*dd30*/  VIADD R3, R3, UR4 ;  /* 0x0000000403037c36 */ /* 0x000fca0008000000 */
[----:B------:R-:W-:Y:S02]  /*dd40*/  LEA.HI.X R18, R2, UR7, R3, 0x1, P0 ;  /* 0x0000000702127c11 */ /* 0x000fe400080f0c03 */
[----:B------:R-:W-:-:S04]  /*dd50*/  MOV R2, 0x1 ;  /* 0x0000000100027802 */ /* 0x000fc80000000f00 */
[----:B------:R-:W-:-:S04]  /*dd60*/  SHF.L.U32 R2, R2, 0x1f, RZ ;  /* 0x0000001f02027819 */ /* 0x000fc800000006ff */
[----:B------:R-:W0:Y:S02]  /*dd70*/  SYNCS.PHASECHK.TRANS64.TRYWAIT P0, [UR42+0x38840], R2 ;  /* 0x03884002ff0075a7 */ /* 0x000e24000800016a */
[----:B0-----:R-:W-:Y:S05]  /*dd80*/  @!P0 BRA `(.L_x_47) ;  /* 0x0000003000208947 */ /* 0x001fea0003800000 */
.L_x_90:
[----:B------:R-:W-:Y:S01]  /*dd90*/  ULDC.64 UR4, c[0x0][0x300] ;  /* 0x0000c00000047ab9 */ /* 0x000fe20000000a00 */
[----:B------:R-:W-:Y:S01]  /*dda0*/  R2UR UR6, R33 ;  /* 0x00000000210672ca */ /* 0x000fe200000e0000 */
[----:B------:R-:W-:Y:S01]  /*ddb0*/  IMAD R5, R5, UR4, RZ ;  /* 0x0000000405057c24 */ /* 0x000fe2000f8e02ff */
[----:B------:R-:W-:Y:S01]  /*ddc0*/  SHF.R.U32.HI R27, RZ, 0x3, R9 ;  /* 0x00000003ff1b7819 */ /* 0x000fe20000011609 */
[----:B0-----:R-:W-:-:S04]  /*ddd0*/  IMAD.WIDE.U32 R2, R6, UR4, RZ ;  /* 0x0000000406027c25 */ /* 0x001fc8000f8e00ff */
[----:B------:R-:W-:Y:S01]  /*dde0*/  IMAD R5, R6, UR5, R5 ;  /* 0x0000000506057c24 */ /* 0x000fe2000f8e0205 */
[----:B------:R-:W-:Y:S01]  /*ddf0*/  ULDC.64 UR4, c[0x0][0x310] ;  /* 0x0000c40000047ab9 */ /* 0x000fe20000000a00 */
[----:B------:R-:W-:Y:S02]  /*de00*/  IMAD.SHL.U32 R31, R9, 0x8, RZ ;  /* 0x00000008091f7824 */ /* 0x000fe400078e00ff */
[----:B------:R-:W-:Y:S02]  /*de10*/  IMAD.IADD R3, R3, 0x1, R5 ;  /* 0x0000000103037824 */ /* 0x000fe400078e0205 */
[----:B------:R-:W-:Y:S02]  /*de20*/  IMAD R5, R4, UR4, RZ ;  /* 0x0000000404057c24 */ /* 0x000fe4000f8e02ff */
[----:B------:R-:W-:-:S04]  /*de30*/  IMAD.WIDE.U32 R2, R0, UR4, R2 ;  /* 0x0000000400027c25 */ /* 0x000fc8000f8e0002 */
[----:B------:R-:W-:Y:S01]  /*de40*/  IMAD R5, R0, UR5, R5 ;  /* 0x0000000500057c24 */ /* 0x000fe2000f8e0205 */
        /* <DEDUP_REMOVED lines=8> */
[----:B------:R-:W-:Y:S01]  /*ded0*/  IADD3 R7, R3, UR4, RZ ;  /* 0x0000000403077c10 */ /* 0x000fe2000fffe0ff */
[----:B------:R-:W-:Y:S01]  /*dee0*/  UMOV UR4, 0xffffffff ;  /* 0xffffffff00047882 */ /* 0x000fe20000000000 */
[----:B------:R-:W-:Y:S02]  /*def0*/  LOP3.LUT R3, R8, 0x1c0, RZ, 0xc0, !PT ;  /* 0x000001c008037812 */ /* 0x000fe400078ec0ff */
[----:B------:R-:W-:Y:S02]  /*df00*/  LEA.HI.X R7, R2, UR7, R7, 0x1, P0 ;  /* 0x0000000702077c11 */ /* 0x000fe400080f0c07 */
[----:B------:R-:W-:Y:S01]  /*df10*/  LOP3.LUT R8, R3, 0x38, R8, 0xf8, !PT ;  /* 0x0000003803087812 */ /* 0x000fe200078ef808 */
[----:B------:R-:W-:-:S03]  /*df20*/  IMAD.MOV.U32 R3, RZ, RZ, -0x50 ;  /* 0xffffffb0ff037424 */ /* 0x000fc600078e00ff */
[----:B------:R-:W-:Y:S01]  /*df30*/  LOP3.LUT R8, R8, 0x38, R25, 0x78, !PT ;  /* 0x0000003808087812 */ /* 0x000fe200078e7819 */
[----:B------:R-:W-:-:S03]  /*df40*/  IMAD R6, R30, R3, UR40 ;  /* 0x000000281e067e24 */ /* 0x000fc6000f8e0203 */
[----:B------:R-:W-:Y:S01]  /*df50*/  LOP3.LUT R31, R8, 0x200, R31, 0xf8, !PT ;  /* 0x00000200081f7812 */ /* 0x000fe200078ef81f */
[----:B------:R-:W-:-:S05]  /*df60*/  IMAD.IADD R6, R6, 0x1, -R27 ;  /* 0x0000000106067824 */ /* 0x000fca00078e0a1b */
[----:B------:R-:W-:Y:S01]  /*df70*/  ISETP.GE.AND P0, PT, R6, 0x1, PT ;  /* 0x000000010600780c */ /* 0x000fe20003f06270 */
[----:B------:R-:W-:-:S12]  /*df80*/  BRA.DIV UR4, `(.L_x_48) ;  /* 0x0000002e04b87947 */ /* 0x000fd8000b800000 */
[----:B------:R-:W-:Y:S01]  /*df90*/  SHFL.IDX PT, R5, R7, RZ, 0x181f ;  /* 0x00181fff07057589 */ /* 0x000fe200000e0000 */
[C---:B------:R-:W-:Y:S01]  /*dfa0*/  LOP3.LUT P4, RZ, R16.reuse, 0x10, RZ, 0xc0, !PT ;  /* 0x0000001010ff7812 */ /* 0x040fe2000788c0ff */
[----:B------:R-:W-:Y:S01]  /*dfb0*/  ULDC.64 UR4, c[0x0][0x208] ;  /* 0x0000820000047ab9 */ /* 0x000fe20000000a00 */
[C---:B------:R-:W-:Y:S01]  /*dfc0*/  LOP3.LUT P3, RZ, R16.reuse, 0x8, RZ, 0xc0, !PT ;  /* 0x0000000810ff7812 */ /* 0x040fe2000786c0ff */
[----:B------:R-:W0:Y:S01]  /*dfd0*/  SHFL.IDX PT, R4, R0, RZ, 0x181f ;  /* 0x00181fff00047589 */ /* 0x000e2200000e0000 */
[C---:B------:R-:W-:Y:S02]  /*dfe0*/  LOP3.LUT P2, RZ, R16.reuse, 0x4, RZ, 0xc0, !PT ;  /* 0x0000000410ff7812 */ /* 0x040fe4000784c0ff */
[----:B------:R-:W-:Y:S01]  /*dff0*/  LOP3.LUT P1, RZ, R16, 0x2, RZ, 0xc0, !PT ;  /* 0x0000000210ff7812 */ /* 0x000fe2000782c0ff */
[----:B------:R-:W-:Y:S01]  /*e000*/  SHFL.IDX PT, R3, R7, 0x1, 0x181f ;  /* 0x00381f0007037f89 */ /* 0x000fe200000e0000 */
[----:B------:R-:W-:-:S03]  /*e010*/  @P0 LEA R9, R31, UR42, 0x1 ;  /* 0x0000002a1f090c11 */ /* 0x000fc6000f8e08ff */
[----:B------:R-:W1:Y:S04]  /*e020*/  SHFL.IDX PT, R2, R0, 0x1, 0x181f ;  /* 0x00381f0000027f89 */ /* 0x000e6800000e0000 */
[----:B------:R-:W-:Y:S01]  /*e030*/  SHFL.IDX PT, R14, R0, 0x4, 0x181f ;  /* 0x00981f00000e7f89 */ /* 0x000fe200000e0000 */
[----:B0-----:R-:W-:-:S05]  /*e040*/  @P0 IMAD.WIDE.U32 R4, R22, 0x2, R4 ;  /* 0x0000000216040825 */ /* 0x001fca00078e0004 */
[----:B------:R-:W-:Y:S04]  /*e050*/  @P0 LDGSTS.E.BYPASS.LTC128B.128 [R9+0x24400], desc[UR4][R4.64], !P4 ;  /* 0x2440000004090fae */ /* 0x000fe8000e101d44 */
[----:B------:R-:W-:Y:S04]  /*e060*/  @P0 LDGSTS.E.BYPASS.LTC128B.128 [R9+0x26c00], desc[UR4][R4.64+0x80], !P3 ;  /* 0x26c0008004090fae */ /* 0x000fe8000d901d44 */
[----:B------:R-:W-:Y:S04]  /*e070*/  @P0 LDGSTS.E.BYPASS.LTC128B.128 [R9+0x29400], desc[UR4][R4.64+0x100], !P2 ;  /* 0x2940010004090fae */ /* 0x000fe8000d101d44 */
[----:B------:R0:W-:Y:S01]  /*e080*/  @P0 LDGSTS.E.BYPASS.LTC128B.128 [R9+0x2bc00], desc[UR4][R4.64+0x180], !P1 ;  /* 0x2bc0018004090fae */ /* 0x0001e2000c901d44 */
[----:B------:R-:W-:-:S03]  /*e090*/  ISETP.GE.AND P0, PT, R6, 0x11, PT ;  /* 0x000000110600780c */ /* 0x000fc60003f06270 */
[----:B0-----:R-:W-:Y:S10]  /*e0a0*/  SHFL.IDX PT, R5, R7, 0x2, 0x181f ;  /* 0x00581f0007057f89 */ /* 0x001ff400000e0000 */
[----:B-1----:R-:W-:Y:S01]  /*e0b0*/  @P0 IMAD.WIDE.U32 R2, R22, 0x2, R2 ;  /* 0x0000000216020825 */ /* 0x002fe200078e0002 */
[----:B------:R-:W-:Y:S01]  /*e0c0*/  @P0 LEA R21, R31, UR42, 0x1 ;  /* 0x0000002a1f150c11 */ /* 0x000fe2000f8e08ff */
[----:B------:R-:W0:Y:S04]  /*e0d0*/  SHFL.IDX PT, R4, R0, 0x2, 0x181f ;  /* 0x00581f0000047f89 */ /* 0x000e2800000e0000 */
[----:B------:R-:W-:Y:S04]  /*e0e0*/  @P0 LDGSTS.E.BYPASS.LTC128B.128 [R21+0x24c00], desc[UR4][R2.64], !P4 ;  /* 0x24c0000002150fae */ /* 0x000fe8000e101d44 */
[----:B------:R-:W-:Y:S04]  /*e0f0*/  @P0 LDGSTS.E.BYPASS.LTC128B.128 [R21+0x27400], desc[UR4][R2.64+0x80], !P3 ;  /* 0x2740008002150fae */ /* 0x000fe8000d901d44 */
[----:B------:R-:W-:Y:S04]  /*e100*/  @P0 LDGSTS.E.BYPASS.LTC128B.128 [R21+0x29c00], desc[UR4][R2.64+0x100], !P2 ;  /* 0x29c0010002150fae */ /* 0x000fe8000d101d44 */
[----:B------:R1:W-:Y:S01]  /*e110*/  @P0 LDGSTS.E.BYPASS.LTC128B.128 [R21+0x2c400], desc[UR4][R2.64+0x180], !P1 ;  /* 0x2c40018002150fae */ /* 0x0003e2000c901d44 */
[----:B------:R-:W-:-:S03]  /*e120*/  ISETP.GE.AND P0, PT, R6, 0x21, PT ;  /* 0x000000210600780c */ /* 0x000fc60003f06270 */
[----:B-1----:R-:W-:Y:S10]  /*e130*/  SHFL.IDX PT, R3, R7, 0x3, 0x181f ;  /* 0x00781f0007037f89 */ /* 0x002ff400000e0000 */
[----:B0-----:R-:W-:Y:S01]  /*e140*/  @P0 IMAD.WIDE.U32 R4, R22, 0x2, R4 ;  /* 0x0000000216040825 */ /* 0x001fe200078e0004 */
[----:B------:R-:W-:Y:S01]  /*e150*/  @P0 LEA R9, R31, UR42, 0x1 ;  /* 0x0000002a1f090c11 */ /* 0x000fe2000f8e08ff */
[----:B------:R-:W0:Y:S04]  /*e160*/  SHFL.IDX PT, R2, R0, 0x3, 0x181f ;  /* 0x00781f0000027f89 */ /* 0x000e2800000e0000 */
[----:B------:R-:W-:Y:S04]  /*e170*/  @P0 LDGSTS.E.BYPASS.LTC128B.128 [R9+0x25400], desc[UR4][R4.64], !P4 ;  /* 0x2540000004090fae */ /* 0x000fe8000e101d44 */
[----:B------:R-:W-:Y:S04]  /*e180*/  @P0 LDGSTS.E.BYPASS.LTC128B.128 [R9+0x27c00], desc[UR4][R4.64+0x80], !P3 ;  /* 0x27c0008004090fae */ /* 0x000fe8000d901d44 */
[----:B------:R-:W-:Y:S04]  /*e190*/  @P0 LDGSTS.E.BYPASS.LTC128B.128 [R9+0x2a400], desc[UR4][R4.64+0x100], !P2 ;  /* 0x2a40010004090fae */ /* 0x000fe8000d101d44 */
[----:B------:R1:W-:Y:S01]  /*e1a0*/  @P0 LDGSTS.E.BYPASS.LTC128B.128 [R9+0x2cc00], desc[UR4][R4.64+0x180], !P1 ;  /* 0x2cc0018004090fae */ /* 0x0003e2000c901d44 */
[----:B------:R-:W-:-:S03]  /*e1b0*/  ISETP.GE.AND P0, PT, R6, 0x31, PT ;  /* 0x000000310600780c */ /* 0x000fc60003f06270 */
[----:B-1----:R1:W2:Y:S10]  /*e1c0*/  SHFL.IDX PT, R4, R7, 0x4, 0x181f ;  /* 0x00981f0007047f89 */ /* 0x0022b400000e0000 */
[----:B0-----:R-:W-:Y:S01]  /*e1d0*/  @P0 IMAD.WIDE.U32 R2, R22, 0x2, R2 ;  /* 0x0000000216020825 */ /* 0x001fe200078e0002 */
[----:B------:R-:W-:-:S05]  /*e1e0*/  @P0 LEA R21, R31, UR42, 0x1 ;  /* 0x0000002a1f150c11 */ /* 0x000fca000f8e08ff */
[----:B------:R1:W-:Y:S04]  /*e1f0*/  @P0 LDGSTS.E.BYPASS.LTC128B.128 [R21+0x25c00], desc[UR4][R2.64], !P4 ;  /* 0x25c0000002150fae */ /* 0x0003e8000e101d44 */
[----:B------:R1:W-:Y:S04]  /*e200*/  @P0 LDGSTS.E.BYPASS.LTC128B.128 [R21+0x28400], desc[UR4][R2.64+0x80], !P3 ;  /* 0x2840008002150fae */ /* 0x0003e8000d901d44 */
[----:B------:R1:W-:Y:S04]  /*e210*/  @P0 LDGSTS.E.BYPASS.LTC128B.128 [R21+0x2ac00], desc[UR4][R2.64+0x100], !P2 ;  /* 0x2ac0010002150fae */ /* 0x0003e8000d101d44 */
[----:B------:R1:W-:Y:S02]  /*e220*/  @P0 LDGSTS.E.BYPASS.LTC128B.128 [R21+0x2d400], desc[UR4][R2.64+0x180], !P1 ;  /* 0x2d40018002150fae */ /* 0x0003e4000c901d44 */
.L_x_102:
[----:B------:R-:W-:Y:S01]  /*e230*/  ISETP.GE.AND P0, PT, R6, 0x41, PT ;  /* 0x000000410600780c */ /* 0x000fe20003f06270 */
[----:B------:R-:W-:Y:S01]  /*e240*/  BSSY B0, `(.L_x_49) ;  /* 0x0000012000007945 */ /* 0x000fe20003800000 */
[----:B-1----:R-:W-:Y:S01]  /*e250*/  MOV R2, R14 ;  /* 0x0000000e00027202 */ /* 0x002fe20000000f00 */
[----:B--2---:R-:W-:-:S10]  /*e260*/  IMAD.MOV.U32 R3, RZ, RZ, R4 ;  /* 0x000000ffff037224 */ /* 0x004fd400078e0004 */
[----:B------:R-:W-:Y:S05]  /*e270*/  @!P0 BRA `(.L_x_50) ;  /* 0x0000000000388947 */ /* 0x000fea0003800000 */
[----:B------:R-:W-:Y:S01]  /*e280*/  LOP3.LUT P4, RZ, R16, 0x10, RZ, 0xc0, !PT ;  /* 0x0000001010ff7812 */ /* 0x000fe2000788c0ff */
[----:B------:R-:W-:Y:S01]  /*e290*/  IMAD.WIDE.U32 R2, R22, 0x2, R2 ;  /* 0x0000000216027825 */ /* 0x000fe200078e0002 */
[C---:B------:R-:W-:Y:S01]  /*e2a0*/  LOP3.LUT P3, RZ, R16.reuse, 0x8, RZ, 0xc0, !PT ;  /* 0x0000000810ff7812 */ /* 0x040fe2000786c0ff */
[----:B------:R-:W-:Y:S01]  /*e2b0*/  ULDC.64 UR4, c[0x0][0x208] ;  /* 0x0000820000047ab9 */ /* 0x000fe20000000a00 */
[C---:B------:R-:W-:Y:S02]  /*e2c0*/  LOP3.LUT P2, RZ, R16.reuse, 0x4, RZ, 0xc0, !PT ;  /* 0x0000000410ff7812 */ /* 0x040fe4000784c0ff */
[----:B------:R-:W-:Y:S02]  /*e2d0*/  LOP3.LUT P1, RZ, R16, 0x2, RZ, 0xc0, !PT ;  /* 0x0000000210ff7812 */ /* 0x000fe4000782c0ff */
[----:B------:R-:W-:-:S05]  /*e2e0*/  LEA R5, R31, UR42, 0x1 ;  /* 0x0000002a1f057c11 */ /* 0x000fca000f8e08ff */
[----:B------:R-:W-:Y:S01]  /*e2f0*/  @!PT LDS RZ, [RZ] ;  /* 0x00000000fffff984 */ /* 0x000fe20000000800 */
[----:B------:R-:W-:Y:S01]  /*e300*/  @!PT LDS RZ, [RZ] ;  /* 0x00000000fffff984 */ /* 0x000fe20000000800 */
[----:B------:R-:W-:Y:S01]  /*e310*/  @!PT LDS RZ, [RZ] ;  /* 0x00000000fffff984 */ /* 0x000fe20000000800 */
[----:B------:R0:W-:Y:S04]  /*e320*/  LDGSTS.E.BYPASS.LTC128B.128 [R5+0x26400], desc[UR4][R2.64], !P4 ;  /* 0x2640000002057fae */ /* 0x0001e8000e101d44 */
[----:B------:R0:W-:Y:S04]  /*e330*/  LDGSTS.E.BYPASS.LTC128B.128 [R5+0x28c00], desc[UR4][R2.64+0x80], !P3 ;  /* 0x28c0008002057fae */ /* 0x0001e8000d901d44 */
[----:B------:R0:W-:Y:S04]  /*e340*/  LDGSTS.E.BYPASS.LTC128B.128 [R5+0x2b400], desc[UR4][R2.64+0x100], !P2 ;  /* 0x2b40010002057fae */ /* 0x0001e8000d101d44 */
[----:B------:R0:W-:Y:S02]  /*e350*/  LDGSTS.E.BYPASS.LTC128B.128 [R5+0x2dc00], desc[UR4][R2.64+0x180], !P1 ;  /* 0x2dc0018002057fae */ /* 0x0001e4000c901d44 */
.L_x_50:
[----:B------:R-:W-:Y:S05]  /*e360*/  BSYNC B0 ;  /* 0x0000000000007941 */ /* 0x000fea0003800000 */
.L_x_49:
[----:B------:R-:W-:Y:S01]  /*e370*/  NOP ;  /* 0x0000000000007918 */ /* 0x000fe20000000000 */
[----:B------:R-:W-:Y:S01]  /*e380*/  SYNCS.ARRIVE.TRANS64.RED.A0T1 RZ, [UR42+0x38830], RZ ;  /* 0x038830ffffff79a7 */ /* 0x000fe2000820042a */
[----:B------:R-:W-:Y:S01]  /*e390*/  ARRIVES.LDGSTSBAR.64.TRANSCNT [UR42+0x38830] ;  /* 0x03883000ff0079b0 */ /* 0x000fe20008000aaa */
[----:B------:R-:W-:Y:S01]  /*e3a0*/  NOP ;  /* 0x0000000000007918 */ /* 0x000fe20000000000 */
[----:B------:R-:W-:-:S13]  /*e3b0*/  LOP3.LUT P0, RZ, R16, 0x20, RZ, 0xc0, !PT ;  /* 0x0000002010ff7812 */ /* 0x000fda000780c0ff */
[----:B------:R-:W-:Y:S05]  /*e3c0*/  @!P0 BRA `(.L_x_51) ;  /* 0x0000000000048947 */ /* 0x000fea0003800000 */
[----:B------:R-:W-:Y:S01]  /*e3d0*/  BPT.TRAP 0x1 ;  /* 0x000000040000795c */ /* 0x000fe20000300000 */
.L_x_51:
[----:B------:R-:W-:Y:S01]  /*e3e0*/  SYNCS.ARRIVE.TRANS64.A1T0 RZ, [UR42+0x38830], RZ ;  /* 0x038830ffffff79a7 */ /* 0x000fe2000810002a */
[----:B------:R-:W-:Y:S05]  /*e3f0*/  WARPSYNC.ALL ;  /* 0x0000000000007948 */ /* 0x000fea0003800000 */
[----:B------:R-:W-:Y:S01]  /*e400*/  UIADD3 UR5, UR42, 0x14400, URZ ;  /* 0x000144002a057890 */ /* 0x000fe2000fffe03f */
[----:B------:R-:W-:Y:S01]  /*e410*/  R2UR UR4, R33 ;  /* 0x00000000210472ca */ /* 0x000fe200000e0000 */
[----:B------:R-:W-:Y:S01]  /*e420*/  ULDC.64 UR6, c[0x0][0x2d8] ;  /* 0x0000b60000067ab9 */ /* 0x000fe20000000a00 */
[----:B------:R-:W-:Y:S01]  /*e430*/  SHF.R.S32.HI R25, RZ, 0x1f, R26 ;  /* 0x0000001fff197819 */ /* 0x000fe2000001141a */
[----:B------:R-:W-:Y:S02]  /*e440*/  ULOP3.LUT UP0, URZ, UR5, 0x3ff, URZ, 0xc0, !UPT ;  /* 0x000003ff053f7892 */ /* 0x000fe4000f80c03f */
[----:B------:R-:W-:Y:S01]  /*e450*/  UIMAD.WIDE.U32 UR36, UR39, UR6, URZ ;  /* 0x00000006272472a5 */ /* 0x000fe2000f8e003f */
[----:B------:R-:W-:Y:S03]  /*e460*/  BAR.SYNC.DEFER_BLOCKING 0x8, 0x180 ;  /* 0x0206000000007b1d */ /* 0x000fe60000010000 */
[----:B------:R-:W-:-:S04]  /*e470*/  PLOP3.LUT P0, PT, PT, PT, UP0, 0x80, 0x0 ;  /* 0x000000000000781c */ /* 0x000fc80003f0f008 */
[----:B------:R-:W-:-:S04]  /*e480*/  UIMAD UR4, UR4, UR6, URZ ;  /* 0x00000006040472a4 */ /* 0x000fc8000f8e023f */
[----:B------:R-:W-:-:S04]  /*e490*/  UIMAD UR4, UR39, UR7, UR4 ;  /* 0x00000007270472a4 */ /* 0x000fc8000f8e0204 */
[----:B------:R-:W-:Y:S01]  /*e4a0*/  UIADD3 UR43, UR37, UR4, URZ ;  /* 0x00000004252b7290 */ /* 0x000fe2000fffe03f */
[----:B------:R-:W-:Y:S11]  /*e4b0*/  @!P0 BRA `(.L_x_52) ;  /* 0x0000000000408947 */ /* 0x000ff60003800000 */
[----:B0-----:R-:W-:Y:S01]  /*e4c0*/  MOV R2, 0x0 ;  /* 0x0000000000027802 */ /* 0x001fe20000000f00 */
[----:B------:R-:W-:Y:S01]  /*e4d0*/  ULDC.64 UR6, c[0x4][0xa8] ;  /* 0x01002a0000067ab9 */ /* 0x000fe20000000a00 */
[----:B------:R-:W-:Y:S01]  /*e4e0*/  ULDC.64 UR8, c[0x4][0xb0] ;  /* 0x01002c0000087ab9 */ /* 0x000fe20000000a00 */
[----:B------:R-:W-:Y:S01]  /*e4f0*/  ULDC.64 UR4, c[0x4][0x20] ;  /* 0x0100080000047ab9 */ /* 0x000fe20000000a00 */
[----:B------:R-:W-:Y:S01]  /*e500*/  IMAD.U32 R4, RZ, RZ, UR6 ;  /* 0x00000006ff047e24 */ /* 0x000fe2000f8e00ff */
[----:B------:R-:W-:Y:S01]  /*e510*/  MOV R6, UR8 ;  /* 0x0000000800067c02 */ /* 0x000fe20008000f00 */
[----:B------:R-:W0:Y:S01]  /*e520*/  LDC.64 R2, c[0x4][R2] ;  /* 0x0100000002027b82 */ /* 0x000e220000000a00 */
[----:B------:R-:W-:Y:S01]  /*e530*/  IMAD.U32 R5, RZ, RZ, UR7 ;  /* 0x00000007ff057e24 */ /* 0x000fe2000f8e00ff */
[----:B------:R-:W-:Y:S01]  /*e540*/  MOV R8, 0x70 ;  /* 0x0000007000087802 */ /* 0x000fe20000000f00 */
[----:B------:R-:W-:Y:S02]  /*e550*/  IMAD.U32 R7, RZ, RZ, UR9 ;  /* 0x00000009ff077e24 */ /* 0x000fe4000f8e00ff */
[----:B------:R-:W-:-:S02]  /*e560*/  IMAD.U32 R10, RZ, RZ, UR4 ;  /* 0x00000004ff0a7e24 */ /* 0x000fc4000f8e00ff */
[----:B------:R-:W-:Y:S02]  /*e570*/  IMAD.U32 R11, RZ, RZ, UR5 ;  /* 0x00000005ff0b7e24 */ /* 0x000fe4000f8e00ff */
[----:B------:R-:W-:Y:S02]  /*e580*/  IMAD.MOV.U32 R12, RZ, RZ, 0x1 ;  /* 0x00000001ff0c7424 */ /* 0x000fe400078e00ff */
[----:B------:R-:W-:-:S07]  /*e590*/  IMAD.MOV.U32 R13, RZ, RZ, RZ ;  /* 0x000000ffff0d7224 */ /* 0x000fce00078e00ff */
[----:B------:R-:W-:-:S07]  /*e5a0*/  LEPC R20, `(.L_x_52) ;  /* 0x000000001014794e */ /* 0x000fce0000000000 */
[----:B0-----:R-:W-:Y:S05]  /*e5b0*/  CALL.ABS.NOINC R2 ;  /* 0x0000000002007343 */ /* 0x001fea0003c00000 */
.L_x_52:
[----:B0-----:R-:W0:Y:S01]  /*e5c0*/  S2R R2, SR_TID.X ;  /* 0x0000000000027919 */ /* 0x001e220000002100 */
[----:B------:R-:W1:Y:S01]  /*e5d0*/  LDC R0, c[0x0][0x448] ;  /* 0x00011200ff007b82 */ /* 0x000e620000000800 */
[----:B------:R-:W-:Y:S01]  /*e5e0*/  IMAD.U32 R4, RZ, RZ, UR36 ;  /* 0x00000024ff047e24 */ /* 0x000fe2000f8e00ff */
[----:B------:R-:W-:Y:S01]  /*e5f0*/  ULDC.64 UR4, c[0x0][0x2e0] ;  /* 0x0000b80000047ab9 */ /* 0x000fe20000000a00 */
[----:B------:R-:W-:Y:S02]  /*e600*/  IMAD.U32 R5, RZ, RZ, UR37 ;  /* 0x00000025ff057e24 */ /* 0x000fe4000f8e00ff */
[----:B------:R-:W-:-:S04]  /*e610*/  IMAD R25, R25, UR4, RZ ;  /* 0x0000000419197c24 */ /* 0x000fc8000f8e02ff */
[----:B------:R-:W-:Y:S01]  /*e620*/  IMAD R25, R26, UR5, R25 ;  /* 0x000000051a197c24 */ /* 0x000fe2000f8e0219 */
[----:B-1----:R-:W-:Y:S02]  /*e630*/  ISETP.NE.AND P0, PT, R0, 0x1, PT ;  /* 0x000000010000780c */ /* 0x002fe40003f05270 */
[----:B0-----:R-:W-:-:S04]  /*e640*/  LOP3.LUT R2, R2, 0x7f, RZ, 0xc0, !PT ;  /* 0x0000007f02027812 */ /* 0x001fc800078ec0ff */
[----:B------:R-:W-:-:S07]  /*e650*/  SHF.R.U32.HI R2, RZ, 0x3, R2 ;  /* 0x00000003ff027819 */ /* 0x000fce0000011602 */
[----:B------:R-:W0:Y:S01]  /*e660*/  @P0 LDC R3, c[0x0][0x450] ;  /* 0x00011400ff030b82 */ /* 0x000e220000000800 */
[----:B------:R-:W-:-:S05]  /*e670*/  LOP3.LUT R20, R24, R2, RZ, 0xfc, !PT ;  /* 0x0000000218147212 */ /* 0x000fca00078efcff */
[----:B------:R-:W-:Y:S02]  /*e680*/  IMAD R9, R23, 0x80, R20 ;  /* 0x0000008017097824 */ /* 0x000fe400078e0214 */
[----:B------:R-:W1:Y:S03]  /*e690*/  @P0 LDC R2, c[0x0][0x44c] ;  /* 0x00011300ff020b82 */ /* 0x000e660000000800 */
[----:B------:R-:W-:Y:S01]  /*e6a0*/  MOV R7, R9 ;  /* 0x0000000900077202 */ /* 0x000fe20000000f00 */
[----:B-1----:R-:W-:-:S05]  /*e6b0*/  @P0 IMAD.HI.U32 R2, R9, R2, RZ ;  /* 0x0000000209020227 */ /* 0x002fca00078e00ff */
[----:B0-----:R-:W-:Y:S01]  /*e6c0*/  @P0 SHF.R.U32.HI R7, RZ, R3, R2 ;  /* 0x00000003ff070219 */ /* 0x001fe20000011602 */
[----:B------:R-:W-:Y:S01]  /*e6d0*/  IMAD.U32 R3, RZ, RZ, UR43 ;  /* 0x0000002bff037e24 */ /* 0x000fe2000f8e00ff */
[----:B------:R-:W-:Y:S02]  /*e6e0*/  MOV R2, R4 ;  /* 0x0000000400027202 */ /* 0x000fe40000000f00 */
[--C-:B------:R-:W-:Y:S01]  /*e6f0*/  SHF.R.S32.HI R4, RZ, 0x1f, R7.reuse ;  /* 0x0000001fff047819 */ /* 0x100fe20000011407 */
[----:B------:R-:W-:Y:S02]  /*e700*/  IMAD.MOV R5, RZ, RZ, -R7 ;  /* 0x000000ffff057224 */ /* 0x000fe400078e0a07 */
[----:B------:R-:W-:Y:S01]  /*e710*/  IMAD.WIDE.U32 R2, R26, UR4, R2 ;  /* 0x000000041a027c25 */ /* 0x000fe2000f8e0002 */
[----:B------:R-:W-:-:S03]  /*e720*/  ULDC.64 UR4, c[0x0][0x2d0] ;  /* 0x0000b40000047ab9 */ /* 0x000fc60000000a00 */
[----:B------:R-:W-:Y:S02]  /*e730*/  IMAD.IADD R3, R3, 0x1, R25 ;  /* 0x0000000103037824 */ /* 0x000fe400078e0219 */
[----:B------:R-:W-:Y:S02]  /*e740*/  IMAD R5, R0, R5, R9 ;  /* 0x0000000500057224 */ /* 0x000fe400078e0209 */
[----:B------:R-:W-:Y:S02]  /*e750*/  IMAD R4, R4, UR4, RZ ;  /* 0x0000000404047c24 */ /* 0x000fe4000f8e02ff */
[----:B------:R-:W-:-:S04]  /*e760*/  IMAD.WIDE.U32 R2, R7, UR4, R2 ;  /* 0x0000000407027c25 */ /* 0x000fc8000f8e0002 */
[----:B------:R-:W-:Y:S01]  /*e770*/  IMAD R7, R7, UR5, R4 ;  /* 0x0000000507077c24 */ /* 0x000fe2000f8e0204 */
[----:B------:R-:W-:Y:S01]  /*e780*/  SHF.R.S32.HI R4, RZ, 0x1f, R5 ;  /* 0x0000001fff047819 */ /* 0x000fe20000011405 */
[----:B------:R-:W-:Y:S02]  /*e790*/  ULDC.64 UR4, c[0x0][0x2c8] ;  /* 0x0000b20000047ab9 */ /* 0x000fe40000000a00 */
[----:B------:R-:W-:Y:S02]  /*e7a0*/  IMAD.IADD R3, R3, 0x1, R7 ;  /* 0x0000000103037824 */ /* 0x000fe400078e0207 */
[----:B------:R-:W-:Y:S02]  /*e7b0*/  IMAD R4, R4, UR4, RZ ;  /* 0x0000000404047c24 */ /* 0x000fe4000f8e02ff */
[----:B------:R-:W-:-:S04]  /*e7c0*/  IMAD.WIDE.U32 R2, R5, UR4, R2 ;  /* 0x0000000405027c25 */ /* 0x000fc8000f8e0002 */
[----:B------:R-:W-:Y:S01]  /*e7d0*/  IMAD R7, R5, UR5, R4 ;  /* 0x0000000505077c24 */ /* 0x000fe2000f8e0204 */
[----:B------:R-:W-:Y:S02]  /*e7e0*/  ULDC.64 UR4, c[0x0][0x280] ;  /* 0x0000a00000047ab9 */ /* 0x000fe40000000a00 */
[----:B------:R-:W-:Y:S01]  /*e7f0*/  LEA R6, P0, R2, UR4, 0x1 ;  /* 0x0000000402067c11 */ /* 0x000fe2000f8008ff */
[----:B------:R-:W-:Y:S01]  /*e800*/  ULDC UR4, c[0x0][0x2b8] ;  /* 0x0000ae0000047ab9 */ /* 0x000fe20000000800 */
[----:B------:R-:W-:Y:S02]  /*e810*/  IADD3 R3, R3, R7, RZ ;  /* 0x0000000703037210 */ /* 0x000fe40007ffe0ff */
[----:B------:R-:W-:Y:S02]  /*e820*/  ISETP.GE.AND P4, PT, R22, UR4, PT ;  /* 0x0000000416007c0c */ /* 0x000fe4000bf86270 */
[----:B------:R-:W-:Y:S01]  /*e830*/  LEA.HI.X R8, R2, UR5, R3, 0x1, P0 ;  /* 0x0000000502087c11 */ /* 0x000fe200080f0c03 */
[----:B------:R-:W-:Y:S01]  /*e840*/  UMOV UR5, 0xffffffff ;  /* 0xffffffff00057882 */ /* 0x000fe20000000000 */
[----:B------:R-:W-:-:S02]  /*e850*/  ISETP.GE.AND P3, PT, R37, UR4, PT ;  /* 0x0000000425007c0c */ /* 0x000fc4000bf66270 */
[----:B------:R-:W-:Y:S02]  /*e860*/  ISETP.GE.AND P2, PT, R36, UR4, PT ;  /* 0x0000000424007c0c */ /* 0x000fe4000bf46270 */
[----:B------:R-:W-:Y:S01]  /*e870*/  ISETP.GE.AND P1, PT, R35, UR4, PT ;  /* 0x0000000423007c0c */ /* 0x000fe2000bf26270 */
[----:B------:R-:W-:-:S12]  /*e880*/  BRA.DIV UR5, `(.L_x_53) ;  /* 0x0000002e052c7947 */ /* 0x000fd8000b800000 */
[----:B------:R-:W-:Y:S01]  /*e890*/  SHFL.IDX PT, R3, R8, RZ, 0x181f ;  /* 0x00181fff08037589 */ /* 0x000fe200000e0000 */
[----:B------:R-:W-:Y:S01]  /*e8a0*/  ULDC UR4, c[0x0][0x288] ;  /* 0x0000a20000047ab9 */ /* 0x000fe20000000800 */
[----:B------:R-:W-:Y:S01]  /*e8b0*/  IMAD R7, R23, 0x80, R27 ;  /* 0x0000008017077824 */ /* 0x000fe200078e021b */
[----:B------:R-:W-:Y:S01]  /*e8c0*/  ULDC.64 UR6, c[0x0][0x208] ;  /* 0x0000820000067ab9 */ /* 0x000fe20000000a00 */
[----:B------:R-:W0:Y:S01]  /*e8d0*/  SHFL.IDX PT, R2, R6, RZ, 0x181f ;  /* 0x00181fff06027589 */ /* 0x000e2200000e0000 */
[----:B------:R-:W-:Y:S02]  /*e8e0*/  IMAD R0, R0, UR4, RZ ;  /* 0x0000000400007c24 */ /* 0x000fe4000f8e02ff */
[C---:B------:R-:W-:Y:S01]  /*e8f0*/  VIADD R11, R7.reuse, 0x10 ;  /* 0x00000010070b7836 */ /* 0x040fe20000000000 */
[----:B------:R-:W-:Y:S02]  /*e900*/  SHFL.IDX PT, R5, R8, 0x1, 0x181f ;  /* 0x00381f0008057f89 */ /* 0x000fe400000e0000 */
[----:B------:R-:W-:-:S02]  /*e910*/  ISETP.GE.AND P0, PT, R7, R0, PT ;  /* 0x000000000700720c */ /* 0x000fc40003f06270 */
[----:B------:R-:W1:Y:S04]  /*e920*/  SHFL.IDX PT, R4, R6, 0x1, 0x181f ;  /* 0x00381f0006047f89 */ /* 0x000e6800000e0000 */
[----:B------:R-:W-:Y:S07]  /*e930*/  SHFL.IDX PT, R14, R6, 0x7, 0x181f ;  /* 0x00f81f00060e7f89 */ /* 0x000fee00000e0000 */
[----:B------:R-:W-:Y:S01]  /*e940*/  @!P0 LEA R9, R31, UR42, 0x1 ;  /* 0x0000002a1f098c11 */ /* 0x000fe2000f8e08ff */
[----:B0-----:R-:W-:-:S05]  /*e950*/  @!P0 IMAD.WIDE.U32 R2, R22, 0x2, R2 ;  /* 0x0000000216028825 */ /* 0x001fca00078e0002 */
[----:B------:R-:W-:Y:S04]  /*e960*/  @!P0 LDGSTS.E.BYPASS.LTC128B.128 [R9+0x14400], desc[UR6][R2.64], !P4 ;  /* 0x1440000002098fae */ /* 0x000fe8000e101d46 */
[----:B------:R-:W-:Y:S04]  /*e970*/  @!P0 LDGSTS.E.BYPASS.LTC128B.128 [R9+0x18400], desc[UR6][R2.64+0x80], !P3 ;  /* 0x1840008002098fae */ /* 0x000fe8000d901d46 */
[----:B------:R-:W-:Y:S04]  /*e980*/  @!P0 LDGSTS.E.BYPASS.LTC128B.128 [R9+0x1c400], desc[UR6][R2.64+0x100], !P2 ;  /* 0x1c40010002098fae */ /* 0x000fe8000d101d46 */
[----:B------:R0:W-:Y:S01]  /*e990*/  @!P0 LDGSTS.E.BYPASS.LTC128B.128 [R9+0x20400], desc[UR6][R2.64+0x180], !P1 ;  /* 0x2040018002098fae */ /* 0x0001e2000c901d46 */
[----:B------:R-:W-:-:S02]  /*e9a0*/  ISETP.GE.AND P0, PT, R11, R0, PT ;  /* 0x000000000b00720c */ /* 0x000fc40003f06270 */
[C---:B------:R-:W-:Y:S01]  /*e9b0*/  IADD3 R11, R7.reuse, 0x30, RZ ;  /* 0x00000030070b7810 */ /* 0x040fe20007ffe0ff */
[----:B0-----:R-:W-:Y:S01]  /*e9c0*/  SHFL.IDX PT, R3, R8, 0x2, 0x181f ;  /* 0x00581f0008037f89 */ /* 0x001fe200000e0000 */
[----:B------:R-:W-:-:S09]  /*e9d0*/  VIADD R9, R7, 0x20 ;  /* 0x0000002007097836 */ /* 0x000fd20000000000 */
[----:B------:R-:W-:Y:S01]  /*e9e0*/  @!P0 LEA R21, R31, UR42, 0x1 ;  /* 0x0000002a1f158c11 */ /* 0x000fe2000f8e08ff */
[----:B-1----:R-:W-:Y:S01]  /*e9f0*/  @!P0 IMAD.WIDE.U32 R4, R22, 0x2, R4 ;  /* 0x0000000216048825 */ /* 0x002fe200078e0004 */
[----:B------:R-:W0:Y:S04]  /*ea00*/  SHFL.IDX PT, R2, R6, 0x2, 0x181f ;  /* 0x00581f0006027f89 */ /* 0x000e2800000e0000 */
[----:B------:R-:W-:Y:S04]  /*ea10*/  @!P0 LDGSTS.E.BYPASS.LTC128B.128 [R21+0x14c00], desc[UR6][R4.64], !P4 ;  /* 0x14c0000004158fae */ /* 0x000fe8000e101d46 */
[----:B------:R-:W-:Y:S04]  /*ea20*/  @!P0 LDGSTS.E.BYPASS.LTC128B.128 [R21+0x18c00], desc[UR6][R4.64+0x80], !P3 ;  /* 0x18c0008004158fae */ /* 0x000fe8000d901d46 */
[----:B------:R-:W-:Y:S04]  /*ea30*/  @!P0 LDGSTS.E.BYPASS.LTC128B.128 [R21+0x1cc00], desc[UR6][R4.64+0x100], !P2 ;  /* 0x1cc0010004158fae */ /* 0x000fe8000d101d46 */
[----:B------:R1:W-:Y:S01]  /*ea40*/  @!P0 LDGSTS.E.BYPASS.LTC128B.128 [R21+0x20c00], desc[UR6][R4.64+0x180], !P1 ;  /* 0x20c0018004158fae */ /* 0x0003e2000c901d46 */
[----:B------:R-:W-:-:S03]  /*ea50*/  ISETP.GE.AND P0, PT, R9, R0, PT ;  /* 0x000000000900720c */ /* 0x000fc60003f06270 */
[----:B-1----:R-:W-:Y:S10]  /*ea60*/  SHFL.IDX PT, R5, R8, 0x3, 0x181f ;  /* 0x00781f0008057f89 */ /* 0x002ff400000e0000 */
[----:B0-----:R-:W-:Y:S01]  /*ea70*/  @!P0 IMAD.WIDE.U32 R2, R22, 0x2, R2 ;  /* 0x0000000216028825 */ /* 0x001fe200078e0002 */
[----:B------:R-:W-:Y:S01]  /*ea80*/  @!P0 LEA R9, R31, UR42, 0x1 ;  /* 0x0000002a1f098c11 */ /* 0x000fe2000f8e08ff */
[----:B------:R-:W0:Y:S04]  /*ea90*/  SHFL.IDX PT, R4, R6, 0x3, 0x181f ;  /* 0x00781f0006047f89 */ /* 0x000e2800000e0000 */
[----:B------:R-:W-:Y:S04]  /*eaa0*/  @!P0 LDGSTS.E.BYPASS.LTC128B.128 [R9+0x15400], desc[UR6][R2.64], !P4 ;  /* 0x1540000002098fae */ /* 0x000fe8000e101d46 */
[----:B------:R-:W-:Y:S04]  /*eab0*/  @!P0 LDGSTS.E.BYPASS.LTC128B.128 [R9+0x19400], desc[UR6][R2.64+0x80], !P3 ;  /* 0x1940008002098fae */ /* 0x000fe8000d901d46 */
[----:B------:R-:W-:Y:S04]  /*eac0*/  @!P0 LDGSTS.E.BYPASS.LTC128B.128 [R9+0x1d400], desc[UR6][R2.64+0x100], !P2 ;  /* 0x1d40010002098fae */ /* 0x000fe8000d101d46 */
[----:B------:R1:W-:Y:S01]  /*ead0*/  @!P0 LDGSTS.E.BYPASS.LTC128B.128 [R9+0x21400], desc[UR6][R2.64+0x180], !P1 ;  /* 0x2140018002098fae */ /* 0x0003e2000c901d46 */
[----:B------:R-:W-:Y:S01]  /*eae0*/  ISETP.GE.AND P0, PT, R11, R0, PT ;  /* 0x000000000b00720c */ /* 0x000fe20003f06270 */
[----:B------:R-:W-:-:S02]  /*eaf0*/  VIADD R11, R7, 0x50 ;  /* 0x00000050070b7836 */ /* 0x000fc40000000000 */
[----:B-1----:R-:W-:Y:S01]  /*eb00*/  SHFL.IDX PT, R3, R8, 0x4, 0x181f ;  /* 0x00981f0008037f89 */ /* 0x002fe200000e0000 */
[----:B------:R-:W-:-:S09]  /*eb10*/  VIADD R9, R7, 0x40 ;  /* 0x0000004007097836 */ /* 0x000fd20000000000 */
[----:B------:R-:W-:Y:S01]  /*eb20*/  @!P0 LEA R21, R31, UR42, 0x1 ;  /* 0x0000002a1f158c11 */ /* 0x000fe2000f8e08ff */
[----:B0-----:R-:W-:Y:S01]  /*eb30*/  @!P0 IMAD.WIDE.U32 R4, R22, 0x2, R4 ;  /* 0x0000000216048825 */ /* 0x001fe200078e0004 */
        /* <DEDUP_REMOVED lines=14> */
[----:B------:R-:W-:-:S03]  /*ec20*/  ISETP.GE.AND P0, PT, R11, R0, PT ;  /* 0x000000000b00720c */ /* 0x000fc60003f06270 */
[----:B-1----:R-:W-:Y:S01]  /*ec30*/  SHFL.IDX PT, R3, R8, 0x6, 0x181f ;  /* 0x00d81f0008037f89 */ /* 0x002fe200000e0000 */
[----:B------:R-:W-:-:S09]  /*ec40*/  VIADD R9, R7, 0x60 ;  /* 0x0000006007097836 */ /* 0x000fd20000000000 */
[----:B------:R-:W-:Y:S01]  /*ec50*/  @!P0 LEA R21, R31, UR42, 0x1 ;  /* 0x0000002a1f158c11 */ /* 0x000fe2000f8e08ff */
[----:B0-----:R-:W-:Y:S01]  /*ec60*/  @!P0 IMAD.WIDE.U32 R4, R22, 0x2, R4 ;  /* 0x0000000216048825 */ /* 0x001fe200078e0004 */
[----:B------:R-:W0:Y:S04]  /*ec70*/  SHFL.IDX PT, R2, R6, 0x6, 0x181f ;  /* 0x00d81f0006027f89 */ /* 0x000e2800000e0000 */
[----:B------:R1:W-:Y:S04]  /*ec80*/  @!P0 LDGSTS.E.BYPASS.LTC128B.128 [R21+0x16c00], desc[UR6][R4.64], !P4 ;  /* 0x16c0000004158fae */ /* 0x0003e8000e101d46 */
[----:B------:R1:W-:Y:S04]  /*ec90*/  @!P0 LDGSTS.E.BYPASS.LTC128B.128 [R21+0x1ac00], desc[UR6][R4.64+0x80], !P3 ;  /* 0x1ac0008004158fae */ /* 0x0003e8000d901d46 */
[----:B------:R1:W-:Y:S04]  /*eca0*/  @!P0 LDGSTS.E.BYPASS.LTC128B.128 [R21+0x1ec00], desc[UR6][R4.64+0x100], !P2 ;  /* 0x1ec0010004158fae */ /* 0x0003e8000d101d46 */
[----:B------:R1:W-:Y:S01]  /*ecb0*/  @!P0 LDGSTS.E.BYPASS.LTC128B.128 [R21+0x22c00], desc[UR6][R4.64+0x180], !P1 ;  /* 0x22c0018004158fae */ /* 0x0003e2000c901d46 */
[----:B------:R-:W-:-:S03]  /*ecc0*/  ISETP.GE.AND P0, PT, R9, R0, PT ;  /* 0x000000000900720c */ /* 0x000fc60003f06270 */
[----:B------:R-:W2:Y:S10]  /*ecd0*/  SHFL.IDX PT, R8, R8, 0x7, 0x181f ;  /* 0x00f81f0008087f89 */ /* 0x000eb400000e0000 */
[----:B0-----:R-:W-:Y:S01]  /*ece0*/  @!P0 IMAD.WIDE.U32 R2, R22, 0x2, R2 ;  /* 0x0000000216028825 */ /* 0x001fe200078e0002 */
[----:B------:R-:W-:-:S05]  /*ecf0*/  @!P0 LEA R9, R31, UR42, 0x1 ;  /* 0x0000002a1f098c11 */ /* 0x000fca000f8e08ff */
[----:B------:R1:W-:Y:S04]  /*ed00*/  @!P0 LDGSTS.E.BYPASS.LTC128B.128 [R9+0x17400], desc[UR6][R2.64], !P4 ;  /* 0x1740000002098fae */ /* 0x0003e8000e101d46 */
[----:B------:R1:W-:Y:S04]  /*ed10*/  @!P0 LDGSTS.E.BYPASS.LTC128B.128 [R9+0x1b400], desc[UR6][R2.64+0x80], !P3 ;  /* 0x1b40008002098fae */ /* 0x0003e8000d901d46 */
[----:B------:R1:W-:Y:S04]  /*ed20*/  @!P0 LDGSTS.E.BYPASS.LTC128B.128 [R9+0x1f400], desc[UR6][R2.64+0x100], !P2 ;  /* 0x1f40010002098fae */ /* 0x0003e8000d101d46 */
[----:B--2---:R1:W-:Y:S02]  /*ed30*/  @!P0 LDGSTS.E.BYPASS.LTC128B.128 [R9+0x23400], desc[UR6][R2.64+0x180], !P1 ;  /* 0x2340018002098fae */ /* 0x0043e4000c901d46 */
.L_x_119:
[----:B------:R-:W-:Y:S01]  /*ed40*/  IADD3 R7, R7, 0x70, RZ ;  /* 0x0000007007077810 */ /* 0x000fe20007ffe0ff */
[----:B------:R-:W-:Y:S01]  /*ed50*/  BSSY B0, `(.L_x_54) ;  /* 0x000000f000007945 */ /* 0x000fe20003800000 */
[----:B-1----:R-:W-:Y:S02]  /*ed60*/  IMAD.MOV.U32 R2, RZ, RZ, R14 ;  /* 0x000000ffff027224 */ /* 0x002fe400078e000e */
[----:B------:R-:W-:Y:S01]  /*ed70*/  ISETP.GE.AND P0, PT, R7, R0, PT ;  /* 0x000000000700720c */ /* 0x000fe20003f06270 */
[----:B------:R-:W-:-:S12]  /*ed80*/  IMAD.MOV.U32 R3, RZ, RZ, R8 ;  /* 0x000000ffff037224 */ /* 0x000fd800078e0008 */
[----:B------:R-:W-:Y:S05]  /*ed90*/  @P0 BRA `(.L_x_55) ;  /* 0x0000000000280947 */ /* 0x000fea0003800000 */
[----:B------:R-:W-:Y:S01]  /*eda0*/  IMAD.WIDE.U32 R2, R22, 0x2, R2 ;  /* 0x0000000216027825 */ /* 0x000fe200078e0002 */
[----:B------:R-:W-:Y:S01]  /*edb0*/  LEA R5, R31, UR42, 0x1 ;  /* 0x0000002a1f057c11 */ /* 0x000fe2000f8e08ff */
[----:B------:R-:W-:-:S04]  /*edc0*/  ULDC.64 UR4, c[0x0][0x208] ;  /* 0x0000820000047ab9 */ /* 0x000fc80000000a00 */
[----:B------:R-:W-:Y:S01]  /*edd0*/  @!PT LDS RZ, [RZ] ;  /* 0x00000000fffff984 */ /* 0x000fe20000000800 */
[----:B------:R-:W-:Y:S01]  /*ede0*/  @!PT LDS RZ, [RZ] ;  /* 0x00000000fffff984 */ /* 0x000fe20000000800 */
[----:B------:R-:W-:Y:S01]  /*edf0*/  @!PT LDS RZ, [RZ] ;  /* 0x00000000fffff984 */ /* 0x000fe20000000800 */
[----:B------:R0:W-:Y:S04]  /*ee00*/  LDGSTS.E.BYPASS.LTC128B.128 [R5+0x17c00], desc[UR4][R2.64], !P4 ;  /* 0x17c0000002057fae */ /* 0x0001e8000e101d44 */
[----:B------:R0:W-:Y:S04]  /*ee10*/  LDGSTS.E.BYPASS.LTC128B.128 [R5+0x1bc00], desc[UR4][R2.64+0x80], !P3 ;  /* 0x1bc0008002057fae */ /* 0x0001e8000d901d44 */
[----:B------:R0:W-:Y:S04]  /*ee20*/  LDGSTS.E.BYPASS.LTC128B.128 [R5+0x1fc00], desc[UR4][R2.64+0x100], !P2 ;  /* 0x1fc0010002057fae */ /* 0x0001e8000d101d44 */
[----:B------:R0:W-:Y:S02]  /*ee30*/  LDGSTS.E.BYPASS.LTC128B.128 [R5+0x23c00], desc[UR4][R2.64+0x180], !P1 ;  /* 0x23c0018002057fae */ /* 0x0001e4000c901d44 */
.L_x_55:
[----:B------:R-:W-:Y:S05]  /*ee40*/  BSYNC B0 ;  /* 0x0000000000007941 */ /* 0x000fea0003800000 */
.L_x_54:
[----:B------:R-:W-:Y:S01]  /*ee50*/  NOP ;  /* 0x0000000000007918 */ /* 0x000fe20000000000 */
[----:B------:R-:W-:Y:S01]  /*ee60*/  SYNCS.ARRIVE.TRANS64.RED.A0T1 RZ, [UR42+0x38800], RZ ;  /* 0x038800ffffff79a7 */ /* 0x000fe2000820042a */
[----:B------:R-:W-:Y:S01]  /*ee70*/  IMAD.MOV.U32 R0, RZ, RZ, 0x1 ;  /* 0x00000001ff007424 */ /* 0x000fe200078e00ff */
[----:B------:R-:W-:Y:S04]  /*ee80*/  ARRIVES.LDGSTSBAR.64.TRANSCNT [UR42+0x38800] ;  /* 0x03880000ff0079b0 */ /* 0x000fe80008000aaa */
[----:B------:R-:W-:Y:S01]  /*ee90*/  SHF.L.U32 R0, R0, 0x1f, RZ ;  /* 0x0000001f00007819 */ /* 0x000fe200000006ff */
[----:B------:R-:W-:Y:S01]  /*eea0*/  NOP ;  /* 0x0000000000007918 */ /* 0x000fe20000000000 */
[----:B------:R-:W-:Y:S02]  /*eeb0*/  SYNCS.ARRIVE.TRANS64.A1T0 RZ, [UR42+0x38800], RZ ;  /* 0x038800ffffff79a7 */ /* 0x000fe4000810002a */
[----:B------:R-:W1:Y:S02]  /*eec0*/  SYNCS.PHASECHK.TRANS64.TRYWAIT P0, [UR42+0x38820], R0 ;  /* 0x03882000ff0075a7 */ /* 0x000e64000800016a */
[----:B-1----:R-:W-:Y:S05]  /*eed0*/  @!P0 BRA `(.L_x_56) ;  /* 0x0000003000588947 */ /* 0x002fea0003800000 */
.L_x_120:
[----:B------:R-:W-:Y:S01]  /*eee0*/  UIADD3 UR4, UR46, -0x2, URZ ;  /* 0xfffffffe2e047890 */ /* 0x000fe2000fffe03f */
[----:B------:R-:W-:Y:S01]  /*eef0*/  MOV R26, 0x1 ;  /* 0x00000001001a7802 */ /* 0x000fe20000000f00 */
[----:B------:R-:W-:Y:S02]  /*ef00*/  IMAD.MOV.U32 R21, RZ, RZ, RZ ;  /* 0x000000ffff157224 */ /* 0x000fe400078e00ff */
[----:B------:R-:W-:-:S06]  /*ef10*/  UISETP.GE.AND UP0, UPT, UR4, UR45, UPT ;  /* 0x0000002d0400728c */ /* 0x000fcc000bf06270 */
[----:B------:R-:W-:-:S13]  /*ef20*/  PLOP3.LUT P0, PT, PT, PT, UP0, 0x40, 0x0 ;  /* 0x000000000000781c */ /* 0x000fda0003f0e808 */
[----:B------:R-:W-:Y:S05]  /*ef30*/  @P0 BRA `(.L_x_57) ;  /* 0x0000001000840947 */ /* 0x000fea0003800000 */
[----:B0-----:R-:W0:Y:S01]  /*ef40*/  S2R R2, SR_TID.X ;  /* 0x0000000000027919 */ /* 0x001e220000002100 */
[----:B------:R-:W-:Y:S01]  /*ef50*/  UIADD3 UR4, UR44, 0x1, URZ ;  /* 0x000000012c047890 */ /* 0x000fe2000fffe03f */
[----:B------:R-:W-:Y:S01]  /*ef60*/  LOP3.LUT R3, RZ, UR41, RZ, 0x33, !PT ;  /* 0x00000029ff037c12 */ /* 0x000fe2000f8e33ff */
[----:B------:R-:W-:Y:S01]  /*ef70*/  BSSY B0, `(.L_x_57) ;  /* 0x000011d000007945 */ /* 0x000fe20003800000 */
[----:B------:R-:W-:Y:S01]  /*ef80*/  MOV R23, 0x1 ;  /* 0x0000000100177802 */ /* 0x000fe20000000f00 */
[----:B------:R-:W-:Y:S01]  /*ef90*/  UIMAD UR4, UR4, UR38, URZ ;  /* 0x00000026040472a4 */ /* 0x000fe2000f8e023f */
[----:B------:R-:W-:-:S05]  /*efa0*/  IMAD.MOV.U32 R20, RZ, RZ, RZ ;  /* 0x000000ffff147224 */ /* 0x000fca00078e00ff */
[----:B------:R-:W-:Y:S01]  /*efb0*/  LOP3.LUT R0, RZ, UR4, RZ, 0x33, !PT ;  /* 0x00000004ff007c12 */ /* 0x000fe2000f8e33ff */
[----:B------:R-:W-:Y:S02]  /*efc0*/  ULDC UR4, c[0x0][0x2f4] ;  /* 0x0000bd0000047ab9 */ /* 0x000fe40000000800 */
[----:B------:R-:W-:Y:S02]  /*efd0*/  ISETP.GE.AND P4, PT, R22, UR4, PT ;  /* 0x0000000416007c0c */ /* 0x000fe4000bf86270 */
[----:B------:R-:W-:Y:S02]  /*efe0*/  VIMNMX R0, R0, R3, !PT ;  /* 0x0000000300007248 */ /* 0x000fe40007fe0100 */
[----:B------:R-:W-:Y:S02]  /*eff0*/  ISETP.GE.AND P3, PT, R37, UR4, PT ;  /* 0x0000000425007c0c */ /* 0x000fe4000bf66270 */
[----:B------:R-:W-:Y:S02]  /*f000*/  IADD3 R30, -R0, -0x2, RZ ;  /* 0xfffffffe001e7810 */ /* 0x000fe40007ffe1ff */
[----:B------:R-:W-:-:S02]  /*f010*/  ISETP.GE.AND P2, PT, R36, UR4, PT ;  /* 0x0000000424007c0c */ /* 0x000fc4000bf46270 */
[----:B------:R-:W-:Y:S02]  /*f020*/  ISETP.GE.AND P1, PT, R35, UR4, PT ;  /* 0x0000000423007c0c */ /* 0x000fe4000bf26270 */
[----:B0-----:R-:W-:-:S04]  /*f030*/  LOP3.LUT R2, R2, 0x7f, RZ, 0xc0, !PT ;  /* 0x0000007f02027812 */ /* 0x001fc800078ec0ff */
[----:B------:R-:W-:-:S04]  /*f040*/  SHF.R.U32.HI R2, RZ, 0x3, R2 ;  /* 0x00000003ff027819 */ /* 0x000fc80000011602 */
[----:B------:R-:W-:Y:S02]  /*f050*/  IADD3 R19, R24, R19, R2 ;  /* 0x0000001318137210 */ /* 0x000fe40007ffe002 */
[----:B------:R-:W-:Y:S01]  /*f060*/  IADD3 R5, -R2, UR40, RZ ;  /* 0x0000002802057c10 */ /* 0x000fe2000fffe1ff */
[----:B------:R-:W-:Y:S02]  /*f070*/  IMAD.SHL.U32 R2, R22, 0x2, RZ ;  /* 0x0000000216027824 */ /* 0x000fe400078e00ff */
[----:B------:R-:W-:Y:S02]  /*f080*/  VIADD R19, R19, 0xffffff10 ;  /* 0xffffff1013137836 */ /* 0x000fe40000000000 */
[C---:B------:R-:W-:Y:S02]  /*f090*/  IMAD R5, R0.reuse, 0x50, R5 ;  /* 0x0000005000057824 */ /* 0x040fe400078e0205 */
[----:B------:R-:W-:Y:S02]  /*f0a0*/  IMAD R10, R0, -0x50, R19 ;  /* 0xffffffb0000a7824 */ /* 0x000fe400078e0213 */
[----:B------:R-:W-:-:S07]  /*f0b0*/  VIADD R0, R5, 0xa0 ;  /* 0x000000a005007836 */ /* 0x000fce0000000000 */
.L_x_70:
[----:B------:R-:W2:Y:S01]  /*f0c0*/  LDL R8, [R1] ;  /* 0x0000000001087983 */ /* 0x000ea20000100800 */
[----:B------:R-:W0:Y:S01]  /*f0d0*/  LDC R3, c[0x0][0x430] ;  /* 0x00010c00ff037b82 */ /* 0x000e220000000800 */
[----:B------:R-:W1:Y:S01]  /*f0e0*/  S2R R2, SR_TID.X ;  /* 0x0000000000027919 */ /* 0x000e620000002100 */
[----:B------:R-:W3:Y:S01]  /*f0f0*/  S2R R4, SR_TID.X ;  /* 0x0000000000047919 */ /* 0x000ee20000002100 */
[----:B0-----:R-:W-:Y:S01]  /*f100*/  ISETP.NE.AND P0, PT, R3, 0x1, PT ;  /* 0x000000010300780c */ /* 0x001fe20003f05270 */
[----:B-1----:R-:W-:-:S12]  /*f110*/  IMAD.SHL.U32 R2, R2, 0x10, RZ ;  /* 0x0000001002027824 */ /* 0x002fd800078e00ff */
[----:B------:R-:W0:Y:S01]  /*f120*/  @P0 LDC R3, c[0x0][0x434] ;  /* 0x00010d00ff030b82 */ /* 0x000e220000000800 */
[----:B---3--:R-:W-:Y:S02]  /*f130*/  LOP3.LUT R4, R4, 0x7f, RZ, 0xc0, !PT ;  /* 0x0000007f04047812 */ /* 0x008fe400078ec0ff */
[----:B------:R-:W-:Y:S02]  /*f140*/  LOP3.LUT R2, R2, 0x70, RZ, 0xc0, !PT ;  /* 0x0000007002027812 */ /* 0x000fe400078ec0ff */
[----:B------:R-:W-:-:S03]  /*f150*/  SHF.R.U32.HI R4, RZ, 0x3, R4 ;  /* 0x00000003ff047819 */ /* 0x000fc60000011604 */
[----:B------:R-:W1:Y:S01]  /*f160*/  @P0 LDC R5, c[0x0][0x438] ;  /* 0x00010e00ff050b82 */ /* 0x000e620000000800 */
[----:B------:R-:W-:-:S04]  /*f170*/  LOP3.LUT R2, R2, R4, RZ, 0xfc, !PT ;  /* 0x0000000402027212 */ /* 0x000fc800078efcff */
[----:B------:R-:W-:-:S13]  /*f180*/  ISETP.GT.U32.AND P6, PT, R2, 0x4f, PT ;  /* 0x0000004f0200780c */ /* 0x000fda0003fc4070 */
[----:B------:R-:W2:Y:S01]  /*f190*/  @!P6 LDC.64 R6, c[0x0][0x428] ;  /* 0x00010a00ff06eb82 */ /* 0x000ea20000000a00 */
[----:B0-----:R-:W-:Y:S01]  /*f1a0*/  @P0 IMAD.HI.U32 R2, R10, R3, RZ ;  /* 0x000000030a020227 */ /* 0x001fe200078e00ff */
[----:B------:R-:W-:-:S04]  /*f1b0*/  MOV R9, R10 ;  /* 0x0000000a00097202 */ /* 0x000fc80000000f00 */
[----:B-1----:R-:W-:Y:S02]  /*f1c0*/  @P0 SHF.R.U32.HI R9, RZ, R5, R2 ;  /* 0x00000005ff090219 */ /* 0x002fe40000011602 */
[----:B------:R-:W0:Y:S02]  /*f1d0*/  @!P6 LDC.64 R4, c[0x0][0x418] ;  /* 0x00010600ff04eb82 */ /* 0x000e240000000a00 */
[----:B------:R-:W-:Y:S02]  /*f1e0*/  @!P6 SHF.R.S32.HI R3, RZ, 0x1f, R9 ;  /* 0x0000001fff03e819 */ /* 0x000fe40000011409 */
[----:B------:R-:W-:Y:S01]  /*f1f0*/  LOP3.LUT P5, RZ, R16, 0x20, RZ, 0xc0, !PT ;  /* 0x0000002010ff7812 */ /* 0x000fe200078ac0ff */
[----:B------:R-:W-:Y:S01]  /*f200*/  VIADD R21, R20, 0x1 ;  /* 0x0000000114157836 */ /* 0x000fe20000000000 */
[----:B------:R-:W-:Y:S01]  /*f210*/  ULDC.64 UR4, c[0x0][0x208] ;  /* 0x0000820000047ab9 */ /* 0x000fe20000000a00 */
[----:B--2---:R-:W-:-:S04]  /*f220*/  @!P6 IMAD R2, R8, R6, RZ ;  /* 0x000000060802e224 */ /* 0x004fc800078e02ff */
[----:B------:R-:W-:Y:S02]  /*f230*/  @!P6 IMAD R7, R34, R7, R2 ;  /* 0x000000072207e224 */ /* 0x000fe400078e0202 */
[----:B------:R-:W-:-:S04]  /*f240*/  @!P6 IMAD.MOV.U32 R2, RZ, RZ, R9 ;  /* 0x000000ffff02e224 */ /* 0x000fc800078e0009 */
[----:B------:R-:W-:-:S04]  /*f250*/  @!P6 IMAD.WIDE.U32 R2, R34, R6, R2 ;  /* 0x000000062202e225 */ /* 0x000fc800078e0002 */
[----:B------:R-:W-:Y:S01]  /*f260*/  @!P6 IMAD.IADD R3, R7, 0x1, R3 ;  /* 0x000000010703e824 */ /* 0x000fe200078e0203 */
[C---:B0-----:R-:W-:Y:S02]  /*f270*/  @!P6 LEA R4, P0, R2.reuse, R4, 0x2 ;  /* 0x000000040204e211 */ /* 0x041fe400078010ff */
[----:B------:R-:W-:Y:S02]  /*f280*/  MOV R8, RZ ;  /* 0x000000ff00087202 */ /* 0x000fe40000000f00 */
[----:B------:R-:W-:Y:S02]  /*f290*/  @!P6 LEA.HI.X R5, R2, R5, R3, 0x2, P0 ;  /* 0x000000050205e211 */ /* 0x000fe400000f1403 */
[----:B------:R-:W-:-:S03]  /*f2a0*/  ISETP.NE.AND P0, PT, R21, 0x2, PT ;  /* 0x000000021500780c */ /* 0x000fc60003f05270 */
[----:B------:R0:W5:Y:S01]  /*f2b0*/  @!P6 LDG.E R8, desc[UR4][R4.64] ;  /* 0x000000040408e981 */ /* 0x000162000c1e1900 */
[----:B------:R-:W-:Y:S02]  /*f2c0*/  SEL R26, RZ, 0x1, P0 ;  /* 0x00000001ff1a7807 */ /* 0x000fe40000000000 */
[----:B------:R-:W-:Y:S02]  /*f2d0*/  SEL R21, R21, RZ, P0 ;  /* 0x000000ff15157207 */ /* 0x000fe40000000000 */
[----:B------:R-:W-:Y:S01]  /*f2e0*/  LOP3.LUT R26, R23, R26, RZ, 0x3c, !PT ;  /* 0x0000001a171a7212 */ /* 0x000fe200078e3cff */
[----:B------:R-:W-:Y:S06]  /*f2f0*/  @!P5 BRA `(.L_x_58) ;  /* 0x000000000004d947 */ /* 0x000fec0003800000 */
[----:B------:R-:W-:Y:S01]  /*f300*/  BPT.TRAP 0x1 ;  /* 0x000000040000795c */ /* 0x000fe20000300000 */
.L_x_58:
[----:B------:R-:W-:Y:S01]  /*f310*/  LEA R19, R21, UR42, 0x3 ;  /* 0x0000002a15137c11 */ /* 0x000fe2000f8e18ff */
[----:B------:R-:W-:Y:S01]  /*f320*/  BSSY B1, `(.L_x_59) ;  /* 0x0000004000017945 */ /* 0x000fe20003800000 */
[----:B------:R-:W-:-:S04]  /*f330*/  SHF.L.U32 R2, R26, 0x1f, RZ ;  /* 0x0000001f1a027819 */ /* 0x000fc800000006ff */
[----:B------:R-:W1:Y:S02]  /*f340*/  SYNCS.PHASECHK.TRANS64.TRYWAIT P0, [R19+URZ+0x38840], R2 ;  /* 0x03884002130075a7 */ /* 0x000e64000800017f */
[----:B-1----:R-:W-:Y:S05]  /*f350*/  @!P0 BRA `(.L_x_60) ;  /* 0x0000002c00508947 */ /* 0x002fea0003800000 */
.L_x_121:
[----:B------:R-:W-:Y:S05]  /*f360*/  BSYNC B1 ;  /* 0x0000000000017941 */ /* 0x000fea0003800000 */
.L_x_59:
[----:B------:R-:W-:Y:S01]  /*f370*/  ULDC UR4, c[0x0][0x430] ;  /* 0x00010c0000047ab9 */ /* 0x000fe20000000800 */
[----:B-----5:R-:W-:Y:S01]  /*f380*/  SHF.R.S32.HI R29, RZ, 0x1f, R8 ;  /* 0x0000001fff1d7819 */ /* 0x020fe20000011408 */
[----:B------:R-:W-:Y:S01]  /*f390*/  UIADD3 UR4, -UR4, URZ, URZ ;  /* 0x0000003f04047290 */ /* 0x000fe2000fffe13f */
[----:B------:R-:W-:Y:S01]  /*f3a0*/  R2UR UR6, R33 ;  /* 0x00000000210672ca */ /* 0x000fe200000e0000 */
[----:B------:R-:W-:Y:S01]  /*f3b0*/  IMAD R25, R21, 0x5000, R31 ;  /* 0x0000500015197824 */ /* 0x000fe200078e021f */
[----:B------:R-:W-:-:S03]  /*f3c0*/  LOP3.LUT P5, RZ, R16, 0x2, RZ, 0xc0, !PT ;  /* 0x0000000210ff7812 */ /* 0x000fc600078ac0ff */
[----:B------:R-:W-:Y:S01]  /*f3d0*/  IMAD R9, R9, UR4, R10 ;  /* 0x0000000409097c24 */ /* 0x000fe2000f8e020a */
[----:B------:R-:W-:-:S04]  /*f3e0*/  ULDC.64 UR4, c[0x0][0x300] ;  /* 0x0000c00000047ab9 */ /* 0x000fc80000000a00 */
[----:B------:R-:W-:-:S05]  /*f3f0*/  SHF.R.S32.HI R28, RZ, 0x1f, R9 ;  /* 0x0000001fff1c7819 */ /* 0x000fca0000011409 */
[----:B-1----:R-:W-:-:S04]  /*f400*/  IMAD R2, R28, UR4, RZ ;  /* 0x000000041c027c24 */ /* 0x002fc8000f8e02ff */
[C---:B0-----:R-:W-:Y:S02]  /*f410*/  IMAD R5, R9.reuse, UR5, R2 ;  /* 0x0000000509057c24 */ /* 0x041fe4000f8e0202 */
[----:B------:R-:W-:Y:S01]  /*f420*/  IMAD.WIDE.U32 R2, R9, UR4, RZ ;  /* 0x0000000409027c25 */ /* 0x000fe2000f8e00ff */
[----:B------:R-:W-:-:S03]  /*f430*/  ULDC.64 UR4, c[0x0][0x310] ;  /* 0x0000c40000047ab9 */ /* 0x000fc60000000a00 */
        /* <DEDUP_REMOVED lines=13> */
[----:B------:R-:W-:-:S03]  /*f510*/  UMOV UR4, 0xffffffff ;  /* 0xffffffff00047882 */ /* 0x000fc60000000000 */
[----:B------:R-:W-:Y:S01]  /*f520*/  LEA.HI.X R27, R2, UR7, R27, 0x1, P0 ;  /* 0x00000007021b7c11 */ /* 0x000fe200080f0c1b */
[----:B------:R-:W-:Y:S06]  /*f530*/  BRA.DIV UR4, `(.L_x_61) ;  /* 0x0000002a04ec7947 */ /* 0x000fec000b800000 */
[----:B------:R-:W0:Y:S01]  /*f540*/  SHFL.IDX PT, R14, R24, RZ, 0x181f ;  /* 0x00181fff180e7589 */ /* 0x000e2200000e0000 */
[----:B------:R-:W-:Y:S01]  /*f550*/  IMAD.SHL.U32 R12, R22, 0x2, RZ ;  /* 0x00000002160c7824 */ /* 0x000fe200078e00ff */
[----:B------:R-:W-:Y:S01]  /*f560*/  LOP3.LUT R16, R16, 0xffffff7f, RZ, 0xc0, !PT ;  /* 0xffffff7f10107812 */ /* 0x000fe200078ec0ff */
[----:B------:R-:W-:Y:S01]  /*f570*/  ULDC.64 UR4, c[0x0][0x208] ;  /* 0x0000820000047ab9 */ /* 0x000fe20000000a00 */
[----:B------:R-:W1:Y:S01]  /*f580*/  SHFL.IDX PT, R3, R27, RZ, 0x181f ;  /* 0x00181fff1b037589 */ /* 0x000e6200000e0000 */
[----:B------:R-:W-:Y:S02]  /*f590*/  LEA R25, R25, UR42, 0x1 ;  /* 0x0000002a19197c11 */ /* 0x000fe4000f8e08ff */
[----:B------:R-:W-:Y:S01]  /*f5a0*/  @P1 LOP3.LUT R16, R16, 0x80, RZ, 0xfc, !PT ;  /* 0x0000008010101812 */ /* 0x000fe200078efcff */
[----:B------:R-:W2:Y:S03]  /*f5b0*/  SHFL.IDX PT, R11, R24, 0x1, 0x181f ;  /* 0x00381f00180b7f89 */ /* 0x000ea600000e0000 */
[C---:B------:R-:W-:Y:S01]  /*f5c0*/  LOP3.LUT P1, RZ, R16.reuse, 0x8, RZ, 0xc0, !PT ;  /* 0x0000000810ff7812 */ /* 0x040fe2000782c0ff */
[----:B------:R-:W3:Y:S01]  /*f5d0*/  SHFL.IDX PT, R5, R27, 0x1, 0x181f ;  /* 0x00381f001b057f89 */ /* 0x000ee200000e0000 */
[----:B------:R-:W-:-:S03]  /*f5e0*/  LOP3.LUT P6, RZ, R16, 0x4, RZ, 0xc0, !PT ;  /* 0x0000000410ff7812 */ /* 0x000fc600078cc0ff */
[----:B------:R-:W-:Y:S01]  /*f5f0*/  SHFL.IDX PT, R32, R27, 0x3, 0x181f ;  /* 0x00781f001b207f89 */ /* 0x000fe200000e0000 */
[----:B0-----:R-:W-:-:S03]  /*f600*/  IADD3 R2, P0, R14, R12, RZ ;  /* 0x0000000c0e027210 */ /* 0x001fc60007f1e0ff */
[----:B------:R-:W-:Y:S02]  /*f610*/  SHFL.IDX PT, R14, R24, 0x4, 0x181f ;  /* 0x00981f00180e7f89 */ /* 0x000fe400000e0000 */
[----:B-1----:R-:W-:Y:S01]  /*f620*/  IMAD.X R3, RZ, RZ, R3, P0 ;  /* 0x000000ffff037224 */ /* 0x002fe200000e0603 */
[-C--:B--2---:R-:W-:Y:S02]  /*f630*/  IADD3 R6, P0, R11, R12.reuse, RZ ;  /* 0x0000000c0b067210 */ /* 0x084fe40007f1e0ff */
[----:B------:R-:W0:Y:S03]  /*f640*/  SHFL.IDX PT, R11, R24, 0x2, 0x181f ;  /* 0x00581f00180b7f89 */ /* 0x000e2600000e0000 */
[----:B---3--:R-:W-:Y:S02]  /*f650*/  IMAD.X R7, RZ, RZ, R5, P0 ;  /* 0x000000ffff077224 */ /* 0x008fe400000e0605 */
[----:B------:R-:W1:Y:S04]  /*f660*/  SHFL.IDX PT, R5, R27, 0x2, 0x181f ;  /* 0x00581f001b057f89 */ /* 0x000e6800000e0000 */
[----:B------:R-:W-:Y:S01]  /*f670*/  SHFL.IDX PT, R27, R27, 0x4, 0x181f ;  /* 0x00981f001b1b7f89 */ /* 0x000fe200000e0000 */
[----:B0-----:R-:W-:-:S04]  /*f680*/  IADD3 R4, P0, R11, R12, RZ ;  /* 0x0000000c0b047210 */ /* 0x001fc80007f1e0ff */
[----:B-1----:R-:W-:Y:S02]  /*f690*/  IADD3.X R5, RZ, R5, RZ, P0, !PT ;  /* 0x00000005ff057210 */ /* 0x002fe400007fe4ff */
[----:B------:R-:W-:-:S13]  /*f6a0*/  LOP3.LUT P0, RZ, R16, 0x10, RZ, 0xc0, !PT ;  /* 0x0000001010ff7812 */ /* 0x000fda000780c0ff */
[----:B------:R-:W-:Y:S04]  /*f6b0*/  LDGSTS.E.BYPASS.LTC128B.128 [R25+0x24400], desc[UR4][R2.64], !P0 ;  /* 0x2440000002197fae */ /* 0x000fe8000c101d44 */
[----:B------:R-:W-:Y:S04]  /*f6c0*/  LDGSTS.E.BYPASS.LTC128B.128 [R25+0x26c00], desc[UR4][R2.64+0x80], !P1 ;  /* 0x26c0008002197fae */ /* 0x000fe8000c901d44 */
[----:B------:R-:W-:Y:S04]  /*f6d0*/  LDGSTS.E.BYPASS.LTC128B.128 [R25+0x29400], desc[UR4][R2.64+0x100], !P6 ;  /* 0x2940010002197fae */ /* 0x000fe8000f101d44 */
[----:B------:R0:W-:Y:S04]  /*f6e0*/  LDGSTS.E.BYPASS.LTC128B.128 [R25+0x2bc00], desc[UR4][R2.64+0x180], !P5 ;  /* 0x2bc0018002197fae */ /* 0x0001e8000e901d44 */
[----:B0-----:R-:W0:Y:S02]  /*f6f0*/  SHFL.IDX PT, R2, R24, 0x3, 0x181f ;  /* 0x00781f0018027f89 */ /* 0x001e2400000e0000 */
[----:B0-----:R-:W-:-:S05]  /*f700*/  IADD3 R2, P0, R2, R12, RZ ;  /* 0x0000000c02027210 */ /* 0x001fca0007f1e0ff */
[----:B------:R-:W-:Y:S01]  /*f710*/  IMAD.X R3, RZ, RZ, R32, P0 ;  /* 0x000000ffff037224 */ /* 0x000fe200000e0620 */
[----:B------:R-:W-:-:S13]  /*f720*/  LOP3.LUT P0, RZ, R16, 0x10, RZ, 0xc0, !PT ;  /* 0x0000001010ff7812 */ /* 0x000fda000780c0ff */
[----:B------:R0:W-:Y:S04]  /*f730*/  LDGSTS.E.BYPASS.LTC128B.128 [R25+0x24c00], desc[UR4][R6.64], !P0 ;  /* 0x24c0000006197fae */ /* 0x0001e8000c101d44 */
        /* <DEDUP_REMOVED lines=8> */
[----:B------:R0:W-:Y:S01]  /*f7c0*/  LDGSTS.E.BYPASS.LTC128B.128 [R25+0x28400], desc[UR4][R2.64+0x80], !P1 ;  /* 0x2840008002197fae */ /* 0x0001e2000c901d44 */
[----:B------:R-:W-:-:S03]  /*f7d0*/  LOP3.LUT P1, RZ, R16, 0x80, RZ, 0xc0, !PT ;  /* 0x0000008010ff7812 */ /* 0x000fc6000782c0ff */
[----:B------:R0:W-:Y:S04]  /*f7e0*/  LDGSTS.E.BYPASS.LTC128B.128 [R25+0x2ac00], desc[UR4][R2.64+0x100], !P6 ;  /* 0x2ac0010002197fae */ /* 0x0001e8000f101d44 */
[----:B------:R0:W-:Y:S06]  /*f7f0*/  LDGSTS.E.BYPASS.LTC128B.128 [R25+0x2d400], desc[UR4][R2.64+0x180], !P5 ;  /* 0x2d40018002197fae */ /* 0x0001ec000e901d44 */
.L_x_133:
[----:B0-----:R-:W-:Y:S01]  /*f800*/  IMAD.SHL.U32 R2, R22, 0x2, RZ ;  /* 0x0000000216027824 */ /* 0x001fe200078e00ff */
[----:B------:R-:W-:Y:S01]  /*f810*/  P2R R4, PR, RZ, 0x2 ;  /* 0x00000002ff047803 */ /* 0x000fe20000000000 */
[----:B------:R-:W-:Y:S01]  /*f820*/  ULDC.64 UR4, c[0x0][0x208] ;  /* 0x0000820000047ab9 */ /* 0x000fe20000000a00 */
[----:B------:R-:W-:Y:S02]  /*f830*/  LOP3.LUT P1, RZ, R16, 0x10, RZ, 0xc0, !PT ;  /* 0x0000001010ff7812 */ /* 0x000fe4000782c0ff */
[----:B------:R-:W-:Y:S02]  /*f840*/  IADD3 R2, P0, R14, R2, RZ ;  /* 0x000000020e027210 */ /* 0x000fe40007f1e0ff */
[----:B------:R-:W-:-:S03]  /*f850*/  LOP3.LUT P6, RZ, R16, 0x4, RZ, 0xc0, !PT ;  /* 0x0000000410ff7812 */ /* 0x000fc600078cc0ff */
[----:B------:R-:W-:Y:S01]  /*f860*/  IMAD.X R3, RZ, RZ, R27, P0 ;  /* 0x000000ffff037224 */ /* 0x000fe200000e061b */
[----:B------:R-:W-:-:S05]  /*f870*/  LOP3.LUT P0, RZ, R16, 0x8, RZ, 0xc0, !PT ;  /* 0x0000000810ff7812 */ /* 0x000fca000780c0ff */
[----:B------:R-:W-:Y:S01]  /*f880*/  @!PT LDS RZ, [RZ] ;  /* 0x00000000fffff984 */ /* 0x000fe20000000800 */
[----:B------:R-:W-:Y:S01]  /*f890*/  @!PT LDS RZ, [RZ] ;  /* 0x00000000fffff984 */ /* 0x000fe20000000800 */
[----:B------:R-:W-:Y:S01]  /*f8a0*/  @!PT LDS RZ, [RZ] ;  /* 0x00000000fffff984 */ /* 0x000fe20000000800 */
[----:B------:R0:W-:Y:S01]  /*f8b0*/  LDGSTS.E.BYPASS.LTC128B.128 [R25+0x26400], desc[UR4][R2.64], !P1 ;  /* 0x2640000002197fae */ /* 0x0001e2000c901d44 */
[----:B------:R-:W-:-:S07]  /*f8c0*/  ISETP.NE.AND P1, PT, R4, RZ, PT ;  /* 0x000000ff0400720c */ /* 0x000fce0003f25270 */
[----:B------:R0:W-:Y:S01]  /*f8d0*/  LDGSTS.E.BYPASS.LTC128B.128 [R25+0x28c00], desc[UR4][R2.64+0x80], !P0 ;  /* 0x28c0008002197fae */ /* 0x0001e2000c101d44 */
[----:B------:R-:W-:-:S03]  /*f8e0*/  PLOP3.LUT P0, PT, PT, PT, PT, 0x80, 0x0 ;  /* 0x000000000000781c */ /* 0x000fc60003f0f070 */
[----:B------:R0:W-:Y:S04]  /*f8f0*/  LDGSTS.E.BYPASS.LTC128B.128 [R25+0x2b400], desc[UR4][R2.64+0x100], !P6 ;  /* 0x2b40010002197fae */ /* 0x0001e8000f101d44 */
[----:B------:R0:W-:Y:S01]  /*f900*/  LDGSTS.E.BYPASS.LTC128B.128 [R25+0x2dc00], desc[UR4][R2.64+0x180], !P5 ;  /* 0x2dc0018002197fae */ /* 0x0001e2000e901d44 */
[----:B------:R-:W-:-:S05]  /*f910*/  NOP ;  /* 0x0000000000007918 */ /* 0x000fca0000000000 */
.L_x_62:
[----:B------:R-:W-:Y:S02]  /*f920*/  PLOP3.LUT P5, PT, P5, P0, PT, 0xa2, 0x0 ;  /* 0x000000000000781c */ /* 0x000fe40002fa1472 */
[----:B------:R-:W-:-:S08]  /*f930*/  @P0 R2UR P5, UR4, R19 ;  /* 0x00000000130402ca */ /* 0x000fd000000a0000 */
[----:B------:R-:W-:-:S05]  /*f940*/  @P0 PLOP3.LUT P0, PT, P5, PT, PT, 0x80, 0x0 ;  /* 0x000000000000081c */ /* 0x000fca0002f0f070 */
[----:B------:R-:W-:Y:S01]  /*f950*/  @!P5 SYNCS.ARRIVE.TRANS64.RED.A0T1 RZ, [UR4+0x38830], RZ ;  /* 0x038830ffffffd9a7 */ /* 0x000fe20008200404 */
[----:B------:R-:W-:Y:S07]  /*f960*/  @!P5 ARRIVES.LDGSTSBAR.64.TRANSCNT [UR4+0x38830] ;  /* 0x03883000ff00d9b0 */ /* 0x000fee0008000a84 */
[----:B------:R-:W-:Y:S05]  /*f970*/  @P0 BRA.U.ANY `(.L_x_62) ;  /* 0xfffffffd00e80947 */ /* 0x000fea000393ffff */
[----:B------:R-:W-:Y:S01]  /*f980*/  NOP ;  /* 0x0000000000007918 */ /* 0x000fe20000000000 */
[----:B------:R-:W-:-:S13]  /*f990*/  LOP3.LUT P6, RZ, R16, 0x20, RZ, 0xc0, !PT ;  /* 0x0000002010ff7812 */ /* 0x000fda00078cc0ff */
[----:B------:R-:W-:Y:S05]  /*f9a0*/  @!P6 BRA `(.L_x_63) ;  /* 0x000000000004e947 */ /* 0x000fea0003800000 */
[----:B------:R-:W-:Y:S01]  /*f9b0*/  BPT.TRAP 0x1 ;  /* 0x000000040000795c */ /* 0x000fe20000300000 */
.L_x_63:
[----:B------:R1:W-:Y:S01]  /*f9c0*/  SYNCS.ARRIVE.TRANS64.A1T0 RZ, [R19+URZ+0x38830], RZ ;  /* 0x038830ff13ff79a7 */ /* 0x0003e2000810003f */
[----:B------:R-:W-:Y:S05]  /*f9d0*/  @!P6 BRA `(.L_x_64) ;  /* 0x000000000004e947 */ /* 0x000fea0003800000 */
[----:B------:R-:W-:Y:S01]  /*f9e0*/  BPT.TRAP 0x1 ;  /* 0x000000040000795c */ /* 0x000fe20000300000 */
.L_x_64:
[----:B0-----:R-:W-:Y:S01]  /*f9f0*/  SHF.L.U32 R3, R23, 0x1f, RZ ;  /* 0x0000001f17037819 */ /* 0x001fe200000006ff */
[----:B------:R-:W-:Y:S01]  /*fa00*/  BSSY B1, `(.L_x_65) ;  /* 0x0000004000017945 */ /* 0x000fe20003800000 */
[----:B------:R-:W-:-:S04]  /*fa10*/  LEA R4, R20, UR42, 0x3 ;  /* 0x0000002a14047c11 */ /* 0x000fc8000f8e18ff */
[----:B------:R-:W0:Y:S02]  /*fa20*/  SYNCS.PHASECHK.TRANS64.TRYWAIT P0, [R4+URZ+0x38860], R3 ;  /* 0x03886003040075a7 */ /* 0x000e24000800017f */
[----:B0-----:R-:W-:Y:S05]  /*fa30*/  @!P0 BRA `(.L_x_66) ;  /* 0x0000002c00788947 */ /* 0x001fea0003800000 */
.L_x_134:
[----:B------:R-:W-:Y:S05]  /*fa40*/  BSYNC B1 ;  /* 0x0000000000017941 */ /* 0x000fea0003800000 */
.L_x_65:
[----:B------:R-:W-:Y:S01]  /*fa50*/  UMOV UR4, 0xffffffff ;  /* 0xffffffff00047882 */ /* 0x000fe20000000000 */
[----:B------:R-:W-:Y:S01]  /*fa60*/  IMAD R5, R20, 0x5000, R31 ;  /* 0x0000500014057824 */ /* 0x000fe200078e021f */
[----:B------:R-:W-:Y:S01]  /*fa70*/  SHF.L.U32 R6, R22, 0x1, RZ ;  /* 0x0000000116067819 */ /* 0x000fe200000006ff */
[----:B------:R-:W-:Y:S06]  /*fa80*/  BRA.DIV UR4, `(.L_x_67) ;  /* 0x0000002e04787947 */ /* 0x000fec000b800000 */
[----:B------:R-:W2:Y:S01]  /*fa90*/  SHFL.IDX PT, R14, R17, RZ, 0x181f ;  /* 0x00181fff110e7589 */ /* 0x000ea200000e0000 */
[----:B------:R-:W-:Y:S01]  /*faa0*/  LEA R5, R5, UR42, 0x1 ;  /* 0x0000002a05057c11 */ /* 0x000fe2000f8e08ff */
[----:B------:R-:W-:Y:S02]  /*fab0*/  ULDC.64 UR4, c[0x0][0x208] ;  /* 0x0000820000047ab9 */ /* 0x000fe40000000a00 */
[----:B0-----:R-:W0:Y:S01]  /*fac0*/  SHFL.IDX PT, R3, R18, RZ, 0x181f ;  /* 0x00181fff12037589 */ /* 0x001e2200000e0000 */
[----:B--2---:R-:W-:-:S03]  /*fad0*/  IADD3 R2, P0, R14, R6, RZ ;  /* 0x000000060e027210 */ /* 0x004fc60007f1e0ff */
[----:B------:R-:W2:Y:S02]  /*fae0*/  SHFL.IDX PT, R14, R17, 0x1, 0x181f ;  /* 0x00381f00110e7f89 */ /* 0x000ea400000e0000 */
[----:B0-----:R-:W-:Y:S01]  /*faf0*/  IMAD.X R3, RZ, RZ, R3, P0 ;  /* 0x000000ffff037224 */ /* 0x001fe200000e0603 */
[----:B------:R-:W-:-:S13]  /*fb00*/  ISETP.LT.OR P0, PT, R0, 0x1, P4 ;  /* 0x000000010000780c */ /* 0x000fda0002701670 */
[----:B------:R-:W-:Y:S01]  /*fb10*/  LDGSTS.E.BYPASS.LTC128B.128 [R5+0x400], desc[UR4][R2.64], !P0 ;  /* 0x0040000002057fae */ /* 0x000fe2000c101d44 */
[----:B------:R-:W-:-:S13]  /*fb20*/  ISETP.LT.OR P0, PT, R0, 0x1, P3 ;  /* 0x000000010000780c */ /* 0x000fda0001f01670 */
[----:B------:R-:W-:Y:S01]  /*fb30*/  LDGSTS.E.BYPASS.LTC128B.128 [R5+0x2c00], desc[UR4][R2.64+0x80], !P0 ;  /* 0x02c0008002057fae */ /* 0x000fe2000c101d44 */
[----:B------:R-:W-:-:S13]  /*fb40*/  ISETP.LT.OR P0, PT, R0, 0x1, P2 ;  /* 0x000000010000780c */ /* 0x000fda0001701670 */
[----:B------:R-:W-:Y:S01]  /*fb50*/  LDGSTS.E.BYPASS.LTC128B.128 [R5+0x5400], desc[UR4][R2.64+0x100], !P0 ;  /* 0x0540010002057fae */ /* 0x000fe2000c101d44 */
[----:B------:R-:W-:-:S13]  /*fb60*/  ISETP.LT.OR P0, PT, R0, 0x1, P1 ;  /* 0x000000010000780c */ /* 0x000fda0000f01670 */
[----:B------:R0:W-:Y:S04]  /*fb70*/  LDGSTS.E.BYPASS.LTC128B.128 [R5+0x7c00], desc[UR4][R2.64+0x180], !P0 ;  /* 0x07c0018002057fae */ /* 0x0001e8000c101d44 */
[----:B0-----:R-:W0:Y:S01]  /*fb80*/  SHFL.IDX PT, R3, R18, 0x1, 0x181f ;  /* 0x00381f0012037f89 */ /* 0x001e2200000e0000 */
        /* <DEDUP_REMOVED lines=25> */
[----:B------:R-:W2:Y:S04]  /*fd20*/  SHFL.IDX PT, R18, R18, 0x4, 0x181f ;  /* 0x00981f0012127f89 */ /* 0x000ea800000e0000 */
[----:B------:R3:W4:Y:S01]  /*fd30*/  SHFL.IDX PT, R14, R17, 0x4, 0x181f ;  /* 0x00981f00110e7f89 */ /* 0x00072200000e0000 */
[----:B0-----:R-:W-:Y:S02]  /*fd40*/  IADD3.X R3, RZ, R3, RZ, P0, !PT ;  /* 0x00000003ff037210 */ /* 0x001fe400007fe4ff */
[----:B------:R-:W-:-:S13]  /*fd50*/  ISETP.LT.OR P0, PT, R0, 0x31, P4 ;  /* 0x000000310000780c */ /* 0x000fda0002701670 */
[----:B------:R3:W-:Y:S01]  /*fd60*/  LDGSTS.E.BYPASS.LTC128B.128 [R5+0x1c00], desc[UR4][R2.64], !P0 ;  /* 0x01c0000002057fae */ /* 0x0007e2000c101d44 */
[----:B------:R-:W-:-:S13]  /*fd70*/  ISETP.LT.OR P0, PT, R0, 0x31, P3 ;  /* 0x000000310000780c */ /* 0x000fda0001f01670 */
[----:B------:R3:W-:Y:S01]  /*fd80*/  LDGSTS.E.BYPASS.LTC128B.128 [R5+0x4400], desc[UR4][R2.64+0x80], !P0 ;  /* 0x0440008002057fae */ /* 0x0007e2000c101d44 */
[----:B------:R-:W-:-:S13]  /*fd90*/  ISETP.LT.OR P0, PT, R0, 0x31, P2 ;  /* 0x000000310000780c */ /* 0x000fda0001701670 */
[----:B------:R3:W-:Y:S01]  /*fda0*/  LDGSTS.E.BYPASS.LTC128B.128 [R5+0x6c00], desc[UR4][R2.64+0x100], !P0 ;  /* 0x06c0010002057fae */ /* 0x0007e2000c101d44 */
[----:B------:R-:W-:-:S13]  /*fdb0*/  ISETP.LT.OR P0, PT, R0, 0x31, P1 ;  /* 0x000000310000780c */ /* 0x000fda0000f01670 */
[----:B--2-4-:R3:W-:Y:S02]  /*fdc0*/  LDGSTS.E.BYPASS.LTC128B.128 [R5+0x9400], desc[UR4][R2.64+0x180], !P0 ;  /* 0x0940018002057fae */ /* 0x0147e4000c101d44 */
.L_x_146:
[----:B---3--:R-:W-:Y:S01]  /*fdd0*/  IADD3 R2, P0, R14, R6, RZ ;  /* 0x000000060e027210 */ /* 0x008fe20007f1e0ff */
[----:B------:R-:W-:-:S04]  /*fde0*/  ULDC.64 UR4, c[0x0][0x208] ;  /* 0x0000820000047ab9 */ /* 0x000fc80000000a00 */
[----:B------:R-:W-:Y:S01]  /*fdf0*/  IMAD.X R3, RZ, RZ, R18, P0 ;  /* 0x000000ffff037224 */ /* 0x000fe200000e0612 */
[----:B------:R-:W-:-:S13]  /*fe00*/  ISETP.LT.OR P0, PT, R0, 0x41, P4 ;  /* 0x000000410000780c */ /* 0x000fda0002701670 */
[----:B------:R-:W-:Y:S01]  /*fe10*/  @!PT LDS RZ, [RZ] ;  /* 0x00000000fffff984 */ /* 0x000fe20000000800 */
[----:B------:R-:W-:Y:S01]  /*fe20*/  @!PT LDS RZ, [RZ] ;  /* 0x00000000fffff984 */ /* 0x000fe20000000800 */
[----:B------:R-:W-:Y:S01]  /*fe30*/  @!PT LDS RZ, [RZ] ;  /* 0x00000000fffff984 */ /* 0x000fe20000000800 */
[----:B------:R-:W-:Y:S01]  /*fe40*/  LDGSTS.E.BYPASS.LTC128B.128 [R5+0x2400], desc[UR4][R2.64], !P0 ;  /* 0x0240000002057fae */ /* 0x000fe2000c101d44 */
[----:B------:R-:W-:-:S13]  /*fe50*/  ISETP.LT.OR P0, PT, R0, 0x41, P3 ;  /* 0x000000410000780c */ /* 0x000fda0001f01670 */
[----:B------:R-:W-:Y:S01]  /*fe60*/  LDGSTS.E.BYPASS.LTC128B.128 [R5+0x4c00], desc[UR4][R2.64+0x80], !P0 ;  /* 0x04c0008002057fae */ /* 0x000fe2000c101d44 */
[----:B------:R-:W-:-:S13]  /*fe70*/  ISETP.LT.OR P0, PT, R0, 0x41, P2 ;  /* 0x000000410000780c */ /* 0x000fda0001701670 */
[----:B------:R-:W-:Y:S01]  /*fe80*/  LDGSTS.E.BYPASS.LTC128B.128 [R5+0x7400], desc[UR4][R2.64+0x100], !P0 ;  /* 0x0740010002057fae */ /* 0x000fe2000c101d44 */
[----:B------:R-:W-:-:S13]  /*fe90*/  ISETP.LT.OR P0, PT, R0, 0x41, P1 ;  /* 0x000000410000780c */ /* 0x000fda0000f01670 */
[----:B------:R0:W-:Y:S01]  /*fea0*/  LDGSTS.E.BYPASS.LTC128B.128 [R5+0x9c00], desc[UR4][R2.64+0x180], !P0 ;  /* 0x09c0018002057fae */ /* 0x0001e2000c101d44 */
[----:B------:R-:W-:Y:S01]  /*feb0*/  ULDC.64 UR4, c[0x0][0x328] ;  /* 0x0000ca0000047ab9 */ /* 0x000fe20000000a00 */
[----:B------:R-:W-:Y:S01]  /*fec0*/  PLOP3.LUT P0, PT, PT, PT, PT, 0x80, 0x0 ;  /* 0x000000000000781c */ /* 0x000fe20003f0f070 */
[----:B------:R-:W-:Y:S01]  /*fed0*/  IMAD R28, R28, UR4, RZ ;  /* 0x000000041c1c7c24 */ /* 0x000fe2000f8e02ff */
[----:B------:R-:W-:-:S03]  /*fee0*/  NOP ;  /* 0x0000000000007918 */ /* 0x000fc60000000000 */
[C---:B------:R-:W-:Y:S02]  /*fef0*/  IMAD R7, R9.reuse, UR5, R28 ;  /* 0x0000000509077c24 */ /* 0x040fe4000f8e021c */
[----:B0-----:R-:W-:Y:S01]  /*ff00*/  IMAD.WIDE.U32 R2, R9, UR4, RZ ;  /* 0x0000000409027c25 */ /* 0x001fe2000f8e00ff */
[----:B------:R-:W-:-:S03]  /*ff10*/  ULDC.64 UR4, c[0x0][0x338] ;  /* 0x0000ce0000047ab9 */ /* 0x000fc60000000a00 */
[----:B------:R-:W-:Y:S02]  /*ff20*/  IMAD.IADD R3, R3, 0x1, R7 ;  /* 0x0000000103037824 */ /* 0x000fe400078e0207 */
[----:B------:R-:W-:Y:S02]  /*ff30*/  IMAD R29, R29, UR4, RZ ;  /* 0x000000041d1d7c24 */ /* 0x000fe4000f8e02ff */
[----:B------:R-:W-:-:S04]  /*ff40*/  IMAD.WIDE.U32 R2, R8, UR4, R2 ;  /* 0x0000000408027c25 */ /* 0x000fc8000f8e0002 */
[----:B------:R-:W-:-:S04]  /*ff50*/  IMAD R29, R8, UR5, R29 ;  /* 0x00000005081d7c24 */ /* 0x000fc8000f8e021d */
[----:B-1----:R-:W-:-:S07]  /*ff60*/  IMAD.IADD R19, R3, 0x1, R29 ;  /* 0x0000000103137824 */ /* 0x002fce00078e021d */
.L_x_68:
        /* <DEDUP_REMOVED lines=10> */
.L_x_69:
[----:B------:R-:W-:Y:S01]  /*10010*/  R2UR UR4, R33 ;  /* 0x00000000210472ca */ /* 0x000fe200000e0000 */
[----:B------:R-:W-:Y:S01]  /*10020*/  ULDC.64 UR6, c[0x0][0x330] ;  /* 0x0000cc0000067ab9 */ /* 0x000fe20000000a00 */
[----:B------:R-:W-:Y:S01]  /*10030*/  MOV R18, R2 ;  /* 0x0000000200127202 */ /* 0x000fe20000000f00 */
[----:B------:R-:W-:Y:S01]  /*10040*/  IMAD.U32 R3, RZ, RZ, UR6 ;  /* 0x00000006ff037e24 */ /* 0x000fe2000f8e00ff */
[----:B------:R-:W-:Y:S01]  /*10050*/  IADD3 R30, R30, -0x1, RZ ;  /* 0xffffffff1e1e7810 */ /* 0x000fe20007ffe0ff */
[----:B------:R0:W-:Y:S01]  /*10060*/  SYNCS.ARRIVE.TRANS64.A1T0 RZ, [R4+URZ+0x38850], RZ ;  /* 0x038850ff04ff79a7 */ /* 0x0001e2000810003f */
[----:B------:R-:W-:Y:S02]  /*10070*/  VIADD R0, R0, 0x50 ;  /* 0x0000005000007836 */ /* 0x000fe40000000000 */
[----:B------:R-:W-:-:S04]  /*10080*/  IMAD.WIDE.U32 R18, R3, UR39, R18 ;  /* 0x0000002703127c25 */ /* 0x000fc8000f8e0012 */
[----:B------:R-:W-:Y:S01]  /*10090*/  VIADD R10, R10, 0xffffffb0 ;  /* 0xffffffb00a0a7836 */ /* 0x000fe20000000000 */
[----:B------:R-:W-:Y:S01]  /*100a0*/  UIMAD UR4, UR4, UR6, URZ ;  /* 0x00000006040472a4 */ /* 0x000fe2000f8e023f */
[----:B------:R-:W-:Y:S02]  /*100b0*/  IMAD.MOV.U32 R20, RZ, RZ, R21 ;  /* 0x000000ffff147224 */ /* 0x000fe400078e0015 */
[----:B------:R-:W-:Y:S01]  /*100c0*/  IMAD.MOV.U32 R23, RZ, RZ, R26 ;  /* 0x000000ffff177224 */ /* 0x000fe200078e001a */
[----:B------:R-:W-:-:S03]  /*100d0*/  UIMAD UR4, UR39, UR7, UR4 ;  /* 0x00000007270472a4 */ /* 0x000fc6000f8e0204 */
[----:B------:R-:W-:Y:S02]  /*100e0*/  ULDC.64 UR6, c[0x0][0x318] ;  /* 0x0000c60000067ab9 */ /* 0x000fe40000000a00 */
[----:B------:R-:W-:Y:S01]  /*100f0*/  LEA R17, P0, R18, UR6, 0x1 ;  /* 0x0000000612117c11 */ /* 0x000fe2000f8008ff */
[----:B------:R-:W-:-:S05]  /*10100*/  VIADD R3, R19, UR4 ;  /* 0x0000000413037c36 */ /* 0x000fca0008000000 */
[----:B------:R-:W-:Y:S02]  /*10110*/  LEA.HI.X R18, R18, UR7, R3, 0x1, P0 ;  /* 0x0000000712127c11 */ /* 0x000fe400080f0c03 */
[----:B------:R-:W-:-:S13]  /*10120*/  ISETP.GT.AND P0, PT, R30, UR45, PT ;  /* 0x0000002d1e007c0c */ /* 0x000fda000bf04270 */
[----:B0-----:R-:W-:Y:S05]  /*10130*/  @P0 BRA `(.L_x_70) ;  /* 0xffffffec00e00947 */ /* 0x001fea000383ffff */
[----:B------:R-:W-:Y:S05]  /*10140*/  BSYNC B0 ;  /* 0x0000000000007941 */ /* 0x000fea0003800000 */
.L_x_57:
[----:B------:R-:W-:-:S13]  /*10150*/  LOP3.LUT P0, RZ, R16, 0x20, RZ, 0xc0, !PT ;  /* 0x0000002010ff7812 */ /* 0x000fda000780c0ff */
[----:B------:R-:W-:Y:S05]  /*10160*/  @!P0 BRA `(.L_x_71) ;  /* 0x0000000000048947 */ /* 0x000fea0003800000 */
[----:B------:R-:W-:Y:S01]  /*10170*/  BPT.TRAP 0x1 ;  /* 0x000000040000795c */ /* 0x000fe20000300000 */
.L_x_71:
[C---:B0-----:R-:W-:Y:S01]  /*10180*/  LEA R0, R21.reuse, UR42, 0x3 ;  /* 0x0000002a15007c11 */ /* 0x041fe2000f8e18ff */
[----:B------:R-:W0:Y:S01]  /*10190*/  S2R R2, SR_TID.X ;  /* 0x0000000000027919 */ /* 0x000e220000002100 */
[----:B------:R-:W-:Y:S01]  /*101a0*/  SHF.L.U32 R3, R26, 0x1f, RZ ;  /* 0x0000001f1a037819 */ /* 0x000fe200000006ff */
[----:B------:R-:W-:Y:S01]  /*101b0*/  BSSY B0, `(.L_x_72) ;  /* 0x0000009000007945 */ /* 0x000fe20003800000 */
[----:B------:R-:W-:Y:S01]  /*101c0*/  MOV R5, 0xffffffb0 ;  /* 0xffffffb000057802 */ /* 0x000fe20000000f00 */
[----:B------:R-:W-:Y:S01]  /*101d0*/  IMAD R4, R21, 0x5000, R31 ;  /* 0x0000500015047824 */ /* 0x000fe200078e021f */
[----:B------:R-:W1:Y:S03]  /*101e0*/  SYNCS.PHASECHK.TRANS64.TRYWAIT P0, [R0+URZ+0x38860], R3 ;  /* 0x03886003000075a7 */ /* 0x000e66000800017f */
[----:B------:R-:W-:Y:S01]  /*101f0*/  IMAD R5, R30, R5, UR40 ;  /* 0x000000281e057e24 */ /* 0x000fe2000f8e0205 */
[----:B0-----:R-:W-:-:S04]  /*10200*/  LOP3.LUT R2, R2, 0x7f, RZ, 0xc0, !PT ;  /* 0x0000007f02027812 */ /* 0x001fc800078ec0ff */
[----:B------:R-:W-:-:S05]  /*10210*/  SHF.R.U32.HI R2, RZ, 0x3, R2 ;  /* 0x00000003ff027819 */ /* 0x000fca0000011602 */
[----:B------:R-:W-:Y:S01]  /*10220*/  IMAD.IADD R5, R5, 0x1, -R2 ;  /* 0x0000000105057824 */ /* 0x000fe200078e0a02 */
[----:B-1----:R-:W-:Y:S06]  /*10230*/  @!P0 BRA `(.L_x_73) ;  /* 0x0000002c00588947 */ /* 0x002fec0003800000 */
.L_x_147:
[----:B------:R-:W-:Y:S05]  /*10240*/  BSYNC B0 ;  /* 0x0000000000007941 */ /* 0x000fea0003800000 */
.L_x_72:
[----:B------:R-:W-:-:S03]  /*10250*/  UMOV UR4, 0xffffffff ;  /* 0xffffffff00047882 */ /* 0x000fc60000000000 */
[----:B------:R-:W-:Y:S05]  /*10260*/  BRA.DIV UR4, `(.L_x_74) ;  /* 0x0000002e04607947 */ /* 0x000fea000b800000 */
[----:B0-----:R-:W-:Y:S01]  /*10270*/  SHFL.IDX PT, R3, R18, RZ, 0x181f ;  /* 0x00181fff12037589 */ /* 0x001fe200000e0000 */
[----:B------:R-:W-:Y:S01]  /*10280*/  ULDC UR4, c[0x0][0x2f4] ;  /* 0x0000bd0000047ab9 */ /* 0x000fe20000000800 */
[----:B------:R-:W-:Y:S01]  /*10290*/  LEA R4, R4, UR42, 0x1 ;  /* 0x0000002a04047c11 */ /* 0x000fe2000f8e08ff */
[----:B------:R-:W-:Y:S01]  /*102a0*/  ULDC.64 UR6, c[0x0][0x208] ;  /* 0x0000820000067ab9 */ /* 0x000fe20000000a00 */
[----:B------:R-:W0:Y:S01]  /*102b0*/  SHFL.IDX PT, R2, R17, RZ, 0x181f ;  /* 0x00181fff11027589 */ /* 0x000e2200000e0000 */
[----:B------:R-:W-:Y:S02]  /*102c0*/  ISETP.GE.AND P2, PT, R22, UR4, PT ;  /* 0x0000000416007c0c */ /* 0x000fe4000bf46270 */
[----:B------:R-:W-:Y:S01]  /*102d0*/  ISETP.GE.AND P3, PT, R37, UR4, PT ;  /* 0x0000000425007c0c */ /* 0x000fe2000bf66270 */
[----:B------:R-:W-:Y:S01]  /*102e0*/  SHFL.IDX PT, R6, R18, 0x1, 0x181f ;  /* 0x00381f0012067f89 */ /* 0x000fe200000e0000 */
[C---:B------:R-:W-:Y:S02]  /*102f0*/  ISETP.LT.OR P5, PT, R5.reuse, 0x1, P2 ;  /* 0x000000010500780c */ /* 0x040fe400017a1670 */
[----:B------:R-:W-:Y:S01]  /*10300*/  ISETP.LT.OR P4, PT, R5, 0x1, P3 ;  /* 0x000000010500780c */ /* 0x000fe20001f81670 */
[----:B------:R-:W1:Y:S01]  /*10310*/  SHFL.IDX PT, R14, R17, 0x1, 0x181f ;  /* 0x00381f00110e7f89 */ /* 0x000e6200000e0000 */
[----:B------:R-:W-:-:S02]  /*10320*/  ISETP.GE.AND P1, PT, R36, UR4, PT ;  /* 0x0000000424007c0c */ /* 0x000fc4000bf26270 */
[----:B------:R-:W-:Y:S01]  /*10330*/  ISETP.GE.AND P0, PT, R35, UR4, PT ;  /* 0x0000000423007c0c */ /* 0x000fe2000bf06270 */
[----:B0-----:R-:W-:-:S06]  /*10340*/  IMAD.WIDE.U32 R2, R22, 0x2, R2 ;  /* 0x0000000216027825 */ /* 0x001fcc00078e0002 */
[----:B------:R-:W-:Y:S01]  /*10350*/  LDGSTS.E.BYPASS.LTC128B.128 [R4+0x400], desc[UR6][R2.64], !P5 ;  /* 0x0040000002047fae */ /* 0x000fe2000e901d46 */
[----:B------:R-:W-:-:S03]  /*10360*/  ISETP.LT.OR P5, PT, R5, 0x1, P1 ;  /* 0x000000010500780c */ /* 0x000fc60000fa1670 */
[----:B------:R-:W-:Y:S01]  /*10370*/  LDGSTS.E.BYPASS.LTC128B.128 [R4+0x2c00], desc[UR6][R2.64+0x80], !P4 ;  /* 0x02c0008002047fae */ /* 0x000fe2000e101d46 */
[----:B------:R-:W-:-:S09]  /*10380*/  ISETP.LT.OR P4, PT, R5, 0x1, P0 ;  /* 0x000000010500780c */ /* 0x000fd20000781670 */
[----:B------:R-:W-:Y:S01]  /*10390*/  LDGSTS.E.BYPASS.LTC128B.128 [R4+0x5400], desc[UR6][R2.64+0x100], !P5 ;  /* 0x0540010002047fae */ /* 0x000fe2000e901d46 */
[----:B------:R-:W-:-:S03]  /*103a0*/  ISETP.LT.OR P5, PT, R5, 0x11, P2 ;  /* 0x000000110500780c */ /* 0x000fc600017a1670 */
[----:B------:R1:W-:Y:S01]  /*103b0*/  LDGSTS.E.BYPASS.LTC128B.128 [R4+0x7c00], desc[UR6][R2.64+0x180], !P4 ;  /* 0x07c0018002047fae */ /* 0x0003e2000e101d46 */
[----:B------:R-:W-:Y:S01]  /*103c0*/  ISETP.LT.OR P4, PT, R5, 0x11, P3 ;  /* 0x000000110500780c */ /* 0x000fe20001f81670 */
[----:B-1----:R-:W-:Y:S02]  /*103d0*/  IMAD.MOV.U32 R2, RZ, RZ, R14 ;  /* 0x000000ffff027224 */ /* 0x002fe400078e000e */
[----:B------:R-:W-:Y:S01]  /*103e0*/  IMAD.MOV.U32 R3, RZ, RZ, R6 ;  /* 0x000000ffff037224 */ /* 0x000fe200078e0006 */
[----:B------:R-:W0:Y:S01]  /*103f0*/  SHFL.IDX PT, R14, R17, 0x2, 0x181f ;  /* 0x00581f00110e7f89 */ /* 0x000e2200000e0000 */
[----:B------:R-:W-:-:S03]  /*10400*/  IMAD.WIDE.U32 R2, R22, 0x2, R2 ;  /* 0x0000000216027825 */ /* 0x000fc600078e0002 */
[----:B------:R-:W1:Y:S04]  /*10410*/  SHFL.IDX PT, R6, R18, 0x2, 0x181f ;  /* 0x00581f0012067f89 */ /* 0x000e6800000e0000 */
[----:B------:R-:W-:Y:S01]  /*10420*/  LDGSTS.E.BYPASS.LTC128B.128 [R4+0xc00], desc[UR6][R2.64], !P5 ;  /* 0x00c0000002047fae */ /* 0x000fe2000e901d46 */
[----:B------:R-:W-:-:S03]  /*10430*/  ISETP.LT.OR P5, PT, R5, 0x11, P1 ;  /* 0x000000110500780c */ /* 0x000fc60000fa1670 */
[----:B------:R-:W-:Y:S01]  /*10440*/  LDGSTS.E.BYPASS.LTC128B.128 [R4+0x3400], desc[UR6][R2.64+0x80], !P4 ;  /* 0x0340008002047fae */ /* 0x000fe2000e101d46 */
[----:B------:R-:W-:-:S09]  /*10450*/  ISETP.LT.OR P4, PT, R5, 0x11, P0 ;  /* 0x000000110500780c */ /* 0x000fd20000781670 */
[----:B------:R-:W-:Y:S01]  /*10460*/  LDGSTS.E.BYPASS.LTC128B.128 [R4+0x5c00], desc[UR6][R2.64+0x100], !P5 ;  /* 0x05c0010002047fae */ /* 0x000fe2000e901d46 */
[----:B------:R-:W-:-:S03]  /*10470*/  ISETP.LT.OR P5, PT, R5, 0x21, P2 ;  /* 0x000000210500780c */ /* 0x000fc600017a1670 */
[----:B------:R0:W-:Y:S01]  /*10480*/  LDGSTS.E.BYPASS.LTC128B.128 [R4+0x8400], desc[UR6][R2.64+0x180], !P4 ;  /* 0x0840018002047fae */ /* 0x0001e2000e101d46 */
[C---:B------:R-:W-:Y:S02]  /*10490*/  ISETP.LT.OR P4, PT, R5.reuse, 0x21, P3 ;  /* 0x000000210500780c */ /* 0x040fe40001f81670 */
[----:B0-----:R-:W-:Y:S01]  /*104a0*/  MOV R2, R14 ;  /* 0x0000000e00027202 */ /* 0x001fe20000000f00 */
[----:B-1----:R-:W-:Y:S01]  /*104b0*/  IMAD.MOV.U32 R3, RZ, RZ, R6 ;  /* 0x000000ffff037224 */ /* 0x002fe200078e0006 */
[----:B------:R-:W0:Y:S03]  /*104c0*/  SHFL.IDX PT, R14, R17, 0x3, 0x181f ;  /* 0x00781f00110e7f89 */ /* 0x000e2600000e0000 */
[----:B------:R-:W-:Y:S01]  /*104d0*/  IMAD.WIDE.U32 R2, R22, 0x2, R2 ;  /* 0x0000000216027825 */ /* 0x000fe200078e0002 */
[----:B------:R-:W1:Y:S04]  /*104e0*/  SHFL.IDX PT, R6, R18, 0x3, 0x181f ;  /* 0x00781f0012067f89 */ /* 0x000e6800000e0000 */
[----:B------:R-:W-:Y:S01]  /*104f0*/  LDGSTS.E.BYPASS.LTC128B.128 [R4+0x1400], desc[UR6][R2.64], !P5 ;  /* 0x0140000002047fae */ /* 0x000fe2000e901d46 */
[----:B------:R-:W-:-:S03]  /*10500*/  ISETP.LT.OR P5, PT, R5, 0x21, P1 ;  /* 0x000000210500780c */ /* 0x000fc60000fa1670 */
[----:B------:R-:W-:Y:S01]  /*10510*/  LDGSTS.E.BYPASS.LTC128B.128 [R4+0x3c00], desc[UR6][R2.64+0x80], !P4 ;  /* 0x03c0008002047fae */ /* 0x000fe2000e101d46 */
[----:B------:R-:W-:-:S03]  /*10520*/  ISETP.LT.OR P4, PT, R5, 0x21, P0 ;  /* 0x000000210500780c */ /* 0x000fc60000781670 */
[----:B------:R-:W2:Y:S06]  /*10530*/  SHFL.IDX PT, R18, R18, 0x4, 0x181f ;  /* 0x00981f0012127f89 */ /* 0x000eac00000e0000 */
[----:B------:R-:W-:Y:S01]  /*10540*/  LDGSTS.E.BYPASS.LTC128B.128 [R4+0x6400], desc[UR6][R2.64+0x100], !P5 ;  /* 0x0640010002047fae */ /* 0x000fe2000e901d46 */
[----:B------:R-:W-:-:S03]  /*10550*/  ISETP.LT.OR P5, PT, R5, 0x31, P2 ;  /* 0x000000310500780c */ /* 0x000fc600017a1670 */
[----:B------:R0:W-:Y:S01]  /*10560*/  LDGSTS.E.BYPASS.LTC128B.128 [R4+0x8c00], desc[UR6][R2.64+0x180], !P4 ;  /* 0x08c0018002047fae */ /* 0x0001e2000e101d46 */
[----:B------:R-:W-:Y:S01]  /*10570*/  ISETP.LT.OR P4, PT, R5, 0x31, P3 ;  /* 0x000000310500780c */ /* 0x000fe20001f81670 */
[----:B0-----:R-:W-:Y:S02]  /*10580*/  IMAD.MOV.U32 R2, RZ, RZ, R14 ;  /* 0x000000ffff027224 */ /* 0x001fe400078e000e */
[----:B-1----:R-:W-:Y:S01]  /*10590*/  IMAD.MOV.U32 R3, RZ, RZ, R6 ;  /* 0x000000ffff037224 */ /* 0x002fe200078e0006 */
[----:B------:R0:W1:Y:S01]  /*105a0*/  SHFL.IDX PT, R14, R17, 0x4, 0x181f ;  /* 0x00981f00110e7f89 */ /* 0x00006200000e0000 */
[----:B------:R-:W-:Y:S01]  /*105b0*/  MOV R6, RZ ;  /* 0x000000ff00067202 */ /* 0x000fe20000000f00 */
[----:B------:R-:W-:-:S05]  /*105c0*/  IMAD.WIDE.U32 R2, R22, 0x2, R2 ;  /* 0x0000000216027825 */ /* 0x000fca00078e0002 */
[----:B------:R0:W-:Y:S01]  /*105d0*/  LDGSTS.E.BYPASS.LTC128B.128 [R4+0x1c00], desc[UR6][R2.64], !P5 ;  /* 0x01c0000002047fae */ /* 0x0001e2000e901d46 */
[----:B------:R-:W-:-:S03]  /*105e0*/  ISETP.LT.OR P5, PT, R5, 0x31, P1 ;  /* 0x000000310500780c */ /* 0x000fc60000fa1670 */
[----:B------:R0:W-:Y:S01]  /*105f0*/  LDGSTS.E.BYPASS.LTC128B.128 [R4+0x4400], desc[UR6][R2.64+0x80], !P4 ;  /* 0x0440008002047fae */ /* 0x0001e2000e101d46 */
[----:B------:R-:W-:-:S09]  /*10600*/  ISETP.LT.OR P4, PT, R5, 0x31, P0 ;  /* 0x000000310500780c */ /* 0x000fd20000781670 */
[----:B------:R0:W-:Y:S04]  /*10610*/  LDGSTS.E.BYPASS.LTC128B.128 [R4+0x6c00], desc[UR6][R2.64+0x100], !P5 ;  /* 0x06c0010002047fae */ /* 0x0001e8000e901d46 */
[----:B-12---:R0:W-:Y:S02]  /*10620*/  LDGSTS.E.BYPASS.LTC128B.128 [R4+0x9400], desc[UR6][R2.64+0x180], !P4 ;  /* 0x0940018002047fae */ /* 0x0061e4000e101d46 */
.L_x_159:
[C---:B------:R-:W-:Y:S01]  /*10630*/  ISETP.LT.OR P2, PT, R5.reuse, 0x41, P2 ;  /* 0x000000410500780c */ /* 0x040fe20001741670 */
[----:B0-----:R-:W-:Y:S01]  /*10640*/  IMAD.MOV.U32 R2, RZ, RZ, R14 ;  /* 0x000000ffff027224 */ /* 0x001fe200078e000e */
[C---:B------:R-:W-:Y:S01]  /*10650*/  ISETP.LT.OR P3, PT, R5.reuse, 0x41, P3 ;  /* 0x000000410500780c */ /* 0x040fe20001f61670 */
[----:B------:R-:W-:Y:S01]  /*10660*/  IMAD.MOV.U32 R3, RZ, RZ, R18 ;  /* 0x000000ffff037224 */ /* 0x000fe200078e0012 */
[C---:B------:R-:W-:Y:S01]  /*10670*/  ISETP.LT.OR P1, PT, R5.reuse, 0x41, P1 ;  /* 0x000000410500780c */ /* 0x040fe20000f21670 */
[----:B------:R-:W-:Y:S01]  /*10680*/  ULDC.64 UR4, c[0x0][0x208] ;  /* 0x0000820000047ab9 */ /* 0x000fe20000000a00 */
[----:B------:R-:W-:Y:S01]  /*10690*/  ISETP.LT.OR P0, PT, R5, 0x41, P0 ;  /* 0x000000410500780c */ /* 0x000fe20000701670 */
[----:B------:R-:W-:-:S06]  /*106a0*/  IMAD.WIDE.U32 R22, R22, 0x2, R2 ;  /* 0x0000000216167825 */ /* 0x000fcc00078e0002 */
[----:B------:R-:W-:Y:S01]  /*106b0*/  @!PT LDS RZ, [RZ] ;  /* 0x00000000fffff984 */ /* 0x000fe20000000800 */
[----:B------:R-:W-:Y:S01]  /*106c0*/  @!PT LDS RZ, [RZ] ;  /* 0x00000000fffff984 */ /* 0x000fe20000000800 */
[----:B------:R-:W-:Y:S01]  /*106d0*/  @!PT LDS RZ, [RZ] ;  /* 0x00000000fffff984 */ /* 0x000fe20000000800 */
[----:B------:R0:W-:Y:S04]  /*106e0*/  LDGSTS.E.BYPASS.LTC128B.128 [R4+0x2400], desc[UR4][R22.64], !P2 ;  /* 0x0240000016047fae */ /* 0x0001e8000d101d44 */
[----:B------:R0:W-:Y:S04]  /*106f0*/  LDGSTS.E.BYPASS.LTC128B.128 [R4+0x4c00], desc[UR4][R22.64+0x80], !P3 ;  /* 0x04c0008016047fae */ /* 0x0001e8000d901d44 */
[----:B------:R0:W-:Y:S04]  /*10700*/  LDGSTS.E.BYPASS.LTC128B.128 [R4+0x7400], desc[UR4][R22.64+0x100], !P1 ;  /* 0x0740010016047fae */ /* 0x0001e8000c901d44 */
[----:B------:R0:W-:Y:S01]  /*10710*/  LDGSTS.E.BYPASS.LTC128B.128 [R4+0x9c00], desc[UR4][R22.64+0x180], !P0 ;  /* 0x09c0018016047fae */ /* 0x0001e2000c101d44 */
[----:B------:R-:W-:Y:S01]  /*10720*/  PLOP3.LUT P0, PT, PT, PT, PT, 0x80, 0x0 ;  /* 0x000000000000781c */ /* 0x000fe20003f0f070 */
[----:B------:R-:W-:-:S12]  /*10730*/  NOP ;  /* 0x0000000000007918 */ /* 0x000fd80000000000 */
.L_x_75:
        /* <DEDUP_REMOVED lines=10> */
.L_x_76:
[----:B------:R-:W-:Y:S01]  /*107e0*/  VIADD R2, R21, 0x1 ;  /* 0x0000000115027836 */ /* 0x000fe20000000000 */
[----:B------:R1:W-:Y:S04]  /*107f0*/  SYNCS.ARRIVE.TRANS64.A1T0 RZ, [R0+URZ+0x38850], RZ ;  /* 0x038850ff00ff79a7 */ /* 0x0003e8000810003f */
[----:B------:R-:W-:-:S04]  /*10800*/  ISETP.NE.AND P0, PT, R2, 0x2, PT ;  /* 0x000000020200780c */ /* 0x000fc80003f05270 */
[----:B------:R-:W-:Y:S02]  /*10810*/  SEL R3, RZ, 0x1, P0 ;  /* 0x00000001ff037807 */ /* 0x000fe40000000000 */
[----:B------:R-:W-:Y:S02]  /*10820*/  SEL R2, R2, RZ, P0 ;  /* 0x000000ff02027207 */ /* 0x000fe40000000000 */
[----:B-1----:R-:W-:-:S07]  /*10830*/  LOP3.LUT R0, R26, R3, RZ, 0x3c, !PT ;  /* 0x000000031a007212 */ /* 0x002fce00078e3cff */
.L_x_40:
[----:B0-----:R-:W0:Y:S01]  /*10840*/  S2R R4, SR_CgaCtaId ;  /* 0x0000000000047919 */ /* 0x001e220000008800 */
[----:B------:R-:W-:Y:S02]  /*10850*/  MOV R3, 0x400 ;  /* 0x0000040000037802 */ /* 0x000fe40000000f00 */
[----:B------:R-:W-:Y:S02]  /*10860*/  SHF.L.U32 R6, R6, 0x1f, RZ ;  /* 0x0000001f06067819 */ /* 0x000fe400000006ff */
[----:B0-----:R-:W-:-:S04]  /*10870*/  LEA R7, R4, R3, 0x18 ;  /* 0x0000000304077211 */ /* 0x001fc800078ec0ff */
[----:B------:R-:W0:Y:S02]  /*10880*/  SYNCS.PHASECHK.TRANS64.TRYWAIT P0, [R7+URZ+0x38820], R6 ;  /* 0x03882006070075a7 */ /* 0x000e24000800017f */
[----:B0-----:R-:W-:Y:S05]  /*10890*/  @!P0 BRA `(.L_x_77) ;  /* 0x0000002c00c48947 */ /* 0x001fea0003800000 */
.L_x_160:
[----:B------:R-:W-:-:S03]  /*108a0*/  UMOV UR4, 0xffffffff ;  /* 0xffffffff00047882 */ /* 0x000fc60000000000 */
[----:B------:R-:W-:Y:S05]  /*108b0*/  BRA.DIV UR4, `(.L_x_78) ;  /* 0x0000002e04d07947 */ /* 0x000fea000b800000 */
[----:B------:R-:W1:Y:S02]  /*108c0*/  S2R R3, SR_TID.X ;  /* 0x0000000000037919 */ /* 0x000e640000002100 */
[----:B-1----:R-:W-:-:S04]  /*108d0*/  SHF.R.U32.HI R3, RZ, 0x5, R3 ;  /* 0x00000005ff037819 */ /* 0x002fc80000011603 */
[----:B------:R-:W-:-:S05]  /*108e0*/  LOP3.LUT R3, R3, 0x3, RZ, 0xc0, !PT ;  /* 0x0000000303037812 */ /* 0x000fca00078ec0ff */
[----:B------:R1:W2:Y:S02]  /*108f0*/  SHFL.IDX PT, R14, R3, RZ, 0x1f ;  /* 0x00001fff030e7589 */ /* 0x0002a400000e0000 */
.L_x_163:
[----:B--2---:R-:W-:-:S13]  /*10900*/  ISETP.NE.AND P0, PT, R14, RZ, PT ;  /* 0x000000ff0e00720c */ /* 0x004fda0003f05270 */
[----:B------:R-:W-:Y:S05]  /*10910*/  @P0 BRA `(.L_x_8) ;  /* 0x0000000000900947 */ /* 0x000fea0003800000 */
[----:B------:R-:W-:-:S03]  /*10920*/  UMOV UR4, 0xffffffff ;  /* 0xffffffff00047882 */ /* 0x000fc60000000000 */
[----:B------:R-:W-:Y:S05]  /*10930*/  BRA.DIV UR4, `(.L_x_79) ;  /* 0x0000002e04e47947 */ /* 0x000fea000b800000 */
[----:B------:R-:W-:-:S13]  /*10940*/  ELECT P6, URZ, PT ;  /* 0x00000000003f782f */ /* 0x000fda00038c0000 */
.L_x_166:
[----:B------:R-:W-:Y:S05]  /*10950*/  @!P6 BRA `(.L_x_8) ;  /* 0x000000000080e947 */ /* 0x000fea0003800000 */
[----:B-1----:R-:W2:Y:S02]  /*10960*/  LDL R3, [R1+0x4] ;  /* 0x0000040001037983 */ /* 0x002ea40000100800 */
[----:B--2---:R-:W-:-:S13]  /*10970*/  R2UR UR4, R3 ;  /* 0x00000000030472ca */ /* 0x004fda00000e0000 */
[----:B------:R-:W-:-:S06]  /*10980*/  ULOP3.LUT UR4, UR4, 0x2, URZ, 0xfc, !UPT ;  /* 0x0000000204047892 */ /* 0x000fcc000f8efc3f */
[----:B------:R-:W-:-:S04]  /*10990*/  MOV R3, UR4 ;  /* 0x0000000400037c02 */ /* 0x000fc80008000f00 */
[----:B------:R-:W-:-:S13]  /*109a0*/  ISETP.NE.AND P0, PT, R3, 0x3, PT ;  /* 0x000000030300780c */ /* 0x000fda0003f05270 */
[----:B------:R-:W-:Y:S05]  /*109b0*/  @!P0 BRA `(.L_x_80) ;  /* 0x0000000000048947 */ /* 0x000fea0003800000 */
[----:B------:R-:W-:Y:S01]  /*109c0*/  BPT.TRAP 0x1 ;  /* 0x000000040000795c */ /* 0x000fe20000300000 */
.L_x_80:
[----:B------:R-:W-:Y:S01]  /*109d0*/  IMAD R5, R2, 0x8, R7 ;  /* 0x0000000802057824 */ /* 0x000fe200078e0207 */
[----:B------:R-:W-:Y:S01]  /*109e0*/  SHF.L.U32 R4, R0, 0x1f, RZ ;  /* 0x0000001f00047819 */ /* 0x000fe200000006ff */
[----:B------:R-:W-:-:S03]  /*109f0*/  VIADD R2, R2, 0x1 ;  /* 0x0000000102027836 */ /* 0x000fc60000000000 */
[----:B------:R-:W1:Y:S02]  /*10a00*/  SYNCS.PHASECHK.TRANS64.TRYWAIT P1, [R5+URZ+0x38840], R4 ;  /* 0x03884004050075a7 */ /* 0x000e64000802017f */
[----:B------:R-:W-:-:S04]  /*10a10*/  ISETP.NE.AND P2, PT, R2, 0x2, PT ;  /* 0x000000020200780c */ /* 0x000fc80003f45270 */
[----:B------:R-:W-:Y:S01]  /*10a20*/  SEL R3, RZ, 0x1, P2 ;  /* 0x00000001ff037807 */ /* 0x000fe20001000000 */
[----:B-1----:R-:W-:Y:S08]  /*10a30*/  @!P1 BRA `(.L_x_81) ;  /* 0x0000002c00c49947 */ /* 0x002ff00003800000 */
.L_x_167:
[----:B------:R-:W-:Y:S02]  /*10a40*/  SEL R2, R2, RZ, P2 ;  /* 0x000000ff02027207 */ /* 0x000fe40001000000 */
[----:B------:R-:W-:Y:S01]  /*10a50*/  LOP3.LUT R0, R0, R3, RZ, 0x3c, !PT ;  /* 0x0000000300007212 */ /* 0x000fe200078e3cff */
[----:B------:R-:W-:Y:S06]  /*10a60*/  @!P0 BRA `(.L_x_82) ;  /* 0x0000000000048947 */ /* 0x000fec0003800000 */
[----:B------:R-:W-:Y:S01]  /*10a70*/  BPT.TRAP 0x1 ;  /* 0x000000040000795c */ /* 0x000fe20000300000 */
.L_x_82:
[----:B------:R-:W-:Y:S01]  /*10a80*/  IMAD R3, R2, 0x8, R7 ;  /* 0x0000000802037824 */ /* 0x000fe200078e0207 */
[----:B------:R-:W-:-:S04]  /*10a90*/  SHF.L.U32 R0, R0, 0x1f, RZ ;  /* 0x0000001f00007819 */ /* 0x000fc800000006ff */
[----:B------:R-:W2:Y:S02]  /*10aa0*/  SYNCS.PHASECHK.TRANS64.TRYWAIT P1, [R3+URZ+0x38840], R0 ;  /* 0x03884000030075a7 */ /* 0x000ea4000802017f */
[----:B--2---:R-:W-:Y:S05]  /*10ab0*/  @!P1 BRA `(.L_x_83) ;  /* 0x0000002c00b89947 */ /* 0x004fea0003800000 */
.L_x_168:
[----:B------:R-:W-:Y:S05]  /*10ac0*/  @!P0 BRA `(.L_x_84) ;  /* 0x0000000000048947 */ /* 0x000fea0003800000 */
[----:B------:R-:W-:Y:S01]  /*10ad0*/  BPT.TRAP 0x1 ;  /* 0x000000040000795c */ /* 0x000fe20000300000 */
.L_x_84:
[----:B------:R-:W3:Y:S02]  /*10ae0*/  SYNCS.PHASECHK.TRANS64.TRYWAIT P1, [R5+URZ+0x38860], R4 ;  /* 0x03886004050075a7 */ /* 0x000ee4000802017f */
[----:B---3--:R-:W-:Y:S05]  /*10af0*/  @!P1 BRA `(.L_x_85) ;  /* 0x0000002c00bc9947 */ /* 0x008fea0003800000 */
.L_x_169:
[----:B------:R-:W-:Y:S05]  /*10b00*/  @!P0 BRA `(.L_x_86) ;  /* 0x0000000000048947 */ /* 0x000fea0003800000 */
[----:B------:R-:W-:Y:S01]  /*10b10*/  BPT.TRAP 0x1 ;  /* 0x000000040000795c */ /* 0x000fe20000300000 */
.L_x_86:
[----:B----4-:R4:W0:Y:S02]  /*10b20*/  SYNCS.PHASECHK.TRANS64.TRYWAIT P0, [R3+URZ+0x38860], R0 ;  /* 0x03886000030075a7 */ /* 0x010824000800017f */
[----:B0-----:R-:W-:Y:S05]  /*10b30*/  @!P0 NANOSLEEP.SYNCS 0x989680 ;  /* 0x009896800000895d */ /* 0x001fea0003900000 */
[----:B------:R-:W0:Y:S02]  /*10b40*/  @!P0 SYNCS.PHASECHK.TRANS64 P0, [R3+URZ+0x38860], R0 ;  /* 0x03886000030085a7 */ /* 0x000e24000800007f */
[----:B0-----:R-:W-:Y:S05]  /*10b50*/  @!P0 BRA `(.L_x_86) ;  /* 0xfffffffc00f08947 */ /* 0x001fea000383ffff */
.L_x_8:
[----:B------:R-:W-:Y:S05]  /*10b60*/  BSYNC B6 ;  /* 0x0000000000067941 */ /* 0x000fea0003800000 */
.L_x_5:
[----:B------:R-:W-:Y:S05]  /*10b70*/  EXIT ;  /* 0x000000000000794d */ /* 0x000fea0003800000 */
.L_x_12:
[----:B------:R-:W-:-:S13]  /*10b80*/  R2UR UR4, R16 ;  /* 0x00000000100472ca */ /* 0x000fda00000e0000 */
[----:B0-----:R-:W-:-:S04]  /*10b90*/  MOV R3, UR4 ;  /* 0x0000000400037c02 */ /* 0x001fc80008000f00 */
[----:B------:R0:W1:Y:S03]  /*10ba0*/  SYNCS.PHASECHK.TRANS64.TRYWAIT P0, [R3+URZ+0x38800], R0 ;  /* 0x03880000030075a7 */ /* 0x000066000800017f */
[----:B-1----:R-:W-:Y:S05]  /*10bb0*/  @!P0 NANOSLEEP.SYNCS 0x989680 ;  /* 0x009896800000895d */ /* 0x002fea0003900000 */
[----:B------:R-:W1:Y:S02]  /*10bc0*/  @!P0 SYNCS.PHASECHK.TRANS64 P0, [R3+URZ+0x38800], R0 ;  /* 0x03880000030085a7 */ /* 0x000e64000800007f */
[----:B-1----:R-:W-:Y:S05]  /*10bd0*/  @!P0 BRA `(.L_x_12) ;  /* 0xfffffffc00e88947 */ /* 0x002fea000383ffff */
[----:B------:R-:W-:Y:S05]  /*10be0*/  BRA `(.L_x_87) ;  /* 0xffffff0800247947 */ /* 0x000fea000383ffff */
.L_x_16:
[----:B------:R-:W-:-:S13]  /*10bf0*/  R2UR UR4, R16 ;  /* 0x00000000100472ca */ /* 0x000fda00000e0000 */
[----:B0-----:R-:W-:-:S04]  /*10c00*/  IMAD.U32 R3, RZ, RZ, UR4 ;  /* 0x00000004ff037e24 */ /* 0x001fc8000f8e00ff */
[----:B------:R0:W2:Y:S03]  /*10c10*/  SYNCS.PHASECHK.TRANS64.TRYWAIT P1, [R3+URZ+0x38830], R0 ;  /* 0x03883000030075a7 */ /* 0x0000a6000802017f */
[----:B--2---:R-:W-:Y:S05]  /*10c20*/  @!P1 NANOSLEEP.SYNCS 0x989680 ;  /* 0x009896800000995d */ /* 0x004fea0003900000 */
[----:B------:R-:W2:Y:S02]  /*10c30*/  @!P1 SYNCS.PHASECHK.TRANS64 P1, [R3+URZ+0x38830], R0 ;  /* 0x03883000030095a7 */ /* 0x000ea4000802007f */
[----:B--2---:R-:W-:Y:S05]  /*10c40*/  @!P1 BRA `(.L_x_16) ;  /* 0xfffffffc00e89947 */ /* 0x004fea000383ffff */
[----:B------:R-:W-:Y:S05]  /*10c50*/  BRA `(.L_x_15) ;  /* 0xffffff08004c7947 */ /* 0x000fea000383ffff */
.L_x_22:
[----:B------:R-:W-:-:S13]  /*10c60*/  R2UR UR6, R22 ;  /* 0x00000000160672ca */ /* 0x000fda00000e0000 */
[----:B-1----:R-:W-:-:S04]  /*10c70*/  IMAD.U32 R6, RZ, RZ, UR6 ;  /* 0x00000006ff067e24 */ /* 0x002fc8000f8e00ff */
[----:B------:R1:W2:Y:S03]  /*10c80*/  SYNCS.PHASECHK.TRANS64.TRYWAIT P1, [R6+URZ+0x38830], R3 ;  /* 0x03883003060075a7 */ /* 0x0002a6000802017f */
[----:B--2---:R-:W-:Y:S05]  /*10c90*/  @!P1 NANOSLEEP.SYNCS 0x989680 ;  /* 0x009896800000995d */ /* 0x004fea0003900000 */
[----:B------:R-:W2:Y:S02]  /*10ca0*/  @!P1 SYNCS.PHASECHK.TRANS64 P1, [R6+URZ+0x38830], R3 ;  /* 0x03883003060095a7 */ /* 0x000ea4000802007f */
[----:B--2---:R-:W-:Y:S05]  /*10cb0*/  @!P1 BRA `(.L_x_22) ;  /* 0xfffffffc00e89947 */ /* 0x004fea000383ffff */
[----:B------:R-:W-:Y:S05]  /*10cc0*/  BRA `(.L_x_21) ;  /* 0xffffff4800f47947 */ /* 0x000fea000383ffff */
.L_x_26:
[----:B-1----:R-:W-:-:S04]  /*10cd0*/  IMAD.U32 R3, RZ, RZ, UR7 ;  /* 0x00000007ff037e24 */ /* 0x002fc8000f8e00ff */
[----:B------:R1:W2:Y:S03]  /*10ce0*/  SYNCS.PHASECHK.TRANS64.TRYWAIT P1, [R3+URZ+0x38850], R0 ;  /* 0x03885000030075a7 */ /* 0x0002a6000802017f */
[----:B--2---:R-:W-:Y:S05]  /*10cf0*/  @!P1 NANOSLEEP.SYNCS 0x989680 ;  /* 0x009896800000995d */ /* 0x004fea0003900000 */
[----:B------:R-:W2:Y:S02]  /*10d00*/  @!P1 SYNCS.PHASECHK.TRANS64 P1, [R3+URZ+0x38850], R0 ;  /* 0x03885000030095a7 */ /* 0x000ea4000802007f */
[----:B--2---:R-:W-:Y:S05]  /*10d10*/  @!P1 BRA `(.L_x_26) ;  /* 0xfffffffc00ec9947 */ /* 0x004fea000383ffff */
[----:B------:R-:W-:Y:S05]  /*10d20*/  BRA `(.L_x_25) ;  /* 0xffffff7400307947 */ /* 0x000fea000383ffff */
.L_x_33:
[----:B-1----:R-:W-:-:S04]  /*10d30*/  MOV R5, UR5 ;  /* 0x0000000500057c02 */ /* 0x002fc80008000f00 */
[----:B------:R1:W2:Y:S03]  /*10d40*/  SYNCS.PHASECHK.TRANS64.TRYWAIT P1, [R5+URZ+0x38850], R0 ;  /* 0x03885000050075a7 */ /* 0x0002a6000802017f */
[----:B--2---:R-:W-:Y:S05]  /*10d50*/  @!P1 NANOSLEEP.SYNCS 0x989680 ;  /* 0x009896800000995d */ /* 0x004fea0003900000 */
[----:B------:R-:W2:Y:S02]  /*10d60*/  @!P1 SYNCS.PHASECHK.TRANS64 P1, [R5+URZ+0x38850], R0 ;  /* 0x03885000050095a7 */ /* 0x000ea4000802007f */
[----:B--2---:R-:W-:Y:S05]  /*10d70*/  @!P1 BRA `(.L_x_33) ;  /* 0xfffffffc00ec9947 */ /* 0x004fea000383ffff */
[----:B------:R-:W-:Y:S05]  /*10d80*/  BRA `(.L_x_32) ;  /* 0xffffff8c00647947 */ /* 0x000fea000383ffff */
.L_x_45:
[----:B------:R-:W-:Y:S01]  /*10d90*/  IMAD.MOV.U32 R13, RZ, RZ, R18 ;  /* 0x000000ffff0d7224 */ /* 0x000fe200078e0012 */
[----:B------:R-:W-:Y:S01]  /*10da0*/  MOV R15, 0xffffffff ;  /* 0xffffffff000f7802 */ /* 0x000fe20000000f00 */
[----:B------:R-:W-:Y:S02]  /*10db0*/  IMAD.MOV.U32 R12, RZ, RZ, RZ ;  /* 0x000000ffff0c7224 */ /* 0x000fe400078e00ff */
[----:B------:R-:W-:-:S07]  /*10dc0*/  IMAD.MOV.U32 R11, RZ, RZ, 0x1f ;  /* 0x0000001fff0b7424 */ /* 0x000fce00078e00ff */
[----:B-----5:R-:W-:Y:S05]  /*10dd0*/  WARPSYNC.COLLECTIVE R15, `(.L_x_88) ;  /* 0x000000000f087348 */ /* 0x020fea0003c00000 */
[----:B------:R0:W1:Y:S02]  /*10de0*/  SHFL.IDX P6, R14, R13, R12, R11 ;  /* 0x0000000c0d0e7389 */ /* 0x00006400000c000b */
[----:B01---5:R-:W-:Y:S01]  /*10df0*/  ENDCOLLECTIVE ;  /* 0x000000000000791b */ /* 0x023fe20003800000 */
.L_x_88:
[----:B------:R-:W-:Y:S05]  /*10e00*/  BRA `(.L_x_89) ;  /* 0xffffffc800b87947 */ /* 0x000fea000383ffff */
.L_x_47:
[----:B0-----:R-:W-:-:S04]  /*10e10*/  IMAD.U32 R3, RZ, RZ, UR42 ;  /* 0x0000002aff037e24 */ /* 0x001fc8000f8e00ff */
[----:B------:R0:W1:Y:S03]  /*10e20*/  SYNCS.PHASECHK.TRANS64.TRYWAIT P0, [R3+URZ+0x38840], R2 ;  /* 0x03884002030075a7 */ /* 0x000066000800017f */
[----:B-1----:R-:W-:Y:S05]  /*10e30*/  @!P0 NANOSLEEP.SYNCS 0x989680 ;  /* 0x009896800000895d */ /* 0x002fea0003900000 */
[----:B------:R-:W1:Y:S02]  /*10e40*/  @!P0 SYNCS.PHASECHK.TRANS64 P0, [R3+URZ+0x38840], R2 ;  /* 0x03884002030085a7 */ /* 0x000e64000800007f */
[----:B-1----:R-:W-:Y:S05]  /*10e50*/  @!P0 BRA `(.L_x_47) ;  /* 0xfffffffc00ec8947 */ /* 0x002fea000383ffff */
[----:B------:R-:W-:Y:S05]  /*10e60*/  BRA `(.L_x_90) ;  /* 0xffffffcc00c87947 */ /* 0x000fea000383ffff */
.L_x_48:
[----:B------:R-:W-:Y:S01]  /*10e70*/  BSSY B0, `(.L_x_91) ;  /* 0x0000008000007945 */ /* 0x000fe20003800000 */
[----:B------:R-:W-:Y:S01]  /*10e80*/  IMAD.MOV.U32 R13, RZ, RZ, R7 ;  /* 0x000000ffff0d7224 */ /* 0x000fe200078e0007 */
[----:B------:R-:W-:Y:S01]  /*10e90*/  MOV R11, 0x181f ;  /* 0x0000181f000b7802 */ /* 0x000fe20000000f00 */
[----:B------:R-:W-:Y:S02]  /*10ea0*/  IMAD.MOV.U32 R12, RZ, RZ, RZ ;  /* 0x000000ffff0c7224 */ /* 0x000fe400078e00ff */
[----:B------:R-:W-:-:S07]  /*10eb0*/  IMAD.MOV.U32 R15, RZ, RZ, -0x1 ;  /* 0xffffffffff0f7424 */ /* 0x000fce00078e00ff */
[----:B------:R-:W-:Y:S05]  /*10ec0*/  WARPSYNC.COLLECTIVE R15, `(.L_x_92) ;  /* 0x000000000f087348 */ /* 0x000fea0003c00000 */
[----:B------:R0:W1:Y:S02]  /*10ed0*/  SHFL.IDX P6, R14, R13, R12, R11 ;  /* 0x0000000c0d0e7389 */ /* 0x00006400000c000b */
[----:B01----:R-:W-:Y:S01]  /*10ee0*/  ENDCOLLECTIVE ;  /* 0x000000000000791b */ /* 0x003fe20003800000 */
.L_x_92:
[----:B------:R-:W-:Y:S05]  /*10ef0*/  BSYNC B0 ;  /* 0x0000000000007941 */ /* 0x000fea0003800000 */
.L_x_91:
[----:B------:R-:W-:Y:S01]  /*10f00*/  IMAD.MOV.U32 R13, RZ, RZ, R0 ;  /* 0x000000ffff0d7224 */ /* 0x000fe200078e0000 */
[----:B------:R-:W-:Y:S01]  /*10f10*/  MOV R12, RZ ;  /* 0x000000ff000c7202 */ /* 0x000fe20000000f00 */
[----:B------:R-:W-:Y:S01]  /*10f20*/  IMAD.MOV.U32 R11, RZ, RZ, 0x181f ;  /* 0x0000181fff0b7424 */ /* 0x000fe200078e00ff */
[C---:B------:R-:W-:Y:S01]  /*10f30*/  LOP3.LUT P4, RZ, R16.reuse, 0x10, RZ, 0xc0, !PT ;  /* 0x0000001010ff7812 */ /* 0x040fe2000788c0ff */
[----:B------:R-:W-:Y:S01]  /*10f40*/  IMAD.MOV.U32 R15, RZ, RZ, -0x1 ;  /* 0xffffffffff0f7424 */ /* 0x000fe200078e00ff */
[C---:B------:R-:W-:Y:S01]  /*10f50*/  LOP3.LUT P3, RZ, R16.reuse, 0x8, RZ, 0xc0, !PT ;  /* 0x0000000810ff7812 */ /* 0x040fe2000786c0ff */
[----:B------:R-:W-:Y:S01]  /*10f60*/  IMAD.MOV.U32 R5, RZ, RZ, R14 ;  /* 0x000000ffff057224 */ /* 0x000fe200078e000e */
[----:B------:R-:W-:-:S13]  /*10f70*/  LOP3.LUT P2, RZ, R16, 0x4, RZ, 0xc0, !PT ;  /* 0x0000000410ff7812 */ /* 0x000fda000784c0ff */
[----:B------:R-:W-:Y:S05]  /*10f80*/  WARPSYNC.COLLECTIVE R15, `(.L_x_93) ;  /* 0x000000000f087348 */ /* 0x000fea0003c00000 */
[----:B------:R0:W1:Y:S02]  /*10f90*/  SHFL.IDX P6, R14, R13, R12, R11 ;  /* 0x0000000c0d0e7389 */ /* 0x00006400000c000b */
[----:B01----:R-:W-:Y:S01]  /*10fa0*/  ENDCOLLECTIVE ;  /* 0x000000000000791b */ /* 0x003fe20003800000 */
.L_x_93:
[----:B------:R-:W-:Y:S01]  /*10fb0*/  LOP3.LUT P1, RZ, R16, 0x2, RZ, 0xc0, !PT ;  /* 0x0000000210ff7812 */ /* 0x000fe2000782c0ff */
[----:B------:R-:W-:Y:S01]  /*10fc0*/  ULDC.64 UR4, c[0x0][0x208] ;  /* 0x0000820000047ab9 */ /* 0x000fe20000000a00 */
[----:B------:R-:W-:Y:S02]  /*10fd0*/  @P0 LEA R9, R31, UR42, 0x1 ;  /* 0x0000002a1f090c11 */ /* 0x000fe4000f8e08ff */
[----:B------:R-:W-:Y:S01]  /*10fe0*/  MOV R13, R7 ;  /* 0x00000007000d7202 */ /* 0x000fe20000000f00 */
[----:B------:R-:W-:Y:S02]  /*10ff0*/  IMAD.MOV.U32 R12, RZ, RZ, 0x1 ;  /* 0x00000001ff0c7424 */ /* 0x000fe400078e00ff */
[----:B------:R-:W-:-:S04]  /*11000*/  IMAD.MOV.U32 R4, RZ, RZ, R14 ;  /* 0x000000ffff047224 */ /* 0x000fc800078e000e */
[----:B------:R-:W-:-:S05]  /*11010*/  @P0 IMAD.WIDE.U32 R4, R22, 0x2, R4 ;  /* 0x0000000216040825 */ /* 0x000fca00078e0004 */
[----:B------:R-:W-:Y:S01]  /*11020*/  @!PT LDS RZ, [RZ] ;  /* 0x00000000fffff984 */ /* 0x000fe20000000800 */
[----:B------:R-:W-:Y:S01]  /*11030*/  @!PT LDS RZ, [RZ] ;  /* 0x00000000fffff984 */ /* 0x000fe20000000800 */
[----:B------:R-:W-:Y:S01]  /*11040*/  @!PT LDS RZ, [RZ] ;  /* 0x00000000fffff984 */ /* 0x000fe20000000800 */
[----:B------:R0:W-:Y:S04]  /*11050*/  @P0 LDGSTS.E.BYPASS.LTC128B.128 [R9+0x24400], desc[UR4][R4.64], !P4 ;  /* 0x2440000004090fae */ /* 0x0001e8000e101d44 */
[----:B------:R0:W-:Y:S04]  /*11060*/  @P0 LDGSTS.E.BYPASS.LTC128B.128 [R9+0x26c00], desc[UR4][R4.64+0x80], !P3 ;  /* 0x26c0008004090fae */ /* 0x0001e8000d901d44 */
[----:B------:R0:W-:Y:S04]  /*11070*/  @P0 LDGSTS.E.BYPASS.LTC128B.128 [R9+0x29400], desc[UR4][R4.64+0x100], !P2 ;  /* 0x2940010004090fae */ /* 0x0001e8000d101d44 */
[----:B------:R0:W-:Y:S01]  /*11080*/  @P0 LDGSTS.E.BYPASS.LTC128B.128 [R9+0x2bc00], desc[UR4][R4.64+0x180], !P1 ;  /* 0x2bc0018004090fae */ /* 0x0001e2000c901d44 */
[----:B------:R-:W-:-:S13]  /*11090*/  ISETP.GE.AND P0, PT, R6, 0x11, PT ;  /* 0x000000110600780c */ /* 0x000fda0003f06270 */
[----:B0-----:R-:W-:Y:S05]  /*110a0*/  WARPSYNC.COLLECTIVE R15, `(.L_x_94) ;  /* 0x000000000f087348 */ /* 0x001fea0003c00000 */
[----:B------:R1:W2:Y:S02]  /*110b0*/  SHFL.IDX P6, R14, R13, R12, R11 ;  /* 0x0000000c0d0e7389 */ /* 0x0002a400000c000b */
[----:B012---:R-:W-:Y:S01]  /*110c0*/  ENDCOLLECTIVE ;  /* 0x000000000000791b */ /* 0x007fe20003800000 */
.L_x_94:
[----:B------:R-:W-:Y:S01]  /*110d0*/  @P0 LEA R21, R31, UR42, 0x1 ;  /* 0x0000002a1f150c11 */ /* 0x000fe2000f8e08ff */
[----:B------:R-:W-:Y:S02]  /*110e0*/  IMAD.MOV.U32 R13, RZ, RZ, R0 ;  /* 0x000000ffff0d7224 */ /* 0x000fe400078e0000 */
[----:B------:R-:W-:-:S07]  /*110f0*/  IMAD.MOV.U32 R3, RZ, RZ, R14 ;  /* 0x000000ffff037224 */ /* 0x000fce00078e000e */
[----:B------:R-:W-:Y:S05]  /*11100*/  WARPSYNC.COLLECTIVE R15, `(.L_x_95) ;  /* 0x000000000f087348 */ /* 0x000fea0003c00000 */
[----:B------:R0:W1:Y:S02]  /*11110*/  SHFL.IDX P6, R14, R13, R12, R11 ;  /* 0x0000000c0d0e7389 */ /* 0x00006400000c000b */
[----:B01----:R-:W-:Y:S01]  /*11120*/  ENDCOLLECTIVE ;  /* 0x000000000000791b */ /* 0x003fe20003800000 */
.L_x_95:
[----:B------:R-:W-:Y:S01]  /*11130*/  ULDC.64 UR4, c[0x0][0x208] ;  /* 0x0000820000047ab9 */ /* 0x000fe20000000a00 */
[----:B------:R-:W-:Y:S02]  /*11140*/  IMAD.MOV.U32 R13, RZ, RZ, R7 ;  /* 0x000000ffff0d7224 */ /* 0x000fe400078e0007 */
[----:B------:R-:W-:Y:S01]  /*11150*/  IMAD.MOV.U32 R12, RZ, RZ, 0x2 ;  /* 0x00000002ff0c7424 */ /* 0x000fe200078e00ff */
[----:B------:R-:W-:-:S05]  /*11160*/  MOV R2, R14 ;  /* 0x0000000e00027202 */ /* 0x000fca0000000f00 */
        /* <DEDUP_REMOVED lines=12> */
.L_x_96:
[----:B------:R-:W-:Y:S02]  /*11230*/  @P0 LEA R9, R31, UR42, 0x1 ;  /* 0x0000002a1f090c11 */ /* 0x000fe4000f8e08ff */
[----:B------:R-:W-:Y:S01]  /*11240*/  MOV R13, R0 ;  /* 0x00000000000d7202 */ /* 0x000fe20000000f00 */
[----:B------:R-:W-:-:S07]  /*11250*/  IMAD.MOV.U32 R5, RZ, RZ, R14 ;  /* 0x000000ffff057224 */ /* 0x000fce00078e000e */
[----:B------:R-:W-:Y:S05]  /*11260*/  WARPSYNC.COLLECTIVE R15, `(.L_x_97) ;  /* 0x000000000f087348 */ /* 0x000fea0003c00000 */
[----:B------:R0:W1:Y:S02]  /*11270*/  SHFL.IDX P6, R14, R13, R12, R11 ;  /* 0x0000000c0d0e7389 */ /* 0x00006400000c000b */
[----:B01----:R-:W-:Y:S01]  /*11280*/  ENDCOLLECTIVE ;  /* 0x000000000000791b */ /* 0x003fe20003800000 */
.L_x_97:
[----:B------:R-:W-:Y:S01]  /*11290*/  ULDC.64 UR4, c[0x0][0x208] ;  /* 0x0000820000047ab9 */ /* 0x000fe20000000a00 */
[----:B------:R-:W-:Y:S02]  /*112a0*/  IMAD.MOV.U32 R13, RZ, RZ, R7 ;  /* 0x000000ffff0d7224 */ /* 0x000fe400078e0007 */
        /* <DEDUP_REMOVED lines=14> */
.L_x_98:
[----:B------:R-:W-:Y:S01]  /*11390*/  @P0 LEA R21, R31, UR42, 0x1 ;  /* 0x0000002a1f150c11 */ /* 0x000fe2000f8e08ff */
[----:B------:R-:W-:Y:S01]  /*113a0*/  IMAD.MOV.U32 R13, RZ, RZ, R0 ;  /* 0x000000ffff0d7224 */ /* 0x000fe200078e0000 */
[----:B------:R-:W-:-:S07]  /*113b0*/  MOV R3, R14 ;  /* 0x0000000e00037202 */ /* 0x000fce0000000f00 */
[----:B------:R-:W-:Y:S05]  /*113c0*/  WARPSYNC.COLLECTIVE R15, `(.L_x_99) ;  /* 0x000000000f087348 */ /* 0x000fea0003c00000 */
[----:B------:R0:W1:Y:S02]  /*113d0*/  SHFL.IDX P6, R14, R13, R12, R11 ;  /* 0x0000000c0d0e7389 */ /* 0x00006400000c000b */
[----:B01----:R-:W-:Y:S01]  /*113e0*/  ENDCOLLECTIVE ;  /* 0x000000000000791b */ /* 0x003fe20003800000 */
.L_x_99:
[----:B------:R-:W-:Y:S01]  /*113f0*/  ULDC.64 UR4, c[0x0][0x208] ;  /* 0x0000820000047ab9 */ /* 0x000fe20000000a00 */
[----:B------:R-:W-:Y:S01]  /*11400*/  IMAD.MOV.U32 R13, RZ, RZ, R7 ;  /* 0x000000ffff0d7224 */ /* 0x000fe200078e0007 */
[----:B------:R-:W-:Y:S01]  /*11410*/  MOV R12, 0x4 ;  /* 0x00000004000c7802 */ /* 0x000fe20000000f00 */
        /* <DEDUP_REMOVED lines=8> */
[----:B------:R0:W-:Y:S02]  /*114a0*/  @P0 LDGSTS.E.BYPASS.LTC128B.128 [R21+0x2d400], desc[UR4][R2.64+0x180], !P1 ;  /* 0x2d40018002150fae */ /* 0x0001e4000c901d44 */
[----:B0-----:R-:W-:Y:S05]  /*114b0*/  WARPSYNC.COLLECTIVE R15, `(.L_x_100) ;  /* 0x000000000f087348 */ /* 0x001fea0003c00000 */
[----:B------:R1:W2:Y:S02]  /*114c0*/  SHFL.IDX P6, R14, R13, R12, R11 ;  /* 0x0000000c0d0e7389 */ /* 0x0002a400000c000b */
[----:B012---:R-:W-:Y:S01]  /*114d0*/  ENDCOLLECTIVE ;  /* 0x000000000000791b */ /* 0x007fe20003800000 */
.L_x_100:
[----:B------:R-:W-:Y:S02]  /*114e0*/  IMAD.MOV.U32 R13, RZ, RZ, R0 ;  /* 0x000000ffff0d7224 */ /* 0x000fe400078e0000 */
[----:B------:R-:W-:-:S07]  /*114f0*/  IMAD.MOV.U32 R4, RZ, RZ, R14 ;  /* 0x000000ffff047224 */ /* 0x000fce00078e000e */
[----:B------:R-:W-:Y:S05]  /*11500*/  WARPSYNC.COLLECTIVE R15, `(.L_x_101) ;  /* 0x000000000f087348 */ /* 0x000fea0003c00000 */
[----:B------:R0:W1:Y:S02]  /*11510*/  SHFL.IDX P6, R14, R13, R12, R11 ;  /* 0x0000000c0d0e7389 */ /* 0x00006400000c000b */
[----:B01----:R-:W-:Y:S01]  /*11520*/  ENDCOLLECTIVE ;  /* 0x000000000000791b */ /* 0x003fe20003800000 */
.L_x_101:
[----:B------:R-:W-:Y:S05]  /*11530*/  BRA `(.L_x_102) ;  /* 0xffffffcc003c7947 */ /* 0x000fea000383ffff */
.L_x_53:
[----:B------:R-:W-:Y:S01]  /*11540*/  IMAD.MOV.U32 R13, RZ, RZ, R8 ;  /* 0x000000ffff0d7224 */ /* 0x000fe200078e0008 */
[----:B------:R-:W-:Y:S01]  /*11550*/  MOV R12, RZ ;  /* 0x000000ff000c7202 */ /* 0x000fe20000000f00 */
[----:B------:R-:W-:Y:S02]  /*11560*/  IMAD.MOV.U32 R11, RZ, RZ, 0x181f ;  /* 0x0000181fff0b7424 */ /* 0x000fe400078e00ff */
[----:B------:R-:W-:Y:S02]  /*11570*/  IMAD.MOV.U32 R15, RZ, RZ, -0x1 ;  /* 0xffffffffff0f7424 */ /* 0x000fe400078e00ff */
[----:B------:R-:W-:-:S07]  /*11580*/  IMAD R7, R23, 0x80, R27 ;  /* 0x0000008017077824 */ /* 0x000fce00078e021b */
[----:B------:R-:W-:Y:S05]  /*11590*/  WARPSYNC.COLLECTIVE R15, `(.L_x_103) ;  /* 0x000000000f087348 */ /* 0x000fea0003c00000 */
[----:B------:R0:W1:Y:S02]  /*115a0*/  SHFL.IDX P6, R14, R13, R12, R11 ;  /* 0x0000000c0d0e7389 */ /* 0x00006400000c000b */
[----:B01----:R-:W-:Y:S01]  /*115b0*/  ENDCOLLECTIVE ;  /* 0x000000000000791b */ /* 0x003fe20003800000 */
.L_x_103:
[----:B------:R-:W-:Y:S01]  /*115c0*/  VIADD R5, R7, 0x10 ;  /* 0x0000001007057836 */ /* 0x000fe20000000000 */
[----:B------:R-:W-:Y:S01]  /*115d0*/  MOV R13, R6 ;  /* 0x00000006000d7202 */ /* 0x000fe20000000f00 */
[----:B------:R-:W-:-:S07]  /*115e0*/  IMAD.MOV.U32 R3, RZ, RZ, R14 ;  /* 0x000000ffff037224 */ /* 0x000fce00078e000e */
[----:B------:R-:W-:Y:S05]  /*115f0*/  WARPSYNC.COLLECTIVE R15, `(.L_x_104) ;  /* 0x000000000f087348 */ /* 0x000fea0003c00000 */
[----:B------:R0:W1:Y:S02]  /*11600*/  SHFL.IDX P6, R14, R13, R12, R11 ;  /* 0x0000000c0d0e7389 */ /* 0x00006400000c000b */
[----:B01----:R-:W-:Y:S01]  /*11610*/  ENDCOLLECTIVE ;  /* 0x000000000000791b */ /* 0x003fe20003800000 */
.L_x_104:
[----:B------:R-:W-:Y:S01]  /*11620*/  ULDC UR4, c[0x0][0x288] ;  /* 0x0000a20000047ab9 */ /* 0x000fe20000000800 */
[----:B------:R-:W-:Y:S01]  /*11630*/  ULDC.64 UR6, c[0x0][0x208] ;  /* 0x0000820000067ab9 */ /* 0x000fe20000000a00 */
[----:B------:R-:W-:-:S05]  /*11640*/  IMAD R0, R0, UR4, RZ ;  /* 0x0000000400007c24 */ /* 0x000fca000f8e02ff */
[----:B------:R-:W-:Y:S02]  /*11650*/  ISETP.GE.AND P0, PT, R7, R0, PT ;  /* 0x000000000700720c */ /* 0x000fe40003f06270 */
[----:B------:R-:W-:Y:S01]  /*11660*/  MOV R13, R8 ;  /* 0x00000008000d7202 */ /* 0x000fe20000000f00 */
[----:B------:R-:W-:-:S10]  /*11670*/  IMAD.MOV.U32 R12, RZ, RZ, 0x1 ;  /* 0x00000001ff0c7424 */ /* 0x000fd400078e00ff */
[----:B------:R-:W-:Y:S01]  /*11680*/  @!P0 LEA R9, R31, UR42, 0x1 ;  /* 0x0000002a1f098c11 */ /* 0x000fe2000f8e08ff */
[----:B------:R-:W-:-:S04]  /*11690*/  IMAD.MOV.U32 R2, RZ, RZ, R14 ;  /* 0x000000ffff027224 */ /* 0x000fc800078e000e */
[----:B------:R-:W-:-:S05]  /*116a0*/  @!P0 IMAD.WIDE.U32 R2, R22, 0x2, R2 ;  /* 0x0000000216028825 */ /* 0x000fca00078e0002 */
[----:B------:R-:W-:Y:S01]  /*116b0*/  @!PT LDS RZ, [RZ] ;  /* 0x00000000fffff984 */ /* 0x000fe20000000800 */
[----:B------:R-:W-:Y:S01]  /*116c0*/  @!PT LDS RZ, [RZ] ;  /* 0x00000000fffff984 */ /* 0x000fe20000000800 */
[----:B------:R-:W-:Y:S01]  /*116d0*/  @!PT LDS RZ, [RZ] ;  /* 0x00000000fffff984 */ /* 0x000fe20000000800 */
[----:B------:R0:W-:Y:S04]  /*116e0*/  @!P0 LDGSTS.E.BYPASS.LTC128B.128 [R9+0x14400], desc[UR6][R2.64], !P4 ;  /* 0x1440000002098fae */ /* 0x0001e8000e101d46 */
[----:B------:R0:W-:Y:S04]  /*116f0*/  @!P0 LDGSTS.E.BYPASS.LTC128B.128 [R9+0x18400], desc[UR6][R2.64+0x80], !P3 ;  /* 0x1840008002098fae */ /* 0x0001e8000d901d46 */
[----:B------:R0:W-:Y:S04]  /*11700*/  @!P0 LDGSTS.E.BYPASS.LTC128B.128 [R9+0x1c400], desc[UR6][R2.64+0x100], !P2 ;  /* 0x1c40010002098fae */ /* 0x0001e8000d101d46 */
[----:B------:R0:W-:Y:S01]  /*11710*/  @!P0 LDGSTS.E.BYPASS.LTC128B.128 [R9+0x20400], desc[UR6][R2.64+0x180], !P1 ;  /* 0x2040018002098fae */ /* 0x0001e2000c901d46 */
[----:B------:R-:W-:-:S13]  /*11720*/  ISETP.GE.AND P0, PT, R5, R0, PT ;  /* 0x000000000500720c */ /* 0x000fda0003f06270 */
[----:B0-----:R-:W-:Y:S05]  /*11730*/  WARPSYNC.COLLECTIVE R15, `(.L_x_105) ;  /* 0x000000000f087348 */ /* 0x001fea0003c00000 */
[----:B------:R1:W2:Y:S02]  /*11740*/  SHFL.IDX P6, R14, R13, R12, R11 ;  /* 0x0000000c0d0e7389 */ /* 0x0002a400000c000b */
[----:B012---:R-:W-:Y:S01]  /*11750*/  ENDCOLLECTIVE ;  /* 0x000000000000791b */ /* 0x007fe20003800000 */
.L_x_105:
[----:B------:R-:W-:Y:S01]  /*11760*/  VIADD R3, R7, 0x20 ;  /* 0x0000002007037836 */ /* 0x000fe20000000000 */
[----:B------:R-:W-:Y:S01]  /*11770*/  @!P0 LEA R21, R31, UR42, 0x1 ;  /* 0x0000002a1f158c11 */ /* 0x000fe2000f8e08ff */
[----:B------:R-:W-:Y:S02]  /*11780*/  IMAD.MOV.U32 R13, RZ, RZ, R6 ;  /* 0x000000ffff0d7224 */ /* 0x000fe400078e0006 */
[----:B------:R-:W-:-:S07]  /*11790*/  IMAD.MOV.U32 R5, RZ, RZ, R14 ;  /* 0x000000ffff057224 */ /* 0x000fce00078e000e */
[----:B------:R-:W-:Y:S05]  /*117a0*/  WARPSYNC.COLLECTIVE R15, `(.L_x_106) ;  /* 0x000000000f087348 */ /* 0x000fea0003c00000 */
[----:B------:R0:W1:Y:S02]  /*117b0*/  SHFL.IDX P6, R14, R13, R12, R11 ;  /* 0x0000000c0d0e7389 */ /* 0x00006400000c000b */
[----:B01----:R-:W-:Y:S01]  /*117c0*/  ENDCOLLECTIVE ;  /* 0x000000000000791b */ /* 0x003fe20003800000 */
.L_x_106:
[----:B------:R-:W-:Y:S01]  /*117d0*/  ULDC.64 UR4, c[0x0][0x208] ;  /* 0x0000820000047ab9 */ /* 0x000fe20000000a00 */
[----:B------:R-:W-:Y:S02]  /*117e0*/  IMAD.MOV.U32 R13, RZ, RZ, R8 ;  /* 0x000000ffff0d7224 */ /* 0x000fe400078e0008 */
[----:B------:R-:W-:Y:S01]  /*117f0*/  IMAD.MOV.U32 R12, RZ, RZ, 0x2 ;  /* 0x00000002ff0c7424 */ /* 0x000fe200078e00ff */
[----:B------:R-:W-:-:S05]  /*11800*/  MOV R4, R14 ;  /* 0x0000000e00047202 */ /* 0x000fca0000000f00 */
        /* <DEDUP_REMOVED lines=12> */
.L_x_107:
[----:B------:R-:W-:Y:S01]  /*118d0*/  VIADD R5, R7, 0x30 ;  /* 0x0000003007057836 */ /* 0x000fe20000000000 */
[----:B------:R-:W-:Y:S01]  /*118e0*/  @!P0 LEA R9, R31, UR42, 0x1 ;  /* 0x0000002a1f098c11 */ /* 0x000fe2000f8e08ff */
[----:B------:R-:W-:Y:S01]  /*118f0*/  IMAD.MOV.U32 R13, RZ, RZ, R6 ;  /* 0x000000ffff0d7224 */ /* 0x000fe200078e0006 */
[----:B------:R-:W-:-:S07]  /*11900*/  MOV R3, R14 ;  /* 0x0000000e00037202 */ /* 0x000fce0000000f00 */
[----:B------:R-:W-:Y:S05]  /*11910*/  WARPSYNC.COLLECTIVE R15, `(.L_x_108) ;  /* 0x000000000f087348 */ /* 0x000fea0003c00000 */
[----:B------:R0:W1:Y:S02]  /*11920*/  SHFL.IDX P6, R14, R13, R12, R11 ;  /* 0x0000000c0d0e7389 */ /* 0x00006400000c000b */
[----:B01----:R-:W-:Y:S01]  /*11930*/  ENDCOLLECTIVE ;  /* 0x000000000000791b */ /* 0x003fe20003800000 */
.L_x_108:
[----:B------:R-:W-:Y:S01]  /*11940*/  ULDC.64 UR4, c[0x0][0x208] ;  /* 0x0000820000047ab9 */ /* 0x000fe20000000a00 */
[----:B------:R-:W-:Y:S01]  /*11950*/  MOV R13, R8 ;  /* 0x00000008000d7202 */ /* 0x000fe20000000f00 */
[----:B------:R-:W-:Y:S02]  /*11960*/  IMAD.MOV.U32 R12, RZ, RZ, 0x3 ;  /* 0x00000003ff0c7424 */ /* 0x000fe400078e00ff */
        /* <DEDUP_REMOVED lines=13> */
.L_x_109:
[----:B------:R-:W-:Y:S01]  /*11a40*/  VIADD R3, R7, 0x40 ;  /* 0x0000004007037836 */ /* 0x000fe20000000000 */
[----:B------:R-:W-:Y:S02]  /*11a50*/  @!P0 LEA R21, R31, UR42, 0x1 ;  /* 0x0000002a1f158c11 */ /* 0x000fe4000f8e08ff */
[----:B------:R-:W-:Y:S01]  /*11a60*/  MOV R13, R6 ;  /* 0x00000006000d7202 */ /* 0x000fe20000000f00 */
[----:B------:R-:W-:-:S07]  /*11a70*/  IMAD.MOV.U32 R5, RZ, RZ, R14 ;  /* 0x000000ffff057224 */ /* 0x000fce00078e000e */
[----:B------:R-:W-:Y:S05]  /*11a80*/  WARPSYNC.COLLECTIVE R15, `(.L_x_110) ;  /* 0x000000000f087348 */ /* 0x000fea0003c00000 */
[----:B------:R0:W1:Y:S02]  /*11a90*/  SHFL.IDX P6, R14, R13, R12, R11 ;  /* 0x0000000c0d0e7389 */ /* 0x00006400000c000b */
[----:B01----:R-:W-:Y:S01]  /*11aa0*/  ENDCOLLECTIVE ;  /* 0x000000000000791b */ /* 0x003fe20003800000 */
.L_x_110:
        /* <DEDUP_REMOVED lines=16> */
.L_x_111:
[----:B------:R-:W-:Y:S01]  /*11bb0*/  VIADD R5, R7, 0x50 ;  /* 0x0000005007057836 */ /* 0x000fe20000000000 */
[----:B------:R-:W-:Y:S02]  /*11bc0*/  @!P0 LEA R9, R31, UR42, 0x1 ;  /* 0x0000002a1f098c11 */ /* 0x000fe4000f8e08ff */
[----:B------:R-:W-:Y:S01]  /*11bd0*/  MOV R13, R6 ;  /* 0x00000006000d7202 */ /* 0x000fe20000000f00 */
[----:B------:R-:W-:-:S07]  /*11be0*/  IMAD.MOV.U32 R3, RZ, RZ, R14 ;  /* 0x000000ffff037224 */ /* 0x000fce00078e000e */
[----:B------:R-:W-:Y:S05]  /*11bf0*/  WARPSYNC.COLLECTIVE R15, `(.L_x_112) ;  /* 0x000000000f087348 */ /* 0x000fea0003c00000 */
[----:B------:R0:W1:Y:S02]  /*11c00*/  SHFL.IDX P6, R14, R13, R12, R11 ;  /* 0x0000000c0d0e7389 */ /* 0x00006400000c000b */
[----:B01----:R-:W-:Y:S01]  /*11c10*/  ENDCOLLECTIVE ;  /* 0x000000000000791b */ /* 0x003fe20003800000 */
.L_x_112:
        /* <DEDUP_REMOVED lines=16> */
.L_x_113:
[----:B------:R-:W-:Y:S01]  /*11d20*/  VIADD R3, R7, 0x60 ;  /* 0x0000006007037836 */ /* 0x000fe20000000000 */
[----:B------:R-:W-:Y:S02]  /*11d30*/  @!P0 LEA R21, R31, UR42, 0x1 ;  /* 0x0000002a1f158c11 */ /* 0x000fe4000f8e08ff */
[----:B------:R-:W-:Y:S01]  /*11d40*/  MOV R13, R6 ;  /* 0x00000006000d7202 */ /* 0x000fe20000000f00 */
[----:B------:R-:W-:-:S07]  /*11d50*/  IMAD.MOV.U32 R5, RZ, RZ, R14 ;  /* 0x000000ffff057224 */ /* 0x000fce00078e000e */
[----:B------:R-:W-:Y:S05]  /*11d60*/  WARPSYNC.COLLECTIVE R15, `(.L_x_114) ;  /* 0x000000000f087348 */ /* 0x000fea0003c00000 */
[----:B------:R0:W1:Y:S02]  /*11d70*/  SHFL.IDX P6, R14, R13, R12, R11 ;  /* 0x0000000c0d0e7389 */ /* 0x00006400000c000b */
[----:B01----:R-:W-:Y:S01]  /*11d80*/  ENDCOLLECTIVE ;  /* 0x000000000000791b */ /* 0x003fe20003800000 */
.L_x_114:
        /* <DEDUP_REMOVED lines=16> */
.L_x_115:
[----:B------:R-:W-:Y:S02]  /*11e90*/  @!P0 LEA R9, R31, UR42, 0x1 ;  /* 0x0000002a1f098c11 */ /* 0x000fe4000f8e08ff */
[----:B------:R-:W-:Y:S01]  /*11ea0*/  MOV R13, R6 ;  /* 0x00000006000d7202 */ /* 0x000fe20000000f00 */
[----:B------:R-:W-:-:S07]  /*11eb0*/  IMAD.MOV.U32 R3, RZ, RZ, R14 ;  /* 0x000000ffff037224 */ /* 0x000fce00078e000e */
[----:B------:R-:W-:Y:S05]  /*11ec0*/  WARPSYNC.COLLECTIVE R15, `(.L_x_116) ;  /* 0x000000000f087348 */ /* 0x000fea0003c00000 */
[----:B------:R0:W1:Y:S02]  /*11ed0*/  SHFL.IDX P6, R14, R13, R12, R11 ;  /* 0x0000000c0d0e7389 */ /* 0x00006400000c000b */
[----:B01----:R-:W-:Y:S01]  /*11ee0*/  ENDCOLLECTIVE ;  /* 0x000000000000791b */ /* 0x003fe20003800000 */
.L_x_116:
[----:B------:R-:W-:Y:S01]  /*11ef0*/  ULDC.64 UR4, c[0x0][0x208] ;  /* 0x0000820000047ab9 */ /* 0x000fe20000000a00 */
[----:B------:R-:W-:Y:S01]  /*11f00*/  IMAD.MOV.U32 R13, RZ, RZ, R8 ;  /* 0x000000ffff0d7224 */ /* 0x000fe200078e0008 */
[----:B------:R-:W-:Y:S01]  /*11f10*/  MOV R12, 0x7 ;  /* 0x00000007000c7802 */ /* 0x000fe20000000f00 */
        /* <DEDUP_REMOVED lines=8> */
[----:B------:R0:W-:Y:S02]  /*11fa0*/  @!P0 LDGSTS.E.BYPASS.LTC128B.128 [R9+0x23400], desc[UR4][R2.64+0x180], !P1 ;  /* 0x2340018002098fae */ /* 0x0001e4000c901d44 */
[----:B0-----:R-:W-:Y:S05]  /*11fb0*/  WARPSYNC.COLLECTIVE R15, `(.L_x_117) ;  /* 0x000000000f087348 */ /* 0x001fea0003c00000 */
[----:B------:R1:W2:Y:S02]  /*11fc0*/  SHFL.IDX P6, R14, R13, R12, R11 ;  /* 0x0000000c0d0e7389 */ /* 0x0002a400000c000b */
[----:B012---:R-:W-:Y:S01]  /*11fd0*/  ENDCOLLECTIVE ;  /* 0x000000000000791b */ /* 0x007fe20003800000 */
.L_x_117:
[----:B------:R-:W-:Y:S02]  /*11fe0*/  IMAD.MOV.U32 R13, RZ, RZ, R6 ;  /* 0x000000ffff0d7224 */ /* 0x000fe400078e0006 */
[----:B------:R-:W-:-:S07]  /*11ff0*/  IMAD.MOV.U32 R8, RZ, RZ, R14 ;  /* 0x000000ffff087224 */ /* 0x000fce00078e000e */
[----:B------:R-:W-:Y:S05]  /*12000*/  WARPSYNC.COLLECTIVE R15, `(.L_x_118) ;  /* 0x000000000f087348 */ /* 0x000fea0003c00000 */
[----:B------:R0:W1:Y:S02]  /*12010*/  SHFL.IDX P6, R14, R13, R12, R11 ;  /* 0x0000000c0d0e7389 */ /* 0x00006400000c000b */
[----:B01----:R-:W-:Y:S01]  /*12020*/  ENDCOLLECTIVE ;  /* 0x000000000000791b */ /* 0x003fe20003800000 */
.L_x_118:
[----:B------:R-:W-:Y:S05]  /*12030*/  BRA `(.L_x_119) ;  /* 0xffffffcc00407947 */ /* 0x000fea000383ffff */
.L_x_56:
[----:B0-----:R-:W-:-:S04]  /*12040*/  MOV R3, UR42 ;  /* 0x0000002a00037c02 */ /* 0x001fc80008000f00 */
[----:B------:R0:W1:Y:S03]  /*12050*/  SYNCS.PHASECHK.TRANS64.TRYWAIT P0, [R3+URZ+0x38820], R0 ;  /* 0x03882000030075a7 */ /* 0x000066000800017f */
[----:B-1----:R-:W-:Y:S05]  /*12060*/  @!P0 NANOSLEEP.SYNCS 0x989680 ;  /* 0x009896800000895d */ /* 0x002fea0003900000 */
[----:B------:R-:W1:Y:S02]  /*12070*/  @!P0 SYNCS.PHASECHK.TRANS64 P0, [R3+URZ+0x38820], R0 ;  /* 0x03882000030085a7 */ /* 0x000e64000800007f */
[----:B-1----:R-:W-:Y:S05]  /*12080*/  @!P0 BRA `(.L_x_56) ;  /* 0xfffffffc00ec8947 */ /* 0x002fea000383ffff */
[----:B------:R-:W-:Y:S05]  /*12090*/  BRA `(.L_x_120) ;  /* 0xffffffcc00907947 */ /* 0x000fea000383ffff */
.L_x_60:
[----:B-1----:R1:W2:Y:S02]  /*120a0*/  SYNCS.PHASECHK.TRANS64.TRYWAIT P0, [R19+URZ+0x38840], R2 ;  /* 0x03884002130075a7 */ /* 0x0022a4000800017f */
[----:B--2---:R-:W-:Y:S05]  /*120b0*/  @!P0 NANOSLEEP.SYNCS 0x989680 ;  /* 0x009896800000895d */ /* 0x004fea0003900000 */
[----:B------:R-:W2:Y:S02]  /*120c0*/  @!P0 SYNCS.PHASECHK.TRANS64 P0, [R19+URZ+0x38840], R2 ;  /* 0x03884002130085a7 */ /* 0x000ea4000800007f */
[----:B--2---:R-:W-:Y:S05]  /*120d0*/  @!P0 BRA `(.L_x_60) ;  /* 0xfffffffc00f08947 */ /* 0x004fea000383ffff */
[----:B------:R-:W-:Y:S05]  /*120e0*/  BRA `(.L_x_121) ;  /* 0xffffffd0009c7947 */ /* 0x000fea000383ffff */
.L_x_61:
        /* <DEDUP_REMOVED lines=8> */
.L_x_123:
[----:B------:R-:W-:Y:S05]  /*12170*/  BSYNC B1 ;  /* 0x0000000000017941 */ /* 0x000fea0003800000 */
.L_x_122:
[----:B------:R-:W-:Y:S01]  /*12180*/  MOV R13, R24 ;  /* 0x00000018000d7202 */ /* 0x000fe20000000f00 */
[----:B------:R-:W-:Y:S01]  /*12190*/  IMAD.MOV.U32 R12, RZ, RZ, RZ ;  /* 0x000000ffff0c7224 */ /* 0x000fe200078e00ff */
[----:B------:R-:W-:Y:S01]  /*121a0*/  MOV R15, 0xffffffff ;  /* 0xffffffff000f7802 */ /* 0x000fe20000000f00 */
[----:B------:R-:W-:Y:S01]  /*121b0*/  IMAD.MOV.U32 R11, RZ, RZ, 0x181f ;  /* 0x0000181fff0b7424 */ /* 0x000fe200078e00ff */
[----:B------:R-:W-:Y:S01]  /*121c0*/  P2R R4, PR, RZ, 0x8 ;  /* 0x00000008ff047803 */ /* 0x000fe20000000000 */
[----:B------:R-:W-:Y:S01]  /*121d0*/  IMAD.MOV.U32 R3, RZ, RZ, R14 ;  /* 0x000000ffff037224 */ /* 0x000fe200078e000e */
[----:B------:R-:W-:Y:S01]  /*121e0*/  LOP3.LUT P3, RZ, R16, 0x10, RZ, 0xc0, !PT ;  /* 0x0000001010ff7812 */ /* 0x000fe2000786c0ff */
[----:B------:R-:W-:-:S12]  /*121f0*/  IMAD.SHL.U32 R32, R22, 0x2, RZ ;  /* 0x0000000216207824 */ /* 0x000fd800078e00ff */
[----:B------:R-:W-:Y:S05]  /*12200*/  WARPSYNC.COLLECTIVE R15, `(.L_x_124) ;  /* 0x000000000f087348 */ /* 0x000fea0003c00000 */
[----:B------:R0:W1:Y:S02]  /*12210*/  SHFL.IDX P6, R14, R13, R12, R11 ;  /* 0x0000000c0d0e7389 */ /* 0x00006400000c000b */
[----:B01----:R-:W-:Y:S01]  /*12220*/  ENDCOLLECTIVE ;  /* 0x000000000000791b */ /* 0x003fe20003800000 */
.L_x_124:
[----:B------:R-:W-:Y:S01]  /*12230*/  P2R R6, PR, RZ, 0x4 ;  /* 0x00000004ff067803 */ /* 0x000fe20000000000 */
[----:B------:R-:W-:Y:S01]  /*12240*/  ULDC.64 UR4, c[0x0][0x208] ;  /* 0x0000820000047ab9 */ /* 0x000fe20000000a00 */
[C---:B------:R-:W-:Y:S02]  /*12250*/  LOP3.LUT P2, RZ, R16.reuse, 0x8, RZ, 0xc0, !PT ;  /* 0x0000000810ff7812 */ /* 0x040fe4000784c0ff */
[----:B------:R-:W-:Y:S02]  /*12260*/  P2R R7, PR, RZ, 0x2 ;  /* 0x00000002ff077803 */ /* 0x000fe40000000000 */
[----:B------:R-:W-:Y:S02]  /*12270*/  LOP3.LUT P1, RZ, R16, 0x4, RZ, 0xc0, !PT ;  /* 0x0000000410ff7812 */ /* 0x000fe4000782c0ff */
[----:B------:R-:W-:Y:S02]  /*12280*/  LEA R25, R25, UR42, 0x1 ;  /* 0x0000002a19197c11 */ /* 0x000fe4000f8e08ff */
[----:B------:R-:W-:Y:S01]  /*12290*/  MOV R13, R27 ;  /* 0x0000001b000d7202 */ /* 0x000fe20000000f00 */
[----:B------:R-:W-:Y:S01]  /*122a0*/  IMAD.MOV.U32 R12, RZ, RZ, 0x1 ;  /* 0x00000001ff0c7424 */ /* 0x000fe200078e00ff */
[----:B------:R-:W-:-:S05]  /*122b0*/  IADD3 R2, P0, R14, R32, RZ ;  /* 0x000000200e027210 */ /* 0x000fca0007f1e0ff */
[----:B------:R-:W-:-:S05]  /*122c0*/  IMAD.X R3, RZ, RZ, R3, P0 ;  /* 0x000000ffff037224 */ /* 0x000fca00000e0603 */
[----:B------:R-:W-:Y:S01]  /*122d0*/  @!PT LDS RZ, [RZ] ;  /* 0x00000000fffff984 */ /* 0x000fe20000000800 */
[----:B------:R-:W-:Y:S01]  /*122e0*/  @!PT LDS RZ, [RZ] ;  /* 0x00000000fffff984 */ /* 0x000fe20000000800 */
[----:B------:R-:W-:Y:S01]  /*122f0*/  @!PT LDS RZ, [RZ] ;  /* 0x00000000fffff984 */ /* 0x000fe20000000800 */
[----:B------:R0:W-:Y:S04]  /*12300*/  LDGSTS.E.BYPASS.LTC128B.128 [R25+0x24400], desc[UR4][R2.64], !P3 ;  /* 0x2440000002197fae */ /* 0x0001e8000d901d44 */
[----:B------:R0:W-:Y:S04]  /*12310*/  LDGSTS.E.BYPASS.LTC128B.128 [R25+0x26c00], desc[UR4][R2.64+0x80], !P2 ;  /* 0x26c0008002197fae */ /* 0x0001e8000d101d44 */
[----:B------:R0:W-:Y:S04]  /*12320*/  LDGSTS.E.BYPASS.LTC128B.128 [R25+0x29400], desc[UR4][R2.64+0x100], !P1 ;  /* 0x2940010002197fae */ /* 0x0001e8000c901d44 */
[----:B------:R0:W-:Y:S02]  /*12330*/  LDGSTS.E.BYPASS.LTC128B.128 [R25+0x2bc00], desc[UR4][R2.64+0x180], !P5 ;  /* 0x2bc0018002197fae */ /* 0x0001e4000e901d44 */
[----:B0-----:R-:W-:Y:S05]  /*12340*/  WARPSYNC.COLLECTIVE R15, `(.L_x_125) ;  /* 0x000000000f087348 */ /* 0x001fea0003c00000 */
[----:B------:R1:W2:Y:S02]  /*12350*/  SHFL.IDX P6, R14, R13, R12, R11 ;  /* 0x0000000c0d0e7389 */ /* 0x0002a400000c000b */
[----:B012---:R-:W-:Y:S01]  /*12360*/  ENDCOLLECTIVE ;  /* 0x000000000000791b */ /* 0x007fe20003800000 */
.L_x_125:
[----:B------:R-:W-:Y:S01]  /*12370*/  MOV R13, R24 ;  /* 0x00000018000d7202 */ /* 0x000fe20000000f00 */
[----:B------:R-:W-:-:S07]  /*12380*/  IMAD.MOV.U32 R5, RZ, RZ, R14 ;  /* 0x000000ffff057224 */ /* 0x000fce00078e000e */
[----:B------:R-:W-:Y:S05]  /*12390*/  WARPSYNC.COLLECTIVE R15, `(.L_x_126) ;  /* 0x000000000f087348 */ /* 0x000fea0003c00000 */
[----:B------:R0:W1:Y:S02]  /*123a0*/  SHFL.IDX P6, R14, R13, R12, R11 ;  /* 0x0000000c0d0e7389 */ /* 0x00006400000c000b */
[----:B01----:R-:W-:Y:S01]  /*123b0*/  ENDCOLLECTIVE ;  /* 0x000000000000791b */ /* 0x003fe20003800000 */
.L_x_126:
[----:B------:R-:W-:Y:S01]  /*123c0*/  ULDC.64 UR4, c[0x0][0x208] ;  /* 0x0000820000047ab9 */ /* 0x000fe20000000a00 */
[----:B------:R-:W-:Y:S01]  /*123d0*/  MOV R13, R27 ;  /* 0x0000001b000d7202 */ /* 0x000fe20000000f00 */
[----:B------:R-:W-:Y:S02]  /*123e0*/  IMAD.MOV.U32 R12, RZ, RZ, 0x2 ;  /* 0x00000002ff0c7424 */ /* 0x000fe400078e00ff */
[----:B------:R-:W-:-:S05]  /*123f0*/  IMAD.MOV.U32 R11, RZ, RZ, R14 ;  /* 0x000000ffff0b7224 */ /* 0x000fca00078e000e */
[----:B------:R-:W-:Y:S01]  /*12400*/  IADD3 R2, P0, R11, R32, RZ ;  /* 0x000000200b027210 */ /* 0x000fe20007f1e0ff */
[----:B------:R-:W-:-:S04]  /*12410*/  IMAD.MOV.U32 R11, RZ, RZ, 0x181f ;  /* 0x0000181fff0b7424 */ /* 0x000fc800078e00ff */
        /* <DEDUP_REMOVED lines=11> */
.L_x_127:
[----:B------:R-:W-:Y:S01]  /*124d0*/  IMAD.MOV.U32 R13, RZ, RZ, R24 ;  /* 0x000000ffff0d7224 */ /* 0x000fe200078e0018 */
[----:B------:R-:W-:-:S07]  /*124e0*/  MOV R5, R14 ;  /* 0x0000000e00057202 */ /* 0x000fce0000000f00 */
[----:B------:R-:W-:Y:S05]  /*124f0*/  WARPSYNC.COLLECTIVE R15, `(.L_x_128) ;  /* 0x000000000f087348 */ /* 0x000fea0003c00000 */
[----:B------:R0:W1:Y:S02]  /*12500*/  SHFL.IDX P6, R14, R13, R12, R11 ;  /* 0x0000000c0d0e7389 */ /* 0x00006400000c000b */
[----:B01----:R-:W-:Y:S01]  /*12510*/  ENDCOLLECTIVE ;  /* 0x000000000000791b */ /* 0x003fe20003800000 */
.L_x_128:
[----:B------:R-:W-:Y:S01]  /*12520*/  ULDC.64 UR4, c[0x0][0x208] ;  /* 0x0000820000047ab9 */ /* 0x000fe20000000a00 */
[----:B------:R-:W-:Y:S02]  /*12530*/  IMAD.MOV.U32 R13, RZ, RZ, R27 ;  /* 0x000000ffff0d7224 */ /* 0x000fe400078e001b */
[----:B------:R-:W-:Y:S02]  /*12540*/  IMAD.MOV.U32 R12, RZ, RZ, 0x3 ;  /* 0x00000003ff0c7424 */ /* 0x000fe400078e00ff */
[----:B------:R-:W-:-:S05]  /*12550*/  IMAD.MOV.U32 R11, RZ, RZ, R14 ;  /* 0x000000ffff0b7224 */ /* 0x000fca00078e000e */
[----:B------:R-:W-:Y:S02]  /*12560*/  IADD3 R2, P0, R11, R32, RZ ;  /* 0x000000200b027210 */ /* 0x000fe40007f1e0ff */
[----:B------:R-:W-:Y:S02]  /*12570*/  MOV R11, 0x181f ;  /* 0x0000181f000b7802 */ /* 0x000fe40000000f00 */
[----:B------:R-:W-:Y:S02]  /*12580*/  IADD3.X R3, RZ, R5, RZ, P0, !PT ;  /* 0x00000005ff037210 */ /* 0x000fe400007fe4ff */
[----:B------:R-:W-:-:S03]  /*12590*/  SHF.L.U32 R5, R22, 0x1, RZ ;  /* 0x0000000116057819 */ /* 0x000fc600000006ff */
        /* <DEDUP_REMOVED lines=10> */
.L_x_129:
[----:B------:R-:W-:Y:S02]  /*12640*/  IMAD.MOV.U32 R13, RZ, RZ, R24 ;  /* 0x000000ffff0d7224 */ /* 0x000fe400078e0018 */
[----:B------:R-:W-:-:S07]  /*12650*/  IMAD.MOV.U32 R32, RZ, RZ, R14 ;  /* 0x000000ffff207224 */ /* 0x000fce00078e000e */
[----:B------:R-:W-:Y:S05]  /*12660*/  WARPSYNC.COLLECTIVE R15, `(.L_x_130) ;  /* 0x000000000f087348 */ /* 0x000fea0003c00000 */
[----:B------:R0:W1:Y:S02]  /*12670*/  SHFL.IDX P6, R14, R13, R12, R11 ;  /* 0x0000000c0d0e7389 */ /* 0x00006400000c000b */
[----:B01----:R-:W-:Y:S01]  /*12680*/  ENDCOLLECTIVE ;  /* 0x000000000000791b */ /* 0x003fe20003800000 */
.L_x_130:
[----:B------:R-:W-:Y:S01]  /*12690*/  ULDC.64 UR4, c[0x0][0x208] ;  /* 0x0000820000047ab9 */ /* 0x000fe20000000a00 */
[----:B------:R-:W-:Y:S01]  /*126a0*/  MOV R13, R27 ;  /* 0x0000001b000d7202 */ /* 0x000fe20000000f00 */
[----:B------:R-:W-:Y:S02]  /*126b0*/  IMAD.MOV.U32 R12, RZ, RZ, 0x4 ;  /* 0x00000004ff0c7424 */ /* 0x000fe400078e00ff */
[----:B------:R-:W-:-:S05]  /*126c0*/  IMAD.MOV.U32 R2, RZ, RZ, R14 ;  /* 0x000000ffff027224 */ /* 0x000fca00078e000e */
[----:B------:R-:W-:-:S05]  /*126d0*/  IADD3 R2, P0, R2, R5, RZ ;  /* 0x0000000502027210 */ /* 0x000fca0007f1e0ff */
[----:B------:R-:W-:-:S05]  /*126e0*/  IMAD.X R3, RZ, RZ, R32, P0 ;  /* 0x000000ffff037224 */ /* 0x000fca00000e0620 */
[----:B------:R-:W-:Y:S01]  /*126f0*/  @!PT LDS RZ, [RZ] ;  /* 0x00000000fffff984 */ /* 0x000fe20000000800 */
[----:B------:R-:W-:Y:S01]  /*12700*/  @!PT LDS RZ, [RZ] ;  /* 0x00000000fffff984 */ /* 0x000fe20000000800 */
[----:B------:R-:W-:Y:S01]  /*12710*/  @!PT LDS RZ, [RZ] ;  /* 0x00000000fffff984 */ /* 0x000fe20000000800 */
[----:B------:R0:W-:Y:S01]  /*12720*/  LDGSTS.E.BYPASS.LTC128B.128 [R25+0x25c00], desc[UR4][R2.64], !P3 ;  /* 0x25c0000002197fae */ /* 0x0001e2000d901d44 */
[----:B------:R-:W-:-:S03]  /*12730*/  ISETP.NE.AND P3, PT, R4, RZ, PT ;  /* 0x000000ff0400720c */ /* 0x000fc60003f65270 */
[----:B------:R0:W-:Y:S01]  /*12740*/  LDGSTS.E.BYPASS.LTC128B.128 [R25+0x28400], desc[UR4][R2.64+0x80], !P2 ;  /* 0x2840008002197fae */ /* 0x0001e2000d101d44 */
[----:B------:R-:W-:-:S03]  /*12750*/  ISETP.NE.AND P2, PT, R6, RZ, PT ;  /* 0x000000ff0600720c */ /* 0x000fc60003f45270 */
[----:B------:R0:W-:Y:S01]  /*12760*/  LDGSTS.E.BYPASS.LTC128B.128 [R25+0x2ac00], desc[UR4][R2.64+0x100], !P1 ;  /* 0x2ac0010002197fae */ /* 0x0001e2000c901d44 */
[----:B------:R-:W-:-:S03]  /*12770*/  ISETP.NE.AND P1, PT, R7, RZ, PT ;  /* 0x000000ff0700720c */ /* 0x000fc60003f25270 */
[----:B------:R0:W-:Y:S10]  /*12780*/  LDGSTS.E.BYPASS.LTC128B.128 [R25+0x2d400], desc[UR4][R2.64+0x180], !P5 ;  /* 0x2d40018002197fae */ /* 0x0001f4000e901d44 */
[----:B0-----:R-:W-:Y:S05]  /*12790*/  WARPSYNC.COLLECTIVE R15, `(.L_x_131) ;  /* 0x000000000f087348 */ /* 0x001fea0003c00000 */
[----:B------:R1:W2:Y:S02]  /*127a0*/  SHFL.IDX P6, R14, R13, R12, R11 ;  /* 0x0000000c0d0e7389 */ /* 0x0002a400000c000b */
[----:B012---:R-:W-:Y:S01]  /*127b0*/  ENDCOLLECTIVE ;  /* 0x000000000000791b */ /* 0x007fe20003800000 */
.L_x_131:
[----:B------:R-:W-:Y:S01]  /*127c0*/  MOV R13, R24 ;  /* 0x00000018000d7202 */ /* 0x000fe20000000f00 */
[----:B------:R-:W-:-:S07]  /*127d0*/  IMAD.MOV.U32 R27, RZ, RZ, R14 ;  /* 0x000000ffff1b7224 */ /* 0x000fce00078e000e */
[----:B------:R-:W-:Y:S05]  /*127e0*/  WARPSYNC.COLLECTIVE R15, `(.L_x_132) ;  /* 0x000000000f087348 */ /* 0x000fea0003c00000 */
[----:B------:R0:W1:Y:S02]  /*127f0*/  SHFL.IDX P6, R14, R13, R12, R11 ;  /* 0x0000000c0d0e7389 */ /* 0x00006400000c000b */
[----:B01----:R-:W-:Y:S01]  /*12800*/  ENDCOLLECTIVE ;  /* 0x000000000000791b */ /* 0x003fe20003800000 */
.L_x_132:
[----:B------:R-:W-:Y:S05]  /*12810*/  BRA `(.L_x_133) ;  /* 0xffffffcc00f87947 */ /* 0x000fea000383ffff */
.L_x_66:
[----:B0-----:R0:W2:Y:S02]  /*12820*/  SYNCS.PHASECHK.TRANS64.TRYWAIT P0, [R4+URZ+0x38860], R3 ;  /* 0x03886003040075a7 */ /* 0x0010a4000800017f */
[----:B--2---:R-:W-:Y:S05]  /*12830*/  @!P0 NANOSLEEP.SYNCS 0x989680 ;  /* 0x009896800000895d */ /* 0x004fea0003900000 */
[----:B------:R-:W2:Y:S02]  /*12840*/  @!P0 SYNCS.PHASECHK.TRANS64 P0, [R4+URZ+0x38860], R3 ;  /* 0x03886003040085a7 */ /* 0x000ea4000800007f */
[----:B--2---:R-:W-:Y:S05]  /*12850*/  @!P0 BRA `(.L_x_66) ;  /* 0xfffffffc00f08947 */ /* 0x004fea000383ffff */
[----:B------:R-:W-:Y:S05]  /*12860*/  BRA `(.L_x_134) ;  /* 0xffffffd000747947 */ /* 0x000fea000383ffff */
.L_x_67:
[----:B------:R-:W-:Y:S01]  /*12870*/  BSSY B1, `(.L_x_135) ;  /* 0x0000008000017945 */ /* 0x000fe20003800000 */
[----:B------:R-:W-:Y:S01]  /*12880*/  IMAD.MOV.U32 R13, RZ, RZ, R18 ;  /* 0x000000ffff0d7224 */ /* 0x000fe200078e0012 */
[----:B------:R-:W-:Y:S01]  /*12890*/  MOV R11, 0x181f ;  /* 0x0000181f000b7802 */ /* 0x000fe20000000f00 */
[----:B------:R-:W-:Y:S02]  /*128a0*/  IMAD.MOV.U32 R12, RZ, RZ, RZ ;  /* 0x000000ffff0c7224 */ /* 0x000fe400078e00ff */
[----:B------:R-:W-:-:S07]  /*128b0*/  IMAD.MOV.U32 R15, RZ, RZ, -0x1 ;  /* 0xffffffffff0f7424 */ /* 0x000fce00078e00ff */
[----:B01----:R-:W-:Y:S05]  /*128c0*/  WARPSYNC.COLLECTIVE R15, `(.L_x_136) ;  /* 0x000000000f087348 */ /* 0x003fea0003c00000 */
[----:B------:R2:W3:Y:S02]  /*128d0*/  SHFL.IDX P6, R14, R13, R12, R11 ;  /* 0x0000000c0d0e7389 */ /* 0x0004e400000c000b */
[----:B0123--:R-:W-:Y:S01]  /*128e0*/  ENDCOLLECTIVE ;  /* 0x000000000000791b */ /* 0x00ffe20003800000 */
.L_x_136:
[----:B------:R-:W-:Y:S05]  /*128f0*/  BSYNC B1 ;  /* 0x0000000000017941 */ /* 0x000fea0003800000 */
.L_x_135:
[----:B------:R-:W-:Y:S01]  /*12900*/  MOV R13, R17 ;  /* 0x00000011000d7202 */ /* 0x000fe20000000f00 */
[----:B------:R-:W-:Y:S01]  /*12910*/  IMAD.MOV.U32 R12, RZ, RZ, RZ ;  /* 0x000000ffff0c7224 */ /* 0x000fe200078e00ff */
[----:B------:R-:W-:Y:S01]  /*12920*/  MOV R15, 0xffffffff ;  /* 0xffffffff000f7802 */ /* 0x000fe20000000f00 */
[----:B------:R-:W-:Y:S01]  /*12930*/  IMAD.MOV.U32 R11, RZ, RZ, 0x181f ;  /* 0x0000181fff0b7424 */ /* 0x000fe200078e00ff */
[----:B------:R-:W-:Y:S01]  /*12940*/  LEA R5, R5, UR42, 0x1 ;  /* 0x0000002a05057c11 */ /* 0x000fe2000f8e08ff */
[----:B------:R-:W-:-:S07]  /*12950*/  IMAD.MOV.U32 R3, RZ, RZ, R14 ;  /* 0x000000ffff037224 */ /* 0x000fce00078e000e */
[----:B------:R-:W-:Y:S05]  /*12960*/  WARPSYNC.COLLECTIVE R15, `(.L_x_137) ;  /* 0x000000000f087348 */ /* 0x000fea0003c00000 */
[----:B------:R0:W1:Y:S02]  /*12970*/  SHFL.IDX P6, R14, R13, R12, R11 ;  /* 0x0000000c0d0e7389 */ /* 0x00006400000c000b */
[----:B01----:R-:W-:Y:S01]  /*12980*/  ENDCOLLECTIVE ;  /* 0x000000000000791b */ /* 0x003fe20003800000 */
.L_x_137:
[----:B------:R-:W-:Y:S01]  /*12990*/  ULDC.64 UR4, c[0x0][0x208] ;  /* 0x0000820000047ab9 */ /* 0x000fe20000000a00 */
[----:B------:R-:W-:Y:S01]  /*129a0*/  IMAD.MOV.U32 R13, RZ, RZ, R18 ;  /* 0x000000ffff0d7224 */ /* 0x000fe200078e0012 */
[----:B------:R-:W-:Y:S02]  /*129b0*/  MOV R12, 0x1 ;  /* 0x00000001000c7802 */ /* 0x000fe40000000f00 */
[----:B------:R-:W-:-:S05]  /*129c0*/  IADD3 R2, P0, R14, R6, RZ ;  /* 0x000000060e027210 */ /* 0x000fca0007f1e0ff */
[----:B------:R-:W-:Y:S01]  /*129d0*/  IMAD.X R3, RZ, RZ, R3, P0 ;  /* 0x000000ffff037224 */ /* 0x000fe200000e0603 */
[----:B------:R-:W-:-:S13]  /*129e0*/  ISETP.LT.OR P0, PT, R0, 0x1, P4 ;  /* 0x000000010000780c */ /* 0x000fda0002701670 */
[----:B------:R-:W-:Y:S01]  /*129f0*/  @!PT LDS RZ, [RZ] ;  /* 0x00000000fffff984 */ /* 0x000fe20000000800 */
[----:B------:R-:W-:Y:S01]  /*12a00*/  @!PT LDS RZ, [RZ] ;  /* 0x00000000fffff984 */ /* 0x000fe20000000800 */
[----:B------:R-:W-:Y:S01]  /*12a10*/  @!PT LDS RZ, [RZ] ;  /* 0x00000000fffff984 */ /* 0x000fe20000000800 */
[----:B------:R0:W-:Y:S01]  /*12a20*/  LDGSTS.E.BYPASS.LTC128B.128 [R5+0x400], desc[UR4][R2.64], !P0 ;  /* 0x0040000002057fae */ /* 0x0001e2000c101d44 */
[----:B------:R-:W-:-:S13]  /*12a30*/  ISETP.LT.OR P0, PT, R0, 0x1, P3 ;  /* 0x000000010000780c */ /* 0x000fda0001f01670 */
[----:B------:R0:W-:Y:S01]  /*12a40*/  LDGSTS.E.BYPASS.LTC128B.128 [R5+0x2c00], desc[UR4][R2.64+0x80], !P0 ;  /* 0x02c0008002057fae */ /* 0x0001e2000c101d44 */
[----:B------:R-:W-:-:S13]  /*12a50*/  ISETP.LT.OR P0, PT, R0, 0x1, P2 ;  /* 0x000000010000780c */ /* 0x000fda0001701670 */
[----:B------:R0:W-:Y:S01]  /*12a60*/  LDGSTS.E.BYPASS.LTC128B.128 [R5+0x5400], desc[UR4][R2.64+0x100], !P0 ;  /* 0x0540010002057fae */ /* 0x0001e2000c101d44 */
[----:B------:R-:W-:-:S13]  /*12a70*/  ISETP.LT.OR P0, PT, R0, 0x1, P1 ;  /* 0x000000010000780c */ /* 0x000fda0000f01670 */
[----:B------:R0:W-:Y:S02]  /*12a80*/  LDGSTS.E.BYPASS.LTC128B.128 [R5+0x7c00], desc[UR4][R2.64+0x180], !P0 ;  /* 0x07c0018002057fae */ /* 0x0001e4000c101d44 */
[----:B0-----:R-:W-:Y:S05]  /*12a90*/  WARPSYNC.COLLECTIVE R15, `(.L_x_138) ;  /* 0x000000000f087348 */ /* 0x001fea0003c00000 */
[----:B------:R1:W2:Y:S02]  /*12aa0*/  SHFL.IDX P6, R14, R13, R12, R11 ;  /* 0x0000000c0d0e7389 */ /* 0x0002a400000c000b */
[----:B012---:R-:W-:Y:S01]  /*12ab0*/  ENDCOLLECTIVE ;  /* 0x000000000000791b */ /* 0x007fe20003800000 */
.L_x_138:
[----:B------:R-:W-:Y:S02]  /*12ac0*/  IMAD.MOV.U32 R13, RZ, RZ, R17 ;  /* 0x000000ffff0d7224 */ /* 0x000fe400078e0011 */
[----:B------:R-:W-:-:S07]  /*12ad0*/  IMAD.MOV.U32 R3, RZ, RZ, R14 ;  /* 0x000000ffff037224 */ /* 0x000fce00078e000e */
[----:B------:R-:W-:Y:S05]  /*12ae0*/  WARPSYNC.COLLECTIVE R15, `(.L_x_139) ;  /* 0x000000000f087348 */ /* 0x000fea0003c00000 */
[----:B------:R0:W1:Y:S02]  /*12af0*/  SHFL.IDX P6, R14, R13, R12, R11 ;  /* 0x0000000c0d0e7389 */ /* 0x00006400000c000b */
[----:B01----:R-:W-:Y:S01]  /*12b00*/  ENDCOLLECTIVE ;  /* 0x000000000000791b */ /* 0x003fe20003800000 */
.L_x_139:
[----:B------:R-:W-:Y:S01]  /*12b10*/  ULDC.64 UR4, c[0x0][0x208] ;  /* 0x0000820000047ab9 */ /* 0x000fe20000000a00 */
[----:B------:R-:W-:Y:S02]  /*12b20*/  IMAD.MOV.U32 R13, RZ, RZ, R18 ;  /* 0x000000ffff0d7224 */ /* 0x000fe400078e0012 */
[----:B------:R-:W-:Y:S01]  /*12b30*/  IMAD.MOV.U32 R12, RZ, RZ, 0x2 ;  /* 0x00000002ff0c7424 */ /* 0x000fe200078e00ff */
[----:B------:R-:W-:-:S04]  /*12b40*/  IADD3 R2, P0, R14, R6, RZ ;  /* 0x000000060e027210 */ /* 0x000fc80007f1e0ff */
[----:B------:R-:W-:Y:S02]  /*12b50*/  IADD3.X R3, RZ, R3, RZ, P0, !PT ;  /* 0x00000003ff037210 */ /* 0x000fe400007fe4ff */
        /* <DEDUP_REMOVED lines=14> */
.L_x_140:
[----:B------:R-:W-:Y:S01]  /*12c40*/  IMAD.MOV.U32 R13, RZ, RZ, R17 ;  /* 0x000000ffff0d7224 */ /* 0x000fe200078e0011 */
[----:B------:R-:W-:-:S07]  /*12c50*/  MOV R3, R14 ;  /* 0x0000000e00037202 */ /* 0x000fce0000000f00 */
[----:B------:R-:W-:Y:S05]  /*12c60*/  WARPSYNC.COLLECTIVE R15, `(.L_x_141) ;  /* 0x000000000f087348 */ /* 0x000fea0003c00000 */
[----:B------:R0:W1:Y:S02]  /*12c70*/  SHFL.IDX P6, R14, R13, R12, R11 ;  /* 0x0000000c0d0e7389 */ /* 0x00006400000c000b */
[----:B01----:R-:W-:Y:S01]  /*12c80*/  ENDCOLLECTIVE ;  /* 0x000000000000791b */ /* 0x003fe20003800000 */
.L_x_141:
[----:B------:R-:W-:Y:S01]  /*12c90*/  ULDC.64 UR4, c[0x0][0x208] ;  /* 0x0000820000047ab9 */ /* 0x000fe20000000a00 */
[----:B------:R-:W-:Y:S01]  /*12ca0*/  MOV R13, R18 ;  /* 0x00000012000d7202 */ /* 0x000fe20000000f00 */
[----:B------:R-:W-:Y:S01]  /*12cb0*/  IMAD.MOV.U32 R12, RZ, RZ, 0x3 ;  /* 0x00000003ff0c7424 */ /* 0x000fe200078e00ff */
        /* <DEDUP_REMOVED lines=16> */
.L_x_142:
[----:B------:R-:W-:Y:S01]  /*12dc0*/  MOV R13, R17 ;  /* 0x00000011000d7202 */ /* 0x000fe20000000f00 */
[----:B------:R-:W-:-:S07]  /*12dd0*/  IMAD.MOV.U32 R3, RZ, RZ, R14 ;  /* 0x000000ffff037224 */ /* 0x000fce00078e000e */
[----:B------:R-:W-:Y:S05]  /*12de0*/  WARPSYNC.COLLECTIVE R15, `(.L_x_143) ;  /* 0x000000000f087348 */ /* 0x000fea0003c00000 */
[----:B------:R0:W1:Y:S02]  /*12df0*/  SHFL.IDX P6, R14, R13, R12, R11 ;  /* 0x0000000c0d0e7389 */ /* 0x00006400000c000b */
[----:B01----:R-:W-:Y:S01]  /*12e00*/  ENDCOLLECTIVE ;  /* 0x000000000000791b */ /* 0x003fe20003800000 */
.L_x_143:
        /* <DEDUP_REMOVED lines=19> */
.L_x_144:
[----:B------:R-:W-:Y:S02]  /*12f40*/  IMAD.MOV.U32 R13, RZ, RZ, R17 ;  /* 0x000000ffff0d7224 */ /* 0x000fe400078e0011 */
[----:B------:R-:W-:-:S07]  /*12f50*/  IMAD.MOV.U32 R18, RZ, RZ, R14 ;  /* 0x000000ffff127224 */ /* 0x000fce00078e000e */
[----:B------:R-:W-:Y:S05]  /*12f60*/  WARPSYNC.COLLECTIVE R15, `(.L_x_145) ;  /* 0x000000000f087348 */ /* 0x000fea0003c00000 */
[----:B------:R0:W1:Y:S02]  /*12f70*/  SHFL.IDX P6, R14, R13, R12, R11 ;  /* 0x0000000c0d0e7389 */ /* 0x00006400000c000b */
[----:B01----:R-:W-:Y:S01]  /*12f80*/  ENDCOLLECTIVE ;  /* 0x000000000000791b */ /* 0x003fe20003800000 */
.L_x_145:
[----:B------:R-:W-:Y:S05]  /*12f90*/  BRA `(.L_x_146) ;  /* 0xffffffcc008c7947 */ /* 0x000fea000383ffff */
.L_x_73:
[----:B0-----:R0:W1:Y:S02]  /*12fa0*/  SYNCS.PHASECHK.TRANS64.TRYWAIT P0, [R0+URZ+0x38860], R3 ;  /* 0x03886003000075a7 */ /* 0x001064000800017f */
[----:B-1----:R-:W-:Y:S05]  /*12fb0*/  @!P0 NANOSLEEP.SYNCS 0x989680 ;  /* 0x009896800000895d */ /* 0x002fea0003900000 */
[----:B------:R-:W1:Y:S02]  /*12fc0*/  @!P0 SYNCS.PHASECHK.TRANS64 P0, [R0+URZ+0x38860], R3 ;  /* 0x03886003000085a7 */ /* 0x000e64000800007f */
[----:B-1----:R-:W-:Y:S05]  /*12fd0*/  @!P0 BRA `(.L_x_73) ;  /* 0xfffffffc00f08947 */ /* 0x002fea000383ffff */
[----:B------:R-:W-:Y:S05]  /*12fe0*/  BRA `(.L_x_147) ;  /* 0xffffffd000947947 */ /* 0x000fea000383ffff */
.L_x_74:
[----:B------:R-:W-:Y:S01]  /*12ff0*/  BSSY B0, `(.L_x_148) ;  /* 0x0000008000007945 */ /* 0x000fe20003800000 */
[----:B------:R-:W-:Y:S01]  /*13000*/  MOV R13, R18 ;  /* 0x00000012000d7202 */ /* 0x000fe20000000f00 */
[----:B------:R-:W-:Y:S01]  /*13010*/  IMAD.MOV.U32 R12, RZ, RZ, RZ ;  /* 0x000000ffff0c7224 */ /* 0x000fe200078e00ff */
[----:B------:R-:W-:Y:S01]  /*13020*/  MOV R15, 0xffffffff ;  /* 0xffffffff000f7802 */ /* 0x000fe20000000f00 */
[----:B------:R-:W-:-:S07]  /*13030*/  IMAD.MOV.U32 R11, RZ, RZ, 0x181f ;  /* 0x0000181fff0b7424 */ /* 0x000fce00078e00ff */
[----:B0-----:R-:W-:Y:S05]  /*13040*/  WARPSYNC.COLLECTIVE R15, `(.L_x_149) ;  /* 0x000000000f087348 */ /* 0x001fea0003c00000 */
[----:B------:R1:W2:Y:S02]  /*13050*/  SHFL.IDX P6, R14, R13, R12, R11 ;  /* 0x0000000c0d0e7389 */ /* 0x0002a400000c000b */
[----:B012---:R-:W-:Y:S01]  /*13060*/  ENDCOLLECTIVE ;  /* 0x000000000000791b */ /* 0x007fe20003800000 */
.L_x_149:
[----:B------:R-:W-:Y:S05]  /*13070*/  BSYNC B0 ;  /* 0x0000000000007941 */ /* 0x000fea0003800000 */
.L_x_148:
[----:B------:R-:W-:Y:S01]  /*13080*/  IMAD.MOV.U32 R13, RZ, RZ, R17 ;  /* 0x000000ffff0d7224 */ /* 0x000fe200078e0011 */
[----:B------:R-:W-:Y:S01]  /*13090*/  MOV R12, RZ ;  /* 0x000000ff000c7202 */ /* 0x000fe20000000f00 */
[----:B------:R-:W-:Y:S01]  /*130a0*/  IMAD.MOV.U32 R11, RZ, RZ, 0x181f ;  /* 0x0000181fff0b7424 */ /* 0x000fe200078e00ff */
[----:B------:R-:W-:Y:S01]  /*130b0*/  LEA R4, R4, UR42, 0x1 ;  /* 0x0000002a04047c11 */ /* 0x000fe2000f8e08ff */
[----:B------:R-:W-:Y:S02]  /*130c0*/  IMAD.MOV.U32 R15, RZ, RZ, -0x1 ;  /* 0xffffffffff0f7424 */ /* 0x000fe400078e00ff */
[----:B------:R-:W-:-:S07]  /*130d0*/  IMAD.MOV.U32 R3, RZ, RZ, R14 ;  /* 0x000000ffff037224 */ /* 0x000fce00078e000e */
[----:B------:R-:W-:Y:S05]  /*130e0*/  WARPSYNC.COLLECTIVE R15, `(.L_x_150) ;  /* 0x000000000f087348 */ /* 0x000fea0003c00000 */
[----:B------:R0:W1:Y:S02]  /*130f0*/  SHFL.IDX P6, R14, R13, R12, R11 ;  /* 0x0000000c0d0e7389 */ /* 0x00006400000c000b */
[----:B01----:R-:W-:Y:S01]  /*13100*/  ENDCOLLECTIVE ;  /* 0x000000000000791b */ /* 0x003fe20003800000 */
.L_x_150:
[----:B------:R-:W-:Y:S01]  /*13110*/  ULDC UR4, c[0x0][0x2f4] ;  /* 0x0000bd0000047ab9 */ /* 0x000fe20000000800 */
[----:B------:R-:W-:Y:S01]  /*13120*/  ULDC.64 UR6, c[0x0][0x208] ;  /* 0x0000820000067ab9 */ /* 0x000fe20000000a00 */
[----:B------:R-:W-:Y:S02]  /*13130*/  ISETP.GE.AND P2, PT, R22, UR4, PT ;  /* 0x0000000416007c0c */ /* 0x000fe4000bf46270 */
[----:B------:R-:W-:Y:S02]  /*13140*/  ISETP.GE.AND P3, PT, R37, UR4, PT ;  /* 0x0000000425007c0c */ /* 0x000fe4000bf66270 */
[C---:B------:R-:W-:Y:S02]  /*13150*/  ISETP.LT.OR P5, PT, R5.reuse, 0x1, P2 ;  /* 0x000000010500780c */ /* 0x040fe400017a1670 */
[----:B------:R-:W-:Y:S02]  /*13160*/  ISETP.LT.OR P4, PT, R5, 0x1, P3 ;  /* 0x000000010500780c */ /* 0x000fe40001f81670 */
[----:B------:R-:W-:-:S02]  /*13170*/  ISETP.GE.AND P1, PT, R36, UR4, PT ;  /* 0x0000000424007c0c */ /* 0x000fc4000bf26270 */
[----:B------:R-:W-:Y:S01]  /*13180*/  ISETP.GE.AND P0, PT, R35, UR4, PT ;  /* 0x0000000423007c0c */ /* 0x000fe2000bf06270 */
[----:B------:R-:W-:Y:S02]  /*13190*/  IMAD.MOV.U32 R13, RZ, RZ, R18 ;  /* 0x000000ffff0d7224 */ /* 0x000fe400078e0012 */
[----:B------:R-:W-:Y:S01]  /*131a0*/  IMAD.MOV.U32 R12, RZ, RZ, 0x1 ;  /* 0x00000001ff0c7424 */ /* 0x000fe200078e00ff */
[----:B------:R-:W-:-:S05]  /*131b0*/  MOV R2, R14 ;  /* 0x0000000e00027202 */ /* 0x000fca0000000f00 */
[----:B------:R-:W-:-:S05]  /*131c0*/  IMAD.WIDE.U32 R2, R22, 0x2, R2 ;  /* 0x0000000216027825 */ /* 0x000fca00078e0002 */
[----:B------:R-:W-:Y:S01]  /*131d0*/  @!PT LDS RZ, [RZ] ;  /* 0x00000000fffff984 */ /* 0x000fe20000000800 */
[----:B------:R-:W-:Y:S01]  /*131e0*/  @!PT LDS RZ, [RZ] ;  /* 0x00000000fffff984 */ /* 0x000fe20000000800 */
[----:B------:R-:W-:Y:S01]  /*131f0*/  @!PT LDS RZ, [RZ] ;  /* 0x00000000fffff984 */ /* 0x000fe20000000800 */
[----:B------:R0:W-:Y:S01]  /*13200*/  LDGSTS.E.BYPASS.LTC128B.128 [R4+0x400], desc[UR6][R2.64], !P5 ;  /* 0x0040000002047fae */ /* 0x0001e2000e901d46 */
[----:B------:R-:W-:-:S03]  /*13210*/  ISETP.LT.OR P5, PT, R5, 0x1, P1 ;  /* 0x000000010500780c */ /* 0x000fc60000fa1670 */
[----:B------:R0:W-:Y:S01]  /*13220*/  LDGSTS.E.BYPASS.LTC128B.128 [R4+0x2c00], desc[UR6][R2.64+0x80], !P4 ;  /* 0x02c0008002047fae */ /* 0x0001e2000e101d46 */
[----:B------:R-:W-:-:S09]  /*13230*/  ISETP.LT.OR P4, PT, R5, 0x1, P0 ;  /* 0x000000010500780c */ /* 0x000fd20000781670 */
[----:B------:R0:W-:Y:S01]  /*13240*/  LDGSTS.E.BYPASS.LTC128B.128 [R4+0x5400], desc[UR6][R2.64+0x100], !P5 ;  /* 0x0540010002047fae */ /* 0x0001e2000e901d46 */
[----:B------:R-:W-:-:S03]  /*13250*/  ISETP.LT.OR P5, PT, R5, 0x11, P2 ;  /* 0x000000110500780c */ /* 0x000fc600017a1670 */
[----:B------:R0:W-:Y:S01]  /*13260*/  LDGSTS.E.BYPASS.LTC128B.128 [R4+0x7c00], desc[UR6][R2.64+0x180], !P4 ;  /* 0x07c0018002047fae */ /* 0x0001e2000e101d46 */
[----:B------:R-:W-:-:S13]  /*13270*/  ISETP.LT.OR P4, PT, R5, 0x11, P3 ;  /* 0x000000110500780c */ /* 0x000fda0001f81670 */
[----:B0-----:R-:W-:Y:S05]  /*13280*/  WARPSYNC.COLLECTIVE R15, `(.L_x_151) ;  /* 0x000000000f087348 */ /* 0x001fea0003c00000 */
[----:B------:R1:W2:Y:S02]  /*13290*/  SHFL.IDX P6, R14, R13, R12, R11 ;  /* 0x0000000c0d0e7389 */ /* 0x0002a400000c000b */
[----:B012---:R-:W-:Y:S01]  /*132a0*/  ENDCOLLECTIVE ;  /* 0x000000000000791b */ /* 0x007fe20003800000 */
.L_x_151:
[----:B------:R-:W-:Y:S01]  /*132b0*/  IMAD.MOV.U32 R13, RZ, RZ, R17 ;  /* 0x000000ffff0d7224 */ /* 0x000fe200078e0011 */
[----:B------:R-:W-:-:S07]  /*132c0*/  MOV R6, R14 ;  /* 0x0000000e00067202 */ /* 0x000fce0000000f00 */
[----:B------:R-:W-:Y:S05]  /*132d0*/  WARPSYNC.COLLECTIVE R15, `(.L_x_152) ;  /* 0x000000000f087348 */ /* 0x000fea0003c00000 */
[----:B------:R0:W1:Y:S02]  /*132e0*/  SHFL.IDX P6, R14, R13, R12, R11 ;  /* 0x0000000c0d0e7389 */ /* 0x00006400000c000b */
[----:B01----:R-:W-:Y:S01]  /*132f0*/  ENDCOLLECTIVE ;  /* 0x000000000000791b */ /* 0x003fe20003800000 */
.L_x_152:
[----:B------:R-:W-:Y:S01]  /*13300*/  ULDC.64 UR4, c[0x0][0x208] ;  /* 0x0000820000047ab9 */ /* 0x000fe20000000a00 */
[----:B------:R-:W-:Y:S01]  /*13310*/  MOV R3, R6 ;  /* 0x0000000600037202 */ /* 0x000fe20000000f00 */
[----:B------:R-:W-:Y:S02]  /*13320*/  IMAD.MOV.U32 R13, RZ, RZ, R18 ;  /* 0x000000ffff0d7224 */ /* 0x000fe400078e0012 */
[----:B------:R-:W-:Y:S02]  /*13330*/  IMAD.MOV.U32 R12, RZ, RZ, 0x2 ;  /* 0x00000002ff0c7424 */ /* 0x000fe400078e00ff */
[----:B------:R-:W-:-:S04]  /*13340*/  IMAD.MOV.U32 R2, RZ, RZ, R14 ;  /* 0x000000ffff027224 */ /* 0x000fc800078e000e */
        /* <DEDUP_REMOVED lines=15> */
.L_x_153:
[----:B------:R-:W-:Y:S01]  /*13440*/  IMAD.MOV.U32 R13, RZ, RZ, R17 ;  /* 0x000000ffff0d7224 */ /* 0x000fe200078e0011 */
[----:B------:R-:W-:-:S07]  /*13450*/  MOV R6, R14 ;  /* 0x0000000e00067202 */ /* 0x000fce0000000f00 */
[----:B------:R-:W-:Y:S05]  /*13460*/  WARPSYNC.COLLECTIVE R15, `(.L_x_154) ;  /* 0x000000000f087348 */ /* 0x000fea0003c00000 */
[----:B------:R0:W1:Y:S02]  /*13470*/  SHFL.IDX P6, R14, R13, R12, R11 ;  /* 0x0000000c0d0e7389 */ /* 0x00006400000c000b */
[----:B01----:R-:W-:Y:S01]  /*13480*/  ENDCOLLECTIVE ;  /* 0x000000000000791b */ /* 0x003fe20003800000 */
.L_x_154:
        /* <DEDUP_REMOVED lines=20> */
.L_x_155:
[----:B------:R-:W-:Y:S01]  /*135d0*/  IMAD.MOV.U32 R13, RZ, RZ, R17 ;  /* 0x000000ffff0d7224 */ /* 0x000fe200078e0011 */
[----:B------:R-:W-:-:S07]  /*135e0*/  MOV R6, R14 ;  /* 0x0000000e00067202 */ /* 0x000fce0000000f00 */
[----:B------:R-:W-:Y:S05]  /*135f0*/  WARPSYNC.COLLECTIVE R15, `(.L_x_156) ;  /* 0x000000000f087348 */ /* 0x000fea0003c00000 */
[----:B------:R0:W1:Y:S02]  /*13600*/  SHFL.IDX P6, R14, R13, R12, R11 ;  /* 0x0000000c0d0e7389 */ /* 0x00006400000c000b */
[----:B01----:R-:W-:Y:S01]  /*13610*/  ENDCOLLECTIVE ;  /* 0x000000000000791b */ /* 0x003fe20003800000 */
.L_x_156:
[----:B------:R-:W-:Y:S01]  /*13620*/  ULDC.64 UR4, c[0x0][0x208] ;  /* 0x0000820000047ab9 */ /* 0x000fe20000000a00 */
[----:B------:R-:W-:Y:S01]  /*13630*/  MOV R3, R6 ;  /* 0x0000000600037202 */ /* 0x000fe20000000f00 */
[----:B------:R-:W-:Y:S02]  /*13640*/  IMAD.MOV.U32 R6, RZ, RZ, RZ ;  /* 0x000000ffff067224 */ /* 0x000fe400078e00ff */
        /* <DEDUP_REMOVED lines=11> */
[----:B------:R0:W-:Y:S04]  /*13700*/  LDGSTS.E.BYPASS.LTC128B.128 [R4+0x6c00], desc[UR4][R2.64+0x100], !P5 ;  /* 0x06c0010002047fae */ /* 0x0001e8000e901d44 */
[----:B------:R0:W-:Y:S02]  /*13710*/  LDGSTS.E.BYPASS.LTC128B.128 [R4+0x9400], desc[UR4][R2.64+0x180], !P4 ;  /* 0x0940018002047fae */ /* 0x0001e4000e101d44 */
[----:B0-----:R-:W-:Y:S05]  /*13720*/  WARPSYNC.COLLECTIVE R15, `(.L_x_157) ;  /* 0x000000000f087348 */ /* 0x001fea0003c00000 */
[----:B------:R1:W2:Y:S02]  /*13730*/  SHFL.IDX P6, R14, R13, R12, R11 ;  /* 0x0000000c0d0e7389 */ /* 0x0002a400000c000b */
[----:B012---:R-:W-:Y:S01]  /*13740*/  ENDCOLLECTIVE ;  /* 0x000000000000791b */ /* 0x007fe20003800000 */
.L_x_157:
[----:B------:R-:W-:Y:S01]  /*13750*/  IMAD.MOV.U32 R13, RZ, RZ, R17 ;  /* 0x000000ffff0d7224 */ /* 0x000fe200078e0011 */
[----:B------:R-:W-:-:S07]  /*13760*/  MOV R18, R14 ;  /* 0x0000000e00127202 */ /* 0x000fce0000000f00 */
[----:B------:R-:W-:Y:S05]  /*13770*/  WARPSYNC.COLLECTIVE R15, `(.L_x_158) ;  /* 0x000000000f087348 */ /* 0x000fea0003c00000 */
[----:B------:R0:W1:Y:S02]  /*13780*/  SHFL.IDX P6, R14, R13, R12, R11 ;  /* 0x0000000c0d0e7389 */ /* 0x00006400000c000b */
[----:B01----:R-:W-:Y:S01]  /*13790*/  ENDCOLLECTIVE ;  /* 0x000000000000791b */ /* 0x003fe20003800000 */
.L_x_158:
[----:B------:R-:W-:Y:S05]  /*137a0*/  BRA `(.L_x_159) ;  /* 0xffffffcc00a07947 */ /* 0x000fea000383ffff */
.L_x_77:
[----:B0-----:R0:W1:Y:S02]  /*137b0*/  SYNCS.PHASECHK.TRANS64.TRYWAIT P0, [R7+URZ+0x38820], R6 ;  /* 0x03882006070075a7 */ /* 0x001064000800017f */
[----:B-1----:R-:W-:Y:S05]  /*137c0*/  @!P0 NANOSLEEP.SYNCS 0x989680 ;  /* 0x009896800000895d */ /* 0x002fea0003900000 */
[----:B------:R-:W1:Y:S02]  /*137d0*/  @!P0 SYNCS.PHASECHK.TRANS64 P0, [R7+URZ+0x38820], R6 ;  /* 0x03882006070085a7 */ /* 0x000e64000800007f */
[----:B-1----:R-:W-:Y:S05]  /*137e0*/  @!P0 BRA `(.L_x_77) ;  /* 0xfffffffc00f08947 */ /* 0x002fea000383ffff */
[----:B------:R-:W-:Y:S05]  /*137f0*/  BRA `(.L_x_160) ;  /* 0xffffffd000287947 */ /* 0x000fea000383ffff */
.L_x_78:
[----:B------:R-:W1:Y:S01]  /*13800*/  S2R R3, SR_TID.X ;  /* 0x0000000000037919 */ /* 0x000e620000002100 */
[----:B------:R-:W-:Y:S01]  /*13810*/  BSSY B0, `(.L_x_161) ;  /* 0x000000a000007945 */ /* 0x000fe20003800000 */
[----:B------:R-:W-:Y:S01]  /*13820*/  IMAD.MOV.U32 R12, RZ, RZ, RZ ;  /* 0x000000ffff0c7224 */ /* 0x000fe200078e00ff */
[----:B------:R-:W-:Y:S01]  /*13830*/  MOV R15, 0xffffffff ;  /* 0xffffffff000f7802 */ /* 0x000fe20000000f00 */
[----:B------:R-:W-:Y:S01]  /*13840*/  IMAD.MOV.U32 R11, RZ, RZ, 0x1f ;  /* 0x0000001fff0b7424 */ /* 0x000fe200078e00ff */
[----:B-1----:R-:W-:-:S04]  /*13850*/  SHF.R.U32.HI R3, RZ, 0x5, R3 ;  /* 0x00000005ff037819 */ /* 0x002fc80000011603 */
[----:B------:R-:W-:-:S04]  /*13860*/  LOP3.LUT R3, R3, 0x3, RZ, 0xc0, !PT ;  /* 0x0000000303037812 */ /* 0x000fc800078ec0ff */
[----:B------:R-:W-:-:S07]  /*13870*/  MOV R13, R3 ;  /* 0x00000003000d7202 */ /* 0x000fce0000000f00 */
[----:B0----5:R-:W-:Y:S05]  /*13880*/  WARPSYNC.COLLECTIVE R15, `(.L_x_162) ;  /* 0x000000000f087348 */ /* 0x021fea0003c00000 */
[----:B------:R1:W2:Y:S02]  /*13890*/  SHFL.IDX P6, R14, R13, R12, R11 ;  /* 0x0000000c0d0e7389 */ /* 0x0002a400000c000b */
[----:B012--5:R-:W-:Y:S01]  /*138a0*/  ENDCOLLECTIVE ;  /* 0x000000000000791b */ /* 0x027fe20003800000 */
.L_x_162:
[----:B------:R-:W-:Y:S05]  /*138b0*/  BSYNC B0 ;  /* 0x0000000000007941 */ /* 0x000fea0003800000 */
.L_x_161:
[----:B------:R-:W-:Y:S05]  /*138c0*/  BRA `(.L_x_163) ;  /* 0xffffffd0000c7947 */ /* 0x000fea000383ffff */
.L_x_79:
[----:B------:R-:W-:Y:S01]  /*138d0*/  BSSY B0, `(.L_x_164) ;  /* 0x0000006000007945 */ /* 0x000fe20003800000 */
[----:B------:R-:W-:-:S07]  /*138e0*/  IMAD.MOV.U32 R15, RZ, RZ, -0x1 ;  /* 0xffffffffff0f7424 */ /* 0x000fce00078e00ff */
[----:B01---5:R-:W-:Y:S05]  /*138f0*/  WARPSYNC.COLLECTIVE R15, `(.L_x_165) ;  /* 0x000000000f0c7348 */ /* 0x023fea0003c00000 */
[----:B------:R-:W-:Y:S02]  /*13900*/  ELECT P6, UR62, PT ;  /* 0x00000000003e782f */ /* 0x000fe400038c0000 */
[----:B------:R-:W-:Y:S01]  /*13910*/  MOV R14, UR62 ;  /* 0x0000003e000e7c02 */ /* 0x000fe20008000f00 */
[----:B01---5:R-:W-:Y:S10]  /*13920*/  ENDCOLLECTIVE ;  /* 0x000000000000791b */ /* 0x023ff40003800000 */
.L_x_165:
[----:B------:R-:W-:Y:S05]  /*13930*/  BSYNC B0 ;  /* 0x0000000000007941 */ /* 0x000fea0003800000 */
.L_x_164:
[----:B------:R-:W-:Y:S05]  /*13940*/  BRA `(.L_x_166) ;  /* 0xffffffd000007947 */ /* 0x000fea000383ffff */
.L_x_81:
[----:B-1----:R1:W2:Y:S02]  /*13950*/  SYNCS.PHASECHK.TRANS64.TRYWAIT P1, [R5+URZ+0x38840], R4 ;  /* 0x03884004050075a7 */ /* 0x0022a4000802017f */
[----:B--2---:R-:W-:Y:S05]  /*13960*/  @!P1 NANOSLEEP.SYNCS 0x989680 ;  /* 0x009896800000995d */ /* 0x004fea0003900000 */
[----:B------:R-:W2:Y:S02]  /*13970*/  @!P1 SYNCS.PHASECHK.TRANS64 P1, [R5+URZ+0x38840], R4 ;  /* 0x03884004050095a7 */ /* 0x000ea4000802007f */
[----:B--2---:R-:W-:Y:S05]  /*13980*/  @!P1 BRA `(.L_x_81) ;  /* 0xfffffffc00f09947 */ /* 0x004fea000383ffff */
[----:B------:R-:W-:Y:S05]  /*13990*/  BRA `(.L_x_167) ;  /* 0xffffffd000287947 */ /* 0x000fea000383ffff */
.L_x_83:
[----:B--2---:R2:W3:Y:S02]  /*139a0*/  SYNCS.PHASECHK.TRANS64.TRYWAIT P1, [R3+URZ+0x38840], R0 ;  /* 0x03884000030075a7 */ /* 0x0044e4000802017f */
[----:B---3--:R-:W-:Y:S05]  /*139b0*/  @!P1 NANOSLEEP.SYNCS 0x989680 ;  /* 0x009896800000995d */ /* 0x008fea0003900000 */
[----:B------:R-:W3:Y:S02]  /*139c0*/  @!P1 SYNCS.PHASECHK.TRANS64 P1, [R3+URZ+0x38840], R0 ;  /* 0x03884000030095a7 */ /* 0x000ee4000802007f */
[----:B---3--:R-:W-:Y:S05]  /*139d0*/  @!P1 BRA `(.L_x_83) ;  /* 0xfffffffc00f09947 */ /* 0x008fea000383ffff */
[----:B------:R-:W-:Y:S05]  /*139e0*/  BRA `(.L_x_168) ;  /* 0xffffffd000347947 */ /* 0x000fea000383ffff */
.L_x_85:
[----:B---3--:R3:W4:Y:S02]  /*139f0*/  SYNCS.PHASECHK.TRANS64.TRYWAIT P1, [R5+URZ+0x38860], R4 ;  /* 0x03886004050075a7 */ /* 0x008724000802017f */
[----:B----4-:R-:W-:Y:S05]  /*13a00*/  @!P1 NANOSLEEP.SYNCS 0x989680 ;  /* 0x009896800000995d */ /* 0x010fea0003900000 */
[----:B------:R-:W4:Y:S02]  /*13a10*/  @!P1 SYNCS.PHASECHK.TRANS64 P1, [R5+URZ+0x38860], R4 ;  /* 0x03886004050095a7 */ /* 0x000f24000802007f */
[----:B----4-:R-:W-:Y:S05]  /*13a20*/  @!P1 BRA `(.L_x_85) ;  /* 0xfffffffc00f09947 */ /* 0x010fea000383ffff */
[----:B------:R-:W-:Y:S05]  /*13a30*/  BRA `(.L_x_169) ;  /* 0xffffffd000307947 */ /* 0x000fea000383ffff */
.L_x_170:
[----:B------:R-:W-:-:S00]  /*13a40*/  BRA `(.L_x_170) ;  /* 0xfffffffc00fc7947 */ /* 0x000fc0000383ffff */
[----:B------:R-:W-:-:S00]  /*13a50*/  NOP ;  /* 0x0000000000007918 */ /* 0x000fc00000000000 */
        /* <DEDUP_REMOVED lines=10> */
.L_x_3271:


//--------------------- .text._ZN7cutlass13device_kernelIN5flash11enable_sm90INS1_16FlashAttnFwdSm90INS1_25CollectiveMainloopFwdSm90ILi2EN4cute5tupleIJNS5_1CILi1EEES8_S8_EEENS6_IJNS7_ILi128EEENS7_ILi80EEENS7_ILi256EEEEEELi256ENS_10bfloat16_tEfNS_4arch4Sm90ELb0ELb0ELb0ELb1ELb1ELb0ELb0ELb1ELb1ELb1ELb1ELb0EEENS1_21CollectiveEpilogueFwdINS6_IJSA_SC_SB_EEES9_SE_SG_Li256ELb1ELb1ELb1ELb0EEENS1_36VarlenDynamicPersistentTileSchedulerILi128ELi80ELi256ELi128ELb1ELb1ELb1ELb0ELb1ELb1EEEEEEEEEvNT_6ParamsE --------------------------
	.section	.text._ZN7cutlass13device_kernelIN5flash11enable_sm90INS1_16FlashAttnFwdSm90INS1_25CollectiveMainloopFwdSm90ILi2EN4cute5tupleIJNS5_1CILi1EEES8_S8_EEENS6_IJNS7_ILi128EEENS7_ILi80EEENS7_ILi256EEEEEELi256ENS_10bfloat16_tEfNS_4arch4Sm90ELb0ELb0ELb0ELb1ELb1ELb0ELb0ELb1ELb1ELb1ELb1ELb0EEENS1_21CollectiveEpilogueFwdINS6_IJSA_SC_SB_EEES9_SE_SG_Li256ELb1ELb1ELb1ELb0EEENS1_36VarlenDynamicPersistentTileSchedulerILi128ELi80ELi256ELi128ELb1ELb1ELb1ELb0ELb1ELb1EEEEEEEEEvNT_6ParamsE,"ax",@progbits
	.align	128
.text._ZN7cutlass13device_kernelIN5flash11enable_sm90INS1_16FlashAttnFwdSm90INS1_25CollectiveMainloopFwdSm90ILi2EN4cute5tupleIJNS5_1CILi1EEES8_S8_EEENS6_IJNS7_ILi128EEENS7_ILi80EEENS7_ILi256EEEEEELi256ENS_10bfloat16_tEfNS_4arch4Sm90ELb0ELb0ELb0ELb1ELb1ELb0ELb0ELb1ELb1ELb1ELb1ELb0EEENS1_21CollectiveEpilogueFwdINS6_IJSA_SC_SB_EEES9_SE_SG_Li256ELb1ELb1ELb1ELb0EEENS1_36VarlenDynamicPersistentTileSchedulerILi128ELi80ELi256ELi128ELb1ELb1ELb1ELb0ELb1ELb1EEEEEEEEEvNT_6ParamsE:
        .type           _ZN7cutlass13device_kernelIN5flash11enable_sm90INS1_16FlashAttnFwdSm90INS1_25CollectiveMainloopFwdSm90ILi2EN4cute5tupleIJNS5_1CILi1EEES8_S8_EEENS6_IJNS7_ILi128EEENS7_ILi80EEENS7_ILi256EEEEEELi256ENS_10bfloat16_tEfNS_4arch4Sm90ELb0ELb0ELb0ELb1ELb1ELb0ELb0ELb1ELb1ELb1ELb1ELb0EEENS1_21CollectiveEpilogueFwdINS6_IJSA_SC_SB_EEES9_SE_SG_Li256ELb1ELb1ELb1ELb0EEENS1_36VarlenDynamicPersistentTileSchedulerILi128ELi80ELi256ELi128ELb1ELb1ELb1ELb0ELb1ELb1EEEEEEEEEvNT_6ParamsE,@function
        .size           _ZN7cutlass13device_kernelIN5flash11enable_sm90INS1_16FlashAttnFwdSm90INS1_25CollectiveMainloopFwdSm90ILi2EN4cute5tupleIJNS5_1CILi1EEES8_S8_EEENS6_IJNS7_ILi128EEENS7_ILi80EEENS7_ILi256EEEEEELi256ENS_10bfloat16_tEfNS_4arch4Sm90ELb0ELb0ELb0ELb1ELb1ELb0ELb0ELb1ELb1ELb1ELb1ELb0EEENS1_21CollectiveEpilogueFwdINS6_IJSA_SC_SB_EEES9_SE_SG_Li256ELb1ELb1ELb1ELb0EEENS1_36VarlenDynamicPersistentTileSchedulerILi128ELi80ELi256ELi128ELb1ELb1ELb1ELb0ELb1ELb1EEEEEEEEEvNT_6ParamsE,(.L_x_3272 - _ZN7cutlass13device_kernelIN5flash11enable_sm90INS1_16FlashAttnFwdSm90INS1_25CollectiveMainloopFwdSm90ILi2EN4cute5tupleIJNS5_1CILi1EEES8_S8_EEENS6_IJNS7_ILi128EEENS7_ILi80EEENS7_ILi256EEEEEELi256ENS_10bfloat16_tEfNS_4arch4Sm90ELb0ELb0ELb0ELb1ELb1ELb0ELb0ELb1ELb1ELb1ELb1ELb0EEENS1_21CollectiveEpilogueFwdINS6_IJSA_SC_SB_EEES9_SE_SG_Li256ELb1ELb1ELb1ELb0EEENS1_36VarlenDynamicPersistentTileSchedulerILi128ELi80ELi256ELi128ELb1ELb1ELb1ELb0ELb1ELb1EEEEEEEEEvNT_6ParamsE)
        .other          _ZN7cutlass13device_kernelIN5flash11enable_sm90INS1_16FlashAttnFwdSm90INS1_25CollectiveMainloopFwdSm90ILi2EN4cute5tupleIJNS5_1CILi1EEES8_S8_EEENS6_IJNS7_ILi128EEENS7_ILi80EEENS7_ILi256EEEEEELi256ENS_10bfloat16_tEfNS_4arch4Sm90ELb0ELb0ELb0ELb1ELb1ELb0ELb0ELb1ELb1ELb1ELb1ELb0EEENS1_21CollectiveEpilogueFwdINS6_IJSA_SC_SB_EEES9_SE_SG_Li256ELb1ELb1ELb1ELb0EEENS1_36VarlenDynamicPersistentTileSchedulerILi128ELi80ELi256ELi128ELb1ELb1ELb1ELb0ELb1ELb1EEEEEEEEEvNT_6ParamsE,@"STO_CUDA_ENTRY STV_DEFAULT"
_ZN7cutlass13device_kernelIN5flash11enable_sm90INS1_16FlashAttnFwdSm90INS1_25CollectiveMainloopFwdSm90ILi2EN4cute5tupleIJNS5_1CILi1EEES8_S8_EEENS6_IJNS7_ILi128EEENS7_ILi80EEENS7_ILi256EEEEEELi256ENS_10bfloat16_tEfNS_4arch4Sm90ELb0ELb0ELb0ELb1ELb1ELb0ELb0ELb1ELb1ELb1ELb1ELb0EEENS1_21CollectiveEpilogueFwdINS6_IJSA_SC_SB_EEES9_SE_SG_Li256ELb1ELb1ELb1ELb0EEENS1_36VarlenDynamicPersistentTileSchedulerILi128ELi80ELi256ELi128ELb1ELb1ELb1ELb0ELb1ELb1EEEEEEEEEvNT_6ParamsE:
        /* <DEDUP_REMOVED lines=45> */
.L_x_171:
        /* <DEDUP_REMOVED lines=22> */
.L_x_172:
        /* <DEDUP_REMOVED lines=18> */
.L_x_173:
        /* <DEDUP_REMOVED lines=22> */
.L_x_174:
        /* <DEDUP_REMOVED lines=23> */
.L_x_175:
[----:B------:R-:W-:Y:S01]  /*0820*/  UISETP.NE.AND UP0, UPT, UR9, URZ, UPT ;  /* 0x0000003f0900728c */ /* 0x000fe2000bf05270 */
[----:B------:R-:W-:Y:S01]  /*0830*/  NOP ;  /* 0x0000000000007918 */ /* 0x000fe20000000000 */
[----:B0-----:R-:W-:Y:S01]  /*0840*/  UMOV UR4, 0x1 ;  /* 0x0000000100047882 */ /* 0x001fe20000000000 */
[----:B------:R-:W-:Y:S01]  /*0850*/  ULDC.64 UR36, c[0x0][0x208] ;  /* 0x0000820000247ab9 */ /* 0x000fe20000000a00 */
[----:B------:R-:W-:Y:S01]  /*0860*/  USEL UR4, UR4, 0x2, !UP0 ;  /* 0x0000000204047887 */ /* 0x000fe2000c000000 */
[----:B-1234-:R-:W-:Y:S01]  /*0870*/  BAR.SYNC.DEFER_BLOCKING 0x0 ;  /* 0x0000000000007b1d */ /* 0x01efe20000010000 */
[----:B------:R-:W-:-:S04]  /*0880*/  PLOP3.LUT P0, PT, PT, PT, UP0, 0x80, 0x0 ;  /* 0x000000000000781c */ /* 0x000fc80003f0f008 */
[----:B------:R-:W-:-:S05]  /*0890*/  IMAD.U32 R3, RZ, RZ, UR4 ;  /* 0x00000004ff037e24 */ /* 0x000fca000f8e00ff */
[----:B------:R0:W-:Y:S04]  /*08a0*/  STL [R1+0x50], R3 ;  /* 0x0000500301007387 */ /* 0x0001e80000100800 */
[----:B------:R-:W-:Y:S05]  /*08b0*/  @!P0 BRA `(.L_x_176) ;  /* 0x000000f400c08947 */ /* 0x000fea0003800000 */
.L_x_177:
[----:B------:R-:W-:-:S08]  /*08c0*/  NOP ;  /* 0x0000000000007918 */ /* 0x000fd00000000000 */
[----:B------:R-:W1:Y:S02]  /*08d0*/  USETMAXREG.TRY_ALLOC.CTAPOOL UP0, 0xe8 ;  /* 0x000000e8000079c8 */ /* 0x000e640008000600 */
[----:B-1----:R-:W-:-:S13]  /*08e0*/  PLOP3.LUT P0, PT, PT, PT, UP0, 0x80, 0x0 ;  /* 0x000000000000781c */ /* 0x002fda0003f0f008 */
[----:B------:R-:W-:Y:S05]  /*08f0*/  @!P0 BRA `(.L_x_177) ;  /* 0xfffffffc00f08947 */ /* 0x000fea000383ffff */
[----:B------:R-:W1:Y:S08]  /*0900*/  S2UR UR5, SR_CgaCtaId ;  /* 0x00000000000579c3 */ /* 0x000e700000008800 */
[----:B------:R-:W-:Y:S06]  /*0910*/  BAR.ARV 0x8, 0x180 ;  /* 0x0206000000007b1d */ /* 0x000fec0000002000 */
[----:B------:R-:W-:-:S02]  /*0920*/  UMOV UR4, 0x400 ;  /* 0x0000040000047882 */ /* 0x000fc40000000000 */
[----:B------:R-:W-:Y:S01]  /*0930*/  BAR.SYNC.DEFER_BLOCKING 0x5, 0x180 ;  /* 0x0146000000007b1d */ /* 0x000fe20000010000 */
[----:B-1----:R-:W-:-:S09]  /*0940*/  ULEA UR4, UR5, UR4, 0x18 ;  /* 0x0000000405047291 */ /* 0x002fd2000f8ec03f */
[----:B------:R-:W1:Y:S01]  /*0950*/  LDS.128 R8, [UR4+0x388d0] ;  /* 0x0388d004ff087984 */ /* 0x000e620008000c00 */
[----:B------:R-:W-:Y:S01]  /*0960*/  ULDC UR4, c[0x0][0xc3c] ;  /* 0x00030f0000047ab9 */ /* 0x000fe20000000800 */
[----:B------:R-:W-:Y:S06]  /*0970*/  BAR.ARV 0x4, 0x180 ;  /* 0x0106000000007b1d */ /* 0x000fec0000002000 */
[----:B-1----:R-:W-:-:S13]  /*0980*/  ISETP.GE.AND P0, PT, R11, UR4, PT ;  /* 0x000000040b007c0c */ /* 0x002fda000bf06270 */
[----:B------:R-:W-:Y:S05]  /*0990*/  @P0 EXIT ;  /* 0x000000000000094d */ /* 0x000fea0003800000 */
[----:B------:R-:W2:Y:S01]  /*09a0*/  LDL R2, [R1+0x50] ;  /* 0x0000500001027983 */ /* 0x000ea20000100800 */
[----:B------:R-:W-:Y:S01]  /*09b0*/  VIADD R0, R0, 0xffffff80 ;  /* 0xffffff8000007836 */ /* 0x000fe20000000000 */
[----:B------:R-:W-:Y:S01]  /*09c0*/  R2UR UR7, R11 ;  /* 0x000000000b0772ca */ /* 0x000fe200000e0000 */
[----:B------:R-:W-:Y:S01]  /*09d0*/  UMOV UR38, URZ ;  /* 0x0000003f00267c82 */ /* 0x000fe20008000000 */
[----:B------:R-:W-:Y:S02]  /*09e0*/  R2UR UR6, R9 ;  /* 0x00000000090672ca */ /* 0x000fe400000e0000 */
[----:B0-----:R-:W-:Y:S02]  /*09f0*/  SHF.R.S32.HI R3, RZ, 0x1f, R0 ;  /* 0x0000001fff037819 */ /* 0x001fe40000011400 */
[----:B------:R-:W-:Y:S02]  /*0a00*/  R2UR UR5, R10 ;  /* 0x000000000a0572ca */ /* 0x000fe400000e0000 */
[----:B------:R-:W-:-:S05]  /*0a10*/  LEA.HI R4, R3, R0, RZ, 0x5 ;  /* 0x0000000003047211 */ /* 0x000fca00078f28ff */
[----:B------:R-:W-:-:S05]  /*0a20*/  IMAD.SHL.U32 R6, R4, 0x20, RZ ;  /* 0x0000002004067824 */ /* 0x000fca00078e00ff */
[----:B------:R-:W-:Y:S02]  /*0a30*/  LOP3.LUT R6, R6, 0xfffffc00, RZ, 0xc0, !PT ;  /* 0xfffffc0006067812 */ /* 0x000fe400078ec0ff */
[----:B--2---:R-:W-:Y:S02]  /*0a40*/  R2UR UR4, R2 ;  /* 0x00000000020472ca */ /* 0x004fe400000e0000 */
[----:B------:R-:W-:-:S04]  /*0a50*/  LEA.HI R2, R3, R0, RZ, 0x7 ;  /* 0x0000000003027211 */ /* 0x000fc800078f38ff */
[----:B------:R-:W-:-:S05]  /*0a60*/  LOP3.LUT R5, R2, 0xffffff80, RZ, 0xc0, !PT ;  /* 0xffffff8002057812 */ /* 0x000fca00078ec0ff */
[C---:B------:R-:W-:Y:S01]  /*0a70*/  IMAD.IADD R13, R0.reuse, 0x1, -R5 ;  /* 0x00000001000d7824 */ /* 0x040fe200078e0a05 */
[CC--:B------:R-:W-:Y:S01]  /*0a80*/  LEA.HI R5, R3.reuse, R0.reuse, RZ, 0x2 ;  /* 0x0000000003057211 */ /* 0x0c0fe200078f10ff */
[----:B------:R-:W-:Y:S01]  /*0a90*/  ULOP3.LUT UR8, UR4, 0x1, URZ, 0xfc, !UPT ;  /* 0x0000000104087892 */ /* 0x000fe2000f8efc3f */
[----:B------:R-:W-:Y:S02]  /*0aa0*/  LEA.HI R3, R3, R0, RZ, 0x4 ;  /* 0x0000000003037211 */ /* 0x000fe400078f20ff */
[----:B------:R-:W-:Y:S01]  /*0ab0*/  SHF.R.S32.HI R8, RZ, 0x1f, R13 ;  /* 0x0000001fff087819 */ /* 0x000fe2000001140d */
[----:B------:R-:W-:Y:S01]  /*0ac0*/  STL [R1+0x3c], R13 ;  /* 0x00003c0d01007387 */ /* 0x000fe20000100800 */
[----:B------:R-:W-:Y:S01]  /*0ad0*/  LOP3.LUT R11, R5, 0xfffffffc, RZ, 0xc0, !PT ;  /* 0xfffffffc050b7812 */ /* 0x000fe200078ec0ff */
[----:B------:R-:W-:Y:S01]  /*0ae0*/  UMOV UR4, URZ ;  /* 0x0000003f00047c82 */ /* 0x000fe20008000000 */
[C---:B------:R-:W-:Y:S02]  /*0af0*/  LOP3.LUT R5, R3.reuse, 0x3fffff0, RZ, 0xc0, !PT ;  /* 0x03fffff003057812 */ /* 0x040fe400078ec0ff */
[----:B------:R-:W-:Y:S01]  /*0b00*/  SHF.R.S32.HI R4, RZ, 0x4, R3 ;  /* 0x00000004ff047819 */ /* 0x000fe20000011403 */
[----:B------:R-:W-:Y:S01]  /*0b10*/  IMAD.IADD R12, R0, 0x1, -R11 ;  /* 0x00000001000c7824 */ /* 0x000fe200078e0a0b */
[----:B------:R-:W-:Y:S01]  /*0b20*/  LEA.HI R9, R8, R13, RZ, 0x2 ;  /* 0x0000000d08097211 */ /* 0x000fe200078f10ff */
[----:B------:R-:W-:Y:S01]  /*0b30*/  IMAD.IADD R5, R0, 0x1, -R5 ;  /* 0x0000000100057824 */ /* 0x000fe200078e0a05 */
[----:B------:R-:W-:-:S02]  /*0b40*/  LEA.HI R0, R3, R4, RZ, 0x1 ;  /* 0x0000000403007211 */ /* 0x000fc400078f08ff */
[--C-:B------:R-:W-:Y:S01]  /*0b50*/  SHF.R.S32.HI R10, RZ, 0x2, R9.reuse ;  /* 0x00000002ff0a7819 */ /* 0x100fe20000011409 */
[----:B------:R-:W-:Y:S01]  /*0b60*/  IMAD R6, R5, 0x40, R6 ;  /* 0x0000004005067824 */ /* 0x000fe200078e0206 */
[----:B------:R-:W-:Y:S02]  /*0b70*/  SHF.R.S32.HI R7, RZ, 0x1f, R9 ;  /* 0x0000001fff077819 */ /* 0x000fe40000011409 */
[----:B------:R-:W-:Y:S02]  /*0b80*/  SHF.R.S32.HI R3, RZ, 0x7, R2 ;  /* 0x00000007ff037819 */ /* 0x000fe40000011402 */
[----:B------:R-:W-:Y:S02]  /*0b90*/  LEA.HI R11, R7, R10, RZ, 0x3 ;  /* 0x0000000a070b7211 */ /* 0x000fe400078f18ff */
[----:B------:R-:W-:Y:S02]  /*0ba0*/  LEA.HI R2, R2, R3, RZ, 0x1 ;  /* 0x0000000302027211 */ /* 0x000fe400078f08ff */
[----:B------:R-:W-:-:S02]  /*0bb0*/  LOP3.LUT R7, R0, 0x1ffffffe, RZ, 0xc0, !PT ;  /* 0x1ffffffe00077812 */ /* 0x000fc400078ec0ff */
[----:B------:R-:W-:Y:S02]  /*0bc0*/  LOP3.LUT R11, R11, 0xfffffff8, RZ, 0xc0, !PT ;  /* 0xfffffff80b0b7812 */ /* 0x000fe400078ec0ff */
[----:B------:R-:W-:Y:S01]  /*0bd0*/  LEA.HI R8, R8, R13, RZ, 0x5 ;  /* 0x0000000d08087211 */ /* 0x000fe200078f28ff */
[----:B------:R-:W-:Y:S01]  /*0be0*/  IMAD.IADD R7, R4, 0x1, -R7 ;  /* 0x0000000104077824 */ /* 0x000fe200078e0a07 */
[----:B------:R-:W-:Y:S01]  /*0bf0*/  LOP3.LUT R2, R2, 0x3fffffe, RZ, 0xc0, !PT ;  /* 0x03fffffe02027812 */ /* 0x000fe200078ec0ff */
[----:B------:R-:W-:Y:S01]  /*0c00*/  IMAD.IADD R11, R10, 0x1, -R11 ;  /* 0x000000010a0b7824 */ /* 0x000fe200078e0a0b */
[----:B------:R-:W-:Y:S02]  /*0c10*/  LEA.HI R0, R12, R12, RZ, 0x1 ;  /* 0x0000000c0c007211 */ /* 0x000fe400078f08ff */
[----:B------:R-:W-:Y:S01]  /*0c20*/  SHF.R.S32.HI R8, RZ, 0x5, R8 ;  /* 0x00000005ff087819 */ /* 0x000fe20000011408 */
[----:B------:R-:W-:Y:S01]  /*0c30*/  IMAD.IADD R2, R3, 0x1, -R2 ;  /* 0x0000000103027824 */ /* 0x000fe200078e0a02 */
[----:B------:R-:W-:Y:S01]  /*0c40*/  LOP3.LUT R3, R0, 0x1ffffffe, RZ, 0xc0, !PT ;  /* 0x1ffffffe00037812 */ /* 0x000fe200078ec0ff */
[----:B------:R-:W-:Y:S01]  /*0c50*/  IMAD R0, R7, 0x8, R6 ;  /* 0x0000000807007824 */ /* 0x000fe200078e0206 */
[----:B------:R-:W-:Y:S01]  /*0c60*/  LOP3.LUT R9, R9, 0x7ffffffc, RZ, 0xc0, !PT ;  /* 0x7ffffffc09097812 */ /* 0x000fe200078ec0ff */
[----:B------:R-:W-:-:S02]  /*0c70*/  IMAD R11, R8, 0x10, R11 ;  /* 0x00000010080b7824 */ /* 0x000fc400078e020b */
[----:B------:R-:W-:Y:S01]  /*0c80*/  IMAD.IADD R3, R12, 0x1, -R3 ;  /* 0x000000010c037824 */ /* 0x000fe200078e0a03 */
[----:B------:R0:W-:Y:S01]  /*0c90*/  STL [R1+0x48], R0 ;  /* 0x0000480001007387 */ /* 0x0001e20000100800 */
[----:B------:R-:W-:-:S04]  /*0ca0*/  IMAD.IADD R9, R13, 0x1, -R9 ;  /* 0x000000010d097824 */ /* 0x000fc800078e0a09 */
[----:B------:R-:W-:-:S04]  /*0cb0*/  IMAD.SHL.U32 R23, R9, 0x2, RZ ;  /* 0x0000000209177824 */ /* 0x000fc800078e00ff */
[C---:B------:R-:W-:Y:S02]  /*0cc0*/  VIADD R16, R23.reuse, 0x8 ;  /* 0x0000000817107836 */ /* 0x040fe40000000000 */
[----:B0-----:R-:W-:Y:S02]  /*0cd0*/  IMAD R0, R2, 0x40, R11 ;  /* 0x0000004002007824 */ /* 0x001fe400078e020b */
[----:B------:R-:W-:Y:S01]  /*0ce0*/  IMAD.U32 R2, RZ, RZ, UR8 ;  /* 0x00000008ff027e24 */ /* 0x000fe2000f8e00ff */
[----:B------:R-:W-:Y:S01]  /*0cf0*/  SHF.R.S32.HI R18, RZ, 0x1f, R16 ;  /* 0x0000001fff127819 */ /* 0x000fe20000011410 */
[C---:B------:R-:W-:Y:S01]  /*0d00*/  VIADD R15, R23.reuse, 0x10 ;  /* 0x00000010170f7836 */ /* 0x040fe20000000000 */
[----:B------:R0:W-:Y:S01]  /*0d10*/  STL [R1+0x40], R0 ;  /* 0x0000400001007387 */ /* 0x0001e20000100800 */
[C---:B------:R-:W-:Y:S02]  /*0d20*/  VIADD R14, R23.reuse, 0x18 ;  /* 0x00000018170e7836 */ /* 0x040fe40000000000 */
[C---:B------:R-:W-:Y:S01]  /*0d30*/  VIADD R13, R23.reuse, 0x20 ;  /* 0x00000020170d7836 */ /* 0x040fe20000000000 */
[----:B------:R1:W-:Y:S01]  /*0d40*/  STL [R1+0x4c], R2 ;  /* 0x00004c0201007387 */ /* 0x0003e20000100800 */
[C---:B------:R-:W-:Y:S01]  /*0d50*/  VIADD R12, R23.reuse, 0x28 ;  /* 0x00000028170c7836 */ /* 0x040fe20000000000 */
[----:B------:R-:W-:Y:S01]  /*0d60*/  SHF.R.S32.HI R17, RZ, 0x1f, R15 ;  /* 0x0000001fff117819 */ /* 0x000fe2000001140f */
[C---:B------:R-:W-:Y:S01]  /*0d70*/  VIADD R11, R23.reuse, 0x30 ;  /* 0x00000030170b7836 */ /* 0x040fe20000000000 */
[----:B------:R-:W-:Y:S01]  /*0d80*/  SHF.R.S32.HI R16, RZ, 0x1f, R14 ;  /* 0x0000001fff107819 */ /* 0x000fe2000001140e */
[----:B------:R-:W-:Y:S01]  /*0d90*/  VIADD R10, R23, 0x38 ;  /* 0x00000038170a7836 */ /* 0x000fe20000000000 */
[----:B0-----:R-:W-:Y:S01]  /*0da0*/  LEA R0, R3, R0, 0x3 ;  /* 0x0000000003007211 */ /* 0x001fe200078e18ff */
[C---:B------:R-:W-:Y:S01]  /*0db0*/  VIADD R9, R23.reuse, 0x40 ;  /* 0x0000004017097836 */ /* 0x040fe20000000000 */
[----:B------:R-:W-:Y:S01]  /*0dc0*/  SHF.R.S32.HI R15, RZ, 0x1f, R13 ;  /* 0x0000001fff0f7819 */ /* 0x000fe2000001140d */
[C---:B------:R-:W-:Y:S01]  /*0dd0*/  VIADD R8, R23.reuse, 0x48 ;  /* 0x0000004817087836 */ /* 0x040fe20000000000 */
[----:B------:R-:W-:Y:S01]  /*0de0*/  SHF.R.S32.HI R14, RZ, 0x1f, R12 ;  /* 0x0000001fff0e7819 */ /* 0x000fe2000001140c */
[----:B-1----:R-:W-:Y:S01]  /*0df0*/  IMAD.U32 R2, RZ, RZ, UR4 ;  /* 0x00000004ff027e24 */ /* 0x002fe2000f8e00ff */
[----:B------:R-:W-:Y:S01]  /*0e00*/  SHF.R.S32.HI R13, RZ, 0x1f, R11 ;  /* 0x0000001fff0d7819 */ /* 0x000fe2000001140b */
[C---:B------:R-:W-:Y:S01]  /*0e10*/  VIADD R7, R23.reuse, 0x50 ;  /* 0x0000005017077836 */ /* 0x040fe20000000000 */
[----:B------:R-:W-:Y:S01]  /*0e20*/  SHF.R.S32.HI R12, RZ, 0x1f, R10 ;  /* 0x0000001fff0c7819 */ /* 0x000fe2000001140a */
[C---:B------:R-:W-:Y:S01]  /*0e30*/  VIADD R6, R23.reuse, 0x58 ;  /* 0x0000005817067836 */ /* 0x040fe20000000000 */
[----:B------:R0:W-:Y:S01]  /*0e40*/  STL [R1+0x38], R2 ;  /* 0x0000380201007387 */ /* 0x0001e20000100800 */
[C---:B------:R-:W-:Y:S01]  /*0e50*/  VIADD R5, R23.reuse, 0x60 ;  /* 0x0000006017057836 */ /* 0x040fe20000000000 */
[----:B------:R-:W-:Y:S01]  /*0e60*/  SHF.R.S32.HI R11, RZ, 0x1f, R9 ;  /* 0x0000001fff0b7819 */ /* 0x000fe20000011409 */
[C---:B------:R-:W-:Y:S01]  /*0e70*/  VIADD R4, R23.reuse, 0x68 ;  /* 0x0000006817047836 */ /* 0x040fe20000000000 */
[----:B------:R1:W-:Y:S01]  /*0e80*/  STL [R1+0x44], R0 ;  /* 0x0000440001007387 */ /* 0x0003e20000100800 */
[C---:B------:R-:W-:Y:S01]  /*0e90*/  VIADD R227, R23.reuse, 0x78 ;  /* 0x0000007817e37836 */ /* 0x040fe20000000000 */
[----:B------:R-:W-:Y:S01]  /*0ea0*/  SHF.R.S32.HI R10, RZ, 0x1f, R8 ;  /* 0x0000001fff0a7819 */ /* 0x000fe20000011408 */
[C---:B------:R-:W-:Y:S01]  /*0eb0*/  VIADD R226, R23.reuse, 0x80 ;  /* 0x0000008017e27836 */ /* 0x040fe20000000000 */
[----:B------:R-:W-:Y:S01]  /*0ec0*/  SHF.R.S32.HI R9, RZ, 0x1f, R7 ;  /* 0x0000001fff097819 */ /* 0x000fe20000011407 */
[C---:B------:R-:W-:Y:S01]  /*0ed0*/  VIADD R225, R23.reuse, 0x88 ;  /* 0x0000008817e17836 */ /* 0x040fe20000000000 */
[----:B------:R-:W-:Y:S01]  /*0ee0*/  SHF.R.S32.HI R8, RZ, 0x1f, R6 ;  /* 0x0000001fff087819 */ /* 0x000fe20000011406 */
[C---:B0-----:R-:W-:Y:S01]  /*0ef0*/  VIADD R2, R23.reuse, 0x70 ;  /* 0x0000007017027836 */ /* 0x041fe20000000000 */
[----:B------:R-:W-:Y:S01]  /*0f00*/  SHF.R.S32.HI R7, RZ, 0x1f, R5 ;  /* 0x0000001fff077819 */ /* 0x000fe20000011405 */
[C---:B------:R-:W-:Y:S01]  /*0f10*/  VIADD R224, R23.reuse, 0x90 ;  /* 0x0000009017e07836 */ /* 0x040fe20000000000 */
        /* <DEDUP_REMOVED lines=17> */
[----:B------:R-:W-:Y:S01]  /*1030*/  VIADD R213, R23, 0xd8 ;  /* 0x000000d817d57836 */ /* 0x000fe20000000000 */
[----:B------:R-:W-:Y:S01]  /*1040*/  SHF.R.S32.HI R2, RZ, 0x1f, R220 ;  /* 0x0000001fff027819 */ /* 0x000fe200000114dc */
[----:B------:R-:W-:Y:S01]  /*1050*/  IMAD.U32 R16, RZ, RZ, UR4 ;  /* 0x00000004ff107e24 */ /* 0x000fe2000f8e00ff */
[----:B------:R-:W-:-:S02]  /*1060*/  SHF.R.S32.HI R5, RZ, 0x1f, R219 ;  /* 0x0000001fff057819 */ /* 0x000fc400000114db */
[----:B------:R-:W-:Y:S02]  /*1070*/  SHF.R.S32.HI R4, RZ, 0x1f, R218 ;  /* 0x0000001fff047819 */ /* 0x000fe400000114da */
[----:B-1----:R-:W-:-:S07]  /*1080*/  SHF.R.S32.HI R2, RZ, 0x1f, R217 ;  /* 0x0000001fff027819 */ /* 0x002fce00000114d9 */
.L_x_227:
[----:B------:R-:W-:Y:S01]  /*1090*/  ULDC.64 UR8, c[0x0][0xc88] ;  /* 0x0003220000087ab9 */ /* 0x000fe20000000a00 */
[----:B------:R-:W-:Y:S01]  /*10a0*/  ULDC.64 UR10, c[0x0][0xa20] ;  /* 0x00028800000a7ab9 */ /* 0x000fe20000000a00 */
[----:B------:R-:W-:Y:S02]  /*10b0*/  UIMAD.WIDE UR8, UR7, 0x4, UR8 ;  /* 0x00000004070878a5 */ /* 0x000fe4000f8e0208 */
[----:B------:R-:W-:Y:S01]  /*10c0*/  UISETP.NE.U32.AND UP1, UPT, UR10, URZ, UPT ;  /* 0x0000003f0a00728c */ /* 0x000fe2000bf25070 */
[----:B------:R-:W-:Y:S01]  /*10d0*/  UMOV UR61, URZ ;  /* 0x0000003f003d7c82 */ /* 0x000fe20008000000 */
[----:B------:R-:W-:Y:S02]  /*10e0*/  ULDC UR7, c[0x0][0x2f0] ;  /* 0x0000bc0000077ab9 */ /* 0x000fe40000000800 */
[----:B0-2---:R-:W-:Y:S02]  /*10f0*/  IMAD.U32 R2, RZ, RZ, UR8 ;  /* 0x00000008ff027e24 */ /* 0x005fe4000f8e00ff */
[----:B-1----:R-:W-:Y:S01]  /*1100*/  IMAD.U32 R3, RZ, RZ, UR9 ;  /* 0x00000009ff037e24 */ /* 0x002fe2000f8e00ff */
[----:B------:R-:W-:-:S04]  /*1110*/  ULDC.64 UR8, c[0x0][0xa28] ;  /* 0x00028a0000087ab9 */ /* 0x000fc80000000a00 */
[----:B------:R-:W2:Y:S01]  /*1120*/  LDG.E R2, desc[UR36][R2.64] ;  /* 0x0000002402027981 */ /* 0x000ea2000c1e1900 */
[----:B------:R-:W-:Y:S02]  /*1130*/  UISETP.NE.U32.AND UP0, UPT, UR8, URZ, UPT ;  /* 0x0000003f0800728c */ /* 0x000fe4000bf05070 */
[----:B------:R-:W-:Y:S02]  /*1140*/  UISETP.NE.AND.EX UP1, UPT, UR11, URZ, UPT, UP1 ;  /* 0x0000003f0b00728c */ /* 0x000fe4000bf25310 */
[----:B------:R-:W-:-:S04]  /*1150*/  UISETP.NE.AND.EX UP0, UPT, UR9, URZ, UPT, UP0 ;  /* 0x0000003f0900728c */ /* 0x000fc8000bf05300 */
[----:B------:R-:W-:Y:S02]  /*1160*/  PLOP3.LUT P1, PT, PT, PT, UP1, 0x80, 0x0 ;  /* 0x000000000000781c */ /* 0x000fe40003f2f018 */
[----:B------:R-:W-:Y:S02]  /*1170*/  PLOP3.LUT P0, PT, PT, PT, UP0, 0x80, 0x0 ;  /* 0x000000000000781c */ /* 0x000fe40003f0f008 */
[----:B--2---:R-:W-:-:S13]  /*1180*/  R2UR UR4, R2 ;  /* 0x00000000020472ca */ /* 0x004fda00000e0000 */
[----:B------:R-:W-:Y:S02]  /*1190*/  USHF.R.S32.HI UR12, URZ, 0x1f, UR4 ;  /* 0x0000001f3f0c7899 */ /* 0x000fe40008011404 */
[----:B-----5:R-:W-:Y:S01]  /*11a0*/  IMAD.U32 R0, RZ, RZ, UR4 ;  /* 0x00000004ff007e24 */ /* 0x020fe2000f8e00ff */
[----:B------:R-:W-:-:S03]  /*11b0*/  @UP0 ULEA UR8, UP2, UR4, UR8, 0x2 ;  /* 0x0000000804080291 */ /* 0x000fc6000f84103f */
[----:B------:R-:W-:Y:S01]  /*11c0*/  IMAD.U32 R2, RZ, RZ, UR12 ;  /* 0x0000000cff027e24 */ /* 0x000fe2000f8e00ff */
[----:B------:R-:W-:Y:S01]  /*11d0*/  @UP0 ULEA.HI.X UR9, UR4, UR9, UR12, 0x2, UP2 ;  /* 0x0000000904090291 */ /* 0x000fe200090f140c */
[----:B------:R-:W-:Y:S01]  /*11e0*/  STL [R1+0x30], R0 ;  /* 0x0000300001007387 */ /* 0x000fe20000100800 */
[----:B------:R-:W-:-:S03]  /*11f0*/  @UP1 ULEA UR10, UP0, UR4, UR10, 0x2 ;  /* 0x0000000a040a1291 */ /* 0x000fc6000f80103f */
[----:B------:R0:W-:Y:S01]  /*1200*/  STL [R1+0x34], R2 ;  /* 0x0000340201007387 */ /* 0x0001e20000100800 */
[----:B------:R-:W-:Y:S01]  /*1210*/  IMAD.U32 R3, RZ, RZ, UR9 ;  /* 0x00000009ff037e24 */ /* 0x000fe2000f8e00ff */
[----:B------:R-:W-:Y:S01]  /*1220*/  @UP1 ULEA.HI.X UR11, UR4, UR11, UR12, 0x2, UP0 ;  /* 0x0000000b040b1291 */ /* 0x000fe200080f140c */
[----:B------:R-:W-:Y:S02]  /*1230*/  IMAD.U32 R4, RZ, RZ, UR10 ;  /* 0x0000000aff047e24 */ /* 0x000fe4000f8e00ff */
[----:B------:R-:W-:Y:S01]  /*1240*/  ULDC UR4, c[0x0][0x424] ;  /* 0x0001090000047ab9 */ /* 0x000fe20000000800 */
[----:B0-----:R-:W-:Y:S01]  /*1250*/  IMAD.U32 R2, RZ, RZ, UR8 ;  /* 0x00000008ff027e24 */ /* 0x001fe2000f8e00ff */
[----:B------:R-:W-:-:S05]  /*1260*/  ULDC.64 UR8, c[0x0][0x418] ;  /* 0x0001060000087ab9 */ /* 0x000fca0000000a00 */
[----:B------:R-:W2:Y:S01]  /*1270*/  @P0 LDG.E R2, desc[UR36][R2.64] ;  /* 0x0000002402020981 */ /* 0x000ea2000c1e1900 */
[----:B------:R-:W-:-:S05]  /*1280*/  IMAD.U32 R5, RZ, RZ, UR11 ;  /* 0x0000000bff057e24 */ /* 0x000fca000f8e00ff */
[----:B---3--:R-:W3:Y:S01]  /*1290*/  @P1 LDG.E R4, desc[UR36][R4.64] ;  /* 0x0000002404041981 */ /* 0x008ee2000c1e1900 */
[----:B------:R-:W-:Y:S02]  /*12a0*/  UISETP.NE.U32.AND UP0, UPT, UR8, URZ, UPT ;  /* 0x0000003f0800728c */ /* 0x000fe4000bf05070 */
[----:B------:R-:W-:Y:S02]  /*12b0*/  ULOP3.LUT UR8, UR5, 0xff000000, URZ, 0xc0, !UPT ;  /* 0xff00000005087892 */ /* 0x000fe4000f8ec03f */
[----:B------:R-:W-:-:S04]  /*12c0*/  UISETP.NE.AND.EX UP0, UPT, UR9, URZ, UPT, UP0 ;  /* 0x0000003f0900728c */ /* 0x000fc8000bf05300 */
[----:B------:R-:W-:-:S04]  /*12d0*/  USEL UR4, UR4, 0x1, UP0 ;  /* 0x0000000104047887 */ /* 0x000fc80008000000 */
[----:B------:R-:W-:Y:S01]  /*12e0*/  UIMAD UR4, UR4, UR7, URZ ;  /* 0x00000007040472a4 */ /* 0x000fe2000f8e023f */
[----:B--2---:R-:W-:Y:S01]  /*12f0*/  @P0 R2UR UR61, R2 ;  /* 0x00000000023d02ca */ /* 0x004fe200000e0000 */
[----:B------:R-:W-:-:S05]  /*1300*/  IMAD.U32 R2, RZ, RZ, UR6 ;  /* 0x00000006ff027e24 */ /* 0x000fca000f8e00ff */
[----:B------:R0:W-:Y:S01]  /*1310*/  STL [R1+0x2c], R2 ;  /* 0x00002c0201007387 */ /* 0x0001e20000100800 */
[----:B---3--:R-:W-:Y:S01]  /*1320*/  @P1 R2UR UR4, R4 ;  /* 0x00000000040412ca */ /* 0x008fe200000e0000 */
[----:B----4-:R-:W-:-:S14]  /*1330*/  @P1 BRA `(.L_x_178) ;  /* 0x0000000000381947 */ /* 0x010fdc0003800000 */
[----:B------:R-:W-:Y:S02]  /*1340*/  ULDC.64 UR6, c[0x0][0xa08] ;  /* 0x0002820000067ab9 */ /* 0x000fe40000000a00 */
[----:B------:R-:W-:-:S04]  /*1350*/  ISETP.NE.U32.AND P0, PT, RZ, UR6, PT ;  /* 0x00000006ff007c0c */ /* 0x000fc8000bf05070 */
[----:B------:R-:W-:-:S13]  /*1360*/  ISETP.NE.AND.EX P0, PT, RZ, UR7, PT, P0 ;  /* 0x00000007ff007c0c */ /* 0x000fda000bf05300 */
[----:B------:R-:W-:Y:S05]  /*1370*/  @!P0 BRA `(.L_x_178) ;  /* 0x0000000000288947 */ /* 0x000fea0003800000 */
[----:B------:R-:W-:Y:S01]  /*1380*/  R2UR UR4, R0 ;  /* 0x00000000000472ca */ /* 0x000fe200000e0000 */
[----:B------:R-:W-:-:S12]  /*1390*/  ULDC.64 UR6, c[0x0][0xa08] ;  /* 0x0002820000067ab9 */ /* 0x000fd80000000a00 */
[----:B------:R-:W-:-:S06]  /*13a0*/  UIMAD.WIDE UR6, UR4, 0x4, UR6 ;  /* 0x00000004040678a5 */ /* 0x000fcc000f8e0206 */
[----:B0-----:R-:W-:Y:S02]  /*13b0*/  IMAD.U32 R2, RZ, RZ, UR6 ;  /* 0x00000006ff027e24 */ /* 0x001fe4000f8e00ff */
[----:B------:R-:W-:-:S05]  /*13c0*/  IMAD.U32 R3, RZ, RZ, UR7 ;  /* 0x00000007ff037e24 */ /* 0x000fca000f8e00ff */
[----:B------:R-:W2:Y:S04]  /*13d0*/  LDG.E R4, desc[UR36][R2.64] ;  /* 0x0000002402047981 */ /* 0x000ea8000c1e1900 */
[----:B------:R-:W3:Y:S01]  /*13e0*/  LDG.E R0, desc[UR36][R2.64+0x4] ;  /* 0x0000042402007981 */ /* 0x000ee2000c1e1900 */
[----:B--2---:R-:W-:Y:S02]  /*13f0*/  R2UR UR4, R4 ;  /* 0x00000000040472ca */ /* 0x004fe400000e0000 */
[----:B---3--:R-:W-:-:S13]  /*1400*/  R2UR UR6, R0 ;  /* 0x00000000000672ca */ /* 0x008fda00000e0000 */
[----:B------:R-:W-:-:S12]  /*1410*/  UIADD3 UR4, -UR4, UR6, URZ ;  /* 0x0000000604047290 */ /* 0x000fd8000fffe13f */
.L_x_178:
[----:B------:R-:W-:Y:S02]  /*1420*/  UIADD3 UR61, -UR61, UR4, URZ ;  /* 0x000000043d3d7290 */ /* 0x000fe4000fffe13f */
[----:B------:R-:W-:Y:S02]  /*1430*/  ULOP3.LUT UR4, UR5, 0xff0000, URZ, 0xc0, !UPT ;  /* 0x00ff000005047892 */ /* 0x000fe4000f8ec03f */
[----:B------:R-:W-:Y:S02]  /*1440*/  UISETP.GE.AND UP0, UPT, UR61, 0x1, UPT ;  /* 0x000000013d00788c */ /* 0x000fe4000bf06270 */
[----:B------:R-:W-:Y:S02]  /*1450*/  USHF.R.U32.HI UR8, URZ, 0x8, UR8 ;  /* 0x000000083f087899 */ /* 0x000fe40008011608 */
[----:B------:R-:W-:Y:S02]  /*1460*/  UIADD3 UR6, UR61, 0x4f, URZ ;  /* 0x0000004f3d067890 */ /* 0x000fe4000fffe03f */
[----:B------:R-:W-:Y:S01]  /*1470*/  PLOP3.LUT P0, PT, PT, PT, UP0, 0x80, 0x0 ;  /* 0x000000000000781c */ /* 0x000fe20003f0f008 */
[----:B------:R-:W-:-:S02]  /*1480*/  ULEA.HI UR8, UR4, UR8, URZ, 0x10 ;  /* 0x0000000804087291 */ /* 0x000fc4000f8f803f */
[----:B------:R-:W-:Y:S02]  /*1490*/  UIMAD.WIDE UR6, UR6, 0x66666667, URZ ;  /* 0x66666667060678a5 */ /* 0x000fe4000f8e023f */
[----:B------:R-:W-:Y:S02]  /*14a0*/  ULOP3.LUT UR4, UR8, 0xff, URZ, 0xc0, !UPT ;  /* 0x000000ff08047892 */ /* 0x000fe4000f8ec03f */
[----:B------:R-:W-:Y:S02]  /*14b0*/  ULOP3.LUT UR9, UR5, 0xffff, URZ, 0xc0, !UPT ;  /* 0x0000ffff05097892 */ /* 0x000fe4000f8ec03f */
[----:B------:R-:W-:Y:S02]  /*14c0*/  USHF.R.U32.HI UR5, URZ, 0x10, UR8 ;  /* 0x000000103f057899 */ /* 0x000fe40008011608 */
[----:B------:R-:W-:Y:S01]  /*14d0*/  USHF.R.U32.HI UR6, URZ, 0x1f, UR7 ;  /* 0x0000001f3f067899 */ /* 0x000fe20008011607 */
[----:B------:R-:W-:Y:S01]  /*14e0*/  IMAD.U32 R215, RZ, RZ, UR4 ;  /* 0x00000004ffd77e24 */ /* 0x000fe2000f8e00ff */
[----:B------:R-:W-:Y:S01]  /*14f0*/  UMOV UR4, URZ ;  /* 0x0000003f00047c82 */ /* 0x000fe20008000000 */
[----:B------:R-:W-:Y:S01]  /*1500*/  IMAD.U32 R216, RZ, RZ, UR9 ;  /* 0x00000009ffd87e24 */ /* 0x000fe2000f8e00ff */
[----:B------:R-:W-:Y:S01]  /*1510*/  ULEA.HI.SX32 UR9, UR7, UR6, 0x1b ;  /* 0x0000000607097291 */ /* 0x000fe2000f8fda3f */
[----:B------:R-:W-:Y:S01]  /*1520*/  IMAD.U32 R212, RZ, RZ, UR5 ;  /* 0x00000005ffd47e24 */ /* 0x000fe2000f8e00ff */
[----:B------:R-:W-:Y:S10]  /*1530*/  @!P0 BRA `(.L_x_179) ;  /* 0x0000000000948947 */ /* 0x000ff40003800000 */
[----:B------:R-:W-:Y:S01]  /*1540*/  R2UR UR5, R212 ;  /* 0x00000000d40572ca */ /* 0x000fe200000e0000 */
[----:B------:R-:W-:-:S12]  /*1550*/  ULDC UR4, c[0x0][0x9f0] ;  /* 0x00027c0000047ab9 */ /* 0x000fd80000000800 */
[----:B------:R-:W-:-:S04]  /*1560*/  UISETP.NE.AND UP0, UPT, UR5, URZ, UPT ;  /* 0x0000003f0500728c */ /* 0x000fc8000bf05270 */
[----:B------:R-:W-:-:S03]  /*1570*/  USEL UR10, UR5, UR4, UP0 ;  /* 0x00000004050a7287 */ /* 0x000fc60008000000 */
[----:B------:R-:W-:Y:S01]  /*1580*/  UMOV UR4, URZ ;  /* 0x0000003f00047c82 */ /* 0x000fe20008000000 */
[----:B------:R-:W-:Y:S02]  /*1590*/  UIADD3 UR6, UR9, -0x1, UR10 ;  /* 0xffffffff09067890 */ /* 0x000fe4000fffe00a */
[----:B------:R-:W-:-:S04]  /*15a0*/  IMAD.U32 R3, RZ, RZ, UR10 ;  /* 0x0000000aff037e24 */ /* 0x000fc8000f8e00ff */
[----:B------:R-:W-:Y:S01]  /*15b0*/  IMAD.U32 R4, RZ, RZ, UR6 ;  /* 0x00000006ff047e24 */ /* 0x000fe2000f8e00ff */
[-C--:B------:R-:W-:Y:S01]  /*15c0*/  IABS R0, R3.reuse ;  /* 0x0000000300007213 */ /* 0x080fe20000000000 */
[----:B------:R-:W-:Y:S01]  /*15d0*/  ULOP3.LUT UR6, UR6, UR10, URZ, 0x3c, !UPT ;  /* 0x0000000a06067292 */ /* 0x000fe2000f8e3c3f */
[----:B------:R-:W-:Y:S02]  /*15e0*/  IABS R5, R3 ;  /* 0x0000000300057213 */ /* 0x000fe40000000000 */
[----:B------:R-:W-:Y:S02]  /*15f0*/  R2UR UR11, R0 ;  /* 0x00000000000b72ca */ /* 0x000fe400000e0000 */
[----:B------:R-:W-:-:S05]  /*1600*/  IABS R4, R4 ;  /* 0x0000000400047213 */ /* 0x000fca0000000000 */
[----:B------:R-:W-:-:S05]  /*1610*/  IMAD.MOV.U32 R3, RZ, RZ, R4 ;  /* 0x000000ffff037224 */ /* 0x000fca00078e0004 */
[----:B------:R-:W-:Y:S01]  /*1620*/  R2UR UR8, R3 ;  /* 0x00000000030872ca */ /* 0x000fe200000e0000 */
        /* <DEDUP_REMOVED lines=22> */
.L_x_179:
[----:B------:R-:W-:Y:S01]  /*1790*/  R2UR UR5, R215 ;  /* 0x00000000d70572ca */ /* 0x000fe200000e0000 */
[----:B------:R-:W-:Y:S01]  /*17a0*/  IMAD.U32 R0, RZ, RZ, UR9 ;  /* 0x00000009ff007e24 */ /* 0x000fe2000f8e00ff */
[----:B------:R-:W-:Y:S01]  /*17b0*/  PLOP3.LUT P0, PT, PT, PT, PT, 0x80, 0x0 ;  /* 0x000000000000781c */ /* 0x000fe20003f0f070 */
[----:B------:R-:W-:Y:S01]  /*17c0*/  IMAD.U32 R3, RZ, RZ, UR4 ;  /* 0x00000004ff037e24 */ /* 0x000fe2000f8e00ff */
[----:B------:R-:W-:Y:S01]  /*17d0*/  CS2R R150, SRZ ;  /* 0x0000000000967805 */ /* 0x000fe2000001ff00 */
[----:B0-----:R-:W-:Y:S01]  /*17e0*/  IMAD.MOV.U32 R2, RZ, RZ, RZ ;  /* 0x000000ffff027224 */ /* 0x001fe200078e00ff */
[----:B------:R-:W-:Y:S02]  /*17f0*/  CS2R R148, SRZ ;  /* 0x0000000000947805 */ /* 0x000fe4000001ff00 */
[----:B------:R-:W-:Y:S02]  /*1800*/  CS2R R146, SRZ ;  /* 0x0000000000927805 */ /* 0x000fe4000001ff00 */
[----:B------:R-:W-:-:S02]  /*1810*/  CS2R R144, SRZ ;  /* 0x0000000000907805 */ /* 0x000fc4000001ff00 */
[----:B------:R-:W-:Y:S02]  /*1820*/  CS2R R142, SRZ ;  /* 0x00000000008e7805 */ /* 0x000fe4000001ff00 */
[----:B------:R-:W-:Y:S02]  /*1830*/  CS2R R140, SRZ ;  /* 0x00000000008c7805 */ /* 0x000fe4000001ff00 */
[----:B------:R-:W-:Y:S02]  /*1840*/  CS2R R138, SRZ ;  /* 0x00000000008a7805 */ /* 0x000fe4000001ff00 */
[----:B------:R-:W-:Y:S01]  /*1850*/  CS2R R136, SRZ ;  /* 0x0000000000887805 */ /* 0x000fe2000001ff00 */
[----:B------:R-:W-:Y:S01]  /*1860*/  UIMAD UR5, UR5, UR4, URZ ;  /* 0x00000004050572a4 */ /* 0x000fe2000f8e023f */
[----:B------:R-:W-:Y:S02]  /*1870*/  CS2R R134, SRZ ;  /* 0x0000000000867805 */ /* 0x000fe4000001ff00 */
[----:B------:R-:W-:-:S02]  /*1880*/  CS2R R132, SRZ ;  /* 0x0000000000847805 */ /* 0x000fc4000001ff00 */
[----:B------:R-:W-:Y:S02]  /*1890*/  CS2R R130, SRZ ;  /* 0x0000000000827805 */ /* 0x000fe4000001ff00 */
[----:B------:R-:W-:Y:S02]  /*18a0*/  CS2R R128, SRZ ;  /* 0x0000000000807805 */ /* 0x000fe4000001ff00 */
[----:B------:R-:W-:Y:S02]  /*18b0*/  CS2R R126, SRZ ;  /* 0x00000000007e7805 */ /* 0x000fe4000001ff00 */
[----:B------:R-:W-:Y:S01]  /*18c0*/  VIADDMNMX R3, R3, UR5, R0, PT ;  /* 0x0000000503037c46 */ /* 0x000fe2000b800100 */
[----:B------:R-:W-:Y:S01]  /*18d0*/  IMAD.U32 R22, RZ, RZ, UR5 ;  /* 0x00000005ff167e24 */ /* 0x000fe2000f8e00ff */
[----:B------:R-:W-:Y:S01]  /*18e0*/  CS2R R124, SRZ ;  /* 0x00000000007c7805 */ /* 0x000fe2000001ff00 */
[----:B------:R-:W-:Y:S01]  /*18f0*/  IMAD.MOV.U32 R0, RZ, RZ, RZ ;  /* 0x000000ffff007224 */ /* 0x000fe200078e00ff */
[----:B------:R-:W-:-:S02]  /*1900*/  R2UR UR60, R3 ;  /* 0x00000000033c72ca */ /* 0x000fc400000e0000 */
        /* <DEDUP_REMOVED lines=12> */
[----:B------:R-:W-:Y:S01]  /*19d0*/  UISETP.GT.AND UP0, UPT, UR60, UR5, UPT ;  /* 0x000000053c00728c */ /* 0x000fe2000bf04270 */
[----:B------:R-:W-:-:S02]  /*19e0*/  CS2R R98, SRZ ;  /* 0x0000000000627805 */ /* 0x000fc4000001ff00 */
[----:B------:R-:W-:Y:S02]  /*19f0*/  CS2R R96, SRZ ;  /* 0x0000000000607805 */ /* 0x000fe4000001ff00 */
[----:B------:R-:W-:Y:S02]  /*1a00*/  CS2R R94, SRZ ;  /* 0x00000000005e7805 */ /* 0x000fe4000001ff00 */
[----:B------:R-:W-:Y:S02]  /*1a10*/  CS2R R92, SRZ ;  /* 0x00000000005c7805 */ /* 0x000fe4000001ff00 */
[----:B------:R-:W-:Y:S02]  /*1a20*/  CS2R R90, SRZ ;  /* 0x00000000005a7805 */ /* 0x000fe4000001ff00 */
[----:B------:R-:W-:Y:S02]  /*1a30*/  PLOP3.LUT P1, PT, PT, PT, UP0, 0x80, 0x0 ;  /* 0x000000000000781c */ /* 0x000fe40003f2f008 */
        /* <DEDUP_REMOVED lines=33> */
[----:B------:R-:W-:Y:S06]  /*1c50*/  @!P1 BRA `(.L_x_180) ;  /* 0x0000009400b09947 */ /* 0x000fec0003800000 */
[----:B------:R-:W0:Y:S01]  /*1c60*/  S2R R0, SR_TID.X ;  /* 0x0000000000007919 */ /* 0x000e220000002100 */
[----:B------:R-:W1:Y:S01]  /*1c70*/  S2UR UR7, SR_CgaCtaId ;  /* 0x00000000000779c3 */ /* 0x000e620000008800 */
[----:B------:R-:W-:Y:S02]  /*1c80*/  UMOV UR6, 0x400 ;  /* 0x0000040000067882 */ /* 0x000fe40000000000 */
[----:B-1----:R-:W-:-:S04]  /*1c90*/  ULEA UR6, UR7, UR6, 0x18 ;  /* 0x0000000607067291 */ /* 0x002fc8000f8ec03f */
[----:B------:R-:W-:Y:S01]  /*1ca0*/  UIADD3 UR6, UR6, 0x14400, URZ ;  /* 0x0001440006067890 */ /* 0x000fe2000fffe03f */
[----:B0-----:R-:W-:-:S03]  /*1cb0*/  VIADD R0, R0, 0xffffff80 ;  /* 0xffffff8000007836 */ /* 0x001fc60000000000 */
[----:B------:R-:W-:Y:S02]  /*1cc0*/  ULOP3.LUT UP0, URZ, UR6, 0x9f, URZ, 0xc0, !UPT ;  /* 0x0000009f063f7892 */ /* 0x000fe4000f80c03f */
[----:B------:R-:W-:-:S04]  /*1cd0*/  SHF.R.S32.HI R3, RZ, 0x1f, R0 ;  /* 0x0000001fff037819 */ /* 0x000fc80000011400 */
[----:B------:R-:W-:Y:S02]  /*1ce0*/  PLOP3.LUT P0, PT, PT, PT, UP0, 0x80, 0x0 ;  /* 0x000000000000781c */ /* 0x000fe40003f0f008 */
[----:B------:R-:W-:-:S04]  /*1cf0*/  LEA.HI R3, R3, R0, RZ, 0x7 ;  /* 0x0000000003037211 */ /* 0x000fc800078f38ff */
[----:B------:R-:W-:-:S06]  /*1d00*/  SHF.R.S32.HI R3, RZ, 0x7, R3 ;  /* 0x00000007ff037819 */ /* 0x000fcc0000011403 */
[----:B------:R-:W0:Y:S02]  /*1d10*/  SHFL.IDX PT, R3, R3, RZ, 0x1f ;  /* 0x00001fff03037589 */ /* 0x000e2400000e0000 */
[----:B0-----:R-:W-:-:S13]  /*1d20*/  R2UR UR4, R3 ;  /* 0x00000000030472ca */ /* 0x001fda00000e0000 */
        /* <DEDUP_REMOVED lines=14> */
[----:B------:R-:W-:Y:S02]  /*1e10*/  IMAD.U32 R10, RZ, RZ, UR6 ;  /* 0x00000006ff0a7e24 */ /* 0x000fe4000f8e00ff */
[----:B------:R-:W-:Y:S02]  /*1e20*/  IMAD.U32 R6, RZ, RZ, UR4 ;  /* 0x00000004ff067e24 */ /* 0x000fe4000f8e00ff */
[----:B------:R-:W-:-:S02]  /*1e30*/  IMAD.U32 R7, RZ, RZ, UR5 ;  /* 0x00000005ff077e24 */ /* 0x000fc4000f8e00ff */
[----:B------:R-:W-:Y:S02]  /*1e40*/  IMAD.U32 R11, RZ, RZ, UR7 ;  /* 0x00000007ff0b7e24 */ /* 0x000fe4000f8e00ff */
[----:B------:R-:W-:Y:S02]  /*1e50*/  IMAD.MOV.U32 R8, RZ, RZ, 0x70 ;  /* 0x00000070ff087424 */ /* 0x000fe400078e00ff */
[----:B------:R-:W-:Y:S02]  /*1e60*/  IMAD.MOV.U32 R12, RZ, RZ, 0x1 ;  /* 0x00000001ff0c7424 */ /* 0x000fe400078e00ff */
[----:B0-----:R-:W-:-:S07]  /*1e70*/  IMAD.MOV.U32 R13, RZ, RZ, RZ ;  /* 0x000000ffff0d7224 */ /* 0x001fce00078e00ff */
[----:B------:R-:W-:-:S07]  /*1e80*/  LEPC R20, `(.L_x_181) ;  /* 0x000000001014794e */ /* 0x000fce0000000000 */
[----:B-1----:R-:W-:Y:S05]  /*1e90*/  CALL.ABS.NOINC R2 ;  /* 0x0000000002007343 */ /* 0x002fea0003c00000 */
.L_x_181:
[----:B------:R-:W2:Y:S04]  /*1ea0*/  LDL R17, [R1+0x38] ;  /* 0x0000380001117983 */ /* 0x000ea80000100800 */
[----:B------:R-:W3:Y:S01]  /*1eb0*/  LDL R2, [R1+0x4c] ;  /* 0x00004c0001027983 */ /* 0x000ee20000100800 */
[----:B------:R-:W0:Y:S01]  /*1ec0*/  S2UR UR5, SR_CgaCtaId ;  /* 0x00000000000579c3 */ /* 0x000e220000008800 */
[----:B------:R-:W-:Y:S01]  /*1ed0*/  MOV R5, 0x400 ;  /* 0x0000040000057802 */ /* 0x000fe20000000f00 */
[----:B0-----:R-:W-:-:S05]  /*1ee0*/  IMAD.U32 R6, RZ, RZ, UR5 ;  /* 0x00000005ff067e24 */ /* 0x001fca000f8e00ff */
[----:B------:R-:W-:Y:S02]  /*1ef0*/  LEA R5, R6, R5, 0x18 ;  /* 0x0000000506057211 */ /* 0x000fe400078ec0ff */
[----:B--2---:R-:W-:Y:S02]  /*1f00*/  R2UR UR7, R17 ;  /* 0x00000000110772ca */ /* 0x004fe400000e0000 */
[----:B---3--:R-:W-:-:S11]  /*1f10*/  R2UR UR6, R2 ;  /* 0x00000000020672ca */ /* 0x008fd600000e0000 */
[----:B------:R-:W-:-:S04]  /*1f20*/  ULEA.HI UR4, UR7, UR7, URZ, 0x1 ;  /* 0x0000000707047291 */ /* 0x000fc8000f8f083f */
[----:B------:R-:W-:Y:S01]  /*1f30*/  ULOP3.LUT UR4, UR4, 0xfffffffe, URZ, 0xc0, !UPT ;  /* 0xfffffffe04047892 */ /* 0x000fe2000f8ec03f */
[----:B------:R-:W-:-:S03]  /*1f40*/  IMAD.U32 R2, RZ, RZ, UR6 ;  /* 0x00000006ff027e24 */ /* 0x000fc6000f8e00ff */
[----:B------:R-:W-:Y:S02]  /*1f50*/  UIADD3 UR4, UR7, -UR4, URZ ;  /* 0x8000000407047290 */ /* 0x000fe4000fffe03f */
[----:B------:R-:W-:-:S04]  /*1f60*/  ISETP.NE.AND P0, PT, R2, 0x3, PT ;  /* 0x000000030200780c */ /* 0x000fc80003f05270 */
[----:B------:R-:W-:-:S05]  /*1f70*/  IMAD.U32 R0, RZ, RZ, UR4 ;  /* 0x00000004ff007e24 */ /* 0x000fca000f8e00ff */
[----:B------:R-:W-:-:S04]  /*1f80*/  SHF.L.U32 R0, R0, 0x1f, RZ ;  /* 0x0000001f00007819 */ /* 0x000fc800000006ff */
[----:B------:R-:W0:Y:S02]  /*1f90*/  SYNCS.PHASECHK.TRANS64.TRYWAIT P1, [R5+URZ+0x38800], R0 ;  /* 0x03880000050075a7 */ /* 0x000e24000802017f */
[----:B0-----:R-:W-:Y:S05]  /*1fa0*/  @!P1 BRA `(.L_x_182) ;  /* 0x0000013800f49947 */ /* 0x001fea0003800000 */
.L_x_314:
[----:B------:R-:W-:Y:S05]  /*1fb0*/  @!P0 BRA `(.L_x_183) ;  /* 0x0000000000048947 */ /* 0x000fea0003800000 */
[----:B------:R-:W-:Y:S01]  /*1fc0*/  BPT.TRAP 0x1 ;  /* 0x000000040000795c */ /* 0x000fe20000300000 */
.L_x_183:
[----:B------:R-:W-:Y:S01]  /*1fd0*/  R2UR UR4, R16 ;  /* 0x00000000100472ca */ /* 0x000fe200000e0000 */
[----:B0-----:R-:W-:-:S04]  /*1fe0*/  IMAD.U32 R0, RZ, RZ, UR38 ;  /* 0x00000026ff007e24 */ /* 0x001fc8000f8e00ff */
[----:B------:R-:W-:-:S08]  /*1ff0*/  IMAD R0, R0, 0x8, R5 ;  /* 0x0000000800007824 */ /* 0x000fd000078e0205 */
[----:B------:R-:W-:-:S05]  /*2000*/  IMAD.U32 R3, RZ, RZ, UR4 ;  /* 0x00000004ff037e24 */ /* 0x000fca000f8e00ff */
[----:B------:R-:W-:-:S04]  /*2010*/  SHF.L.U32 R3, R3, 0x1f, RZ ;  /* 0x0000001f03037819 */ /* 0x000fc800000006ff */
[----:B------:R0:W1:Y:S01]  /*2020*/  SYNCS.PHASECHK.TRANS64.TRYWAIT P1, [R0+URZ+0x38830], R3 ;  /* 0x03883003000075a7 */ /* 0x000062000802017f */
[----:B------:R-:W-:Y:S05]  /*2030*/  @!P0 BRA `(.L_x_184) ;  /* 0x0000000000048947 */ /* 0x000fea0003800000 */
[----:B------:R-:W-:Y:S01]  /*2040*/  BPT.TRAP 0x1 ;  /* 0x000000040000795c */ /* 0x000fe20000300000 */
.L_x_184:
[----:B------:R-:W-:Y:S01]  /*2050*/  IMAD.MOV.U32 R151, RZ, RZ, RZ ;  /* 0x000000ffff977224 */ /* 0x000fe200078e00ff */
[----:B-1----:R-:W-:Y:S06]  /*2060*/  @P1 BRA `(.L_x_185) ;  /* 0x0000000000081947 */ /* 0x002fec0003800000 */
[----:B------:R-:W1:Y:S02]  /*2070*/  SYNCS.PHASECHK.TRANS64.TRYWAIT P1, [R0+URZ+0x38830], R3 ;  /* 0x03883003000075a7 */ /* 0x000e64000802017f */
[----:B-1----:R-:W-:Y:S05]  /*2080*/  @!P1 BRA `(.L_x_186) ;  /* 0x0000013800d09947 */ /* 0x002fea0003800000 */
.L_x_185:
[----:B------:R-:W-:Y:S05]  /*2090*/  WARPSYNC.ALL ;  /* 0x0000000000007948 */ /* 0x000fea0003800000 */
[----:B------:R-:W-:Y:S01]  /*20a0*/  R2UR UR4, R5 ;  /* 0x00000000050472ca */ /* 0x000fe200000e0000 */
[----:B------:R-:W-:Y:S01]  /*20b0*/  ULOP3.LUT UR5, UR39, 0x10000, URZ, 0xfc, !UPT ;  /* 0x0001000027057892 */ /* 0x000fe2000f8efc3f */
[----:B------:R-:W-:Y:S01]  /*20c0*/  WARPGROUP.ARRIVE ;  /* 0x00000000000079c5 */ /* 0x000fe20000000000 */
[----:B------:R-:W-:Y:S01]  /*20d0*/  UMOV UR17, 0x40000040 ;  /* 0x4000004000117882 */ /* 0x000fe20000000000 */
[----:B------:R-:W-:Y:S01]  /*20e0*/  UMOV UR19, 0x40000040 ;  /* 0x4000004000137882 */ /* 0x000fe20000000000 */
[----:B------:R-:W-:Y:S01]  /*20f0*/  UMOV UR9, UR17 ;  /* 0x0000001100097c82 */ /* 0x000fe20008000000 */
[----:B------:R-:W-:Y:S01]  /*2100*/  UMOV UR11, 0x40000040 ;  /* 0x40000040000b7882 */ /* 0x000fe20000000000 */
[----:B------:R-:W-:Y:S01]  /*2110*/  UMOV UR13, UR17 ;  /* 0x00000011000d7c82 */ /* 0x000fe20008000000 */
[----:B------:R-:W-:Y:S01]  /*2120*/  UMOV UR16, UR5 ;  /* 0x0000000500107c82 */ /* 0x000fe20008000000 */
[----:B------:R-:W-:Y:S01]  /*2130*/  UMOV UR15, 0x40000040 ;  /* 0x40000040000f7882 */ /* 0x000fe20000000000 */
[----:B------:R-:W-:Y:S01]  /*2140*/  UMOV UR8, UR16 ;  /* 0x0000001000087c82 */ /* 0x000fe20008000000 */
[----:B------:R-:W-:Y:S01]  /*2150*/  UMOV UR12, UR16 ;  /* 0x00000010000c7c82 */ /* 0x000fe20008000000 */
[----:B------:R-:W-:Y:S01]  /*2160*/  IMAD.U32 R18, RZ, RZ, UR16 ;  /* 0x00000010ff127e24 */ /* 0x000fe2000f8e00ff */
[----:B------:R-:W-:Y:S01]  /*2170*/  UIADD3 UR4, UR4, 0x24400, URZ ;  /* 0x0002440004047890 */ /* 0x000fe2000fffe03f */
[----:B------:R-:W-:Y:S01]  /*2180*/  IMAD.U32 R19, RZ, RZ, UR17 ;  /* 0x00000011ff137e24 */ /* 0x000fe2000f8e00ff */
[----:B------:R-:W-:Y:S01]  /*2190*/  UMOV UR23, 0x40000040 ;  /* 0x4000004000177882 */ /* 0x000fe20000000000 */
[----:B------:R-:W-:Y:S01]  /*21a0*/  UMOV UR27, 0x40000040 ;  /* 0x40000040001b7882 */ /* 0x000fe20000000000 */
[----:B------:R-:W-:Y:S01]  /*21b0*/  USHF.R.U32.HI UR4, URZ, 0x4, UR4 ;  /* 0x000000043f047899 */ /* 0x000fe20008011604 */
[----:B------:R-:W-:Y:S01]  /*21c0*/  MOV R7, UR38 ;  /* 0x0000002600077c02 */ /* 0x000fe20008000f00 */
[----:B------:R-:W-:Y:S01]  /*21d0*/  UMOV UR31, 0x40000040 ;  /* 0x40000040001f7882 */ /* 0x000fe20000000000 */
[----:B------:R-:W-:Y:S01]  /*21e0*/  UMOV UR35, 0x40000040 ;  /* 0x4000004000237882 */ /* 0x000fe20000000000 */
[----:B------:R-:W-:Y:S01]  /*21f0*/  ULOP3.LUT UR4, UR4, 0x3fff, URZ, 0xc0, !UPT ;  /* 0x00003fff04047892 */ /* 0x000fe2000f8ec03f */
[----:B------:R-:W-:Y:S01]  /*2200*/  MOV R17, UR37 ;  /* 0x0000002500117c02 */ /* 0x000fe20008000f00 */
[----:B------:R-:W-:Y:S01]  /*2210*/  UMOV UR43, 0x40000040 ;  /* 0x40000040002b7882 */ /* 0x000fe20000000000 */
[----:B------:R-:W-:Y:S01]  /*2220*/  UMOV UR47, 0x40000040 ;  /* 0x40000040002f7882 */ /* 0x000fe20000000000 */
[----:B------:R-:W-:Y:S01]  /*2230*/  ULOP3.LUT UR39, UR4, 0x10000, URZ, 0xfc, !UPT ;  /* 0x0001000004277892 */ /* 0x000fe2000f8efc3f */
[----:B------:R-:W-:Y:S01]  /*2240*/  MOV R20, UR36 ;  /* 0x0000002400147c02 */ /* 0x000fe20008000f00 */
[----:B------:R-:W-:Y:S01]  /*2250*/  UMOV UR51, 0x40000040 ;  /* 0x4000004000337882 */ /* 0x000fe20000000000 */
[----:B------:R-:W-:Y:S01]  /*2260*/  UMOV UR55, 0x40000040 ;  /* 0x4000004000377882 */ /* 0x000fe20000000000 */
[----:B------:R-:W-:Y:S01]  /*2270*/  UIMAD UR4, UR38, 0xa00, UR39 ;  /* 0x00000a00260478a4 */ /* 0x000fe2000f8e0227 */
[----:B------:R-:W-:Y:S01]  /*2280*/  UMOV UR59, 0x40000040 ;  /* 0x40000040003b7882 */ /* 0x000fe20000000000 */
[----:B------:R-:W-:-:S02]  /*2290*/  MOV R4, UR39 ;  /* 0x0000002700047c02 */ /* 0x000fc40008000f00 */
[----:B------:R-:W-:Y:S02]  /*22a0*/  UIADD3 UR10, UR4, 0x80, URZ ;  /* 0x00000080040a7890 */ /* 0x000fe4000fffe03f */
[----:B------:R-:W-:Y:S02]  /*22b0*/  UIADD3 UR14, UR4, 0x100, URZ ;  /* 0x00000100040e7890 */ /* 0x000fe4000fffe03f */
[----:B------:R-:W-:Y:S01]  /*22c0*/  UMOV UR18, UR4 ;  /* 0x0000000400127c82 */ /* 0x000fe20008000000 */
[----:B------:R-:W-:Y:S01]  /*22d0*/  UIADD3 UR6, UR4, 0x180, URZ ;  /* 0x0000018004067890 */ /* 0x000fe2000fffe03f */
[----:B------:R-:W-:Y:S01]  /*22e0*/  HGMMA.64x16x16.F32.BF16 R56, gdesc[UR16], RZ, !UPT, gsb0 ;  /* 0x00200000103879f0 */ /* 0x000fe2000c0018ff */
[----:B------:R-:W-:Y:S01]  /*22f0*/  UIADD3 UR7, UR4, 0x200, URZ ;  /* 0x0000020004077890 */ /* 0x000fe2000fffe03f */
[----:B------:R-:W-:Y:S01]  /*2300*/  UMOV UR19, 0x40000040 ;  /* 0x4000004000137882 */ /* 0x000fe20000000000 */
[----:B------:R-:W-:Y:S02]  /*2310*/  UIADD3 UR22, UR4, 0x384, URZ ;  /* 0x0000038404167890 */ /* 0x000fe4000fffe03f */
[----:B------:R-:W-:-:S02]  /*2320*/  UIADD3 UR26, UR4, 0x386, URZ ;  /* 0x00000386041a7890 */ /* 0x000fc4000fffe03f */
[----:B------:R-:W-:Y:S02]  /*2330*/  UIADD3 UR30, UR4, 0x600, URZ ;  /* 0x00000600041e7890 */ /* 0x000fe4000fffe03f */
[----:B------:R-:W-:Y:S02]  /*2340*/  UIADD3 UR34, UR4, 0x582, URZ ;  /* 0x0000058204227890 */ /* 0x000fe4000fffe03f */
[----:B------:R-:W-:Y:S02]  /*2350*/  UIADD3 UR42, UR4, 0x584, URZ ;  /* 0x00000584042a7890 */ /* 0x000fe4000fffe03f */
[----:B------:R-:W-:Y:S02]  /*2360*/  UIADD3 UR46, UR4, 0x586, URZ ;  /* 0x00000586042e7890 */ /* 0x000fe4000fffe03f */
[----:B------:R-:W-:Y:S02]  /*2370*/  UIADD3 UR50, UR4, 0x800, URZ ;  /* 0x0000080004327890 */ /* 0x000fe4000fffe03f */
[----:B------:R-:W-:-:S02]  /*2380*/  UIADD3 UR54, UR4, 0x802, URZ ;  /* 0x0000080204367890 */ /* 0x000fc4000fffe03f */
[----:B------:R-:W-:Y:S01]  /*2390*/  UIADD3 UR58, UR4, 0x804, URZ ;  /* 0x00000804043a7890 */ /* 0x000fe2000fffe03f */
[----:B------:R-:W-:Y:S01]  /*23a0*/  UMOV UR39, 0x40000040 ;  /* 0x4000004000277882 */ /* 0x000fe20000000000 */
[----:B------:R-:W-:Y:S02]  /*23b0*/  WARPGROUP.DEPBAR.LE gsb0, 0x0 ;  /* 0x00008000000079c5 */ /* 0x000fe40000010000 */
[----:B------:R-:W-:-:S06]  /*23c0*/  WARPGROUP.ARRIVE ;  /* 0x00000000000079c5 */ /* 0x000fcc0000000000 */
[----:B------:R-:W-:Y:S01]  /*23d0*/  HGMMA.64x16x16.F32.BF16 R48, gdesc[UR8], RZ, !UPT, gsb0 ;  /* 0x00200000083079f0 */ /* 0x000fe2000c0018ff */
[----:B------:R-:W-:Y:S01]  /*23e0*/  UMOV UR8, UR16 ;  /* 0x0000001000087c82 */ /* 0x000fe20008000000 */
[----:B------:R-:W-:Y:S01]  /*23f0*/  UMOV UR9, UR17 ;  /* 0x0000001100097c82 */ /* 0x000fe20008000000 */
[----:B------:R-:W-:Y:S01]  /*2400*/  UMOV UR10, UR6 ;  /* 0x00000006000a7c82 */ /* 0x000fe20008000000 */
[----:B------:R-:W-:Y:S01]  /*2410*/  UMOV UR11, 0x40000040 ;  /* 0x40000040000b7882 */ /* 0x000fe20000000000 */
[----:B------:R-:W-:Y:S01]  /*2420*/  UIADD3 UR6, UR5, 0x2, URZ ;  /* 0x0000000205067890 */ /* 0x000fe2000fffe03f */
        /* <DEDUP_REMOVED lines=12> */
[----:B------:R-:W-:Y:S01]  /*24f0*/  UMOV UR16, UR6 ;  /* 0x0000000600107c82 */ /* 0x000fe20008000000 */
[----:B------:R-:W-:Y:S01]  /*2500*/  UIADD3 UR6, UR4, 0x2, URZ ;  /* 0x0000000204067890 */ /* 0x000fe2000fffe03f */
[----:B------:R-:W-:Y:S01]  /*2510*/  MOV R14, UR16 ;  /* 0x00000010000e7c02 */ /* 0x000fe20008000f00 */
[----:B------:R-:W-:Y:S01]  /*2520*/  UMOV UR17, 0x40000040 ;  /* 0x4000004000117882 */ /* 0x000fe20000000000 */
[----:B------:R-:W-:Y:S01]  /*2530*/  UMOV UR12, UR16 ;  /* 0x00000010000c7c82 */ /* 0x000fe20008000000 */
[----:B------:R-:W-:Y:S01]  /*2540*/  UMOV UR13, UR17 ;  /* 0x00000011000d7c82 */ /* 0x000fe20008000000 */
[----:B------:R-:W-:Y:S01]  /*2550*/  UIADD3 UR7, UR4, 0x202, URZ ;  /* 0x0000020204077890 */ /* 0x000fe2000fffe03f */
[----:B------:R-:W-:Y:S01]  /*2560*/  IMAD.U32 R15, RZ, RZ, UR17 ;  /* 0x00000011ff0f7e24 */ /* 0x000fe2000f8e00ff */
[----:B------:R-:W-:Y:S01]  /*2570*/  UMOV UR18, UR6 ;  /* 0x0000000600127c82 */ /* 0x000fe20008000000 */
[----:B------:R-:W-:Y:S01]  /*2580*/  UIADD3 UR6, UR4, 0x182, URZ ;  /* 0x0000018204067890 */ /* 0x000fe2000fffe03f */
        /* <DEDUP_REMOVED lines=10> */
[----:B------:R-:W-:Y:S02]  /*2630*/  UMOV UR19, 0x40000040 ;  /* 0x4000004000137882 */ /* 0x000fe40000000000 */
        /* <DEDUP_REMOVED lines=20> */
[----:B------:R-:W-:Y:S01]  /*2780*/  UMOV UR16, UR6 ;  /* 0x0000000600107c82 */ /* 0x000fe20008000000 */
[----:B------:R-:W-:Y:S01]  /*2790*/  UIADD3 UR6, UR4, 0x4, URZ ;  /* 0x0000000404067890 */ /* 0x000fe2000fffe03f */
[----:B------:R-:W-:Y:S01]  /*27a0*/  IMAD.U32 R12, RZ, RZ, UR16 ;  /* 0x00000010ff0c7e24 */ /* 0x000fe2000f8e00ff */
        /* <DEDUP_REMOVED lines=111> */
[----:B------:R-:W-:Y:S02]  /*2ea0*/  MOV R2, UR13 ;  /* 0x0000000d00027c02 */ /* 0x000fe40008000f00 */
[----:B01----:R-:W-:Y:S01]  /*2eb0*/  MOV R3, UR12 ;  /* 0x0000000c00037c02 */ /* 0x003fe20008000f00 */
[----:B------:R-:W-:-:S02]  /*2ec0*/  WARPGROUP.DEPBAR.LE gsb0, 0x0 ;  /* 0x00008000000079c5 */ /* 0x000fc40000010000 */
        /* <DEDUP_REMOVED lines=39> */
[----:B------:R-:W-:Y:S01]  /*3140*/  UMOV UR13, 0x40000040 ;  /* 0x40000040000d7882 */ /* 0x000fe20000000000 */
[----:B------:R-:W-:Y:S01]  /*3150*/  UMOV UR15, 0x40000040 ;  /* 0x40000040000f7882 */ /* 0x000fe20000000000 */
[----:B------:R-:W-:Y:S01]  /*3160*/  UMOV UR37, UR13 ;  /* 0x0000000d00257c82 */ /* 0x000fe20008000000 */
[----:B------:R-:W-:Y:S01]  /*3170*/  IMAD.U32 R9, RZ, RZ, UR13 ;  /* 0x0000000dff097e24 */ /* 0x000fe2000f8e00ff */
        /* <DEDUP_REMOVED lines=225> */
[----:B------:R-:W-:-:S07]  /*3f90*/  UIADD3 UR5, UR5, 0xc06, URZ ;  /* 0x00000c0605057890 */ /* 0x000fce000fffe03f */
[----:B------:R-:W-:Y:S01]  /*3fa0*/  UMOV UR12, UR5 ;  /* 0x00000005000c7c82 */ /* 0x000fe20008000000 */
[----:B------:R-:W-:Y:S01]  /*3fb0*/  UIADD3 UR5, UR4, 0x806, URZ ;  /* 0x0000080604057890 */ /* 0x000fe2000fffe03f */
[----:B------:R-:W-:Y:S01]  /*3fc0*/  IMAD.U32 R8, RZ, RZ, UR12 ;  /* 0x0000000cff087e24 */ /* 0x000fe2000f8e00ff */
[----:B------:R-:W-:-:S05]  /*3fd0*/  UMOV UR36, UR12 ;  /* 0x0000000c00247c82 */ /* 0x000fca0008000000 */
        /* <DEDUP_REMOVED lines=58> */
[----:B------:R-:W-:Y:S02]  /*4380*/  R2UR UR39, R4 ;  /* 0x00000000042772ca */ /* 0x000fe400000e0000 */
[----:B------:R-:W-:Y:S02]  /*4390*/  R2UR UR38, R7 ;  /* 0x00000000072672ca */ /* 0x000fe400000e0000 */
[----:B------:R-:W-:Y:S02]  /*43a0*/  R2UR UR37, R17 ;  /* 0x00000000112572ca */ /* 0x000fe400000e0000 */
[----:B------:R-:W-:Y:S01]  /*43b0*/  R2UR UR36, R20 ;  /* 0x00000000142472ca */ /* 0x000fe200000e0000 */
        /* <DEDUP_REMOVED lines=16> */
.L_x_187:
[----:B------:R-:W-:Y:S01]  /*44c0*/  IMAD.U32 R2, RZ, RZ, UR61 ;  /* 0x0000003dff027e24 */ /* 0x000fe2000f8e00ff */
[----:B------:R-:W-:Y:S01]  /*44d0*/  ULDC UR4, c[0x0][0x988] ;  /* 0x0002620000047ab9 */ /* 0x000fe20000000800 */
[----:B------:R-:W-:Y:S01]  /*44e0*/  IMAD.U32 R3, RZ, RZ, UR60 ;  /* 0x0000003cff037e24 */ /* 0x000fe2000f8e00ff */
[----:B------:R-:W-:Y:S01]  /*44f0*/  P2R R20, PR, RZ, 0x1 ;  /* 0x00000001ff147803 */ /* 0x000fe20000000000 */
[----:B------:R-:W-:Y:S01]  /*4500*/  UIADD3 UR60, UR60, -0x2, URZ ;  /* 0xfffffffe3c3c7890 */ /* 0x000fe2000fffe03f */
[----:B------:R-:W-:Y:S01]  /*4510*/  IADD3 R2, R2, 0x50, -R23 ;  /* 0x0000005002027810 */ /* 0x000fe20007ffe817 */
[--C-:B------:R-:W-:Y:S01]  /*4520*/  IMAD.MOV.U32 R150, RZ, RZ, R151.reuse ;  /* 0x000000ffff967224 */ /* 0x100fe200078e0097 */
[----:B------:R-:W-:Y:S01]  /*4530*/  R2UR UR5, R22 ;  /* 0x00000000160572ca */ /* 0x000fe200000e0000 */
[--C-:B------:R-:W-:Y:S01]  /*4540*/  IMAD.MOV.U32 R149, RZ, RZ, R151.reuse ;  /* 0x000000ffff957224 */ /* 0x100fe200078e0097 */
[-C--:B------:R-:W-:Y:S01]  /*4550*/  MOV R118, R151.reuse ;  /* 0x0000009700767202 */ /* 0x080fe20000000f00 */
[----:B------:R-:W-:Y:S01]  /*4560*/  IMAD R2, R3, -0x50, R2 ;  /* 0xffffffb003027824 */ /* 0x000fe200078e0202 */
[----:B------:R-:W-:Y:S01]  /*4570*/  MOV R73, R151 ;  /* 0x0000009700497202 */ /* 0x000fe20000000f00 */
[----:B------:R-:W-:-:S02]  /*4580*/  IMAD.MOV.U32 R148, RZ, RZ, R151 ;  /* 0x000000ffff947224 */ /* 0x000fc400078e0097 */
[--C-:B------:R-:W-:Y:S01]  /*4590*/  IMAD.MOV.U32 R147, RZ, RZ, R151.reuse ;  /* 0x000000ffff937224 */ /* 0x100fe200078e0097 */
[C---:B------:R-:W-:Y:S01]  /*45a0*/  ISETP.GT.AND P2, PT, R2.reuse, RZ, PT ;  /* 0x000000ff0200720c */ /* 0x040fe20003f44270 */
[--C-:B------:R-:W-:Y:S01]  /*45b0*/  IMAD.MOV.U32 R146, RZ, RZ, R151.reuse ;  /* 0x000000ffff927224 */ /* 0x100fe200078e0097 */
[C---:B------:R-:W-:Y:S01]  /*45c0*/  ISETP.GT.AND P1, PT, R2.reuse, 0x1, PT ;  /* 0x000000010200780c */ /* 0x040fe20003f24270 */
[--C-:B------:R-:W-:Y:S01]  /*45d0*/  IMAD.MOV.U32 R145, RZ, RZ, R151.reuse ;  /* 0x000000ffff917224 */ /* 0x100fe200078e0097 */
[----:B------:R-:W-:Y:S01]  /*45e0*/  ISETP.GT.AND P6, PT, R2, 0x8, PT ;  /* 0x000000080200780c */ /* 0x000fe20003fc4270 */
[----:B------:R-:W-:Y:S01]  /*45f0*/  UISETP.GE.AND UP0, UPT, UR60, UR5, UPT ;  /* 0x000000053c00728c */ /* 0x000fe2000bf06270 */
[----:B------:R-:W-:Y:S01]  /*4600*/  FSEL R56, R56, -INF , P2 ;  /* 0xff80000038387808 */ /* 0x000fe20001000000 */
        /* <DEDUP_REMOVED lines=135> */
[----:B------:R-:W-:Y:S01]  /*4e80*/  FMNMX.FTZ R2, R28, R3, !PT ;  /* 0x000000031c027209 */ /* 0x000fe20007810000 */
[--C-:B------:R-:W-:Y:S01]  /*4e90*/  IMAD.MOV.U32 R75, RZ, RZ, R151.reuse ;  /* 0x000000ffff4b7224 */ /* 0x100fe200078e0097 */
[----:B------:R-:W-:Y:S01]  /*4ea0*/  FMNMX.FTZ R3, R58, R59, !PT ;  /* 0x0000003b3a037209 */ /* 0x000fe20007810000 */
[--C-:B------:R-:W-:Y:S01]  /*4eb0*/  IMAD.MOV.U32 R74, RZ, RZ, R151.reuse ;  /* 0x000000ffff4a7224 */ /* 0x100fe200078e0097 */
[----:B------:R-:W-:Y:S01]  /*4ec0*/  FMNMX.FTZ R7, R29, R2, !PT ;  /* 0x000000021d077209 */ /* 0x000fe20007810000 */
[--C-:B------:R-:W-:Y:S01]  /*4ed0*/  IMAD.MOV.U32 R72, RZ, RZ, R151.reuse ;  /* 0x000000ffff487224 */ /* 0x100fe200078e0097 */
[----:B------:R-:W-:Y:S01]  /*4ee0*/  FSEL R38, R38, -INF , P6 ;  /* 0xff80000026267808 */ /* 0x000fe20003000000 */
[--C-:B------:R-:W-:Y:S01]  /*4ef0*/  IMAD.MOV.U32 R71, RZ, RZ, R151.reuse ;  /* 0x000000ffff477224 */ /* 0x100fe200078e0097 */
[----:B------:R-:W-:Y:S01]  /*4f00*/  FSEL R39, R39, -INF , P5 ;  /* 0xff80000027277808 */ /* 0x000fe20002800000 */
[----:B------:R-:W0:Y:S01]  /*4f10*/  SHFL.BFLY PT, R2, R7, 0x2, 0x1f ;  /* 0x0c401f0007027f89 */ /* 0x000e2200000e0000 */
[----:B------:R-:W-:Y:S01]  /*4f20*/  FSEL R26, R26, -INF , P4 ;  /* 0xff8000001a1a7808 */ /* 0x000fe20002000000 */
[--C-:B------:R-:W-:Y:S01]  /*4f30*/  IMAD.MOV.U32 R70, RZ, RZ, R151.reuse ;  /* 0x000000ffff467224 */ /* 0x100fe200078e0097 */
[----:B------:R-:W-:Y:S01]  /*4f40*/  FSEL R27, R27, -INF , P3 ;  /* 0xff8000001b1b7808 */ /* 0x000fe20001800000 */
[--C-:B------:R-:W-:Y:S01]  /*4f50*/  IMAD.MOV.U32 R69, RZ, RZ, R151.reuse ;  /* 0x000000ffff457224 */ /* 0x100fe200078e0097 */
[----:B------:R-:W-:Y:S01]  /*4f60*/  FSEL R30, R30, -INF , P2 ;  /* 0xff8000001e1e7808 */ /* 0x000fe20001000000 */
[--C-:B------:R-:W-:Y:S01]  /*4f70*/  IMAD.MOV.U32 R68, RZ, RZ, R151.reuse ;  /* 0x000000ffff447224 */ /* 0x100fe200078e0097 */
[----:B------:R-:W-:Y:S01]  /*4f80*/  FSEL R31, R31, -INF , P1 ;  /* 0xff8000001f1f7808 */ /* 0x000fe20000800000 */
[----:B------:R-:W-:-:S02]  /*4f90*/  IMAD.MOV.U32 R67, RZ, RZ, R151 ;  /* 0x000000ffff437224 */ /* 0x000fc400078e0097 */
[--C-:B------:R-:W-:Y:S02]  /*4fa0*/  IMAD.MOV.U32 R66, RZ, RZ, R151.reuse ;  /* 0x000000ffff427224 */ /* 0x100fe400078e0097 */
[--C-:B------:R-:W-:Y:S02]  /*4fb0*/  IMAD.MOV.U32 R65, RZ, RZ, R151.reuse ;  /* 0x000000ffff417224 */ /* 0x100fe400078e0097 */
[----:B------:R-:W-:Y:S01]  /*4fc0*/  IMAD.MOV.U32 R64, RZ, RZ, R151 ;  /* 0x000000ffff407224 */ /* 0x000fe200078e0097 */
[----:B0-----:R-:W-:-:S05]  /*4fd0*/  FMNMX.FTZ R17, R7, R2, !PT ;  /* 0x0000000207117209 */ /* 0x001fca0007810000 */
[----:B------:R-:W0:Y:S02]  /*4fe0*/  SHFL.BFLY PT, R4, R17, 0x1, 0x1f ;  /* 0x0c201f0011047f89 */ /* 0x000e2400000e0000 */
        /* <DEDUP_REMOVED lines=37> */
[----:B------:R-:W-:Y:S01]  /*5240*/  FFMA.FTZ R21, R29, UR4, -R21 ;  /* 0x000000041d157c23 */ /* 0x000fe20008010815 */
[--C-:B------:R-:W-:Y:S01]  /*5250*/  IMAD.MOV.U32 R60, RZ, RZ, R151.reuse ;  /* 0x000000ffff3c7224 */ /* 0x100fe200078e0097 */
[----:B------:R-:W-:Y:S01]  /*5260*/  FMNMX.FTZ R3, R47, R2, !PT ;  /* 0x000000022f037209 */ /* 0x000fe20007810000 */
[----:B------:R-:W-:-:S03]  /*5270*/  IMAD.MOV.U32 R56, RZ, RZ, R151 ;  /* 0x000000ffff387224 */ /* 0x000fc600078e0097 */
[----:B------:R-:W-:Y:S01]  /*5280*/  FMNMX.FTZ R2, R34, R3, !PT ;  /* 0x0000000322027209 */ /* 0x000fe20007810000 */
[----:B------:R-:W-:Y:S03]  /*5290*/  MUFU.EX2 R204, R204 ;  /* 0x000000cc00cc7308 */ /* 0x000fe60000000800 */
[----:B------:R-:W-:-:S04]  /*52a0*/  FMNMX.FTZ R3, R35, R2, !PT ;  /* 0x0000000223037209 */ /* 0x000fc80007810000 */
[----:B------:R-:W-:Y:S01]  /*52b0*/  FMNMX.FTZ R2, R38, R3, !PT ;  /* 0x0000000326027209 */ /* 0x000fe20007810000 */
[----:B------:R-:W-:Y:S03]  /*52c0*/  MUFU.EX2 R49, R49 ;  /* 0x0000003100317308 */ /* 0x000fe60000000800 */
[----:B------:R-:W-:-:S04]  /*52d0*/  FMNMX.FTZ R3, R39, R2, !PT ;  /* 0x0000000227037209 */ /* 0x000fc80007810000 */
[----:B------:R-:W-:Y:S01]  /*52e0*/  FMNMX.FTZ R2, R26, R3, !PT ;  /* 0x000000031a027209 */ /* 0x000fe20007810000 */
[----:B------:R0:W-:Y:S03]  /*52f0*/  MUFU.EX2 R29, R21 ;  /* 0x00000015001d7308 */ /* 0x0001e60000000800 */
[----:B------:R-:W-:-:S04]  /*5300*/  FMNMX.FTZ R3, R27, R2, !PT ;  /* 0x000000021b037209 */ /* 0x000fc80007810000 */
[----:B------:R-:W-:Y:S01]  /*5310*/  FMNMX.FTZ R2, R30, R3, !PT ;  /* 0x000000031e027209 */ /* 0x000fe20007810000 */
[----:B------:R-:W-:Y:S01]  /*5320*/  MUFU.EX2 R52, R52 ;  /* 0x0000003400347308 */ /* 0x000fe20000000800 */
[----:B0-----:R-:W-:Y:S01]  /*5330*/  FADD.FTZ R21, R208, R7 ;  /* 0x00000007d0157221 */ /* 0x001fe20000010000 */
[----:B------:R-:W-:Y:S02]  /*5340*/  F2FP.BF16.F32.PACK_AB R208, R7, R208 ;  /* 0x000000d007d0723e */ /* 0x000fe400000010ff */
[----:B------:R-:W-:-:S04]  /*5350*/  FMNMX.FTZ R2, R31, R2, !PT ;  /* 0x000000021f027209 */ /* 0x000fc80007810000 */
[----:B------:R-:W0:Y:S01]  /*5360*/  MUFU.EX2 R53, R53 ;  /* 0x0000003500357308 */ /* 0x000e220000000800 */
[----:B------:R-:W1:Y:S07]  /*5370*/  SHFL.BFLY PT, R3, R2, 0x2, 0x1f ;  /* 0x0c401f0002037f89 */ /* 0x000e6e00000e0000 */
[----:B------:R-:W-:Y:S08]  /*5380*/  MUFU.EX2 R40, R40 ;  /* 0x0000002800287308 */ /* 0x000ff00000000800 */
[----:B------:R-:W2:Y:S01]  /*5390*/  MUFU.EX2 R41, R41 ;  /* 0x0000002900297308 */ /* 0x000ea20000000800 */
[----:B0-----:R-:W-:-:S07]  /*53a0*/  F2FP.BF16.F32.PACK_AB R206, R53, R52 ;  /* 0x0000003435ce723e */ /* 0x001fce00000010ff */
[----:B------:R-:W-:Y:S01]  /*53b0*/  MUFU.EX2 R44, R44 ;  /* 0x0000002c002c7308 */ /* 0x000fe20000000800 */
[----:B-1----:R-:W-:-:S05]  /*53c0*/  FMNMX.FTZ R20, R2, R3, !PT ;  /* 0x0000000302147209 */ /* 0x002fca0007810000 */
[----:B------:R-:W0:Y:S02]  /*53d0*/  SHFL.BFLY PT, R3, R20, 0x1, 0x1f ;  /* 0x0c201f0014037f89 */ /* 0x000e2400000e0000 */
[----:B------:R-:W1:Y:S01]  /*53e0*/  MUFU.EX2 R45, R45 ;  /* 0x0000002d002d7308 */ /* 0x000e620000000800 */
[----:B--2---:R-:W-:-:S07]  /*53f0*/  F2FP.BF16.F32.PACK_AB R200, R41, R40 ;  /* 0x0000002829c8723e */ /* 0x004fce00000010ff */
[----:B------:R-:W-:Y:S08]  /*5400*/  MUFU.EX2 R32, R32 ;  /* 0x0000002000207308 */ /* 0x000ff00000000800 */
[----:B------:R-:W2:Y:S01]  /*5410*/  MUFU.EX2 R33, R33 ;  /* 0x0000002100217308 */ /* 0x000ea20000000800 */
[----:B-1----:R-:W-:Y:S02]  /*5420*/  F2FP.BF16.F32.PACK_AB R202, R45, R44 ;  /* 0x0000002c2dca723e */ /* 0x002fe400000010ff */
[----:B0-----:R-:W-:Y:S01]  /*5430*/  FMNMX.FTZ R3, R20, R3, !PT ;  /* 0x0000000314037209 */ /* 0x001fe20007810000 */
[----:B------:R-:W-:-:S04]  /*5440*/  FADD.FTZ R20, R210, R21 ;  /* 0x00000015d2147221 */ /* 0x000fc80000010000 */
[----:B------:R-:W-:Y:S01]  /*5450*/  MUFU.EX2 R36, R36 ;  /* 0x0000002400247308 */ /* 0x000fe20000000800 */
[----:B------:R-:W-:Y:S01]  /*5460*/  F2FP.BF16.F32.PACK_AB R210, R17, R210 ;  /* 0x000000d211d2723e */ /* 0x000fe200000010ff */
[C---:B------:R-:W-:Y:S01]  /*5470*/  FMUL.FTZ R2, R3.reuse, UR4 ;  /* 0x0000000403027c20 */ /* 0x040fe20008410000 */
[----:B------:R-:W-:Y:S01]  /*5480*/  FSETP.NEU.FTZ.AND P1, PT, R3, -INF , PT ;  /* 0xff8000000300780b */ /* 0x000fe20003f3d000 */
[----:B------:R-:W-:-:S03]  /*5490*/  FADD.FTZ R21, R17, R20 ;  /* 0x0000001411157221 */ /* 0x000fc60000010000 */
[----:B------:R-:W-:Y:S01]  /*54a0*/  FSEL R2, R2, RZ, P1 ;  /* 0x000000ff02027208 */ /* 0x000fe20000800000 */
[----:B------:R-:W-:Y:S01]  /*54b0*/  FADD.FTZ R20, R204, R21 ;  /* 0x00000015cc147221 */ /* 0x000fe20000010000 */
[----:B------:R-:W-:Y:S01]  /*54c0*/  MUFU.EX2 R37, R37 ;  /* 0x0000002500257308 */ /* 0x000fe20000000800 */
[----:B------:R-:W-:Y:S02]  /*54d0*/  PLOP3.LUT P1, PT, PT, PT, UP0, 0x80, 0x0 ;  /* 0x000000000000781c */ /* 0x000fe40003f2f008 */
        /* <DEDUP_REMOVED lines=21> */
[--C-:B------:R-:W-:Y:S01]  /*5630*/  FFMA.FTZ R26, R26, UR4, -R2.reuse ;  /* 0x000000041a1a7c23 */ /* 0x100fe20008010802 */
[----:B------:R-:W1:Y:S01]  /*5640*/  MUFU.EX2 R62, R62 ;  /* 0x0000003e003e7308 */ /* 0x000e620000000800 */
[--C-:B------:R-:W-:Y:S01]  /*5650*/  FFMA.FTZ R27, R27, UR4, -R2.reuse ;  /* 0x000000041b1b7c23 */ /* 0x100fe20008010802 */
[--C-:B------:R-:W-:Y:S01]  /*5660*/  FFMA.FTZ R30, R30, UR4, -R2.reuse ;  /* 0x000000041e1e7c23 */ /* 0x100fe20008010802 */
[----:B------:R-:W-:Y:S01]  /*5670*/  FFMA.FTZ R2, R31, UR4, -R2 ;  /* 0x000000041f027c23 */ /* 0x000fe20008010802 */
[----:B------:R-:W-:Y:S01]  /*5680*/  F2FP.BF16.F32.PACK_AB R204, R49, R204 ;  /* 0x000000cc31cc723e */ /* 0x000fe200000010ff */
[--C-:B------:R-:W-:Y:S01]  /*5690*/  IMAD.MOV.U32 R53, RZ, RZ, R151.reuse ;  /* 0x000000ffff357224 */ /* 0x100fe200078e0097 */
[----:B--2---:R-:W-:Y:S01]  /*56a0*/  F2FP.BF16.F32.PACK_AB R196, R33, R32 ;  /* 0x0000002021c4723e */ /* 0x004fe200000010ff */
[----:B------:R-:W-:Y:S01]  /*56b0*/  IMAD.MOV.U32 R52, RZ, RZ, R151 ;  /* 0x000000ffff347224 */ /* 0x000fe200078e0097 */
[----:B------:R-:W2:Y:S01]  /*56c0*/  MUFU.EX2 R63, R63 ;  /* 0x0000003f003f7308 */ /* 0x000ea20000000800 */
[----:B0-----:R-:W-:Y:S01]  /*56d0*/  FADD.FTZ R21, R58, R59 ;  /* 0x0000003b3a157221 */ /* 0x001fe20000010000 */
[----:B------:R-:W-:Y:S01]  /*56e0*/  F2FP.BF16.F32.PACK_AB R198, R37, R36 ;  /* 0x0000002425c6723e */ /* 0x000fe200000010ff */
[--C-:B------:R-:W-:Y:S01]  /*56f0*/  IMAD.MOV.U32 R49, RZ, RZ, R151.reuse ;  /* 0x000000ffff317224 */ /* 0x100fe200078e0097 */
[----:B------:R-:W-:Y:S01]  /*5700*/  F2FP.BF16.F32.PACK_AB R209, R59, R58 ;  /* 0x0000003a3bd1723e */ /* 0x000fe200000010ff */
[----:B------:R-:W-:-:S02]  /*5710*/  IMAD.MOV.U32 R59, RZ, RZ, R151 ;  /* 0x000000ffff3b7224 */ /* 0x000fc400078e0097 */
[----:B------:R-:W-:Y:S01]  /*5720*/  IMAD.MOV.U32 R58, RZ, RZ, R151 ;  /* 0x000000ffff3a7224 */ /* 0x000fe200078e0097 */
[----:B------:R-:W0:Y:S01]  /*5730*/  MUFU.EX2 R50, R50 ;  /* 0x0000003200327308 */ /* 0x000e220000000800 */
[----:B-1----:R-:W-:Y:S01]  /*5740*/  FADD.FTZ R20, R62, R21 ;  /* 0x000000153e147221 */ /* 0x002fe20000010000 */
[----:B------:R-:W-:-:S06]  /*5750*/  IMAD.MOV.U32 R48, RZ, RZ, R151 ;  /* 0x000000ffff307224 */ /* 0x000fcc00078e0097 */
[----:B------:R-:W1:Y:S01]  /*5760*/  MUFU.EX2 R51, R51 ;  /* 0x0000003300337308 */ /* 0x000e620000000800 */
[C---:B--2---:R-:W-:Y:S01]  /*5770*/  FADD.FTZ R21, R63.reuse, R20 ;  /* 0x000000143f157221 */ /* 0x044fe20000010000 */
[----:B------:R-:W-:Y:S01]  /*5780*/  F2FP.BF16.F32.PACK_AB R211, R63, R62 ;  /* 0x0000003e3fd3723e */ /* 0x000fe200000010ff */
[--C-:B------:R-:W-:Y:S02]  /*5790*/  IMAD.MOV.U32 R63, RZ, RZ, R151.reuse ;  /* 0x000000ffff3f7224 */ /* 0x100fe400078e0097 */
[----:B------:R-:W-:-:S03]  /*57a0*/  IMAD.MOV.U32 R62, RZ, RZ, R151 ;  /* 0x000000ffff3e7224 */ /* 0x000fc600078e0097 */
[----:B------:R-:W2:Y:S01]  /*57b0*/  MUFU.EX2 R54, R54 ;  /* 0x0000003600367308 */ /* 0x000ea20000000800 */
[----:B0-----:R-:W-:Y:S01]  /*57c0*/  FADD.FTZ R20, R50, R21 ;  /* 0x0000001532147221 */ /* 0x001fe20000010000 */
[----:B------:R-:W-:Y:S02]  /*57d0*/  VIADD R21, R0, 0x38840 ;  /* 0x0003884000157836 */ /* 0x000fe40000000000 */
[----:B------:R-:W-:Y:S01]  /*57e0*/  FADD.FTZ R0, R40, R57 ;  /* 0x0000003928007221 */ /* 0x000fe20000010000 */
[----:B------:R-:W-:Y:S02]  /*57f0*/  IMAD.MOV.U32 R40, RZ, RZ, R151 ;  /* 0x000000ffff287224 */ /* 0x000fe400078e0097 */
[----:B------:R-:W-:Y:S01]  /*5800*/  PRMT R21, R6, 0x654, R21 ;  /* 0x0000065406157816 */ /* 0x000fe20000000015 */
[----:B------:R-:W0:Y:S01]  /*5810*/  MUFU.EX2 R55, R55 ;  /* 0x0000003700377308 */ /* 0x000e220000000800 */
[----:B-1----:R-:W-:Y:S01]  /*5820*/  FADD.FTZ R57, R51, R20 ;  /* 0x0000001433397221 */ /* 0x002fe20000010000 */
[----:B------:R-:W-:Y:S01]  /*5830*/  FADD.FTZ R61, R41, R0 ;  /* 0x00000000293d7221 */ /* 0x000fe20000010000 */
[----:B------:R0:W-:Y:S01]  /*5840*/  SYNCS.ARRIVE.TRANS64.RED.A1T0 RZ, [R21+URZ], RZ ;  /* 0x000000ff15ff79a7 */ /* 0x0001e2000810043f */
[----:B------:R-:W-:Y:S01]  /*5850*/  F2FP.BF16.F32.PACK_AB R205, R51, R50 ;  /* 0x0000003233cd723e */ /* 0x000fe200000010ff */
[----:B------:R-:W-:-:S02]  /*5860*/  IMAD.MOV.U32 R51, RZ, RZ, R151 ;  /* 0x000000ffff337224 */ /* 0x000fc400078e0097 */
[----:B------:R-:W-:Y:S01]  /*5870*/  FADD.FTZ R20, R44, R61 ;  /* 0x0000003d2c147221 */ /* 0x000fe20000010000 */
[----:B------:R-:W-:Y:S01]  /*5880*/  IMAD.MOV.U32 R61, RZ, RZ, R151 ;  /* 0x000000ffff3d7224 */ /* 0x000fe200078e0097 */
[----:B------:R-:W1:Y:S01]  /*5890*/  MUFU.EX2 R42, R42 ;  /* 0x0000002a002a7308 */ /* 0x000e620000000800 */
[----:B--2---:R-:W-:Y:S01]  /*58a0*/  FADD.FTZ R0, R54, R57 ;  /* 0x0000003936007221 */ /* 0x004fe20000010000 */
[----:B------:R-:W-:Y:S01]  /*58b0*/  FADD.FTZ R57, R45, R20 ;  /* 0x000000142d397221 */ /* 0x000fe20000010000 */
[--C-:B------:R-:W-:Y:S02]  /*58c0*/  IMAD.MOV.U32 R50, RZ, RZ, R151.reuse ;  /* 0x000000ffff327224 */ /* 0x100fe400078e0097 */
[----:B------:R-:W-:Y:S02]  /*58d0*/  IMAD.MOV.U32 R45, RZ, RZ, R151 ;  /* 0x000000ffff2d7224 */ /* 0x000fe400078e0097 */
[----:B------:R-:W-:Y:S01]  /*58e0*/  FADD.FTZ R20, R32, R57 ;  /* 0x0000003920147221 */ /* 0x000fe20000010000 */
[--C-:B------:R-:W-:Y:S01]  /*58f0*/  IMAD.MOV.U32 R57, RZ, RZ, R151.reuse ;  /* 0x000000ffff397224 */ /* 0x100fe200078e0097 */
[----:B------:R-:W2:Y:S01]  /*5900*/  MUFU.EX2 R43, R43 ;  /* 0x0000002b002b7308 */ /* 0x000ea20000000800 */
[----:B0-----:R-:W-:Y:S01]  /*5910*/  FADD.FTZ R21, R55, R0 ;  /* 0x0000000037157221 */ /* 0x001fe20000010000 */
[----:B------:R-:W-:Y:S01]  /*5920*/  FADD.FTZ R31, R33, R20 ;  /* 0x00000014211f7221 */ /* 0x000fe20000010000 */
[----:B------:R-:W-:Y:S01]  /*5930*/  F2FP.BF16.F32.PACK_AB R207, R55, R54 ;  /* 0x0000003637cf723e */ /* 0x000fe200000010ff */
[----:B------:R-:W-:-:S02]  /*5940*/  IMAD.MOV.U32 R55, RZ, RZ, R151 ;  /* 0x000000ffff377224 */ /* 0x000fc400078e0097 */
[----:B------:R-:W-:Y:S01]  /*5950*/  FADD.FTZ R20, R36, R31 ;  /* 0x0000001f24147221 */ /* 0x000fe20000010000 */
[----:B------:R-:W-:Y:S01]  /*5960*/  IMAD.MOV.U32 R54, RZ, RZ, R151 ;  /* 0x000000ffff367224 */ /* 0x000fe200078e0097 */
[----:B------:R-:W0:Y:S01]  /*5970*/  MUFU.EX2 R46, R46 ;  /* 0x0000002e002e7308 */ /* 0x000e220000000800 */
[----:B-1----:R-:W-:Y:S01]  /*5980*/  FADD.FTZ R0, R42, R21 ;  /* 0x000000152a007221 */ /* 0x002fe20000010000 */
[----:B------:R-:W-:Y:S01]  /*5990*/  FADD.FTZ R17, R37, R20 ;  /* 0x0000001425117221 */ /* 0x000fe20000010000 */
[--C-:B------:R-:W-:Y:S02]  /*59a0*/  IMAD.MOV.U32 R44, RZ, RZ, R151.reuse ;  /* 0x000000ffff2c7224 */ /* 0x100fe400078e0097 */
[--C-:B------:R-:W-:Y:S02]  /*59b0*/  IMAD.MOV.U32 R41, RZ, RZ, R151.reuse ;  /* 0x000000ffff297224 */ /* 0x100fe400078e0097 */
[--C-:B------:R-:W-:Y:S01]  /*59c0*/  IMAD.MOV.U32 R37, RZ, RZ, R151.reuse ;  /* 0x000000ffff257224 */ /* 0x100fe200078e0097 */
[----:B------:R-:W1:Y:S01]  /*59d0*/  MUFU.EX2 R47, R47 ;  /* 0x0000002f002f7308 */ /* 0x000e620000000800 */
[C---:B--2---:R-:W-:Y:S01]  /*59e0*/  FADD.FTZ R21, R43.reuse, R0 ;  /* 0x000000002b157221 */ /* 0x044fe20000010000 */
[----:B------:R-:W-:Y:S01]  /*59f0*/  F2FP.BF16.F32.PACK_AB R201, R43, R42 ;  /* 0x0000002a2bc9723e */ /* 0x000fe200000010ff */
[----:B------:R-:W-:-:S02]  /*5a00*/  IMAD.MOV.U32 R43, RZ, RZ, R151 ;  /* 0x000000ffff2b7224 */ /* 0x000fc400078e0097 */
[--C-:B------:R-:W-:Y:S02]  /*5a10*/  IMAD.MOV.U32 R42, RZ, RZ, R151.reuse ;  /* 0x000000ffff2a7224 */ /* 0x100fe400078e0097 */
        /* <DEDUP_REMOVED lines=9> */
[----:B------:R-:W-:-:S02]  /*5ab0*/  IMAD.MOV.U32 R47, RZ, RZ, R151 ;  /* 0x000000ffff2f7224 */ /* 0x000fc400078e0097 */
[----:B------:R-:W-:-:S03]  /*5ac0*/  IMAD.MOV.U32 R46, RZ, RZ, R151 ;  /* 0x000000ffff2e7224 */ /* 0x000fc600078e0097 */
[----:B------:R-:W1:Y:S01]  /*5ad0*/  MUFU.EX2 R38, R38 ;  /* 0x0000002600267308 */ /* 0x000e620000000800 */
[----:B--2---:R-:W-:-:S07]  /*5ae0*/  FADD.FTZ R0, R34, R7 ;  /* 0x0000000722007221 */ /* 0x004fce0000010000 */
[----:B------:R-:W2:Y:S01]  /*5af0*/  MUFU.EX2 R39, R39 ;  /* 0x0000002700277308 */ /* 0x000ea20000000800 */
[C---:B0-----:R-:W-:Y:S01]  /*5b00*/  FADD.FTZ R7, R35.reuse, R0 ;  /* 0x0000000023077221 */ /* 0x041fe20000010000 */
[----:B------:R-:W-:Y:S01]  /*5b10*/  F2FP.BF16.F32.PACK_AB R197, R35, R34 ;  /* 0x0000002223c5723e */ /* 0x000fe200000010ff */
[--C-:B------:R-:W-:Y:S02]  /*5b20*/  IMAD.MOV.U32 R35, RZ, RZ, R151.reuse ;  /* 0x000000ffff237224 */ /* 0x100fe400078e0097 */
[----:B------:R-:W-:-:S03]  /*5b30*/  IMAD.MOV.U32 R34, RZ, RZ, R151 ;  /* 0x000000ffff227224 */ /* 0x000fc600078e0097 */
[----:B------:R-:W0:Y:S01]  /*5b40*/  MUFU.EX2 R26, R26 ;  /* 0x0000001a001a7308 */ /* 0x000e220000000800 */
[----:B-1----:R-:W-:-:S07]  /*5b50*/  FADD.FTZ R0, R38, R7 ;  /* 0x0000000726007221 */ /* 0x002fce0000010000 */
        /* <DEDUP_REMOVED lines=15> */
[C---:B0-----:R-:W-:Y:S01]  /*5c50*/  FADD.FTZ R17, R25.reuse, R20 ;  /* 0x0000001419117221 */ /* 0x041fe20000010000 */
[----:B------:R-:W-:Y:S01]  /*5c60*/  F2FP.BF16.F32.PACK_AB R192, R25, R24 ;  /* 0x0000001819c0723e */ /* 0x000fe200000010ff */
[--C-:B------:R-:W-:Y:S02]  /*5c70*/  IMAD.MOV.U32 R25, RZ, RZ, R151.reuse ;  /* 0x000000ffff197224 */ /* 0x100fe400078e0097 */
[----:B------:R-:W-:-:S03]  /*5c80*/  IMAD.MOV.U32 R24, RZ, RZ, R151 ;  /* 0x000000ffff187224 */ /* 0x000fc600078e0097 */
[----:B------:R0:W3:Y:S01]  /*5c90*/  MUFU.EX2 R195, R2 ;  /* 0x0000000200c37308 */ /* 0x0000e20000000800 */
[----:B-1----:R-:W-:Y:S01]  /*5ca0*/  FADD.FTZ R0, R30, R7 ;  /* 0x000000071e007221 */ /* 0x002fe20000010000 */
[----:B--2---:R-:W-:Y:S01]  /*5cb0*/  FADD.FTZ R20, R28, R17 ;  /* 0x000000111c147221 */ /* 0x004fe20000010000 */
[C---:B------:R-:W-:Y:S01]  /*5cc0*/  F2FP.BF16.F32.PACK_AB R194, R29.reuse, R28 ;  /* 0x0000001c1dc2723e */ /* 0x040fe200000010ff */
[----:B0-----:R-:W-:Y:S01]  /*5cd0*/  IMAD.MOV.U32 R2, RZ, RZ, 0x3f800000 ;  /* 0x3f800000ff027424 */ /* 0x001fe200078e00ff */
[----:B------:R-:W-:Y:S01]  /*5ce0*/  MOV R28, R151 ;  /* 0x00000097001c7202 */ /* 0x000fe20000000f00 */
[----:B------:R-:W-:Y:S01]  /*5cf0*/  FADD.FTZ R17, R29, R20 ;  /* 0x000000141d117221 */ /* 0x000fe20000010000 */
[----:B------:R-:W-:Y:S02]  /*5d00*/  IMAD.MOV.U32 R29, RZ, RZ, R151 ;  /* 0x000000ffff1d7224 */ /* 0x000fe400078e0097 */
[C---:B---3--:R-:W-:Y:S01]  /*5d10*/  FADD.FTZ R7, R195.reuse, R0 ;  /* 0x00000000c3077221 */ /* 0x048fe20000010000 */
[----:B------:R-:W-:Y:S01]  /*5d20*/  F2FP.BF16.F32.PACK_AB R195, R195, R30 ;  /* 0x0000001ec3c3723e */ /* 0x000fe200000010ff */
[----:B------:R-:W-:-:S02]  /*5d30*/  IMAD.MOV.U32 R0, RZ, RZ, 0x3f800000 ;  /* 0x3f800000ff007424 */ /* 0x000fc400078e00ff */
[----:B------:R-:W-:Y:S01]  /*5d40*/  IMAD.MOV.U32 R30, RZ, RZ, R151 ;  /* 0x000000ffff1e7224 */ /* 0x000fe200078e0097 */
[----:B------:R-:W-:Y:S06]  /*5d50*/  @!P1 BRA `(.L_x_188) ;  /* 0x0000003c00e09947 */ /* 0x000fec0003800000 */
[----:B------:R-:W-:Y:S01]  /*5d60*/  R2UR UR4, R16 ;  /* 0x00000000100472ca */ /* 0x000fe200000e0000 */
[----:B------:R-:W-:Y:S01]  /*5d70*/  IMAD.MOV.U32 R21, RZ, RZ, R3 ;  /* 0x000000ffff157224 */ /* 0x000fe200078e0003 */
[----:B------:R-:W-:Y:S01]  /*5d80*/  CS2R R150, SRZ ;  /* 0x0000000000967805 */ /* 0x000fe2000001ff00 */
[----:B------:R-:W-:Y:S01]  /*5d90*/  IMAD.MOV.U32 R20, RZ, RZ, R4 ;  /* 0x000000ffff147224 */ /* 0x000fe200078e0004 */
[----:B------:R-:W-:Y:S01]  /*5da0*/  CS2R R146, SRZ ;  /* 0x0000000000927805 */ /* 0x000fe2000001ff00 */
[----:B------:R-:W-:Y:S01]  /*5db0*/  IMAD.MOV.U32 R2, RZ, RZ, 0x3f800000 ;  /* 0x3f800000ff027424 */ /* 0x000fe200078e00ff */
[----:B------:R-:W-:Y:S02]  /*5dc0*/  CS2R R142, SRZ ;  /* 0x00000000008e7805 */ /* 0x000fe4000001ff00 */
[----:B------:R-:W-:Y:S02]  /*5dd0*/  CS2R R138, SRZ ;  /* 0x00000000008a7805 */ /* 0x000fe4000001ff00 */
[----:B------:R-:W-:-:S02]  /*5de0*/  CS2R R134, SRZ ;  /* 0x0000000000867805 */ /* 0x000fc4000001ff00 */
[----:B------:R-:W-:Y:S02]  /*5df0*/  CS2R R130, SRZ ;  /* 0x0000000000827805 */ /* 0x000fe4000001ff00 */
[----:B------:R-:W-:Y:S02]  /*5e00*/  CS2R R126, SRZ ;  /* 0x00000000007e7805 */ /* 0x000fe4000001ff00 */
[----:B------:R-:W-:Y:S02]  /*5e10*/  CS2R R122, SRZ ;  /* 0x00000000007a7805 */ /* 0x000fe4000001ff00 */
[----:B------:R-:W-:Y:S01]  /*5e20*/  CS2R R118, SRZ ;  /* 0x0000000000767805 */ /* 0x000fe2000001ff00 */
[----:B------:R-:W-:Y:S01]  /*5e30*/  IMAD.U32 R229, RZ, RZ, UR4 ;  /* 0x00000004ffe57e24 */ /* 0x000fe2000f8e00ff */
        /* <DEDUP_REMOVED lines=54> */
[----:B------:R-:W-:Y:S01]  /*61a0*/  CS2R R24, SRZ ;  /* 0x0000000000187805 */ /* 0x000fe2000001ff00 */
[----:B------:R-:W-:Y:S01]  /*61b0*/  IMAD.U32 R228, RZ, RZ, UR60 ;  /* 0x0000003cffe47e24 */ /* 0x000fe2000f8e00ff */
[----:B------:R-:W-:-:S06]  /*61c0*/  UMOV UR60, UR38 ;  /* 0x00000026003c7c82 */ /* 0x000fcc0008000000 */
.L_x_199:
[----:B------:R-:W-:Y:S01]  /*61d0*/  R2UR UR5, R229 ;  /* 0x00000000e50572ca */ /* 0x000fe200000e0000 */
[----:B------:R-:W-:-:S04]  /*61e0*/  UISETP.NE.AND UP0, UPT, UR60, 0x1, UPT ;  /* 0x000000013c00788c */ /* 0x000fc8000bf05270 */
[----:B------:R-:W-:-:S08]  /*61f0*/  USEL UR4, URZ, 0x1, UP0 ;  /* 0x000000013f047887 */ /* 0x000fd00008000000 */
[----:B------:R-:W-:-:S06]  /*6200*/  ULOP3.LUT UR4, UR5, UR4, URZ, 0x3c, !UPT ;  /* 0x0000000405047292 */ /* 0x000fcc000f8e3c3f */
[----:B------:R-:W-:Y:S01]  /*6210*/  IMAD.U32 R16, RZ, RZ, UR4 ;  /* 0x00000004ff107e24 */ /* 0x000fe2000f8e00ff */
[----:B------:R-:W-:Y:S06]  /*6220*/  @!P0 BRA `(.L_x_189) ;  /* 0x0000000000048947 */ /* 0x000fec0003800000 */
[----:B------:R-:W-:Y:S01]  /*6230*/  BPT.TRAP 0x1 ;  /* 0x000000040000795c */ /* 0x000fe20000300000 */
.L_x_189:
[----:B------:R-:W0:Y:S01]  /*6240*/  S2UR UR4, SR_CgaCtaId ;  /* 0x00000000000479c3 */ /* 0x000e220000008800 */
[----:B------:R-:W-:Y:S01]  /*6250*/  MOV R5, 0x400 ;  /* 0x0000040000057802 */ /* 0x000fe20000000f00 */
[----:B------:R-:W-:Y:S01]  /*6260*/  UIADD3 UR38, UR60, 0x1, URZ ;  /* 0x000000013c267890 */ /* 0x000fe2000fffe03f */
[----:B------:R-:W-:-:S03]  /*6270*/  R2UR UR5, R16 ;  /* 0x00000000100572ca */ /* 0x000fc600000e0000 */
[----:B------:R-:W-:-:S04]  /*6280*/  UISETP.NE.AND UP0, UPT, UR38, 0x2, UPT ;  /* 0x000000022600788c */ /* 0x000fc8000bf05270 */
[----:B------:R-:W-:-:S06]  /*6290*/  USEL UR38, UR38, URZ, UP0 ;  /* 0x0000003f26267287 */ /* 0x000fcc0008000000 */
[----:B------:R-:W-:-:S05]  /*62a0*/  IMAD.U32 R3, RZ, RZ, UR5 ;  /* 0x00000005ff037e24 */ /* 0x000fca000f8e00ff */
[----:B------:R-:W-:Y:S01]  /*62b0*/  SHF.L.U32 R3, R3, 0x1f, RZ ;  /* 0x0000001f03037819 */ /* 0x000fe200000006ff */
[----:B0-----:R-:W-:-:S05]  /*62c0*/  IMAD.U32 R6, RZ, RZ, UR4 ;  /* 0x00000004ff067e24 */ /* 0x001fca000f8e00ff */
[----:B------:R-:W-:-:S04]  /*62d0*/  LEA R5, R6, R5, 0x18 ;  /* 0x0000000506057211 */ /* 0x000fc800078ec0ff */
[----:B------:R-:W-:-:S13]  /*62e0*/  R2UR UR61, R5 ;  /* 0x00000000053d72ca */ /* 0x000fda00000e0000 */
[----:B------:R-:W-:-:S09]  /*62f0*/  ULEA UR61, UR38, UR61, 0x3 ;  /* 0x0000003d263d7291 */ /* 0x000fd2000f8e183f */
[----:B------:R0:W1:Y:S01]  /*6300*/  SYNCS.PHASECHK.TRANS64.TRYWAIT P1, [UR61+0x38830], R3 ;  /* 0x03883003ff0075a7 */ /* 0x000062000802017d */
[----:B------:R-:W-:Y:S05]  /*6310*/  @!P0 BRA `(.L_x_190) ;  /* 0x0000000000048947 */ /* 0x000fea0003800000 */
[----:B------:R-:W-:Y:S01]  /*6320*/  BPT.TRAP 0x1 ;  /* 0x000000040000795c */ /* 0x000fe20000300000 */
.L_x_190:
[----:B-1----:R-:W-:Y:S05]  /*6330*/  @P1 BRA `(.L_x_191) ;  /* 0x0000000000081947 */ /* 0x002fea0003800000 */
[----:B------:R-:W1:Y:S02]  /*6340*/  SYNCS.PHASECHK.TRANS64.TRYWAIT P1, [UR61+0x38830], R3 ;  /* 0x03883003ff0075a7 */ /* 0x000e64000802017d */
[----:B-1----:R-:W-:Y:S05]  /*6350*/  @!P1 BRA `(.L_x_192) ;  /* 0x000000f800309947 */ /* 0x002fea0003800000 */
.L_x_191:
[----:B------:R-:W-:Y:S01]  /*6360*/  R2UR UR10, R18 ;  /* 0x00000000120a72ca */ /* 0x000fe200000e0000 */
[----:B------:R-:W-:Y:S01]  /*6370*/  UIMAD UR4, UR38, 0xa00, UR39 ;  /* 0x00000a00260478a4 */ /* 0x000fe2000f8e0227 */
[----:B------:R-:W-:Y:S01]  /*6380*/  R2UR UR11, R19 ;  /* 0x00000000130b72ca */ /* 0x000fe200000e0000 */
[----:B------:R-:W-:Y:S01]  /*6390*/  WARPGROUP.ARRIVE ;  /* 0x00000000000079c5 */ /* 0x000fe20000000000 */
[----:B------:R-:W-:Y:S01]  /*63a0*/  UMOV UR59, 0x40000040 ;  /* 0x40000040003b7882 */ /* 0x000fe20000000000 */
[----:B------:R-:W-:Y:S01]  /*63b0*/  UIADD3 UR6, UR4, 0x80, URZ ;  /* 0x0000008004067890 */ /* 0x000fe2000fffe03f */
[----:B------:R-:W-:Y:S01]  /*63c0*/  R2UR UR18, R14 ;  /* 0x000000000e1272ca */ /* 0x000fe200000e0000 */
[----:B------:R-:W-:Y:S01]  /*63d0*/  UIADD3 UR5, UR4, 0x100, URZ ;  /* 0x0000010004057890 */ /* 0x000fe2000fffe03f */
[----:B------:R-:W-:Y:S01]  /*63e0*/  R2UR UR19, R15 ;  /* 0x000000000f1372ca */ /* 0x000fe200000e0000 */
[----:B------:R-:W-:Y:S01]  /*63f0*/  UMOV UR58, UR4 ;  /* 0x00000004003a7c82 */ /* 0x000fe20008000000 */
[----:B------:R-:W-:Y:S01]  /*6400*/  R2UR UR14, R12 ;  /* 0x000000000c0e72ca */ /* 0x000fe200000e0000 */
[----:B------:R-:W-:Y:S01]  /*6410*/  UIADD3 UR22, UR4, 0x286, URZ ;  /* 0x0000028604167890 */ /* 0x000fe2000fffe03f */
[----:B------:R-:W-:Y:S01]  /*6420*/  R2UR UR15, R13 ;  /* 0x000000000d0f72ca */ /* 0x000fe200000e0000 */
[----:B------:R-:W-:Y:S01]  /*6430*/  UMOV UR56, UR10 ;  /* 0x0000000a00387c82 */ /* 0x000fe20008000000 */
[----:B------:R-:W-:Y:S01]  /*6440*/  UMOV UR23, 0x40000040 ;  /* 0x4000004000177882 */ /* 0x000fe20000000000 */
[----:B------:R-:W-:Y:S01]  /*6450*/  UMOV UR57, UR11 ;  /* 0x0000000b00397c82 */ /* 0x000fe20008000000 */
[----:B------:R-:W-:Y:S01]  /*6460*/  UIADD3 UR26, UR4, 0x500, URZ ;  /* 0x00000500041a7890 */ /* 0x000fe2000fffe03f */
[----:B------:R-:W-:Y:S01]  /*6470*/  HGMMA.64x16x16.F32.BF16 R184, gdesc[UR56], RZ, !UPT, gsb0 ;  /* 0x0020000038b879f0 */ /* 0x000fe2000c0018ff */
[----:B------:R-:W-:Y:S01]  /*6480*/  UMOV UR56, UR10 ;  /* 0x0000000a00387c82 */ /* 0x000fe20008000000 */
        /* <DEDUP_REMOVED lines=58> */
[----:B------:R-:W-:Y:S01]  /*6830*/  UMOV UR56, UR10 ;  /* 0x0000000a00387c82 */ /* 0x000fe20008000000 */
[----:B------:R-:W-:Y:S01]  /*6840*/  UMOV UR57, UR11 ;  /* 0x0000000b00397c82 */ /* 0x000fe20008000000 */
[----:B------:R-:W-:Y:S01]  /*6850*/  UMOV UR58, UR5 ;  /* 0x00000005003a7c82 */ /* 0x000fe20008000000 */
[----:B------:R-:W-:Y:S01]  /*6860*/  UMOV UR59, 0x40000040 ;  /* 0x40000040003b7882 */ /* 0x000fe20000000000 */
        /* <DEDUP_REMOVED lines=101> */
[----:B------:R-:W-:-:S06]  /*6ec0*/  WARPGROUP.ARRIVE ;  /* 0x00000000000079c5 */ /* 0x000fcc0000000000 */
[----:B------:R-:W-:Y:S01]  /*6ed0*/  HGMMA.64x16x16.F32.BF16 R160, gdesc[UR56], RZ, !UPT, gsb0 ;  /* 0x0020000038a079f0 */ /* 0x000fe2000c0018ff */
[----:B------:R-:W-:Y:S01]  /*6ee0*/  UMOV UR56, UR10 ;  /* 0x0000000a00387c82 */ /* 0x000fe20008000000 */
[----:B------:R-:W-:Y:S01]  /*6ef0*/  UMOV UR57, UR11 ;  /* 0x0000000b00397c82 */ /* 0x000fe20008000000 */
[----:B------:R-:W-:Y:S01]  /*6f00*/  UMOV UR58, UR5 ;  /* 0x00000005003a7c82 */ /* 0x000fe20008000000 */
[----:B------:R-:W-:Y:S01]  /*6f10*/  UMOV UR59, 0x40000040 ;  /* 0x40000040003b7882 */ /* 0x000fe20000000000 */
[----:B------:R-:W-:Y:S01]  /*6f20*/  UIADD3 UR5, UR4, 0x102, URZ ;  /* 0x0000010204057890 */ /* 0x000fe2000fffe03f */
[----:B------:R-:W-:Y:S02]  /*6f30*/  R2UR UR10, R10 ;  /* 0x000000000a0a72ca */ /* 0x000fe400000e0000 */
[----:B------:R-:W-:Y:S01]  /*6f40*/  R2UR UR11, R11 ;  /* 0x000000000b0b72ca */ /* 0x000fe200000e0000 */
        /* <DEDUP_REMOVED lines=39> */
[----:B------:R-:W-:Y:S01]  /*71c0*/  UIADD3 UR18, UR4, 0x284, URZ ;  /* 0x0000028404127890 */ /* 0x000fe2000fffe03f */
        /* <DEDUP_REMOVED lines=143> */
[----:B------:R-:W-:Y:S02]  /*7ac0*/  R2UR UR14, R8 ;  /* 0x00000000080e72ca */ /* 0x000fe400000e0000 */
[----:B------:R-:W-:-:S11]  /*7ad0*/  R2UR UR15, R9 ;  /* 0x00000000090f72ca */ /* 0x000fd600000e0000 */
        /* <DEDUP_REMOVED lines=252> */
[----:B------:R-:W-:-:S03]  /*8aa0*/  UIADD3 UR6, UR4, 0x906, URZ ;  /* 0x0000090604067890 */ /* 0x000fc6000fffe03f */
        /* <DEDUP_REMOVED lines=25> */
.L_x_193:
[----:B------:R-:W-:Y:S01]  /*8c40*/  R2UR UR4, R229 ;  /* 0x00000000e50472ca */ /* 0x000fe200000e0000 */
[----:B------:R-:W-:-:S04]  /*8c50*/  IMAD.U32 R229, RZ, RZ, UR60 ;  /* 0x0000003cffe57e24 */ /* 0x000fc8000f8e00ff */
[----:B------:R-:W-:-:S08]  /*8c60*/  IMAD R229, R229, 0x8, R5 ;  /* 0x00000008e5e57824 */ /* 0x000fd000078e0205 */
[----:B------:R-:W-:-:S05]  /*8c70*/  IMAD.U32 R0, RZ, RZ, UR4 ;  /* 0x00000004ff007e24 */ /* 0x000fca000f8e00ff */
[----:B------:R-:W-:-:S04]  /*8c80*/  SHF.L.U32 R0, R0, 0x1f, RZ ;  /* 0x0000001f00007819 */ /* 0x000fc800000006ff */
[----:B------:R2:W3:Y:S01]  /*8c90*/  SYNCS.PHASECHK.TRANS64.TRYWAIT P1, [R229+URZ+0x38850], R0 ;  /* 0x03885000e50075a7 */ /* 0x0004e2000802017f */
[----:B------:R-:W-:Y:S05]  /*8ca0*/  @!P0 BRA `(.L_x_194) ;  /* 0x0000000000048947 */ /* 0x000fea0003800000 */
[----:B------:R-:W-:Y:S01]  /*8cb0*/  BPT.TRAP 0x1 ;  /* 0x000000040000795c */ /* 0x000fe20000300000 */
.L_x_194:
[----:B---3--:R-:W-:Y:S05]  /*8cc0*/  @P1 BRA `(.L_x_195) ;  /* 0x0000000000081947 */ /* 0x008fea0003800000 */
[----:B------:R-:W3:Y:S02]  /*8cd0*/  SYNCS.PHASECHK.TRANS64.TRYWAIT P1, [R229+URZ+0x38850], R0 ;  /* 0x03885000e50075a7 */ /* 0x000ee4000802017f */
[----:B---3--:R-:W-:Y:S05]  /*8ce0*/  @!P1 BRA `(.L_x_196) ;  /* 0x000000cc00e49947 */ /* 0x008fea0003800000 */
.L_x_195:
[----:B------:R-:W-:Y:S01]  /*8cf0*/  R2UR UR4, R5 ;  /* 0x00000000050472ca */ /* 0x000fe200000e0000 */
[----:B------:R-:W-:Y:S01]  /*8d00*/  WARPGROUP.ARRIVE ;  /* 0x00000000000079c5 */ /* 0x000fe20000000000 */
[----:B------:R-:W-:-:S11]  /*8d10*/  UMOV UR7, 0x40000040 ;  /* 0x4000004000077882 */ /* 0x000fd60000000000 */
        /* <DEDUP_REMOVED lines=34> */
.L_x_197:
[----:B--23--:R-:W-:Y:S01]  /*8f40*/  FMNMX.FTZ R0, R184, R20, !PT ;  /* 0x00000014b8007209 */ /* 0x00cfe20007810000 */
[----:B------:R-:W-:Y:S01]  /*8f50*/  ULDC UR4, c[0x0][0x988] ;  /* 0x0002620000047ab9 */ /* 0x000fe20000000800 */
[----:B------:R-:W-:Y:S01]  /*8f60*/  R2UR UR5, R6 ;  /* 0x00000000060572ca */ /* 0x000fe200000e0000 */
[----:B------:R-:W-:Y:S01]  /*8f70*/  UIADD3 UR61, UR61, 0x38840, URZ ;  /* 0x000388403d3d7890 */ /* 0x000fe2000fffe03f */
[----:B------:R-:W-:-:S04]  /*8f80*/  FMNMX.FTZ R0, R185, R0, !PT ;  /* 0x00000000b9007209 */ /* 0x000fc80007810000 */
[----:B------:R-:W-:-:S04]  /*8f90*/  FMNMX.FTZ R0, R188, R0, !PT ;  /* 0x00000000bc007209 */ /* 0x000fc80007810000 */
[----:B------:R-:W-:-:S03]  /*8fa0*/  FMNMX.FTZ R0, R189, R0, !PT ;  /* 0x00000000bd007209 */ /* 0x000fc60007810000 */
[----:B------:R-:W-:Y:S01]  /*8fb0*/  UPRMT UR61, UR5, 0x654, UR61 ;  /* 0x00000654053d7896 */ /* 0x000fe2000800003d */
[----:B------:R-:W-:-:S04]  /*8fc0*/  FMNMX.FTZ R0, R176, R0, !PT ;  /* 0x00000000b0007209 */ /* 0x000fc80007810000 */
[----:B------:R-:W-:-:S04]  /*8fd0*/  FMNMX.FTZ R0, R177, R0, !PT ;  /* 0x00000000b1007209 */ /* 0x000fc80007810000 */
[----:B------:R-:W-:Y:S01]  /*8fe0*/  FMNMX.FTZ R0, R180, R0, !PT ;  /* 0x00000000b4007209 */ /* 0x000fe20007810000 */
[----:B------:R-:W-:Y:S03]  /*8ff0*/  SYNCS.ARRIVE.TRANS64.RED.A1T0 RZ, [UR61], RZ ;  /* 0x000000ffffff79a7 */ /* 0x000fe6000810043d */
[----:B------:R-:W-:-:S04]  /*9000*/  FMNMX.FTZ R0, R181, R0, !PT ;  /* 0x00000000b5007209 */ /* 0x000fc80007810000 */
        /* <DEDUP_REMOVED lines=11> */
[----:B------:R-:W-:-:S05]  /*90c0*/  FMNMX.FTZ R0, R157, R0, !PT ;  /* 0x000000009d007209 */ /* 0x000fca0007810000 */
[----:B------:R-:W2:Y:S02]  /*90d0*/  SHFL.BFLY PT, R2, R0, 0x2, 0x1f ;  /* 0x0c401f0000027f89 */ /* 0x000ea400000e0000 */
[----:B--2---:R-:W-:Y:S02]  /*90e0*/  FMNMX.FTZ R2, R0, R2, !PT ;  /* 0x0000000200027209 */ /* 0x004fe40007810000 */
[----:B------:R-:W-:-:S03]  /*90f0*/  FMNMX.FTZ R0, R186, R21, !PT ;  /* 0x00000015ba007209 */ /* 0x000fc60007810000 */
[----:B-1----:R-:W1:Y:S01]  /*9100*/  SHFL.BFLY PT, R4, R2, 0x1, 0x1f ;  /* 0x0c201f0002047f89 */ /* 0x002e6200000e0000 */
[----:B------:R-:W-:-:S04]  /*9110*/  FMNMX.FTZ R0, R187, R0, !PT ;  /* 0x00000000bb007209 */ /* 0x000fc80007810000 */
[----:B------:R-:W-:-:S04]  /*9120*/  FMNMX.FTZ R0, R190, R0, !PT ;  /* 0x00000000be007209 */ /* 0x000fc80007810000 */
[----:B------:R-:W-:-:S04]  /*9130*/  FMNMX.FTZ R0, R191, R0, !PT ;  /* 0x00000000bf007209 */ /* 0x000fc80007810000 */
[----:B------:R-:W-:-:S04]  /*9140*/  FMNMX.FTZ R0, R178, R0, !PT ;  /* 0x00000000b2007209 */ /* 0x000fc80007810000 */
[----:B------:R-:W-:-:S04]  /*9150*/  FMNMX.FTZ R0, R179, R0, !PT ;  /* 0x00000000b3007209 */ /* 0x000fc80007810000 */
[----:B------:R-:W-:Y:S02]  /*9160*/  FMNMX.FTZ R0, R182, R0, !PT ;  /* 0x00000000b6007209 */ /* 0x000fe40007810000 */
[----:B-1----:R-:W-:Y:S02]  /*9170*/  FMNMX.FTZ R4, R2, R4, !PT ;  /* 0x0000000402047209 */ /* 0x002fe40007810000 */
[----:B------:R-:W-:-:S03]  /*9180*/  FMNMX.FTZ R0, R183, R0, !PT ;  /* 0x00000000b7007209 */ /* 0x000fc60007810000 */
[----:B------:R-:W-:Y:S01]  /*9190*/  FMUL.FTZ R192, R4, UR4 ;  /* 0x0000000404c07c20 */ /* 0x000fe20008410000 */
[----:B------:R-:W-:-:S03]  /*91a0*/  FMNMX.FTZ R0, R170, R0, !PT ;  /* 0x00000000aa007209 */ /* 0x000fc60007810000 */
        /* <DEDUP_REMOVED lines=31> */
[----:B------:R-:W-:-:S02]  /*93a0*/  FFMA.FTZ R157, R157, UR4, -R192 ;  /* 0x000000049d9d7c23 */ /* 0x000fc400080108c0 */
[----:B------:R-:W-:-:S04]  /*93b0*/  FMNMX.FTZ R0, R155, R0, !PT ;  /* 0x000000009b007209 */ /* 0x000fc80007810000 */
[----:B------:R-:W-:Y:S01]  /*93c0*/  FMNMX.FTZ R0, R158, R0, !PT ;  /* 0x000000009e007209 */ /* 0x000fe20007810000 */
[----:B------:R-:W-:Y:S03]  /*93d0*/  MUFU.EX2 R176, R176 ;  /* 0x000000b000b07308 */ /* 0x000fe60000000800 */
[----:B------:R-:W-:-:S05]  /*93e0*/  FMNMX.FTZ R0, R159, R0, !PT ;  /* 0x000000009f007209 */ /* 0x000fca0007810000 */
[----:B------:R-:W1:Y:S01]  /*93f0*/  SHFL.BFLY PT, R2, R0, 0x2, 0x1f ;  /* 0x0c401f0000027f89 */ /* 0x000e6200000e0000 */
[----:B------:R-:W-:Y:S08]  /*9400*/  MUFU.EX2 R177, R177 ;  /* 0x000000b100b17308 */ /* 0x000ff00000000800 */
[----:B------:R-:W-:Y:S08]  /*9410*/  MUFU.EX2 R180, R180 ;  /* 0x000000b400b47308 */ /* 0x000ff00000000800 */
[----:B------:R-:W-:Y:S01]  /*9420*/  MUFU.EX2 R181, R181 ;  /* 0x000000b500b57308 */ /* 0x000fe20000000800 */
[----:B-1----:R-:W-:Y:S01]  /*9430*/  FMNMX.FTZ R2, R0, R2, !PT ;  /* 0x0000000200027209 */ /* 0x002fe20007810000 */
[----:B------:R-:W-:-:S06]  /*9440*/  FADD.FTZ R0, -R4, R20 ;  /* 0x0000001404007221 */ /* 0x000fcc0000010100 */
[----:B------:R-:W-:Y:S01]  /*9450*/  MUFU.EX2 R168, R168 ;  /* 0x000000a800a87308 */ /* 0x000fe20000000800 */
[----:B0-----:R-:W0:Y:S01]  /*9460*/  SHFL.BFLY PT, R3, R2, 0x1, 0x1f ;  /* 0x0c201f0002037f89 */ /* 0x001e2200000e0000 */
[----:B------:R-:W-:-:S06]  /*9470*/  FMUL.FTZ R0, R0, UR4 ;  /* 0x0000000400007c20 */ /* 0x000fcc0008410000 */
[----:B------:R-:W-:Y:S08]  /*9480*/  MUFU.EX2 R169, R169 ;  /* 0x000000a900a97308 */ /* 0x000ff00000000800 */
[----:B------:R-:W1:Y:S08]  /*9490*/  MUFU.EX2 R0, R0 ;  /* 0x0000000000007308 */ /* 0x000e700000000800 */
[----:B------:R-:W-:Y:S01]  /*94a0*/  MUFU.EX2 R172, R172 ;  /* 0x000000ac00ac7308 */ /* 0x000fe20000000800 */
[----:B0-----:R-:W-:-:S05]  /*94b0*/  FMNMX.FTZ R3, R2, R3, !PT ;  /* 0x0000000302037209 */ /* 0x001fca0007810000 */
[C---:B------:R-:W-:Y:S01]  /*94c0*/  FADD.FTZ R2, -R3.reuse, R21 ;  /* 0x0000001503027221 */ /* 0x040fe20000010100 */
[----:B------:R-:W-:Y:S01]  /*94d0*/  FMUL.FTZ R20, R3, UR4 ;  /* 0x0000000403147c20 */ /* 0x000fe20008410000 */
[----:B-1----:R-:W-:Y:S01]  /*94e0*/  FFMA.FTZ R17, R0, R17, R184 ;  /* 0x0000001100117223 */ /* 0x002fe200000100b8 */
[----:B------:R-:W-:Y:S01]  /*94f0*/  MUFU.EX2 R173, R173 ;  /* 0x000000ad00ad7308 */ /* 0x000fe20000000800 */
[----:B------:R-:W-:Y:S01]  /*9500*/  FMUL.FTZ R2, R2, UR4 ;  /* 0x0000000402027c20 */ /* 0x000fe20008410000 */
        /* <DEDUP_REMOVED lines=13> */
[--C-:B------:R-:W-:Y:S01]  /*95e0*/  FFMA.FTZ R162, R162, UR4, -R20.reuse ;  /* 0x00000004a2a27c23 */ /* 0x100fe20008010814 */
[----:B------:R-:W0:Y:S01]  /*95f0*/  MUFU.EX2 R186, R186 ;  /* 0x000000ba00ba7308 */ /* 0x000e220000000800 */
[--C-:B------:R-:W-:Y:S01]  /*9600*/  FFMA.FTZ R163, R163, UR4, -R20.reuse ;  /* 0x00000004a3a37c23 */ /* 0x100fe20008010814 */
[--C-:B------:R-:W-:Y:S01]  /*9610*/  FFMA.FTZ R166, R166, UR4, -R20.reuse ;  /* 0x00000004a6a67c23 */ /* 0x100fe20008010814 */
[--C-:B------:R-:W-:Y:S01]  /*9620*/  FFMA.FTZ R167, R167, UR4, -R20.reuse ;  /* 0x00000004a7a77c23 */ /* 0x100fe20008010814 */
[--C-:B------:R-:W-:Y:S01]  /*9630*/  FFMA.FTZ R154, R154, UR4, -R20.reuse ;  /* 0x000000049a9a7c23 */ /* 0x100fe20008010814 */
[--C-:B------:R-:W-:Y:S01]  /*9640*/  FFMA.FTZ R155, R155, UR4, -R20.reuse ;  /* 0x000000049b9b7c23 */ /* 0x100fe20008010814 */
[--C-:B------:R-:W-:Y:S01]  /*9650*/  FFMA.FTZ R158, R158, UR4, -R20.reuse ;  /* 0x000000049e9e7c23 */ /* 0x100fe20008010814 */
[----:B------:R-:W-:Y:S01]  /*9660*/  FFMA.FTZ R195, R159, UR4, -R20 ;  /* 0x000000049fc37c23 */ /* 0x000fe20008010814 */
[----:B------:R-:W1:Y:S01]  /*9670*/  MUFU.EX2 R187, R187 ;  /* 0x000000bb00bb7308 */ /* 0x000e620000000800 */
[----:B------:R-:W-:-:S07]  /*9680*/  FADD.FTZ R17, R185, R17 ;  /* 0x00000011b9117221 */ /* 0x000fce0000010000 */
[----:B------:R-:W2:Y:S01]  /*9690*/  MUFU.EX2 R190, R190 ;  /* 0x000000be00be7308 */ /* 0x000ea20000000800 */
[----:B0-----:R-:W-:-:S07]  /*96a0*/  FFMA.FTZ R7, R2, R7, R186 ;  /* 0x0000000702077223 */ /* 0x001fce00000100ba */
[----:B------:R-:W0:Y:S01]  /*96b0*/  MUFU.EX2 R191, R191 ;  /* 0x000000bf00bf7308 */ /* 0x000e220000000800 */
[----:B-1----:R-:W-:Y:S01]  /*96c0*/  FADD.FTZ R20, R187, R7 ;  /* 0x00000007bb147221 */ /* 0x002fe20000010000 */
[----:B------:R-:W-:-:S04]  /*96d0*/  FADD.FTZ R7, R188, R17 ;  /* 0x00000011bc077221 */ /* 0x000fc80000010000 */
[----:B------:R-:W-:Y:S02]  /*96e0*/  FADD.FTZ R7, R189, R7 ;  /* 0x00000007bd077221 */ /* 0x000fe40000010000 */
[----:B------:R-:W1:Y:S01]  /*96f0*/  MUFU.EX2 R178, R178 ;  /* 0x000000b200b27308 */ /* 0x000e620000000800 */
[----:B--2---:R-:W-:Y:S01]  /*9700*/  FADD.FTZ R17, R190, R20 ;  /* 0x00000014be117221 */ /* 0x004fe20000010000 */
[----:B------:R-:W-:-:S04]  /*9710*/  FADD.FTZ R7, R176, R7 ;  /* 0x00000007b0077221 */ /* 0x000fc80000010000 */
[----:B------:R-:W-:Y:S02]  /*9720*/  FADD.FTZ R7, R177, R7 ;  /* 0x00000007b1077221 */ /* 0x000fe40000010000 */
[----:B------:R-:W2:Y:S01]  /*9730*/  MUFU.EX2 R179, R179 ;  /* 0x000000b300b37308 */ /* 0x000ea20000000800 */
[----:B0-----:R-:W-:Y:S01]  /*9740*/  FADD.FTZ R17, R191, R17 ;  /* 0x00000011bf117221 */ /* 0x001fe20000010000 */
[----:B------:R-:W-:-:S04]  /*9750*/  FADD.FTZ R7, R180, R7 ;  /* 0x00000007b4077221 */ /* 0x000fc80000010000 */
[----:B------:R-:W-:Y:S02]  /*9760*/  FADD.FTZ R7, R181, R7 ;  /* 0x00000007b5077221 */ /* 0x000fe40000010000 */
        /* <DEDUP_REMOVED lines=47> */
[----:B-1----:R-:W-:Y:S01]  /*9a60*/  FADD.FTZ R20, R158, R17 ;  /* 0x000000119e147221 */ /* 0x002fe20000010000 */
[----:B--2---:R-:W-:-:S03]  /*9a70*/  FADD.FTZ R17, R157, R7 ;  /* 0x000000079d117221 */ /* 0x004fc60000010000 */
[----:B0-----:R-:W-:Y:S01]  /*9a80*/  FADD.FTZ R7, R195, R20 ;  /* 0x00000014c3077221 */ /* 0x001fe20000010000 */
[----:B------:R-:W-:Y:S06]  /*9a90*/  @!P0 BRA `(.L_x_198) ;  /* 0x0000000000048947 */ /* 0x000fec0003800000 */
[----:B------:R-:W-:Y:S01]  /*9aa0*/  BPT.TRAP 0x1 ;  /* 0x000000040000795c */ /* 0x000fe20000300000 */
.L_x_198:
[----:B------:R-:W-:Y:S01]  /*9ab0*/  R2UR UR6, R22 ;  /* 0x00000000160672ca */ /* 0x000fe200000e0000 */
[----:B------:R-:W-:Y:S01]  /*9ac0*/  VIADD R229, R229, 0x38860 ;  /* 0x00038860e5e57836 */ /* 0x000fe20000000000 */
[----:B------:R-:W-:Y:S01]  /*9ad0*/  R2UR UR5, R228 ;  /* 0x00000000e40572ca */ /* 0x000fe200000e0000 */
[----:B------:R-:W-:Y:S01]  /*9ae0*/  UMOV UR60, UR38 ;  /* 0x00000026003c7c82 */ /* 0x000fe20008000000 */
[----:B------:R-:W-:Y:S01]  /*9af0*/  F2FP.BF16.F32.PACK_AB R208, R185, R184 ;  /* 0x000000b8b9d0723e */ /* 0x000fe200000010ff */
[----:B------:R-:W-:Y:S01]  /*9b00*/  IMAD.MOV.U32 R21, RZ, RZ, R3 ;  /* 0x000000ffff157224 */ /* 0x000fe200078e0003 */
[----:B------:R-:W-:Y:S01]  /*9b10*/  PRMT R229, R6, 0x654, R229 ;  /* 0x0000065406e57816 */ /* 0x000fe200000000e5 */
[----:B------:R-:W-:Y:S01]  /*9b20*/  IMAD.MOV.U32 R20, RZ, RZ, R4 ;  /* 0x000000ffff147224 */ /* 0x000fe200078e0004 */
[----:B------:R-:W-:Y:S02]  /*9b30*/  F2FP.BF16.F32.PACK_AB R209, R187, R186 ;  /* 0x000000babbd1723e */ /* 0x000fe400000010ff */
[----:B------:R0:W-:Y:S01]  /*9b40*/  SYNCS.ARRIVE.TRANS64.RED.A1T0 RZ, [R229+URZ], RZ ;  /* 0x000000ffe5ff79a7 */ /* 0x0001e2000810043f */
[----:B------:R-:W-:-:S02]  /*9b50*/  F2FP.BF16.F32.PACK_AB R210, R189, R188 ;  /* 0x000000bcbdd2723e */ /* 0x000fc400000010ff */
[----:B------:R-:W-:Y:S02]  /*9b60*/  F2FP.BF16.F32.PACK_AB R211, R191, R190 ;  /* 0x000000bebfd3723e */ /* 0x000fe400000010ff */
[----:B------:R-:W-:Y:S01]  /*9b70*/  UISETP.GT.AND UP0, UPT, UR5, UR6, UPT ;  /* 0x000000060500728c */ /* 0x000fe2000bf04270 */
[----:B------:R-:W-:Y:S01]  /*9b80*/  R2UR UR6, R16 ;  /* 0x00000000100672ca */ /* 0x000fe200000e0000 */
[----:B------:R-:W-:Y:S01]  /*9b90*/  UIADD3 UR5, UR5, -0x1, URZ ;  /* 0xffffffff05057890 */ /* 0x000fe2000fffe03f */
[----:B------:R-:W-:Y:S02]  /*9ba0*/  F2FP.BF16.F32.PACK_AB R204, R177, R176 ;  /* 0x000000b0b1cc723e */ /* 0x000fe400000010ff */
[----:B------:R-:W-:Y:S02]  /*9bb0*/  F2FP.BF16.F32.PACK_AB R205, R179, R178 ;  /* 0x000000b2b3cd723e */ /* 0x000fe400000010ff */
[----:B------:R-:W-:Y:S01]  /*9bc0*/  PLOP3.LUT P1, PT, PT, PT, UP0, 0x80, 0x0 ;  /* 0x000000000000781c */ /* 0x000fe20003f2f008 */
[----:B------:R-:W-:Y:S01]  /*9bd0*/  IMAD.U32 R228, RZ, RZ, UR5 ;  /* 0x00000005ffe47e24 */ /* 0x000fe2000f8e00ff */
[----:B------:R-:W-:-:S02]  /*9be0*/  F2FP.BF16.F32.PACK_AB R206, R181, R180 ;  /* 0x000000b4b5ce723e */ /* 0x000fc400000010ff */
[----:B------:R-:W-:Y:S02]  /*9bf0*/  F2FP.BF16.F32.PACK_AB R207, R183, R182 ;  /* 0x000000b6b7cf723e */ /* 0x000fe400000010ff */
[----:B------:R-:W-:Y:S01]  /*9c00*/  F2FP.BF16.F32.PACK_AB R200, R169, R168 ;  /* 0x000000a8a9c8723e */ /* 0x000fe200000010ff */
[----:B0-----:R-:W-:Y:S01]  /*9c10*/  IMAD.U32 R229, RZ, RZ, UR6 ;  /* 0x00000006ffe57e24 */ /* 0x001fe2000f8e00ff */
[----:B------:R-:W-:Y:S02]  /*9c20*/  F2FP.BF16.F32.PACK_AB R201, R171, R170 ;  /* 0x000000aaabc9723e */ /* 0x000fe400000010ff */
[----:B------:R-:W-:Y:S02]  /*9c30*/  F2FP.BF16.F32.PACK_AB R202, R173, R172 ;  /* 0x000000acadca723e */ /* 0x000fe400000010ff */
[----:B------:R-:W-:Y:S02]  /*9c40*/  F2FP.BF16.F32.PACK_AB R203, R175, R174 ;  /* 0x000000aeafcb723e */ /* 0x000fe400000010ff */
[----:B------:R-:W-:-:S02]  /*9c50*/  F2FP.BF16.F32.PACK_AB R196, R161, R160 ;  /* 0x000000a0a1c4723e */ /* 0x000fc400000010ff */
[----:B------:R-:W-:Y:S02]  /*9c60*/  F2FP.BF16.F32.PACK_AB R197, R163, R162 ;  /* 0x000000a2a3c5723e */ /* 0x000fe400000010ff */
[----:B------:R-:W-:Y:S02]  /*9c70*/  F2FP.BF16.F32.PACK_AB R198, R165, R164 ;  /* 0x000000a4a5c6723e */ /* 0x000fe400000010ff */
[----:B------:R-:W-:Y:S02]  /*9c80*/  F2FP.BF16.F32.PACK_AB R199, R167, R166 ;  /* 0x000000a6a7c7723e */ /* 0x000fe400000010ff */
[----:B------:R-:W-:Y:S02]  /*9c90*/  F2FP.BF16.F32.PACK_AB R192, R153, R152 ;  /* 0x0000009899c0723e */ /* 0x000fe400000010ff */
[----:B------:R-:W-:Y:S02]  /*9ca0*/  F2FP.BF16.F32.PACK_AB R193, R155, R154 ;  /* 0x0000009a9bc1723e */ /* 0x000fe400000010ff */
[----:B------:R-:W-:-:S02]  /*9cb0*/  F2FP.BF16.F32.PACK_AB R194, R157, R156 ;  /* 0x0000009c9dc2723e */ /* 0x000fc400000010ff */
[----:B------:R-:W-:Y:S01]  /*9cc0*/  F2FP.BF16.F32.PACK_AB R195, R195, R158 ;  /* 0x0000009ec3c3723e */ /* 0x000fe200000010ff */
[----:B------:R-:W-:Y:S06]  /*9cd0*/  @P1 BRA `(.L_x_199) ;  /* 0xffffffc4003c1947 */ /* 0x000fec000383ffff */
.L_x_188:
        /* <DEDUP_REMOVED lines=131> */
.L_x_200:
[----:B------:R-:W-:Y:S01]  /*a510*/  R2UR UR5, R16 ;  /* 0x00000000100572ca */ /* 0x000fe200000e0000 */
[----:B------:R-:W-:-:S04]  /*a520*/  IMAD.U32 R12, RZ, RZ, UR38 ;  /* 0x00000026ff0c7e24 */ /* 0x000fc8000f8e00ff */
[----:B------:R-:W-:-:S08]  /*a530*/  IMAD R12, R12, 0x8, R5 ;  /* 0x000000080c0c7824 */ /* 0x000fd000078e0205 */
[----:B------:R-:W-:-:S05]  /*a540*/  IMAD.U32 R9, RZ, RZ, UR5 ;  /* 0x00000005ff097e24 */ /* 0x000fca000f8e00ff */
[----:B------:R-:W-:-:S04]  /*a550*/  SHF.L.U32 R9, R9, 0x1f, RZ ;  /* 0x0000001f09097819 */ /* 0x000fc800000006ff */
[----:B------:R0:W1:Y:S01]  /*a560*/  SYNCS.PHASECHK.TRANS64.TRYWAIT P1, [R12+URZ+0x38850], R9 ;  /* 0x038850090c0075a7 */ /* 0x000062000802017f */
[----:B------:R-:W-:Y:S05]  /*a570*/  @!P0 BRA `(.L_x_201) ;  /* 0x0000000000048947 */ /* 0x000fea0003800000 */
[----:B------:R-:W-:Y:S01]  /*a580*/  BPT.TRAP 0x1 ;  /* 0x000000040000795c */ /* 0x000fe20000300000 */
.L_x_201:
[----:B------:R-:W-:-:S05]  /*a590*/  VIADD R5, R5, 0x400 ;  /* 0x0000040005057836 */ /* 0x000fca0000000000 */
[----:B------:R-:W-:-:S04]  /*a5a0*/  SHF.R.U32.HI R5, RZ, 0x4, R5 ;  /* 0x00000004ff057819 */ /* 0x000fc80000011605 */
[----:B------:R-:W-:Y:S01]  /*a5b0*/  LOP3.LUT R5, R5, 0x3fff, RZ, 0xc0, !PT ;  /* 0x00003fff05057812 */ /* 0x000fe200078ec0ff */
[----:B-1----:R-:W-:Y:S06]  /*a5c0*/  @P1 BRA `(.L_x_202) ;  /* 0x0000000000081947 */ /* 0x002fec0003800000 */
[----:B------:R-:W1:Y:S02]  /*a5d0*/  SYNCS.PHASECHK.TRANS64.TRYWAIT P1, [R12+URZ+0x38850], R9 ;  /* 0x038850090c0075a7 */ /* 0x000e64000802017f */
[----:B-1----:R-:W-:Y:S05]  /*a5e0*/  @!P1 BRA `(.L_x_203) ;  /* 0x000000b400b89947 */ /* 0x002fea0003800000 */
.L_x_202:
[----:B------:R-:W-:Y:S01]  /*a5f0*/  LOP3.LUT R5, R5, 0x2800000, RZ, 0xfc, !PT ;  /* 0x0280000005057812 */ /* 0x000fe200078efcff */
[----:B------:R-:W-:Y:S01]  /*a600*/  IMAD.U32 R8, RZ, RZ, UR38 ;  /* 0x00000026ff087e24 */ /* 0x000fe2000f8e00ff */
[----:B------:R-:W-:Y:S05]  /*a610*/  WARPSYNC.ALL ;  /* 0x0000000000007948 */ /* 0x000fea0003800000 */
[----:B------:R-:W-:Y:S01]  /*a620*/  IMAD R8, R8, 0xa00, R5 ;  /* 0x00000a0008087824 */ /* 0x000fe200078e0205 */
[----:B------:R-:W-:Y:S01]  /*a630*/  WARPGROUP.ARRIVE ;  /* 0x00000000000079c5 */ /* 0x000fe20000000000 */
[----:B01----:R-:W-:Y:S01]  /*a640*/  IMAD.MOV.U32 R9, RZ, RZ, 0x40000040 ;  /* 0x40000040ff097424 */ /* 0x003fe200078e00ff */
[----:B------:R-:W0:Y:S01]  /*a650*/  SHFL.BFLY PT, R0, R17, 0x2, 0x1f ;  /* 0x0c401f0011007f89 */ /* 0x000e2200000e0000 */
[C---:B------:R-:W-:Y:S01]  /*a660*/  VIADD R10, R8.reuse, 0x80 ;  /* 0x00000080080a7836 */ /* 0x040fe20000000000 */
[----:B------:R-:W-:Y:S01]  /*a670*/  R2UR UR6, R8 ;  /* 0x00000000080672ca */ /* 0x000fe200000e0000 */
[----:B------:R-:W-:Y:S01]  /*a680*/  IMAD.MOV.U32 R11, RZ, RZ, 0x40000040 ;  /* 0x40000040ff0b7424 */ /* 0x000fe200078e00ff */
[----:B------:R-:W-:Y:S01]  /*a690*/  R2UR UR7, R9 ;  /* 0x00000000090772ca */ /* 0x000fe200000e0000 */
[----:B------:R-:W-:Y:S01]  /*a6a0*/  IMAD.MOV.U32 R9, RZ, RZ, 0x40000040 ;  /* 0x40000040ff097424 */ /* 0x000fe200078e00ff */
[----:B------:R-:W1:Y:S01]  /*a6b0*/  SHFL.BFLY PT, R2, R7, 0x2, 0x1f ;  /* 0x0c401f0007027f89 */ /* 0x000e6200000e0000 */
[----:B------:R-:W-:-:S10]  /*a6c0*/  IMAD.U32 R15, RZ, RZ, UR4 ;  /* 0x00000004ff0f7e24 */ /* 0x000fd4000f8e00ff */
[----:B------:R-:W-:Y:S01]  /*a6d0*/  HGMMA.64x256x16.F32.BF16 R24, R208, gdesc[UR4].tnspB, R24, gsb0 ;  /* 0x43e00004d0187df0 */ /* 0x000fe20008001818 */
[----:B------:R-:W-:Y:S01]  /*a6e0*/  R2UR UR6, R10 ;  /* 0x000000000a0672ca */ /* 0x000fe200000e0000 */
[----:B------:R-:W-:Y:S01]  /*a6f0*/  VIADD R10, R8, 0x100 ;  /* 0x00000100080a7836 */ /* 0x000fe20000000000 */
[----:B------:R-:W-:Y:S01]  /*a700*/  R2UR UR7, R11 ;  /* 0x000000000b0772ca */ /* 0x000fe200000e0000 */
[----:B------:R-:W-:Y:S02]  /*a710*/  IMAD.MOV.U32 R11, RZ, RZ, 0x40000040 ;  /* 0x40000040ff0b7424 */ /* 0x000fe400078e00ff */
[----:B0-----:R-:W-:-:S05]  /*a720*/  FADD.FTZ R0, R0, R17 ;  /* 0x0000001100007221 */ /* 0x001fca0000010000 */
[----:B------:R-:W0:Y:S01]  /*a730*/  SHFL.BFLY PT, R5, R0, 0x1, 0x1f ;  /* 0x0c201f0000057f89 */ /* 0x000e2200000e0000 */
[----:B-1----:R-:W-:Y:S01]  /*a740*/  FADD.FTZ R2, R2, R7 ;  /* 0x0000000702027221 */ /* 0x002fe20000010000 */
[----:B------:R-:W-:Y:S01]  /*a750*/  IMAD.MOV.U32 R7, RZ, RZ, RZ ;  /* 0x000000ffff077224 */ /* 0x000fe200078e00ff */
[----:B------:R-:W-:Y:S02]  /*a760*/  WARPGROUP.DEPBAR.LE gsb0, 0x0 ;  /* 0x00008000000079c5 */ /* 0x000fe40000010000 */
[----:B------:R-:W-:-:S12]  /*a770*/  WARPGROUP.ARRIVE ;  /* 0x00000000000079c5 */ /* 0x000fd80000000000 */
[----:B------:R-:W-:Y:S01]  /*a780*/  HGMMA.64x256x16.F32.BF16 R24, R204, gdesc[UR4].tnspB, R24, gsb0 ;  /* 0x43e00004cc187df0 */ /* 0x000fe20008001818 */
[----:B------:R-:W-:Y:S01]  /*a790*/  R2UR UR6, R10 ;  /* 0x000000000a0672ca */ /* 0x000fe200000e0000 */
[C---:B------:R-:W-:Y:S01]  /*a7a0*/  VIADD R10, R8.reuse, 0x180 ;  /* 0x00000180080a7836 */ /* 0x040fe20000000000 */
[----:B------:R-:W-:Y:S01]  /*a7b0*/  R2UR UR7, R11 ;  /* 0x000000000b0772ca */ /* 0x000fe200000e0000 */
[----:B------:R-:W-:Y:S02]  /*a7c0*/  IMAD.MOV.U32 R11, RZ, RZ, 0x40000040 ;  /* 0x40000040ff0b7424 */ /* 0x000fe400078e00ff */
[----:B------:R-:W-:Y:S01]  /*a7d0*/  VIADD R8, R8, 0x200 ;  /* 0x0000020008087836 */ /* 0x000fe20000000000 */
[----:B------:R-:W-:Y:S02]  /*a7e0*/  WARPGROUP.DEPBAR.LE gsb0, 0x0 ;  /* 0x00008000000079c5 */ /* 0x000fe40000010000 */
[----:B------:R-:W-:-:S15]  /*a7f0*/  WARPGROUP.ARRIVE ;  /* 0x00000000000079c5 */ /* 0x000fde0000000000 */
[----:B------:R-:W-:-:S04]  /*a800*/  NOP ;  /* 0x0000000000007918 */ /* 0x000fc80000000000 */
[----:B------:R-:W-:Y:S01]  /*a810*/  HGMMA.64x256x16.F32.BF16 R24, R200, gdesc[UR4].tnspB, R24, gsb0 ;  /* 0x43e00004c8187df0 */ /* 0x000fe20008001818 */
[----:B------:R-:W-:Y:S02]  /*a820*/  R2UR UR6, R10 ;  /* 0x000000000a0672ca */ /* 0x000fe400000e0000 */
[----:B------:R-:W-:Y:S01]  /*a830*/  R2UR UR7, R11 ;  /* 0x000000000b0772ca */ /* 0x000fe200000e0000 */
[----:B0-----:R-:W-:Y:S01]  /*a840*/  FADD.FTZ R11, R0, R5 ;  /* 0x00000005000b7221 */ /* 0x001fe20000010000 */
[----:B------:R-:W-:Y:S02]  /*a850*/  IMAD.MOV.U32 R5, RZ, RZ, RZ ;  /* 0x000000ffff057224 */ /* 0x000fe400078e00ff */
[----:B------:R-:W-:Y:S02]  /*a860*/  IMAD.MOV.U32 R0, RZ, RZ, -0x800000 ;  /* 0xff800000ff007424 */ /* 0x000fe400078e00ff */
[----:B------:R-:W-:-:S13]  /*a870*/  FSETP.NE.FTZ.AND P1, PT, R11, RZ, PT ;  /* 0x000000ff0b00720b */ /* 0x000fda0003f35000 */
[----:B------:R-:W-:Y:S01]  /*a880*/  @P1 MUFU.RCP R7, R11 ;  /* 0x0000000b00071308 */ /* 0x000fe20000001000 */
[----:B------:R-:W-:Y:S02]  /*a890*/  WARPGROUP.DEPBAR.LE gsb0, 0x0 ;  /* 0x00008000000079c5 */ /* 0x000fe40000010000 */
[----:B------:R-:W-:-:S06]  /*a8a0*/  WARPGROUP.ARRIVE ;  /* 0x00000000000079c5 */ /* 0x000fcc0000000000 */
[----:B------:R-:W-:Y:S01]  /*a8b0*/  HGMMA.64x256x16.F32.BF16 R24, R196, gdesc[UR4].tnspB, R24, gsb0 ;  /* 0x43e00004c4187df0 */ /* 0x000fe20008001818 */
[----:B------:R-:W-:Y:S02]  /*a8c0*/  R2UR UR6, R8 ;  /* 0x00000000080672ca */ /* 0x000fe400000e0000 */
[----:B------:R-:W-:Y:S01]  /*a8d0*/  R2UR UR7, R9 ;  /* 0x00000000090772ca */ /* 0x000fe200000e0000 */
[----:B------:R-:W0:Y:S01]  /*a8e0*/  @P1 MUFU.LG2 R8, R11 ;  /* 0x0000000b00081308 */ /* 0x000e220000000c00 */
[----:B------:R-:W1:Y:S01]  /*a8f0*/  SHFL.BFLY PT, R9, R2, 0x1, 0x1f ;  /* 0x0c201f0002097f89 */ /* 0x000e6200000e0000 */
[----:B0-----:R-:W-:Y:S01]  /*a900*/  @P1 FMUL.FTZ R8, R8, 0.69314718246459960938 ;  /* 0x3f31721808081820 */ /* 0x001fe20000410000 */
[----:B-1----:R-:W-:Y:S01]  /*a910*/  FADD.FTZ R13, R2, R9 ;  /* 0x00000009020d7221 */ /* 0x002fe20000010000 */
[----:B------:R-:W-:Y:S02]  /*a920*/  IMAD.U32 R9, RZ, RZ, UR4 ;  /* 0x00000004ff097e24 */ /* 0x000fe4000f8e00ff */
[----:B------:R-:W-:-:S02]  /*a930*/  IMAD.MOV.U32 R2, RZ, RZ, -0x800000 ;  /* 0xff800000ff027424 */ /* 0x000fc400078e00ff */
[----:B------:R-:W-:Y:S01]  /*a940*/  FSETP.NE.FTZ.AND P2, PT, R13, RZ, PT ;  /* 0x000000ff0d00720b */ /* 0x000fe20003f55000 */
[----:B------:R-:W-:-:S04]  /*a950*/  @P1 FMUL.FTZ R9, R9, 0.69314718246459960938 ;  /* 0x3f31721809091820 */ /* 0x000fc80000410000 */
[----:B------:R-:W-:-:S08]  /*a960*/  @P1 FFMA.FTZ R2, R9, R4, R8 ;  /* 0x0000000409021223 */ /* 0x000fd00000010008 */
[----:B------:R-:W0:Y:S01]  /*a970*/  @P2 MUFU.LG2 R10, R13 ;  /* 0x0000000d000a2308 */ /* 0x000e220000000c00 */
[----:B------:R-:W-:-:S07]  /*a980*/  @P2 FMUL.FTZ R15, R15, 0.69314718246459960938 ;  /* 0x3f3172180f0f2820 */ /* 0x000fce0000410000 */
[----:B------:R1:W2:Y:S01]  /*a990*/  @P2 MUFU.RCP R5, R13 ;  /* 0x0000000d00052308 */ /* 0x0002a20000001000 */
[----:B0-----:R-:W-:-:S04]  /*a9a0*/  @P2 FMUL.FTZ R10, R10, 0.69314718246459960938 ;  /* 0x3f3172180a0a2820 */ /* 0x001fc80000410000 */
[----:B------:R-:W-:Y:S01]  /*a9b0*/  @P2 FFMA.FTZ R0, R15, R3, R10 ;  /* 0x000000030f002223 */ /* 0x000fe2000001000a */
[----:B------:R-:W-:Y:S02]  /*a9c0*/  WARPGROUP.DEPBAR.LE gsb0, 0x0 ;  /* 0x00008000000079c5 */ /* 0x000fe40000010000 */
[----:B------:R-:W-:-:S06]  /*a9d0*/  WARPGROUP.ARRIVE ;  /* 0x00000000000079c5 */ /* 0x000fcc0000000000 */
[----:B------:R-:W-:Y:S03]  /*a9e0*/  HGMMA.64x256x16.F32.BF16 R24, R192, gdesc[UR4].tnspB, R24, gsb0 ;  /* 0x43e00004c0187df0 */ /* 0x000fe60008001818 */
[----:B------:R-:W-:Y:S02]  /*a9f0*/  WARPGROUP.DEPBAR.LE gsb0, 0x0 ;  /* 0x00008000000079c5 */ /* 0x000fe40000010000 */
[----:B-12---:R-:W-:Y:S05]  /*aa00*/  @!P0 BRA `(.L_x_204) ;  /* 0x0000000000048947 */ /* 0x006fea0003800000 */
[----:B------:R-:W-:Y:S01]  /*aa10*/  BPT.TRAP 0x1 ;  /* 0x000000040000795c */ /* 0x000fe20000300000 */
.L_x_204:
[----:B------:R-:W2:Y:S01]  /*aa20*/  LDL.LU R3, [R1+0x38] ;  /* 0x0000380001037983 */ /* 0x000ea20000300800 */
[----:B------:R-:W-:Y:S01]  /*aa30*/  R2UR UR5, R16 ;  /* 0x00000000100572ca */ /* 0x000fe200000e0000 */
[----:B------:R-:W-:Y:S01]  /*aa40*/  UIADD3 UR38, UR38, 0x1, URZ ;  /* 0x0000000126267890 */ /* 0x000fe2000fffe03f */
[-C--:B------:R-:W-:Y:S01]  /*aa50*/  FMUL.FTZ R24, R24, R7.reuse ;  /* 0x0000000718187220 */ /* 0x080fe20000410000 */
[-C--:B------:R-:W-:Y:S01]  /*aa60*/  FMUL.FTZ R25, R25, R7.reuse ;  /* 0x0000000719197220 */ /* 0x080fe20000410000 */
[-C--:B------:R-:W-:Y:S01]  /*aa70*/  FMUL.FTZ R28, R28, R7.reuse ;  /* 0x000000071c1c7220 */ /* 0x080fe20000410000 */
[----:B------:R-:W-:Y:S01]  /*aa80*/  UISETP.NE.AND UP0, UPT, UR38, 0x2, UPT ;  /* 0x000000022600788c */ /* 0x000fe2000bf05270 */
        /* <DEDUP_REMOVED lines=126> */
[----:B------:R-:W-:Y:S01]  /*b270*/  USEL UR38, UR38, URZ, UP0 ;  /* 0x0000003f26267287 */ /* 0x000fe20008000000 */
[----:B--2---:R-:W-:Y:S01]  /*b280*/  R2UR UR4, R3 ;  /* 0x00000000030472ca */ /* 0x004fe200000e0000 */
[----:B------:R-:W-:-:S05]  /*b290*/  VIADD R3, R12, 0x38860 ;  /* 0x000388600c037836 */ /* 0x000fca0000000000 */
[----:B------:R-:W-:-:S04]  /*b2a0*/  PRMT R3, R6, 0x654, R3 ;  /* 0x0000065406037816 */ /* 0x000fc80000000003 */
[----:B------:R0:W-:Y:S03]  /*b2b0*/  SYNCS.ARRIVE.TRANS64.RED.A1T0 RZ, [R3+URZ], RZ ;  /* 0x000000ff03ff79a7 */ /* 0x0001e6000810043f */
[----:B------:R-:W-:-:S06]  /*b2c0*/  UIADD3 UR4, UR4, 0x1, URZ ;  /* 0x0000000104047890 */ /* 0x000fcc000fffe03f */
[----:B0-----:R-:W-:Y:S01]  /*b2d0*/  IMAD.U32 R3, RZ, RZ, UR4 ;  /* 0x00000004ff037e24 */ /* 0x001fe2000f8e00ff */
[----:B------:R-:W-:-:S04]  /*b2e0*/  USEL UR4, URZ, 0x1, UP0 ;  /* 0x000000013f047887 */ /* 0x000fc80008000000 */
[----:B------:R0:W-:Y:S01]  /*b2f0*/  STL [R1+0x38], R3 ;  /* 0x0000380301007387 */ /* 0x0001e20000100800 */
[----:B------:R-:W-:-:S06]  /*b300*/  ULOP3.LUT UR5, UR5, UR4, URZ, 0x3c, !UPT ;  /* 0x0000000405057292 */ /* 0x000fcc000f8e3c3f */
[----:B------:R-:W-:-:S07]  /*b310*/  IMAD.U32 R16, RZ, RZ, UR5 ;  /* 0x00000005ff107e24 */ /* 0x000fce000f8e00ff */
.L_x_180:
[----:B------:R-:W1:Y:S08]  /*b320*/  S2UR UR4, SR_CgaCtaId ;  /* 0x00000000000479c3 */ /* 0x000e700000008800 */
[----:B------:R-:W-:Y:S06]  /*b330*/  BAR.SYNC.DEFER_BLOCKING 0x5, 0x180 ;  /* 0x0146000000007b1d */ /* 0x000fec0000010000 */
[----:B------:R-:W-:Y:S01]  /*b340*/  UMOV UR8, 0x400 ;  /* 0x0000040000087882 */ /* 0x000fe20000000000 */
[----:B------:R-:W-:Y:S01]  /*b350*/  BSSY B0, `(.L_x_205) ;  /* 0x00004c1000007945 */ /* 0x000fe20003800000 */
[----:B-1----:R-:W-:-:S09]  /*b360*/  ULEA UR8, UR4, UR8, 0x18 ;  /* 0x0000000804087291 */ /* 0x002fd2000f8ec03f */
[----:B------:R-:W1:Y:S02]  /*b370*/  LDS.128 R4, [UR8+0x388d0] ;  /* 0x0388d008ff047984 */ /* 0x000e640008000c00 */
[----:B-1----:R-:W-:Y:S02]  /*b380*/  R2UR UR6, R5 ;  /* 0x00000000050672ca */ /* 0x002fe400000e0000 */
[----:B------:R-:W-:Y:S02]  /*b390*/  R2UR UR5, R6 ;  /* 0x00000000060572ca */ /* 0x000fe400000e0000 */
[----:B------:R-:W-:Y:S01]  /*b3a0*/  R2UR UR7, R7 ;  /* 0x00000000070772ca */ /* 0x000fe200000e0000 */
[----:B------:R-:W-:Y:S06]  /*b3b0*/  BAR.ARV 0x4, 0x180 ;  /* 0x0106000000007b1d */ /* 0x000fec0000002000 */
[----:B------:R-:W-:Y:S08]  /*b3c0*/  @P0 BRA `(.L_x_206) ;  /* 0x0000003800c80947 */ /* 0x000ff00003800000 */
[----:B------:R-:W2:Y:S01]  /*b3d0*/  LDL.LU R9, [R1+0x30] ;  /* 0x0000300001097983 */ /* 0x000ea20000300800 */
[----:B------:R-:W1:Y:S01]  /*b3e0*/  S2UR UR4, SR_SWINHI ;  /* 0x00000000000479c3 */ /* 0x000e620000002f00 */
[----:B------:R-:W-:Y:S01]  /*b3f0*/  IMAD.MOV.U32 R12, RZ, RZ, 0x2 ;  /* 0x00000002ff0c7424 */ /* 0x000fe200078e00ff */
[----:B------:R-:W-:Y:S01]  /*b400*/  F2FP.BF16.F32.PACK_AB R6, R29, R28 ;  /* 0x0000001c1d06723e */ /* 0x000fe200000010ff */
[----:B------:R-:W3:Y:S01]  /*b410*/  LDL.LU R8, [R1+0x34] ;  /* 0x0000340001087983 */ /* 0x000ee20000300800 */
[----:B------:R-:W-:Y:S01]  /*b420*/  F2FP.BF16.F32.PACK_AB R7, R31, R30 ;  /* 0x0000001e1f07723e */ /* 0x000fe200000010ff */
[----:B------:R-:W-:Y:S01]  /*b430*/  ULDC.64 UR14, c[0x0][0xc00] ;  /* 0x00030000000e7ab9 */ /* 0x000fe20000000a00 */
[----:B------:R-:W-:Y:S01]  /*b440*/  R2UR UR22, R212 ;  /* 0x00000000d41672ca */ /* 0x000fe200000e0000 */
[----:B0-----:R-:W4:Y:S01]  /*b450*/  LDL R3, [R1+0x48] ;  /* 0x0000480001037983 */ /* 0x001f220000100800 */
[----:B------:R-:W-:-:S03]  /*b460*/  ULDC UR20, c[0x0][0xbe8] ;  /* 0x0002fa0000147ab9 */ /* 0x000fc60000000800 */
[----:B------:R-:W5:Y:S01]  /*b470*/  LDL R170, [R1+0x2c] ;  /* 0x00002c0001aa7983 */ /* 0x000f620000100800 */
[----:B------:R-:W-:Y:S02]  /*b480*/  R2UR UR21, R215 ;  /* 0x00000000d71572ca */ /* 0x000fe400000e0000 */
[----:B------:R-:W-:Y:S01]  /*b490*/  R2UR UR24, R216 ;  /* 0x00000000d81872ca */ /* 0x000fe200000e0000 */
[----:B------:R-:W5:Y:S01]  /*b4a0*/  LDL R171, [R1+0x44] ;  /* 0x0000440001ab7983 */ /* 0x000f620000100800 */
[----:B------:R-:W-:Y:S01]  /*b4b0*/  UMOV UR10, UR8 ;  /* 0x00000008000a7c82 */ /* 0x000fe20008000000 */
[----:B-1----:R-:W-:Y:S01]  /*b4c0*/  UMOV UR11, UR4 ;  /* 0x00000004000b7c82 */ /* 0x002fe20008000000 */
[----:B------:R-:W-:Y:S01]  /*b4d0*/  BAR.SYNC.DEFER_BLOCKING 0x1, 0x100 ;  /* 0x0044000000007b1d */ /* 0x000fe20000010000 */
[----:B--2---:R-:W-:Y:S02]  /*b4e0*/  R2UR UR19, R9 ;  /* 0x00000000091372ca */ /* 0x004fe400000e0000 */
[----:B---3--:R-:W-:Y:S01]  /*b4f0*/  R2UR UR17, R8 ;  /* 0x00000000081172ca */ /* 0x008fe200000e0000 */
[----:B----4-:R-:W-:Y:S01]  /*b500*/  IMAD.WIDE R12, R3, R12, UR10 ;  /* 0x0000000a030c7e25 */ /* 0x010fe2000f8e020c */
[----:B-----5:R-:W-:-:S02]  /*b510*/  R2UR UR18, R170 ;  /* 0x00000000aa1272ca */ /* 0x020fc400000e0000 */
[C---:B------:R-:W-:Y:S02]  /*b520*/  IADD3 R15, P1, R12.reuse, 0x20, RZ ;  /* 0x000000200c0f7810 */ /* 0x040fe40007f3e0ff */
[----:B------:R-:W-:Y:S02]  /*b530*/  IADD3 R157, P4, R12, 0x60, RZ ;  /* 0x000000600c9d7810 */ /* 0x000fe40007f9e0ff */
[----:B------:R-:W-:Y:S02]  /*b540*/  LOP3.LUT R14, R15, 0x380, RZ, 0xc0, !PT ;  /* 0x000003800f0e7812 */ /* 0x000fe400078ec0ff */
[----:B------:R-:W-:Y:S02]  /*b550*/  LOP3.LUT R156, R157, 0x380, RZ, 0xc0, !PT ;  /* 0x000003809d9c7812 */ /* 0x000fe400078ec0ff */
[----:B------:R-:W-:Y:S02]  /*b560*/  SHF.R.U64 R14, R14, 0x3, RZ ;  /* 0x000000030e0e7819 */ /* 0x000fe400000012ff */
[----:B------:R-:W-:-:S02]  /*b570*/  IADD3 R161, P6, R12, 0x4020, RZ ;  /* 0x000040200ca17810 */ /* 0x000fc40007fde0ff */
[----:B------:R-:W-:Y:S02]  /*b580*/  LOP3.LUT R5, R12, 0x380, RZ, 0xc0, !PT ;  /* 0x000003800c057812 */ /* 0x000fe400078ec0ff */
[----:B------:R-:W-:Y:S02]  /*b590*/  SHF.R.U64 R156, R156, 0x3, RZ ;  /* 0x000000039c9c7819 */ /* 0x000fe400000012ff */
[----:B------:R-:W-:Y:S02]  /*b5a0*/  LOP3.LUT R14, R14, R15, RZ, 0x3c, !PT ;  /* 0x0000000f0e0e7212 */ /* 0x000fe400078e3cff */
[----:B------:R-:W-:Y:S02]  /*b5b0*/  IADD3 R159, P3, R12, 0x4000, RZ ;  /* 0x000040000c9f7810 */ /* 0x000fe40007f7e0ff */
[----:B------:R-:W-:Y:S02]  /*b5c0*/  LOP3.LUT R160, R161, 0x380, RZ, 0xc0, !PT ;  /* 0x00000380a1a07812 */ /* 0x000fe400078ec0ff */
[----:B------:R-:W-:-:S02]  /*b5d0*/  SHF.R.U64 R5, R5, 0x3, RZ ;  /* 0x0000000305057819 */ /* 0x000fc400000012ff */
[----:B------:R-:W-:Y:S02]  /*b5e0*/  IADD3.X R15, RZ, R13, RZ, P1, !PT ;  /* 0x0000000dff0f7210 */ /* 0x000fe40000ffe4ff */
[C---:B------:R-:W-:Y:S02]  /*b5f0*/  IADD3 R155, P0, R12.reuse, 0x40, RZ ;  /* 0x000000400c9b7810 */ /* 0x040fe40007f1e0ff */
[C---:B------:R-:W-:Y:S02]  /*b600*/  IADD3 R163, P5, R12.reuse, 0x4040, RZ ;  /* 0x000040400ca37810 */ /* 0x040fe40007fbe0ff */
[C---:B------:R-:W-:Y:S02]  /*b610*/  IADD3 R165, P2, R12.reuse, 0x4060, RZ ;  /* 0x000040600ca57810 */ /* 0x040fe40007f5e0ff */
[----:B------:R-:W-:Y:S02]  /*b620*/  IADD3 R167, P1, R12, 0x8000, RZ ;  /* 0x000080000ca77810 */ /* 0x000fe40007f3e0ff */
[----:B------:R-:W-:Y:S01]  /*b630*/  LOP3.LUT R156, R156, R157, RZ, 0x3c, !PT ;  /* 0x0000009d9c9c7212 */ /* 0x000fe200078e3cff */
[----:B------:R-:W-:Y:S01]  /*b640*/  IMAD.X R157, RZ, RZ, R13, P4 ;  /* 0x000000ffff9d7224 */ /* 0x000fe200020e060d */
[----:B------:R-:W-:-:S02]  /*b650*/  LOP3.LUT R158, R159, 0x380, RZ, 0xc0, !PT ;  /* 0x000003809f9e7812 */ /* 0x000fc400078ec0ff */
[----:B------:R-:W-:Y:S02]  /*b660*/  SHF.R.U64 R160, R160, 0x3, RZ ;  /* 0x00000003a0a07819 */ /* 0x000fe400000012ff */
[----:B------:R-:W-:Y:S01]  /*b670*/  LOP3.LUT R4, R5, R12, RZ, 0x3c, !PT ;  /* 0x0000000c05047212 */ /* 0x000fe200078e3cff */
[----:B------:R-:W-:Y:S01]  /*b680*/  IMAD.MOV.U32 R5, RZ, RZ, R13 ;  /* 0x000000ffff057224 */ /* 0x000fe200078e000d */
[----:B------:R-:W-:Y:S02]  /*b690*/  IADD3 R9, P4, R12, 0x8040, RZ ;  /* 0x000080400c097810 */ /* 0x000fe40007f9e0ff */
[----:B------:R-:W-:Y:S02]  /*b6a0*/  LOP3.LUT R154, R155, 0x380, RZ, 0xc0, !PT ;  /* 0x000003809b9a7812 */ /* 0x000fe400078ec0ff */
[----:B------:R-:W-:Y:S02]  /*b6b0*/  LOP3.LUT R162, R163, 0x380, RZ, 0xc0, !PT ;  /* 0x00000380a3a27812 */ /* 0x000fe400078ec0ff */
[----:B------:R-:W-:-:S02]  /*b6c0*/  LOP3.LUT R164, R165, 0x380, RZ, 0xc0, !PT ;  /* 0x00000380a5a47812 */ /* 0x000fc400078ec0ff */
[----:B------:R-:W-:Y:S02]  /*b6d0*/  LOP3.LUT R166, R167, 0x380, RZ, 0xc0, !PT ;  /* 0x00000380a7a67812 */ /* 0x000fe400078ec0ff */
[----:B------:R-:W-:Y:S02]  /*b6e0*/  SHF.R.U64 R158, R158, 0x3, RZ ;  /* 0x000000039e9e7819 */ /* 0x000fe400000012ff */
[----:B------:R-:W-:Y:S01]  /*b6f0*/  LOP3.LUT R160, R160, R161, RZ, 0x3c, !PT ;  /* 0x000000a1a0a07212 */ /* 0x000fe200078e3cff */
[----:B------:R-:W-:Y:S01]  /*b700*/  IMAD.X R161, RZ, RZ, R13, P6 ;  /* 0x000000ffffa17224 */ /* 0x000fe200030e060d */
[----:B------:R-:W-:Y:S02]  /*b710*/  LOP3.LUT R8, R9, 0x380, RZ, 0xc0, !PT ;  /* 0x0000038009087812 */ /* 0x000fe400078ec0ff */
[----:B------:R-:W-:Y:S02]  /*b720*/  SHF.R.U64 R154, R154, 0x3, RZ ;  /* 0x000000039a9a7819 */ /* 0x000fe400000012ff */
[----:B------:R-:W-:-:S02]  /*b730*/  SHF.R.U64 R162, R162, 0x3, RZ ;  /* 0x00000003a2a27819 */ /* 0x000fc400000012ff */
[----:B------:R-:W-:Y:S02]  /*b740*/  SHF.R.U64 R164, R164, 0x3, RZ ;  /* 0x00000003a4a47819 */ /* 0x000fe400000012ff */
[----:B------:R-:W-:Y:S02]  /*b750*/  SHF.R.U64 R166, R166, 0x3, RZ ;  /* 0x00000003a6a67819 */ /* 0x000fe400000012ff */
[----:B------:R-:W-:Y:S02]  /*b760*/  MOV R3, R4 ;  /* 0x0000000400037202 */ /* 0x000fe40000000f00 */
[----:B------:R-:W-:Y:S02]  /*b770*/  IADD3 R17, P6, R12, 0xc000, RZ ;  /* 0x0000c0000c117810 */ /* 0x000fe40007fde0ff */
[----:B------:R-:W-:Y:S02]  /*b780*/  F2FP.BF16.F32.PACK_AB R4, R25, R24 ;  /* 0x000000181904723e */ /* 0x000fe400000010ff */
[----:B------:R-:W-:-:S02]  /*b790*/  F2FP.BF16.F32.PACK_AB R5, R27, R26 ;  /* 0x0000001a1b05723e */ /* 0x000fc400000010ff */
[----:B------:R-:W-:Y:S01]  /*b7a0*/  LOP3.LUT R158, R158, R159, RZ, 0x3c, !PT ;  /* 0x0000009f9e9e7212 */ /* 0x000fe200078e3cff */
[--C-:B------:R-:W-:Y:S01]  /*b7b0*/  IMAD.X R159, RZ, RZ, R13.reuse, P3 ;  /* 0x000000ffff9f7224 */ /* 0x100fe200018e060d */
[----:B------:R-:W-:Y:S02]  /*b7c0*/  SHF.R.U64 R8, R8, 0x3, RZ ;  /* 0x0000000308087819 */ /* 0x000fe400000012ff */
[----:B------:R-:W-:Y:S01]  /*b7d0*/  LOP3.LUT R154, R154, R155, RZ, 0x3c, !PT ;  /* 0x0000009b9a9a7212 */ /* 0x000fe200078e3cff */
[--C-:B------:R-:W-:Y:S01]  /*b7e0*/  IMAD.X R155, RZ, RZ, R13.reuse, P0 ;  /* 0x000000ffff9b7224 */ /* 0x100fe200000e060d */
[----:B------:R-:W-:Y:S01]  /*b7f0*/  LOP3.LUT R162, R162, R163, RZ, 0x3c, !PT ;  /* 0x000000a3a2a27212 */ /* 0x000fe200078e3cff */
[--C-:B------:R-:W-:Y:S01]  /*b800*/  IMAD.X R163, RZ, RZ, R13.reuse, P5 ;  /* 0x000000ffffa37224 */ /* 0x100fe200028e060d */
[----:B------:R-:W-:Y:S01]  /*b810*/  LOP3.LUT R164, R164, R165, RZ, 0x3c, !PT ;  /* 0x000000a5a4a47212 */ /* 0x000fe200078e3cff */
[--C-:B------:R-:W-:Y:S01]  /*b820*/  IMAD.X R165, RZ, RZ, R13.reuse, P2 ;  /* 0x000000ffffa57224 */ /* 0x100fe200010e060d */
[----:B------:R-:W-:Y:S01]  /*b830*/  LOP3.LUT R166, R166, R167, RZ, 0x3c, !PT ;  /* 0x000000a7a6a67212 */ /* 0x000fe200078e3cff */
[----:B------:R-:W-:Y:S01]  /*b840*/  IMAD.X R167, RZ, RZ, R13, P1 ;  /* 0x000000ffffa77224 */ /* 0x000fe200008e060d */
[----:B------:R-:W-:-:S02]  /*b850*/  IADD3 R11, P3, R12, 0x8060, RZ ;  /* 0x000080600c0b7810 */ /* 0x000fc40007f7e0ff */
[----:B------:R-:W-:Y:S01]  /*b860*/  LOP3.LUT R10, R17, 0x380, RZ, 0xc0, !PT ;  /* 0x00000380110a7812 */ /* 0x000fe200078ec0ff */
[----:B------:R0:W-:Y:S01]  /*b870*/  STSM.16.M88.4 [R3], R4 ;  /* 0x0000000403007844 */ /* 0x0001e20000000200 */
[C---:B------:R-:W-:Y:S02]  /*b880*/  IADD3 R169, P0, R12.reuse, 0x8020, RZ ;  /* 0x000080200ca97810 */ /* 0x040fe40007f1e0ff */
[C---:B------:R-:W-:Y:S02]  /*b890*/  IADD3 R20, P5, R12.reuse, 0xc020, RZ ;  /* 0x0000c0200c147810 */ /* 0x040fe40007fbe0ff */
[C---:B------:R-:W-:Y:S02]  /*b8a0*/  IADD3 R153, P2, R12.reuse, 0xc040, RZ ;  /* 0x0000c0400c997810 */ /* 0x040fe40007f5e0ff */
[----:B------:R-:W-:Y:S02]  /*b8b0*/  IADD3 R18, P1, R12, 0xc060, RZ ;  /* 0x0000c0600c127810 */ /* 0x000fe40007f3e0ff */
[----:B------:R-:W-:-:S02]  /*b8c0*/  SHF.R.U64 R10, R10, 0x3, RZ ;  /* 0x000000030a0a7819 */ /* 0x000fc400000012ff */
[----:B------:R-:W-:Y:S02]  /*b8d0*/  LOP3.LUT R168, R169, 0x380, RZ, 0xc0, !PT ;  /* 0x00000380a9a87812 */ /* 0x000fe400078ec0ff */
[----:B------:R-:W-:Y:S02]  /*b8e0*/  LOP3.LUT R21, R20, 0x380, RZ, 0xc0, !PT ;  /* 0x0000038014157812 */ /* 0x000fe400078ec0ff */
[----:B0-----:R-:W-:Y:S01]  /*b8f0*/  LOP3.LUT R4, R8, R9, RZ, 0x3c, !PT ;  /* 0x0000000908047212 */ /* 0x001fe200078e3cff */
[----:B------:R-:W-:Y:S01]  /*b900*/  IMAD.X R5, RZ, RZ, R13, P4 ;  /* 0x000000ffff057224 */ /* 0x000fe200020e060d */
[----:B------:R-:W-:Y:S02]  /*b910*/  LOP3.LUT R8, R11, 0x380, RZ, 0xc0, !PT ;  /* 0x000003800b087812 */ /* 0x000fe400078ec0ff */
[----:B------:R-:W-:Y:S02]  /*b920*/  LOP3.LUT R152, R153, 0x380, RZ, 0xc0, !PT ;  /* 0x0000038099987812 */ /* 0x000fe400078ec0ff */
[----:B------:R-:W-:-:S02]  /*b930*/  LOP3.LUT R19, R18, 0x380, RZ, 0xc0, !PT ;  /* 0x0000038012137812 */ /* 0x000fc400078ec0ff */
[----:B------:R-:W-:Y:S02]  /*b940*/  SHF.R.U64 R8, R8, 0x3, RZ ;  /* 0x0000000308087819 */ /* 0x000fe400000012ff */
[----:B------:R-:W-:Y:S02]  /*b950*/  LOP3.LUT R10, R10, R17, RZ, 0x3c, !PT ;  /* 0x000000110a0a7212 */ /* 0x000fe400078e3cff */
[----:B------:R-:W-:Y:S02]  /*b960*/  MOV R17, R4 ;  /* 0x0000000400117202 */ /* 0x000fe40000000f00 */
[----:B------:R-:W-:Y:S02]  /*b970*/  SHF.R.U64 R168, R168, 0x3, RZ ;  /* 0x00000003a8a87819 */ /* 0x000fe400000012ff */
[----:B------:R-:W-:Y:S02]  /*b980*/  SHF.R.U64 R21, R21, 0x3, RZ ;  /* 0x0000000315157819 */ /* 0x000fe400000012ff */
[----:B------:R-:W-:-:S02]  /*b990*/  SHF.R.U64 R152, R152, 0x3, RZ ;  /* 0x0000000398987819 */ /* 0x000fc400000012ff */
[----:B------:R-:W-:Y:S02]  /*b9a0*/  SHF.R.U64 R19, R19, 0x3, RZ ;  /* 0x0000000313137819 */ /* 0x000fe400000012ff */
[----:B------:R-:W-:Y:S02]  /*b9b0*/  MOV R14, R14 ;  /* 0x0000000e000e7202 */ /* 0x000fe40000000f00 */
[----:B------:R-:W-:Y:S02]  /*b9c0*/  F2FP.BF16.F32.PACK_AB R4, R33, R32 ;  /* 0x000000202104723e */ /* 0x000fe400000010ff */
[----:B------:R-:W-:Y:S02]  /*b9d0*/  F2FP.BF16.F32.PACK_AB R5, R35, R34 ;  /* 0x000000222305723e */ /* 0x000fe400000010ff */
[----:B------:R-:W-:Y:S02]  /*b9e0*/  F2FP.BF16.F32.PACK_AB R6, R37, R36 ;  /* 0x000000242506723e */ /* 0x000fe400000010ff */
[----:B------:R-:W-:Y:S01]  /*b9f0*/  F2FP.BF16.F32.PACK_AB R7, R39, R38 ;  /* 0x000000262707723e */ /* 0x000fe200000010ff */
[--C-:B------:R-:W-:Y:S01]  /*ba00*/  IMAD.X R9, RZ, RZ, R13.reuse, P3 ;  /* 0x000000ffff097224 */ /* 0x100fe200018e060d */
[----:B------:R-:W-:Y:S01]  /*ba10*/  LOP3.LUT R8, R8, R11, RZ, 0x3c, !PT ;  /* 0x0000000b08087212 */ /* 0x000fe200078e3cff */
        /* <DEDUP_REMOVED lines=9> */
[----:B------:R0:W-:Y:S01]  /*bab0*/  STSM.16.M88.4 [R14], R4 ;  /* 0x000000040e007844 */ /* 0x0001e20000000200 */
[----:B------:R-:W-:-:S02]  /*bac0*/  MOV R154, R154 ;  /* 0x0000009a009a7202 */ /* 0x000fc40000000f00 */
[----:B------:R-:W-:Y:S02]  /*bad0*/  F2FP.BF16.F32.PACK_AB R12, R41, R40 ;  /* 0x00000028290c723e */ /* 0x000fe400000010ff */
[----:B------:R-:W-:Y:S02]  /*bae0*/  F2FP.BF16.F32.PACK_AB R13, R43, R42 ;  /* 0x0000002a2b0d723e */ /* 0x000fe400000010ff */
[----:B------:R-:W-:Y:S02]  /*baf0*/  F2FP.BF16.F32.PACK_AB R15, R47, R46 ;  /* 0x0000002e2f0f723e */ /* 0x000fe400000010ff */
[----:B------:R-:W-:Y:S02]  /*bb00*/  MOV R156, R156 ;  /* 0x0000009c009c7202 */ /* 0x000fe40000000f00 */
[----:B------:R-:W-:Y:S02]  /*bb10*/  MOV R22, R8 ;  /* 0x0000000800167202 */ /* 0x000fe40000000f00 */
[----:B------:R-:W-:-:S02]  /*bb20*/  MOV R3, R10 ;  /* 0x0000000a00037202 */ /* 0x000fc40000000f00 */
[----:B0-----:R-:W-:Y:S02]  /*bb30*/  F2FP.BF16.F32.PACK_AB R14, R45, R44 ;  /* 0x0000002c2d0e723e */ /* 0x001fe400000010ff */
[----:B------:R-:W-:Y:S02]  /*bb40*/  F2FP.BF16.F32.PACK_AB R4, R49, R48 ;  /* 0x000000303104723e */ /* 0x000fe400000010ff */
[----:B------:R-:W-:Y:S02]  /*bb50*/  F2FP.BF16.F32.PACK_AB R5, R51, R50 ;  /* 0x000000323305723e */ /* 0x000fe400000010ff */
[----:B------:R-:W-:Y:S02]  /*bb60*/  F2FP.BF16.F32.PACK_AB R6, R53, R52 ;  /* 0x000000343506723e */ /* 0x000fe400000010ff */
[----:B------:R-:W-:Y:S02]  /*bb70*/  F2FP.BF16.F32.PACK_AB R7, R55, R54 ;  /* 0x000000363707723e */ /* 0x000fe400000010ff */
[----:B------:R-:W-:-:S02]  /*bb80*/  MOV R158, R158 ;  /* 0x0000009e009e7202 */ /* 0x000fc40000000f00 */
[----:B------:R-:W-:Y:S02]  /*bb90*/  F2FP.BF16.F32.PACK_AB R8, R57, R56 ;  /* 0x000000383908723e */ /* 0x000fe400000010ff */
[----:B------:R-:W-:Y:S02]  /*bba0*/  F2FP.BF16.F32.PACK_AB R9, R59, R58 ;  /* 0x0000003a3b09723e */ /* 0x000fe400000010ff */
[----:B------:R-:W-:Y:S02]  /*bbb0*/  F2FP.BF16.F32.PACK_AB R10, R61, R60 ;  /* 0x0000003c3d0a723e */ /* 0x000fe400000010ff */
[----:B------:R-:W-:Y:S01]  /*bbc0*/  F2FP.BF16.F32.PACK_AB R11, R63, R62 ;  /* 0x0000003e3f0b723e */ /* 0x000fe200000010ff */
[----:B------:R0:W-:Y:S01]  /*bbd0*/  STSM.16.M88.4 [R154], R12 ;  /* 0x0000000c9a007844 */ /* 0x0001e20000000200 */
[----:B------:R-:W-:Y:S02]  /*bbe0*/  MOV R160, R160 ;  /* 0x000000a000a07202 */ /* 0x000fe40000000f00 */
[----:B------:R-:W-:Y:S01]  /*bbf0*/  MOV R20, R20 ;  /* 0x0000001400147202 */ /* 0x000fe20000000f00 */
[----:B------:R1:W-:Y:S01]  /*bc00*/  STSM.16.M88.4 [R156], R4 ;  /* 0x000000049c007844 */ /* 0x0003e20000000200 */
[----:B------:R-:W-:-:S02]  /*bc10*/  MOV R21, R152 ;  /* 0x0000009800157202 */ /* 0x000fc40000000f00 */
[----:B------:R-:W-:Y:S01]  /*bc20*/  MOV R162, R162 ;  /* 0x000000a200a27202 */ /* 0x000fe20000000f00 */
[----:B------:R2:W-:Y:S01]  /*bc30*/  STSM.16.M88.4 [R158], R8 ;  /* 0x000000089e007844 */ /* 0x0005e20000000200 */
[----:B------:R-:W-:Y:S02]  /*bc40*/  F2FP.BF16.F32.PACK_AB R152, R73, R72 ;  /* 0x000000484998723e */ /* 0x000fe400000010ff */
[----:B------:R-:W-:Y:S02]  /*bc50*/  F2FP.BF16.F32.PACK_AB R153, R75, R74 ;  /* 0x0000004a4b99723e */ /* 0x000fe400000010ff */
[----:B------:R-:W-:Y:S02]  /*bc60*/  F2FP.BF16.F32.PACK_AB R155, R79, R78 ;  /* 0x0000004e4f9b723e */ /* 0x000fe400000010ff */
[----:B0-----:R-:W-:Y:S02]  /*bc70*/  F2FP.BF16.F32.PACK_AB R12, R65, R64 ;  /* 0x00000040410c723e */ /* 0x001fe400000010ff */
[----:B------:R-:W-:-:S02]  /*bc80*/  F2FP.BF16.F32.PACK_AB R13, R67, R66 ;  /* 0x00000042430d723e */ /* 0x000fc400000010ff */
[----:B------:R-:W-:Y:S02]  /*bc90*/  F2FP.BF16.F32.PACK_AB R14, R69, R68 ;  /* 0x00000044450e723e */ /* 0x000fe400000010ff */
[----:B------:R-:W-:Y:S02]  /*bca0*/  F2FP.BF16.F32.PACK_AB R15, R71, R70 ;  /* 0x00000046470f723e */ /* 0x000fe400000010ff */
[----:B------:R-:W-:Y:S02]  /*bcb0*/  F2FP.BF16.F32.PACK_AB R154, R77, R76 ;  /* 0x0000004c4d9a723e */ /* 0x000fe400000010ff */
[----:B------:R-:W-:Y:S02]  /*bcc0*/  MOV R164, R164 ;  /* 0x000000a400a47202 */ /* 0x000fe40000000f00 */
[----:B-1----:R-:W-:Y:S02]  /*bcd0*/  F2FP.BF16.F32.PACK_AB R156, R81, R80 ;  /* 0x00000050519c723e */ /* 0x002fe400000010ff */
[----:B------:R-:W-:-:S02]  /*bce0*/  F2FP.BF16.F32.PACK_AB R157, R83, R82 ;  /* 0x00000052539d723e */ /* 0x000fc400000010ff */
[----:B--2---:R-:W-:Y:S02]  /*bcf0*/  F2FP.BF16.F32.PACK_AB R158, R85, R84 ;  /* 0x00000054559e723e */ /* 0x004fe400000010ff */
[----:B------:R-:W-:Y:S01]  /*bd00*/  F2FP.BF16.F32.PACK_AB R159, R87, R86 ;  /* 0x00000056579f723e */ /* 0x000fe200000010ff */
[----:B------:R0:W-:Y:S01]  /*bd10*/  STSM.16.M88.4 [R160], R12 ;  /* 0x0000000ca0007844 */ /* 0x0001e20000000200 */
[----:B------:R-:W-:Y:S02]  /*bd20*/  MOV R166, R166 ;  /* 0x000000a600a67202 */ /* 0x000fe40000000f00 */
[----:B------:R-:W-:Y:S02]  /*bd30*/  F2FP.BF16.F32.PACK_AB R4, R89, R88 ;  /* 0x000000585904723e */ /* 0x000fe400000010ff */
[----:B------:R-:W-:Y:S02]  /*bd40*/  F2FP.BF16.F32.PACK_AB R5, R91, R90 ;  /* 0x0000005a5b05723e */ /* 0x000fe400000010ff */
[----:B------:R-:W-:-:S02]  /*bd50*/  F2FP.BF16.F32.PACK_AB R6, R93, R92 ;  /* 0x0000005c5d06723e */ /* 0x000fc400000010ff */
[----:B------:R-:W-:Y:S02]  /*bd60*/  F2FP.BF16.F32.PACK_AB R7, R95, R94 ;  /* 0x0000005e5f07723e */ /* 0x000fe400000010ff */
[----:B------:R-:W-:Y:S02]  /*bd70*/  MOV R168, R168 ;  /* 0x000000a800a87202 */ /* 0x000fe40000000f00 */
[----:B------:R-:W-:Y:S02]  /*bd80*/  F2FP.BF16.F32.PACK_AB R8, R97, R96 ;  /* 0x000000606108723e */ /* 0x000fe400000010ff */
[----:B------:R-:W-:Y:S02]  /*bd90*/  F2FP.BF16.F32.PACK_AB R9, R99, R98 ;  /* 0x000000626309723e */ /* 0x000fe400000010ff */
[----:B------:R-:W-:Y:S02]  /*bda0*/  F2FP.BF16.F32.PACK_AB R10, R101, R100 ;  /* 0x00000064650a723e */ /* 0x000fe400000010ff */
[----:B------:R-:W-:Y:S01]  /*bdb0*/  F2FP.BF16.F32.PACK_AB R11, R103, R102 ;  /* 0x00000066670b723e */ /* 0x000fe200000010ff */
[----:B------:R1:W-:Y:S01]  /*bdc0*/  STSM.16.M88.4 [R162], R152 ;  /* 0x00000098a2007844 */ /* 0x0003e20000000200 */
[----:B0-----:R-:W-:-:S02]  /*bdd0*/  F2FP.BF16.F32.PACK_AB R12, R105, R104 ;  /* 0x00000068690c723e */ /* 0x001fc400000010ff */
[----:B------:R-:W-:Y:S02]  /*bde0*/  F2FP.BF16.F32.PACK_AB R13, R107, R106 ;  /* 0x0000006a6b0d723e */ /* 0x000fe400000010ff */
[----:B------:R-:W-:Y:S02]  /*bdf0*/  F2FP.BF16.F32.PACK_AB R14, R109, R108 ;  /* 0x0000006c6d0e723e */ /* 0x000fe400000010ff */
[----:B------:R-:W-:Y:S01]  /*be00*/  F2FP.BF16.F32.PACK_AB R15, R111, R110 ;  /* 0x0000006e6f0f723e */ /* 0x000fe200000010ff */
[----:B------:R0:W-:Y:S01]  /*be10*/  STSM.16.M88.4 [R164], R156 ;  /* 0x0000009ca4007844 */ /* 0x0001e20000000200 */
[----:B------:R-:W-:-:S03]  /*be20*/  MOV R161, R18 ;  /* 0x0000001200a17202 */ /* 0x000fc60000000f00 */
[----:B------:R2:W-:Y:S01]  /*be30*/  STSM.16.M88.4 [R166], R4 ;  /* 0x00000004a6007844 */ /* 0x0005e20000000200 */
[----:B-1----:R-:W-:Y:S02]  /*be40*/  F2FP.BF16.F32.PACK_AB R152, R113, R112 ;  /* 0x000000707198723e */ /* 0x002fe400000010ff */
[----:B------:R-:W-:Y:S02]  /*be50*/  F2FP.BF16.F32.PACK_AB R153, R115, R114 ;  /* 0x000000727399723e */ /* 0x000fe400000010ff */
[----:B------:R-:W-:Y:S02]  /*be60*/  F2FP.BF16.F32.PACK_AB R154, R117, R116 ;  /* 0x00000074759a723e */ /* 0x000fe400000010ff */
[----:B------:R-:W-:Y:S01]  /*be70*/  F2FP.BF16.F32.PACK_AB R155, R119, R118 ;  /* 0x00000076779b723e */ /* 0x000fe200000010ff */
[----:B------:R1:W-:Y:S01]  /*be80*/  STSM.16.M88.4 [R168], R8 ;  /* 0x00000008a8007844 */ /* 0x0003e20000000200 */
[----:B0-----:R-:W-:Y:S02]  /*be90*/  F2FP.BF16.F32.PACK_AB R156, R121, R120 ;  /* 0x00000078799c723e */ /* 0x001fe400000010ff */
[----:B------:R-:W-:-:S02]  /*bea0*/  F2FP.BF16.F32.PACK_AB R157, R123, R122 ;  /* 0x0000007a7b9d723e */ /* 0x000fc400000010ff */
[----:B------:R-:W-:Y:S02]  /*beb0*/  F2FP.BF16.F32.PACK_AB R158, R125, R124 ;  /* 0x0000007c7d9e723e */ /* 0x000fe400000010ff */
[----:B------:R-:W-:Y:S01]  /*bec0*/  F2FP.BF16.F32.PACK_AB R159, R127, R126 ;  /* 0x0000007e7f9f723e */ /* 0x000fe200000010ff */
[----:B------:R0:W-:Y:S01]  /*bed0*/  STSM.16.M88.4 [R17], R12 ;  /* 0x0000000c11007844 */ /* 0x0001e20000000200 */
[----:B--2---:R-:W-:Y:S02]  /*bee0*/  F2FP.BF16.F32.PACK_AB R4, R129, R128 ;  /* 0x000000808104723e */ /* 0x004fe400000010ff */
[----:B------:R-:W-:Y:S02]  /*bef0*/  F2FP.BF16.F32.PACK_AB R5, R131, R130 ;  /* 0x000000828305723e */ /* 0x000fe400000010ff */
[----:B------:R-:W-:Y:S02]  /*bf00*/  F2FP.BF16.F32.PACK_AB R6, R133, R132 ;  /* 0x000000848506723e */ /* 0x000fe400000010ff */
[----:B------:R-:W-:-:S02]  /*bf10*/  F2FP.BF16.F32.PACK_AB R7, R135, R134 ;  /* 0x000000868707723e */ /* 0x000fc400000010ff */
[----:B-1----:R-:W-:Y:S02]  /*bf20*/  F2FP.BF16.F32.PACK_AB R8, R137, R136 ;  /* 0x000000888908723e */ /* 0x002fe400000010ff */
[----:B------:R-:W-:Y:S02]  /*bf30*/  F2FP.BF16.F32.PACK_AB R9, R139, R138 ;  /* 0x0000008a8b09723e */ /* 0x000fe400000010ff */
[----:B------:R-:W-:Y:S02]  /*bf40*/  F2FP.BF16.F32.PACK_AB R10, R141, R140 ;  /* 0x0000008c8d0a723e */ /* 0x000fe400000010ff */
[----:B------:R-:W-:Y:S01]  /*bf50*/  F2FP.BF16.F32.PACK_AB R11, R143, R142 ;  /* 0x0000008e8f0b723e */ /* 0x000fe200000010ff */
[----:B------:R-:W-:Y:S01]  /*bf60*/  STSM.16.M88.4 [R22], R152 ;  /* 0x0000009816007844 */ /* 0x000fe20000000200 */
[----:B0-----:R-:W-:Y:S02]  /*bf70*/  F2FP.BF16.F32.PACK_AB R12, R145, R144 ;  /* 0x00000090910c723e */ /* 0x001fe400000010ff */
[----:B------:R-:W-:-:S02]  /*bf80*/  F2FP.BF16.F32.PACK_AB R13, R147, R146 ;  /* 0x00000092930d723e */ /* 0x000fc400000010ff */
[----:B------:R-:W-:Y:S02]  /*bf90*/  F2FP.BF16.F32.PACK_AB R14, R149, R148 ;  /* 0x00000094950e723e */ /* 0x000fe400000010ff */
[----:B------:R-:W-:Y:S01]  /*bfa0*/  F2FP.BF16.F32.PACK_AB R15, R151, R150 ;  /* 0x00000096970f723e */ /* 0x000fe200000010ff */
[----:B------:R-:W-:Y:S04]  /*bfb0*/  STSM.16.M88.4 [R3], R156 ;  /* 0x0000009c03007844 */ /* 0x000fe80000000200 */
[----:B------:R0:W-:Y:S04]  /*bfc0*/  STSM.16.M88.4 [R20], R4 ;  /* 0x0000000414007844 */ /* 0x0001e80000000200 */
[----:B------:R1:W-:Y:S04]  /*bfd0*/  STSM.16.M88.4 [R21], R8 ;  /* 0x0000000815007844 */ /* 0x0003e80000000200 */
[----:B------:R2:W-:Y:S01]  /*bfe0*/  STSM.16.M88.4 [R161], R12 ;  /* 0x0000000ca1007844 */ /* 0x0005e20000000200 */
[----:B------:R-:W-:Y:S01]  /*bff0*/  USHF.L.U32 UR4, UR19, 0x2, URZ ;  /* 0x0000000213047899 */ /* 0x000fe2000800063f */
[----:B------:R-:W-:Y:S01]  /*c000*/  BAR.SYNC.DEFER_BLOCKING 0x1, 0x100 ;  /* 0x0044000000007b1d */ /* 0x000fe20000010000 */
[----:B------:R-:W-:Y:S01]  /*c010*/  ISETP.NE.U32.AND P0, PT, RZ, UR14, PT ;  /* 0x0000000eff007c0c */ /* 0x000fe2000bf05070 */
[----:B------:R-:W-:-:S02]  /*c020*/  USHF.L.U64.HI UR16, UR19, 0x2, UR17 ;  /* 0x0000000213107899 */ /* 0x000fc40008010211 */
[----:B------:R-:W-:Y:S01]  /*c030*/  UIADD3 UR9, UP0, UR4, UR14, URZ ;  /* 0x0000000e04097290 */ /* 0x000fe2000ff1e03f */
[----:B------:R-:W-:-:S03]  /*c040*/  ISETP.NE.AND.EX P0, PT, RZ, UR15, PT, P0 ;  /* 0x0000000fff007c0c */ /* 0x000fc6000bf05300 */
[----:B------:R-:W-:Y:S02]  /*c050*/  UIADD3.X UR12, UR16, UR15, URZ, UP0, !UPT ;  /* 0x0000000f100c7290 */ /* 0x000fe400087fe43f */
[----:B------:R-:W-:-:S04]  /*c060*/  IMAD.U32 R18, RZ, RZ, UR9 ;  /* 0x00000009ff127e24 */ /* 0x000fc8000f8e00ff */
[----:B------:R-:W-:Y:S01]  /*c070*/  IMAD.U32 R19, RZ, RZ, UR12 ;  /* 0x0000000cff137e24 */ /* 0x000fe2000f8e00ff */
[----:B------:R-:W-:-:S04]  /*c080*/  ULDC.64 UR12, c[0x0][0xc08] ;  /* 0x00030200000c7ab9 */ /* 0x000fc80000000a00 */
[----:B------:R-:W3:Y:S01]  /*c090*/  @P0 LDG.E R17, desc[UR36][R18.64] ;  /* 0x0000002412110981 */ /* 0x000ee2000c1e1900 */
[----:B------:R-:W-:-:S04]  /*c0a0*/  UISETP.NE.U32.AND UP0, UPT, UR12, URZ, UPT ;  /* 0x0000003f0c00728c */ /* 0x000fc8000bf05070 */
[----:B------:R-:W-:-:S06]  /*c0b0*/  UISETP.NE.AND.EX UP0, UPT, UR13, URZ, UPT, UP0 ;  /* 0x0000003f0d00728c */ /* 0x000fcc000bf05300 */
[----:B------:R-:W-:-:S05]  /*c0c0*/  PLOP3.LUT P4, PT, PT, PT, UP0, 0x80, 0x0 ;  /* 0x000000000000781c */ /* 0x000fca0003f8f008 */
[----:B------:R-:W-:-:S03]  /*c0d0*/  @UP0 UIADD3 UR12, UP1, UR4, UR12, URZ ;  /* 0x0000000c040c0290 */ /* 0x000fc6000ff3e03f */
[----:B------:R-:W-:Y:S01]  /*c0e0*/  ULDC UR4, c[0x0][0xad4] ;  /* 0x0002b50000047ab9 */ /* 0x000fe20000000800 */
[----:B------:R-:W-:Y:S02]  /*c0f0*/  @UP0 UIADD3.X UR13, UR16, UR13, URZ, UP1, !UPT ;  /* 0x0000000d100d0290 */ /* 0x000fe40008ffe43f */
[----:B0-----:R-:W-:-:S04]  /*c100*/  IMAD.U32 R4, RZ, RZ, UR12 ;  /* 0x0000000cff047e24 */ /* 0x001fc8000f8e00ff */
[----:B------:R-:W-:-:S05]  /*c110*/  IMAD.U32 R5, RZ, RZ, UR13 ;  /* 0x0000000dff057e24 */ /* 0x000fca000f8e00ff */
[----:B------:R0:W4:Y:S01]  /*c120*/  @P4 LDG.E R3, desc[UR36][R4.64] ;  /* 0x0000002404034981 */ /* 0x000122000c1e1900 */
[----:B------:R-:W-:Y:S02]  /*c130*/  UISETP.NE.AND UP0, UPT, UR22, URZ, UPT ;  /* 0x0000003f1600728c */ /* 0x000fe4000bf05270 */
[----:B------:R-:W-:Y:S02]  /*c140*/  UISETP.NE.AND UP1, UPT, UR20, 0x1, UPT ;  /* 0x000000011400788c */ /* 0x000fe4000bf25270 */
[----:B------:R-:W-:Y:S01]  /*c150*/  USEL UR4, UR22, UR4, UP0 ;  /* 0x0000000416047287 */ /* 0x000fe20008000000 */
[----:B------:R-:W-:-:S03]  /*c160*/  UMOV UR23, 0x9b8 ;  /* 0x000009b800177882 */ /* 0x000fc60000000000 */
[----:B------:R-:W-:Y:S01]  /*c170*/  UISETP.GT.AND UP2, UPT, UR4, 0x1, UPT ;  /* 0x000000010400788c */ /* 0x000fe2000bf44270 */
[----:B------:R-:W-:Y:S01]  /*c180*/  PLOP3.LUT P1, PT, PT, PT, UP1, 0x80, 0x0 ;  /* 0x000000000000781c */ /* 0x000fe20003f2f018 */
[----:B------:R-:W-:Y:S02]  /*c190*/  UISETP.NE.U32.AND UP0, UPT, UR14, URZ, UPT ;  /* 0x0000003f0e00728c */ /* 0x000fe4000bf05070 */
[----:B------:R-:W-:Y:S01]  /*c1a0*/  USEL UR23, UR23, 0x978, UP2 ;  /* 0x0000097817177887 */ /* 0x000fe20009000000 */
[----:B-1----:R-:W-:Y:S01]  /*c1b0*/  IMAD.U32 R8, RZ, RZ, UR18 ;  /* 0x00000012ff087e24 */ /* 0x002fe2000f8e00ff */
[----:B------:R-:W-:Y:S01]  /*c1c0*/  UISETP.NE.AND.EX UP0, UPT, UR15, URZ, UPT, UP0 ;  /* 0x0000003f0f00728c */ /* 0x000fe2000bf05300 */
[----:B------:R-:W-:Y:S02]  /*c1d0*/  UMOV UR4, URZ ;  /* 0x0000003f00047c82 */ /* 0x000fe40008000000 */
[----:B------:R-:W-:Y:S01]  /*c1e0*/  IMAD R8, R8, 0x80, R171 ;  /* 0x0000008008087824 */ /* 0x000fe200078e02ab */
[----:B------:R-:W-:Y:S01]  /*c1f0*/  USEL UR9, UR19, URZ, !UP0 ;  /* 0x0000003f13097287 */ /* 0x000fe2000c000000 */
[----:B------:R-:W-:Y:S01]  /*c200*/  @UP1 ULDC UR25, c[0x0][0xbec] ;  /* 0x0002fb0000191ab9 */ /* 0x000fe20000000800 */
[----:B------:R-:W-:-:S02]  /*c210*/  USEL UR22, UR17, URZ, !UP0 ;  /* 0x0000003f11167287 */ /* 0x000fc4000c000000 */
[----:B0-----:R-:W-:Y:S01]  /*c220*/  @P1 IMAD.HI.U32 R4, R8, UR25, RZ ;  /* 0x0000001908041c27 */ /* 0x001fe2000f8e00ff */
[----:B------:R-:W-:Y:S01]  /*c230*/  USEL UR21, UR21, URZ, UP2 ;  /* 0x0000003f15157287 */ /* 0x000fe20009000000 */
[----:B------:R-:W-:Y:S01]  /*c240*/  ULDC.64 UR16, c[0x0][UR23+0x220] ;  /* 0x0000880017107abb */ /* 0x000fe20008000a00 */
[----:B------:R-:W-:Y:S01]  /*c250*/  ULDC.64 UR14, c[0x0][UR23+0x218] ;  /* 0x00008600170e7abb */ /* 0x000fe20008000a00 */
[----:B------:R-:W-:Y:S01]  /*c260*/  ULDC.64 UR18, c[0x0][UR23+0x228] ;  /* 0x00008a0017127abb */ /* 0x000fe20008000a00 */
[----:B------:R-:W-:Y:S02]  /*c270*/  UIMAD UR17, UR17, UR9, URZ ;  /* 0x00000009111172a4 */ /* 0x000fe4000f8e023f */
[----:B------:R-:W-:Y:S01]  /*c280*/  UIMAD.WIDE.U32 UR12, UR14, UR24, URZ ;  /* 0x000000180e0c72a5 */ /* 0x000fe2000f8e003f */
[----:B------:R-:W-:Y:S01]  /*c290*/  IMAD.MOV.U32 R5, RZ, RZ, R8 ;  /* 0x000000ffff057224 */ /* 0x000fe200078e0008 */
[----:B------:R-:W-:Y:S01]  /*c2a0*/  @UP1 ULDC UR28, c[0x0][0xbf0] ;  /* 0x0002fc00001c1ab9 */ /* 0x000fe20000000800 */
[----:B------:R-:W-:-:S02]  /*c2b0*/  UIMAD UR24, UR15, UR24, URZ ;  /* 0x000000180f1872a4 */ /* 0x000fc4000f8e023f */
[----:B------:R-:W-:Y:S01]  /*c2c0*/  UIMAD.WIDE.U32 UR26, UR18, UR21, URZ ;  /* 0x00000015121a72a5 */ /* 0x000fe2000f8e003f */
[----:B------:R-:W-:Y:S01]  /*c2d0*/  @P1 SHF.R.U32.HI R5, RZ, UR28, R4 ;  /* 0x0000001cff051c19 */ /* 0x000fe20008011604 */
[----:B------:R-:W-:Y:S02]  /*c2e0*/  UIMAD.WIDE.U32 UR14, UR16, UR9, URZ ;  /* 0x00000009100e72a5 */ /* 0x000fe4000f8e003f */
[----:B------:R-:W-:Y:S02]  /*c2f0*/  UIMAD UR18, UR19, UR21, URZ ;  /* 0x00000015131272a4 */ /* 0x000fe4000f8e023f */
[----:B------:R-:W-:Y:S01]  /*c300*/  UIMAD UR17, UR16, UR22, UR17 ;  /* 0x00000016101172a4 */ /* 0x000fe2000f8e0211 */
[----:B------:R-:W-:Y:S01]  /*c310*/  IMAD.U32 R4, RZ, RZ, UR26 ;  /* 0x0000001aff047e24 */ /* 0x000fe2000f8e00ff */
[----:B------:R-:W-:Y:S01]  /*c320*/  UIADD3 UR18, UR27, UR18, URZ ;  /* 0x000000121b127290 */ /* 0x000fe2000fffe03f */
[----:B------:R-:W-:Y:S01]  /*c330*/  IMAD.MOV R7, RZ, RZ, -R5 ;  /* 0x000000ffff077224 */ /* 0x000fe200078e0a05 */
[----:B------:R-:W-:-:S02]  /*c340*/  UIADD3 UR24, UR13, UR24, URZ ;  /* 0x000000180d187290 */ /* 0x000fc4000fffe03f */
[----:B------:R-:W-:Y:S01]  /*c350*/  UIADD3 UR17, UR15, UR17, URZ ;  /* 0x000000110f117290 */ /* 0x000fe2000fffe03f */
[----:B------:R-:W-:Y:S02]  /*c360*/  IMAD R7, R7, UR20, R8 ;  /* 0x0000001407077c24 */ /* 0x000fe4000f8e0208 */
[----:B------:R-:W-:-:S03]  /*c370*/  IMAD.U32 R10, RZ, RZ, UR18 ;  /* 0x00000012ff0a7e24 */ /* 0x000fc6000f8e00ff */
[----:B------:R-:W-:Y:S02]  /*c380*/  SHF.R.S32.HI R6, RZ, 0x1f, R7 ;  /* 0x0000001fff067819 */ /* 0x000fe40000011407 */
[----:B---3--:R-:W-:-:S13]  /*c390*/  @P0 R2UR UR4, R17 ;  /* 0x00000000110402ca */ /* 0x008fda00000e0000 */
[----:B------:R-:W-:Y:S02]  /*c3a0*/  UIADD3 UR12, UP0, UP3, UR14, UR12, UR4 ;  /* 0x0000000c0e0c7290 */ /* 0x000fe4000fb1e004 */
[----:B------:R-:W-:-:S04]  /*c3b0*/  USHF.R.S32.HI UR16, URZ, 0x1f, UR4 ;  /* 0x0000001f3f107899 */ /* 0x000fc80008011404 */
[----:B------:R-:W-:Y:S01]  /*c3c0*/  UIADD3.X UR14, UR17, UR24, UR16, UP0, UP3 ;  /* 0x00000018110e7290 */ /* 0x000fe200087e6410 */
[----:B------:R-:W-:Y:S02]  /*c3d0*/  IADD3 R4, P2, P3, R5, UR12, R4 ;  /* 0x0000000c05047c10 */ /* 0x000fe4000fb5e004 */
[----:B------:R-:W-:Y:S01]  /*c3e0*/  SHF.R.S32.HI R5, RZ, 0x1f, R5 ;  /* 0x0000001fff057819 */ /* 0x000fe20000011405 */
[----:B------:R-:W-:Y:S02]  /*c3f0*/  ULDC.64 UR12, c[0x0][UR23+0x210] ;  /* 0x00008400170c7abb */ /* 0x000fe40008000a00 */
[----:B------:R-:W-:Y:S01]  /*c400*/  IMAD R9, R7, UR13, RZ ;  /* 0x0000000d07097c24 */ /* 0x000fe2000f8e02ff */
[----:B------:R-:W-:Y:S01]  /*c410*/  IADD3.X R5, R5, UR14, R10, P2, P3 ;  /* 0x0000000e05057c10 */ /* 0x000fe200097e640a */
[----:B------:R-:W-:Y:S01]  /*c420*/  ULDC.64 UR14, c[0x0][0xba8] ;  /* 0x0002ea00000e7ab9 */ /* 0x000fe20000000a00 */
[----:B------:R-:W-:Y:S01]  /*c430*/  @!UP2 ULDC UR14, c[0x0][0xb50] ;  /* 0x0002d400000eaab9 */ /* 0x000fe20000000800 */
[----:B------:R-:W-:Y:S01]  /*c440*/  IMAD R9, R6, UR12, R9 ;  /* 0x0000000c06097c24 */ /* 0x000fe2000f8e0209 */
[----:B------:R-:W-:Y:S01]  /*c450*/  @!UP2 ULDC UR15, c[0x0][0xb54] ;  /* 0x0002d500000faab9 */ /* 0x000fe20000000800 */
[----:B------:R-:W-:-:S04]  /*c460*/  IMAD.WIDE.U32 R4, R7, UR12, R4 ;  /* 0x0000000c07047c25 */ /* 0x000fc8000f8e0004 */
[----:B------:R-:W-:Y:S01]  /*c470*/  IMAD.IADD R5, R5, 0x1, R9 ;  /* 0x0000000105057824 */ /* 0x000fe200078e0209 */
[C---:B------:R-:W-:Y:S01]  /*c480*/  LEA R9, P2, R4.reuse, UR14, 0x2 ;  /* 0x0000000e04097c11 */ /* 0x040fe2000f8410ff */
[----:B------:R-:W-:Y:S01]  /*c490*/  ULDC UR12, c[0x0][0xa88] ;  /* 0x0002a200000c7ab9 */ /* 0x000fe20000000800 */
[----:B----4-:R-:W-:Y:S02]  /*c4a0*/  @P4 R2UR UR12, R3 ;  /* 0x00000000030c42ca */ /* 0x010fe400000e0000 */
[----:B------:R-:W-:Y:S01]  /*c4b0*/  LEA.HI.X R10, R4, UR15, R5, 0x2, P2 ;  /* 0x0000000f040a7c11 */ /* 0x000fe200090f1405 */
[----:B--2---:R-:W-:-:S12]  /*c4c0*/  @P4 BRA `(.L_x_207) ;  /* 0x0000000000184947 */ /* 0x004fd80003800000 */
[----:B------:R-:W-:Y:S05]  /*c4d0*/  @!P0 BRA `(.L_x_207) ;  /* 0x0000000000148947 */ /* 0x000fea0003800000 */
[----:B------:R-:W2:Y:S04]  /*c4e0*/  LDG.E R4, desc[UR36][R18.64] ;  /* 0x0000002412047981 */ /* 0x000ea8000c1e1900 */
[----:B------:R-:W3:Y:S01]  /*c4f0*/  LDG.E R3, desc[UR36][R18.64+0x4] ;  /* 0x0000042412037981 */ /* 0x000ee2000c1e1900 */
[----:B--2---:R-:W-:Y:S02]  /*c500*/  R2UR UR13, R4 ;  /* 0x00000000040d72ca */ /* 0x004fe400000e0000 */
[----:B---3--:R-:W-:-:S13]  /*c510*/  R2UR UR12, R3 ;  /* 0x00000000030c72ca */ /* 0x008fda00000e0000 */
[----:B------:R-:W-:-:S12]  /*c520*/  UIADD3 UR12, -UR13, UR12, URZ ;  /* 0x0000000c0d0c7290 */ /* 0x000fd8000fffe13f */
.L_x_207:
[----:B------:R-:W2:Y:S04]  /*c530*/  LDL R12, [R1+0x40] ;  /* 0x00004000010c7983 */ /* 0x000ea80000100800 */
[----:B------:R-:W3:Y:S01]  /*c540*/  LDL R3, [R1+0x3c] ;  /* 0x00003c0001037983 */ /* 0x000ee20000100800 */
[----:B------:R-:W-:Y:S01]  /*c550*/  R2UR UR13, R170 ;  /* 0x00000000aa0d72ca */ /* 0x000fe200000e0000 */
[----:B------:R-:W-:Y:S01]  /*c560*/  UIMAD UR17, UR12, UR20, URZ ;  /* 0x000000140c1172a4 */ /* 0x000fe2000f8e023f */
[----:B------:R-:W-:Y:S01]  /*c570*/  PLOP3.LUT P3, PT, PT, PT, UP2, 0x80, 0x0 ;  /* 0x000000000000781c */ /* 0x000fe20003f6f028 */
[----:B------:R-:W-:Y:S04]  /*c580*/  SHFL.IDX PT, R4, R9, RZ, 0x1c1f ;  /* 0x001c1fff09047589 */ /* 0x000fe800000e0000 */
[----:B------:R-:W0:Y:S04]  /*c590*/  SHFL.IDX PT, R5, R10, RZ, 0x1c1f ;  /* 0x001c1fff0a057589 */ /* 0x000e2800000e0000 */
[----:B------:R-:W-:Y:S02]  /*c5a0*/  SHFL.IDX PT, R6, R9, 0x1, 0x1c1f ;  /* 0x003c1f0009067f89 */ /* 0x000fe400000e0000 */
[----:B------:R-:W-:-:S02]  /*c5b0*/  IMAD.U32 R11, RZ, RZ, UR13 ;  /* 0x0000000dff0b7e24 */ /* 0x000fc4000f8e00ff */
[----:B------:R-:W1:Y:S02]  /*c5c0*/  SHFL.IDX PT, R7, R10, 0x1, 0x1c1f ;  /* 0x003c1f000a077f89 */ /* 0x000e6400000e0000 */
[----:B--2---:R-:W-:Y:S01]  /*c5d0*/  IMAD R11, R11, 0x80, R12 ;  /* 0x000000800b0b7824 */ /* 0x004fe200078e020c */
[----:B---3--:R-:W-:-:S03]  /*c5e0*/  LOP3.LUT P0, RZ, R3, 0x3, RZ, 0xc0, !PT ;  /* 0x0000000303ff7812 */ /* 0x008fc6000780c0ff */
[C---:B------:R-:W-:Y:S01]  /*c5f0*/  VIADD R3, R11.reuse, 0x8 ;  /* 0x000000080b037836 */ /* 0x040fe20000000000 */
[----:B------:R-:W-:-:S04]  /*c600*/  ISETP.GE.OR P2, PT, R11, UR17, P0 ;  /* 0x000000110b007c0c */ /* 0x000fc80008746670 */
[----:B------:R-:W-:-:S09]  /*c610*/  ISETP.GE.OR P0, PT, R3, UR17, P0 ;  /* 0x0000001103007c0c */ /* 0x000fd20008706670 */
[----:B0-----:R0:W-:Y:S01]  /*c620*/  @!P2 ST.E desc[UR36][R4.64], R2 ;  /* 0x000000020400a985 */ /* 0x0011e2000c101924 */
[----:B------:R-:W-:-:S03]  /*c630*/  ISETP.GE.AND P2, PT, R11, UR17, PT ;  /* 0x000000110b007c0c */ /* 0x000fc6000bf46270 */
[----:B-1----:R0:W-:Y:S01]  /*c640*/  @!P0 ST.E desc[UR36][R6.64], R0 ;  /* 0x0000000006008985 */ /* 0x0021e2000c101924 */
[----:B------:R-:W-:Y:S01]  /*c650*/  ISETP.GE.AND P0, PT, R3, UR17, PT ;  /* 0x0000001103007c0c */ /* 0x000fe2000bf06270 */
[----:B------:R-:W-:-:S12]  /*c660*/  @P3 BRA `(.L_x_208) ;  /* 0x0000001000183947 */ /* 0x000fd80003800000 */
[----:B0-----:R-:W0:Y:S01]  /*c670*/  S2R R0, SR_TID.X ;  /* 0x0000000000007919 */ /* 0x001e220000002100 */
[----:B------:R-:W-:Y:S01]  /*c680*/  ULDC.64 UR14, c[0x0][0xaa0] ;  /* 0x0002a800000e7ab9 */ /* 0x000fe20000000a00 */
[----:B------:R-:W-:Y:S02]  /*c690*/  R2UR UR19, R216 ;  /* 0x00000000d81372ca */ /* 0x000fe400000e0000 */
[----:B------:R-:W-:Y:S01]  /*c6a0*/  R2UR UR18, R170 ;  /* 0x00000000aa1272ca */ /* 0x000fe200000e0000 */
[----:B0-----:R-:W-:-:S05]  /*c6b0*/  VIADD R0, R0, 0xffffff80 ;  /* 0xffffff8000007836 */ /* 0x001fca0000000000 */
[----:B------:R-:W-:-:S04]  /*c6c0*/  SHF.R.S32.HI R3, RZ, 0x1f, R0 ;  /* 0x0000001fff037819 */ /* 0x000fc80000011400 */
[----:B------:R-:W-:-:S04]  /*c6d0*/  LEA.HI R3, R3, R0, RZ, 0x3 ;  /* 0x0000000003037211 */ /* 0x000fc800078f18ff */
[----:B------:R-:W-:Y:S02]  /*c6e0*/  LOP3.LUT R5, R3, 0xfffffff8, RZ, 0xc0, !PT ;  /* 0xfffffff803057812 */ /* 0x000fe400078ec0ff */
[----:B------:R-:W-:Y:S01]  /*c6f0*/  SHF.R.S32.HI R17, RZ, 0x3, R3 ;  /* 0x00000003ff117819 */ /* 0x000fe20000011403 */
[----:B------:R-:W-:Y:S02]  /*c700*/  IMAD.MOV.U32 R3, RZ, RZ, 0x2 ;  /* 0x00000002ff037424 */ /* 0x000fe400078e00ff */
[----:B------:R-:W-:-:S04]  /*c710*/  IMAD.IADD R18, R0, 0x1, -R5 ;  /* 0x0000000100127824 */ /* 0x000fc800078e0a05 */
[----:B------:R-:W-:-:S04]  /*c720*/  IMAD.SHL.U32 R0, R18, 0x8, RZ ;  /* 0x0000000812007824 */ /* 0x000fc800078e00ff */
[----:B------:R-:W-:-:S04]  /*c730*/  IMAD R2, R17, 0x40, R0 ;  /* 0x0000004011027824 */ /* 0x000fc800078e0200 */
[----:B------:R-:W-:-:S03]  /*c740*/  IMAD.WIDE R2, R2, R3, UR10 ;  /* 0x0000000a02027e25 */ /* 0x000fc6000f8e0203 */
[C---:B------:R-:W-:Y:S02]  /*c750*/  IADD3 R25, P2, R2.reuse, 0x3000, RZ ;  /* 0x0000300002197810 */ /* 0x040fe40007f5e0ff */
[C---:B------:R-:W-:Y:S02]  /*c760*/  IADD3 R9, P4, R2.reuse, 0x1000, RZ ;  /* 0x0000100002097810 */ /* 0x040fe40007f9e0ff */
[----:B------:R-:W-:Y:S02]  /*c770*/  IADD3 R13, P3, R2, 0x2000, RZ ;  /* 0x00002000020d7810 */ /* 0x000fe40007f7e0ff */
[----:B------:R-:W-:Y:S02]  /*c780*/  LOP3.LUT R24, R25, 0x380, RZ, 0xc0, !PT ;  /* 0x0000038019187812 */ /* 0x000fe400078ec0ff */
[----:B------:R-:W-:Y:S02]  /*c790*/  LOP3.LUT R8, R9, 0x380, RZ, 0xc0, !PT ;  /* 0x0000038009087812 */ /* 0x000fe400078ec0ff */
[----:B------:R-:W-:-:S02]  /*c7a0*/  LOP3.LUT R12, R13, 0x380, RZ, 0xc0, !PT ;  /* 0x000003800d0c7812 */ /* 0x000fc400078ec0ff */
[----:B------:R-:W-:Y:S02]  /*c7b0*/  SHF.R.U64 R24, R24, 0x3, RZ ;  /* 0x0000000318187819 */ /* 0x000fe400000012ff */
[----:B------:R-:W-:Y:S02]  /*c7c0*/  SHF.R.U64 R8, R8, 0x3, RZ ;  /* 0x0000000308087819 */ /* 0x000fe400000012ff */
[----:B------:R-:W-:Y:S02]  /*c7d0*/  SHF.R.U64 R12, R12, 0x3, RZ ;  /* 0x000000030c0c7819 */ /* 0x000fe400000012ff */
[----:B------:R-:W-:Y:S01]  /*c7e0*/  LOP3.LUT R24, R24, R25, RZ, 0x3c, !PT ;  /* 0x0000001918187212 */ /* 0x000fe200078e3cff */
[--C-:B------:R-:W-:Y:S01]  /*c7f0*/  IMAD.X R25, RZ, RZ, R3.reuse, P2 ;  /* 0x000000ffff197224 */ /* 0x100fe200010e0603 */
[----:B------:R-:W-:Y:S01]  /*c800*/  LOP3.LUT R8, R8, R9, RZ, 0x3c, !PT ;  /* 0x0000000908087212 */ /* 0x000fe200078e3cff */
[--C-:B------:R-:W-:Y:S01]  /*c810*/  IMAD.X R9, RZ, RZ, R3.reuse, P4 ;  /* 0x000000ffff097224 */ /* 0x100fe200020e0603 */
[----:B------:R-:W-:Y:S01]  /*c820*/  LOP3.LUT R12, R12, R13, RZ, 0x3c, !PT ;  /* 0x0000000d0c0c7212 */ /* 0x000fe200078e3cff */
[----:B------:R-:W-:Y:S01]  /*c830*/  IMAD.X R13, RZ, RZ, R3, P3 ;  /* 0x000000ffff0d7224 */ /* 0x000fe200018e0603 */
[C---:B------:R-:W-:Y:S01]  /*c840*/  IADD3 R49, P2, R2.reuse, 0x9000, RZ ;  /* 0x0000900002317810 */ /* 0x040fe20007f5e0ff */
[----:B------:R-:W-:Y:S01]  /*c850*/  UIMAD UR12, UR16, UR14, URZ ;  /* 0x0000000e100c72a4 */ /* 0x000fe2000f8e023f */
[C---:B------:R-:W-:Y:S01]  /*c860*/  IADD3 R29, P0, R2.reuse, 0x4000, RZ ;  /* 0x00004000021d7810 */ /* 0x040fe20007f1e0ff */
[----:B------:R-:W-:Y:S01]  /*c870*/  UIMAD.WIDE.U32 UR10, UR4, UR14, URZ ;  /* 0x0000000e040a72a5 */ /* 0x000fe2000f8e003f */
[C---:B------:R-:W-:Y:S01]  /*c880*/  IADD3 R33, P6, R2.reuse, 0x5000, RZ ;  /* 0x0000500002217810 */ /* 0x040fe20007fde0ff */
[----:B------:R-:W-:Y:S01]  /*c890*/  IMAD.U32 R78, RZ, RZ, UR18 ;  /* 0x00000012ff4e7e24 */ /* 0x000fe2000f8e00ff */
[C---:B------:R-:W-:Y:S01]  /*c8a0*/  IADD3 R37, P5, R2.reuse, 0x6000, RZ ;  /* 0x0000600002257810 */ /* 0x040fe20007fbe0ff */
[----:B------:R-:W5:Y:S01]  /*c8b0*/  LD.E.128 R8, desc[UR36][R8.64] ;  /* 0x0000002408087980 */ /* 0x000f62000c101d00 */
[----:B------:R-:W-:-:S02]  /*c8c0*/  IADD3 R41, P4, R2, 0x7000, RZ ;  /* 0x0000700002297810 */ /* 0x000fc40007f9e0ff */
[C---:B------:R-:W-:Y:S01]  /*c8d0*/  IADD3 R45, P3, R2.reuse, 0x8000, RZ ;  /* 0x00008000022d7810 */ /* 0x040fe20007f7e0ff */
[----:B------:R-:W5:Y:S01]  /*c8e0*/  LD.E.128 R12, desc[UR36][R12.64] ;  /* 0x000000240c0c7980 */ /* 0x000f62000c101d00 */
[----:B------:R-:W-:Y:S02]  /*c8f0*/  LOP3.LUT R48, R49, 0x380, RZ, 0xc0, !PT ;  /* 0x0000038031307812 */ /* 0x000fe400078ec0ff */
[----:B------:R-:W-:Y:S01]  /*c900*/  LOP3.LUT R7, R2, 0x380, RZ, 0xc0, !PT ;  /* 0x0000038002077812 */ /* 0x000fe200078ec0ff */
[----:B------:R-:W-:Y:S01]  /*c910*/  UIMAD UR12, UR4, UR15, UR12 ;  /* 0x0000000f040c72a4 */ /* 0x000fe2000f8e020c */
[----:B------:R-:W-:Y:S01]  /*c920*/  LOP3.LUT R28, R29, 0x380, RZ, 0xc0, !PT ;  /* 0x000003801d1c7812 */ /* 0x000fe200078ec0ff */
[----:B------:R-:W-:Y:S01]  /*c930*/  @UP1 ULDC UR14, c[0x0][0xbec] ;  /* 0x0002fb00000e1ab9 */ /* 0x000fe20000000800 */
[----:B------:R-:W-:Y:S01]  /*c940*/  LOP3.LUT R32, R33, 0x380, RZ, 0xc0, !PT ;  /* 0x0000038021207812 */ /* 0x000fe200078ec0ff */
[----:B------:R-:W5:Y:S01]  /*c950*/  LD.E.128 R24, desc[UR36][R24.64] ;  /* 0x0000002418187980 */ /* 0x000f62000c101d00 */
[----:B------:R-:W-:-:S02]  /*c960*/  LOP3.LUT R36, R37, 0x380, RZ, 0xc0, !PT ;  /* 0x0000038025247812 */ /* 0x000fc400078ec0ff */
[----:B------:R-:W-:Y:S02]  /*c970*/  LOP3.LUT R40, R41, 0x380, RZ, 0xc0, !PT ;  /* 0x0000038029287812 */ /* 0x000fe400078ec0ff */
[----:B------:R-:W-:Y:S02]  /*c980*/  LOP3.LUT R44, R45, 0x380, RZ, 0xc0, !PT ;  /* 0x000003802d2c7812 */ /* 0x000fe400078ec0ff */
[----:B------:R-:W-:Y:S02]  /*c990*/  SHF.R.U64 R48, R48, 0x3, RZ ;  /* 0x0000000330307819 */ /* 0x000fe400000012ff */
[----:B------:R-:W-:Y:S02]  /*c9a0*/  SHF.R.U64 R28, R28, 0x3, RZ ;  /* 0x000000031c1c7819 */ /* 0x000fe400000012ff */
[----:B------:R-:W-:Y:S02]  /*c9b0*/  SHF.R.U64 R32, R32, 0x3, RZ ;  /* 0x0000000320207819 */ /* 0x000fe400000012ff */
[----:B------:R-:W-:-:S02]  /*c9c0*/  SHF.R.U64 R36, R36, 0x3, RZ ;  /* 0x0000000324247819 */ /* 0x000fc400000012ff */
[----:B------:R-:W-:Y:S02]  /*c9d0*/  SHF.R.U64 R40, R40, 0x3, RZ ;  /* 0x0000000328287819 */ /* 0x000fe400000012ff */
        /* <DEDUP_REMOVED lines=14> */
[----:B------:R-:W-:Y:S01]  /*cac0*/  SHF.R.U64 R7, R7, 0x3, RZ ;  /* 0x0000000307077819 */ /* 0x000fe200000012ff */
[----:B------:R-:W-:Y:S01]  /*cad0*/  UIADD3 UR11, UR11, UR12, URZ ;  /* 0x0000000c0b0b7290 */ /* 0x000fe2000fffe03f */
[C---:B------:R-:W-:Y:S01]  /*cae0*/  IADD3 R53, P0, R2.reuse, 0xa000, RZ ;  /* 0x0000a00002357810 */ /* 0x040fe20007f1e0ff */
[----:B------:R-:W-:Y:S01]  /*caf0*/  IMAD.X R73, RZ, RZ, R3, P2 ;  /* 0x000000ffff497224 */ /* 0x000fe200010e0603 */
[C---:B------:R-:W-:Y:S01]  /*cb00*/  IADD3 R57, P6, R2.reuse, 0xb000, RZ ;  /* 0x0000b00002397810 */ /* 0x040fe20007fde0ff */
[----:B------:R-:W-:Y:S01]  /*cb10*/  ULDC.64 UR12, c[0x0][0xae8] ;  /* 0x0002ba00000c7ab9 */ /* 0x000fe20000000a00 */
[C---:B------:R-:W-:Y:S01]  /*cb20*/  IADD3 R61, P5, R2.reuse, 0xc000, RZ ;  /* 0x0000c000023d7810 */ /* 0x040fe20007fbe0ff */
[----:B------:R-:W-:Y:S01]  /*cb30*/  USHF.R.S32.HI UR4, URZ, 0x1f, UR9 ;  /* 0x0000001f3f047899 */ /* 0x000fe20008011409 */
[C---:B------:R-:W-:Y:S01]  /*cb40*/  IADD3 R65, P4, R2.reuse, 0xd000, RZ ;  /* 0x0000d00002417810 */ /* 0x040fe20007f9e0ff */
[----:B------:R-:W5:Y:S01]  /*cb50*/  LD.E.128 R28, desc[UR36][R28.64] ;  /* 0x000000241c1c7980 */ /* 0x000f62000c101d00 */
[----:B------:R-:W-:-:S02]  /*cb60*/  IADD3 R69, P3, R2, 0xe000, RZ ;  /* 0x0000e00002457810 */ /* 0x000fc40007f7e0ff */
[----:B------:R-:W-:Y:S01]  /*cb70*/  LOP3.LUT R4, R5, 0x380, RZ, 0xc0, !PT ;  /* 0x0000038005047812 */ /* 0x000fe200078ec0ff */
[----:B------:R-:W5:Y:S01]  /*cb80*/  LD.E.128 R32, desc[UR36][R32.64] ;  /* 0x0000002420207980 */ /* 0x000f62000c101d00 */
[----:B------:R-:W-:Y:S02]  /*cb90*/  LOP3.LUT R52, R53, 0x380, RZ, 0xc0, !PT ;  /* 0x0000038035347812 */ /* 0x000fe400078ec0ff */
[----:B------:R-:W-:Y:S01]  /*cba0*/  LOP3.LUT R56, R57, 0x380, RZ, 0xc0, !PT ;  /* 0x0000038039387812 */ /* 0x000fe200078ec0ff */
[----:B------:R-:W5:Y:S01]  /*cbb0*/  LD.E.128 R36, desc[UR36][R36.64] ;  /* 0x0000002424247980 */ /* 0x000f62000c101d00 */
[----:B------:R-:W-:Y:S02]  /*cbc0*/  LOP3.LUT R60, R61, 0x380, RZ, 0xc0, !PT ;  /* 0x000003803d3c7812 */ /* 0x000fe400078ec0ff */
[----:B------:R-:W-:Y:S01]  /*cbd0*/  LOP3.LUT R64, R65, 0x380, RZ, 0xc0, !PT ;  /* 0x0000038041407812 */ /* 0x000fe200078ec0ff */
[----:B------:R-:W5:Y:S01]  /*cbe0*/  LD.E.128 R40, desc[UR36][R40.64] ;  /* 0x0000002428287980 */ /* 0x000f62000c101d00 */
[----:B------:R-:W-:-:S02]  /*cbf0*/  LOP3.LUT R68, R69, 0x380, RZ, 0xc0, !PT ;  /* 0x0000038045447812 */ /* 0x000fc400078ec0ff */
[----:B------:R-:W-:Y:S01]  /*cc00*/  SHF.R.U64 R4, R4, 0x3, RZ ;  /* 0x0000000304047819 */ /* 0x000fe200000012ff */
[----:B------:R-:W5:Y:S01]  /*cc10*/  LD.E.128 R44, desc[UR36][R44.64] ;  /* 0x000000242c2c7980 */ /* 0x000f62000c101d00 */
[----:B------:R-:W-:Y:S02]  /*cc20*/  SHF.R.U64 R52, R52, 0x3, RZ ;  /* 0x0000000334347819 */ /* 0x000fe400000012ff */
[----:B------:R-:W-:Y:S01]  /*cc30*/  SHF.R.U64 R56, R56, 0x3, RZ ;  /* 0x0000000338387819 */ /* 0x000fe200000012ff */
[----:B------:R-:W5:Y:S01]  /*cc40*/  LD.E.128 R48, desc[UR36][R48.64] ;  /* 0x0000002430307980 */ /* 0x000f62000c101d00 */
[----:B------:R-:W-:Y:S02]  /*cc50*/  SHF.R.U64 R60, R60, 0x3, RZ ;  /* 0x000000033c3c7819 */ /* 0x000fe400000012ff */
[----:B------:R-:W-:Y:S02]  /*cc60*/  SHF.R.U64 R64, R64, 0x3, RZ ;  /* 0x0000000340407819 */ /* 0x000fe400000012ff */
[----:B------:R-:W-:-:S02]  /*cc70*/  SHF.R.U64 R68, R68, 0x3, RZ ;  /* 0x0000000344447819 */ /* 0x000fc400000012ff */
[----:B------:R-:W-:Y:S01]  /*cc80*/  LOP3.LUT R2, R7, R2, RZ, 0x3c, !PT ;  /* 0x0000000207027212 */ /* 0x000fe200078e3cff */
[----:B------:R-:W-:Y:S01]  /*cc90*/  UIMAD.WIDE.U32 UR10, UR19, UR12, UR10 ;  /* 0x0000000c130a72a5 */ /* 0x000fe2000f8e000a */
[----:B------:R-:W-:Y:S01]  /*cca0*/  LOP3.LUT R52, R52, R53, RZ, 0x3c, !PT ;  /* 0x0000003534347212 */ /* 0x000fe200078e3cff */
[--C-:B------:R-:W-:Y:S01]  /*ccb0*/  IMAD.X R53, RZ, RZ, R3.reuse, P0 ;  /* 0x000000ffff357224 */ /* 0x100fe200000e0603 */
[----:B------:R-:W-:Y:S02]  /*ccc0*/  LOP3.LUT R56, R56, R57, RZ, 0x3c, !PT ;  /* 0x0000003938387212 */ /* 0x000fe400078e3cff */
[----:B------:R-:W-:Y:S01]  /*ccd0*/  LOP3.LUT R60, R60, R61, RZ, 0x3c, !PT ;  /* 0x0000003d3c3c7212 */ /* 0x000fe200078e3cff */
[--C-:B------:R-:W-:Y:S01]  /*cce0*/  IMAD.X R61, RZ, RZ, R3.reuse, P5 ;  /* 0x000000ffff3d7224 */ /* 0x100fe200028e0603 */
[----:B------:R-:W-:Y:S01]  /*ccf0*/  LOP3.LUT R64, R64, R65, RZ, 0x3c, !PT ;  /* 0x0000004140407212 */ /* 0x000fe200078e3cff */
[--C-:B------:R-:W-:Y:S01]  /*cd00*/  IMAD.X R65, RZ, RZ, R3.reuse, P4 ;  /* 0x000000ffff417224 */ /* 0x100fe200020e0603 */
[----:B------:R-:W-:Y:S01]  /*cd10*/  LOP3.LUT R68, R68, R69, RZ, 0x3c, !PT ;  /* 0x0000004544447212 */ /* 0x000fe200078e3cff */
[----:B------:R-:W-:Y:S01]  /*cd20*/  IMAD.X R69, RZ, RZ, R3, P3 ;  /* 0x000000ffff457224 */ /* 0x000fe200018e0603 */
[----:B------:R-:W-:Y:S01]  /*cd30*/  LOP3.LUT R72, R4, R5, RZ, 0x3c, !PT ;  /* 0x0000000504487212 */ /* 0x000fe200078e3cff */
[----:B------:R-:W-:Y:S01]  /*cd40*/  UIMAD UR11, UR19, UR13, UR11 ;  /* 0x0000000d130b72a4 */ /* 0x000fe2000f8e020b */
[----:B------:R-:W-:Y:S01]  /*cd50*/  IADD3.X R57, RZ, R3, RZ, P6, !PT ;  /* 0x00000003ff397210 */ /* 0x000fe200037fe4ff */
[----:B------:R0:W5:Y:S01]  /*cd60*/  LD.E.128 R4, desc[UR36][R2.64] ;  /* 0x0000002402047980 */ /* 0x000162000c101d00 */
[----:B------:R-:W-:-:S02]  /*cd70*/  ULDC.64 UR12, c[0x0][0xaf0] ;  /* 0x0002bc00000c7ab9 */ /* 0x000fc40000000a00 */
[----:B------:R-:W-:Y:S01]  /*cd80*/  UIMAD UR4, UR4, UR12, URZ ;  /* 0x0000000c040472a4 */ /* 0x000fe2000f8e023f */
[----:B------:R-:W5:Y:S01]  /*cd90*/  LD.E.128 R52, desc[UR36][R52.64] ;  /* 0x0000002434347980 */ /* 0x000f62000c101d00 */
[----:B------:R-:W-:-:S03]  /*cda0*/  IMAD R78, R78, 0x80, R17 ;  /* 0x000000804e4e7824 */ /* 0x000fc600078e0211 */
[----:B------:R-:W5:Y:S01]  /*cdb0*/  LD.E.128 R56, desc[UR36][R56.64] ;  /* 0x0000002438387980 */ /* 0x000f62000c101d00 */
[----:B0-----:R-:W-:Y:S02]  /*cdc0*/  IMAD.U32 R3, RZ, RZ, UR18 ;  /* 0x00000012ff037e24 */ /* 0x001fe4000f8e00ff */
[----:B------:R-:W-:Y:S01]  /*cdd0*/  IMAD R2, R18, 0x20, R17 ;  /* 0x0000002012027824 */ /* 0x000fe200078e0211 */
[----:B------:R-:W5:Y:S03]  /*cde0*/  LD.E.128 R60, desc[UR36][R60.64] ;  /* 0x000000243c3c7980 */ /* 0x000f66000c101d00 */
[----:B------:R-:W-:Y:S01]  /*cdf0*/  IMAD R20, R3, 0x80, R2 ;  /* 0x0000008003147824 */ /* 0x000fe200078e0202 */
[----:B------:R-:W-:Y:S01]  /*ce00*/  UIMAD UR4, UR9, UR13, UR4 ;  /* 0x0000000d090472a4 */ /* 0x000fe2000f8e0204 */
[----:B------:R-:W5:Y:S02]  /*ce10*/  LD.E.128 R64, desc[UR36][R64.64] ;  /* 0x0000002440407980 */ /* 0x000f64000c101d00 */
[----:B------:R-:W-:Y:S01]  /*ce20*/  @P1 IMAD.HI.U32 R2, R20, UR14, RZ ;  /* 0x0000000e14021c27 */ /* 0x000fe2000f8e00ff */
[----:B------:R-:W-:Y:S01]  /*ce30*/  UIMAD.WIDE.U32 UR10, UR9, UR12, UR10 ;  /* 0x0000000c090a72a5 */ /* 0x000fe2000f8e000a */
[----:B------:R-:W5:Y:S02]  /*ce40*/  LD.E.128 R68, desc[UR36][R68.64] ;  /* 0x0000002444447980 */ /* 0x000f64000c101d00 */
[----:B------:R-:W-:Y:S01]  /*ce50*/  @UP1 ULDC UR9, c[0x0][0xbf0] ;  /* 0x0002fc0000091ab9 */ /* 0x000fe20000000800 */
[----:B------:R-:W-:Y:S01]  /*ce60*/  IMAD.MOV.U32 R19, RZ, RZ, R20 ;  /* 0x000000ffff137224 */ /* 0x000fe200078e0014 */
[----:B------:R-:W-:Y:S01]  /*ce70*/  @P1 SHF.R.U32.HI R19, RZ, UR9, R2 ;  /* 0x00000009ff131c19 */ /* 0x000fe20008011602 */
[----:B------:R-:W-:Y:S01]  /*ce80*/  UIADD3 UR4, UR11, UR4, URZ ;  /* 0x000000040b047290 */ /* 0x000fe2000fffe03f */
[----:B------:R-:W-:Y:S01]  /*ce90*/  IMAD.U32 R2, RZ, RZ, UR10 ;  /* 0x0000000aff027e24 */ /* 0x000fe2000f8e00ff */
[----:B------:R-:W5:Y:S01]  /*cea0*/  LD.E.128 R72, desc[UR36][R72.64] ;  /* 0x0000002448487980 */ /* 0x000f62000c101d00 */
[--C-:B------:R-:W-:Y:S01]  /*ceb0*/  SHF.R.S32.HI R18, RZ, 0x1f, R19.reuse ;  /* 0x0000001fff127819 */ /* 0x100fe20000011413 */
[----:B------:R-:W-:-:S02]  /*cec0*/  IMAD.MOV R21, RZ, RZ, -R19 ;  /* 0x000000ffff157224 */ /* 0x000fc400078e0a13 */
[----:B------:R-:W-:Y:S01]  /*ced0*/  IMAD.U32 R3, RZ, RZ, UR11 ;  /* 0x0000000bff037e24 */ /* 0x000fe2000f8e00ff */
[----:B------:R-:W-:Y:S01]  /*cee0*/  ULDC.64 UR10, c[0x0][0xae0] ;  /* 0x0002b800000a7ab9 */ /* 0x000fe20000000a00 */
[----:B------:R-:W-:Y:S01]  /*cef0*/  IMAD.U32 R3, RZ, RZ, UR4 ;  /* 0x00000004ff037e24 */ /* 0x000fe2000f8e00ff */
[----:B------:R-:W-:Y:S01]  /*cf00*/  @!PT LDS RZ, [RZ] ;  /* 0x00000000fffff984 */ /* 0x000fe20000000800 */
[----:B------:R-:W-:Y:S01]  /*cf10*/  @!PT LDS RZ, [RZ] ;  /* 0x00000000fffff984 */ /* 0x000fe20000000800 */
[----:B------:R-:W-:Y:S01]  /*cf20*/  @!PT LDS RZ, [RZ] ;  /* 0x00000000fffff984 */ /* 0x000fe20000000800 */
[----:B------:R-:W-:Y:S01]  /*cf30*/  @!PT LDS RZ, [RZ] ;  /* 0x00000000fffff984 */ /* 0x000fe20000000800 */
[----:B------:R0:W-:Y:S06]  /*cf40*/  MEMBAR.ALL.CTA ;  /* 0x0000000000007992 */ /* 0x0001ec0000008000 */
[----:B0-----:R-:W0:Y:S01]  /*cf50*/  FENCE.VIEW.ASYNC.S ;  /* 0x00000000000073c6 */ /* 0x001e220000000000 */
[----:B------:R-:W-:-:S02]  /*cf60*/  IMAD R18, R18, UR10, RZ ;  /* 0x0000000a12127c24 */ /* 0x000fc4000f8e02ff */
[----:B------:R-:W-:Y:S02]  /*cf70*/  IMAD R21, R21, UR20, R20 ;  /* 0x0000001415157c24 */ /* 0x000fe4000f8e0214 */
        /* <DEDUP_REMOVED lines=8> */
[----:B------:R-:W-:-:S03]  /*d000*/  ULDC.64 UR10, c[0x0][0xa80] ;  /* 0x0002a000000a7ab9 */ /* 0x000fc60000000a00 */
[----:B------:R-:W-:Y:S01]  /*d010*/  IMAD.IADD R3, R3, 0x1, R17 ;  /* 0x0000000103037824 */ /* 0x000fe200078e0211 */
[----:B------:R-:W-:Y:S01]  /*d020*/  LEA R17, P2, R2, UR10, 0x1 ;  /* 0x0000000a02117c11 */ /* 0x000fe2000f8408ff */
[----:B------:R-:W-:-:S03]  /*d030*/  UIADD3 UR8, UR8, 0x38820, URZ ;  /* 0x0003882008087890 */ /* 0x000fc6000fffe03f */
[----:B------:R-:W-:Y:S02]  /*d040*/  LEA.HI.X R22, R2, UR11, R3, 0x1, P2 ;  /* 0x0000000b02167c11 */ /* 0x000fe400090f0c03 */
[C---:B------:R-:W-:Y:S01]  /*d050*/  ISETP.GE.AND P2, PT, R78.reuse, UR17, PT ;  /* 0x000000114e007c0c */ /* 0x040fe2000bf46270 */
[----:B------:R-:W-:Y:S01]  /*d060*/  UPRMT UR8, URZ, 0x654, UR8 ;  /* 0x000006543f087896 */ /* 0x000fe20008000008 */
[C---:B------:R-:W-:Y:S02]  /*d070*/  VIADD R18, R78.reuse, 0x20 ;  /* 0x000000204e127836 */ /* 0x040fe40000000000 */
[----:B------:R-:W-:Y:S02]  /*d080*/  VIADD R19, R78, 0x40 ;  /* 0x000000404e137836 */ /* 0x000fe40000000000 */
[C---:B------:R-:W-:Y:S02]  /*d090*/  VIADD R80, R0.reuse, 0x40 ;  /* 0x0000004000507836 */ /* 0x040fe40000000000 */
[----:B------:R-:W-:-:S02]  /*d0a0*/  VIADD R82, R0, 0x80 ;  /* 0x0000008000527836 */ /* 0x000fc40000000000 */
[----:B------:R-:W-:Y:S01]  /*d0b0*/  VIADD R84, R0, 0xc0 ;  /* 0x000000c000547836 */ /* 0x000fe20000000000 */
[----:B0-----:R-:W-:Y:S01]  /*d0c0*/  SYNCS.ARRIVE.TRANS64.RED.A1T0 RZ, [UR8], RZ ;  /* 0x000000ffffff79a7 */ /* 0x001fe20008100408 */
[----:B------:R0:W1:Y:S01]  /*d0d0*/  SHFL.IDX PT, R79, R17, RZ, 0x181f ;  /* 0x00181fff114f7589 */ /* 0x00006200000e0000 */
[----:B------:R-:W-:Y:S03]  /*d0e0*/  BSSY B1, `(.L_x_209) ;  /* 0x000001a000017945 */ /* 0x000fe60003800000 */
[----:B------:R0:W2:Y:S01]  /*d0f0*/  SHFL.IDX PT, R77, R22, RZ, 0x181f ;  /* 0x00181fff164d7589 */ /* 0x0000a200000e0000 */
[----:B------:R-:W-:Y:S02]  /*d100*/  ISETP.GE.AND P1, PT, R18, UR17, PT ;  /* 0x0000001112007c0c */ /* 0x000fe4000bf26270 */
[----:B------:R-:W-:Y:S02]  /*d110*/  ISETP.GE.AND P0, PT, R19, UR17, PT ;  /* 0x0000001113007c0c */ /* 0x000fe4000bf06270 */
[----:B------:R-:W-:-:S02]  /*d120*/  SHF.R.S32.HI R86, RZ, 0x1f, R0 ;  /* 0x0000001fff567819 */ /* 0x000fc40000011400 */
[----:B------:R-:W-:Y:S02]  /*d130*/  SHF.R.S32.HI R81, RZ, 0x1f, R80 ;  /* 0x0000001fff517819 */ /* 0x000fe40000011450 */
[----:B------:R-:W-:Y:S02]  /*d140*/  SHF.R.S32.HI R83, RZ, 0x1f, R82 ;  /* 0x0000001fff537819 */ /* 0x000fe40000011452 */
[----:B------:R-:W-:Y:S01]  /*d150*/  SHF.R.S32.HI R85, RZ, 0x1f, R84 ;  /* 0x0000001fff557819 */ /* 0x000fe20000011454 */
[----:B0-----:R-:W-:Y:S06]  /*d160*/  @P2 BRA `(.L_x_210) ;  /* 0x0000000000442947 */ /* 0x001fec0003800000 */
[----:B------:R-:W-:Y:S02]  /*d170*/  ULDC UR4, c[0x0][0xac8] ;  /* 0x0002b20000047ab9 */ /* 0x000fe40000000800 */
[----:B------:R-:W-:Y:S02]  /*d180*/  ISETP.GE.AND P5, PT, R0, UR4, PT ;  /* 0x0000000400007c0c */ /* 0x000fe4000bfa6270 */
[----:B------:R-:W-:Y:S02]  /*d190*/  ISETP.GE.AND P4, PT, R80, UR4, PT ;  /* 0x0000000450007c0c */ /* 0x000fe4000bf86270 */
[----:B------:R-:W-:Y:S02]  /*d1a0*/  ISETP.GE.AND P3, PT, R82, UR4, PT ;  /* 0x0000000452007c0c */ /* 0x000fe4000bf66270 */
[----:B------:R-:W-:-:S07]  /*d1b0*/  ISETP.GE.AND P2, PT, R84, UR4, PT ;  /* 0x0000000454007c0c */ /* 0x000fce000bf46270 */
[----:B-1----:R-:W-:-:S04]  /*d1c0*/  @!P5 LEA R2, P6, R0, R79, 0x1 ;  /* 0x0000004f0002d211 */ /* 0x002fc800078c08ff */
[----:B--2---:R-:W-:Y:S02]  /*d1d0*/  @!P5 LEA.HI.X R3, R0, R77, R86, 0x1, P6 ;  /* 0x0000004d0003d211 */ /* 0x004fe400030f0c56 */
[----:B------:R-:W-:-:S03]  /*d1e0*/  @!P4 LEA R18, P6, R80, R79, 0x1 ;  /* 0x0000004f5012c211 */ /* 0x000fc600078c08ff */
[----:B-----5:R0:W-:Y:S01]  /*d1f0*/  @!P5 ST.E.128 desc[UR36][R2.64], R4 ;  /* 0x000000040200d985 */ /* 0x0201e2000c101d24 */
[----:B------:R-:W-:Y:S02]  /*d200*/  @!P4 LEA.HI.X R19, R80, R77, R81, 0x1, P6 ;  /* 0x0000004d5013c211 */ /* 0x000fe400030f0c51 */
[----:B------:R-:W-:-:S03]  /*d210*/  @!P3 LEA R20, P6, R82, R79, 0x1 ;  /* 0x0000004f5214b211 */ /* 0x000fc600078c08ff */
[----:B------:R0:W-:Y:S01]  /*d220*/  @!P4 ST.E.128 desc[UR36][R18.64], R28 ;  /* 0x0000001c1200c985 */ /* 0x0001e2000c101d24 */
[----:B------:R-:W-:Y:S02]  /*d230*/  @!P3 LEA.HI.X R21, R82, R77, R83, 0x1, P6 ;  /* 0x0000004d5215b211 */ /* 0x000fe400030f0c53 */
[----:B------:R-:W-:-:S03]  /*d240*/  @!P2 LEA R76, P6, R84, R79, 0x1 ;  /* 0x0000004f544ca211 */ /* 0x000fc600078c08ff */
[----:B------:R0:W-:Y:S01]  /*d250*/  @!P3 ST.E.128 desc[UR36][R20.64], R44 ;  /* 0x0000002c1400b985 */ /* 0x0001e2000c101d24 */
[----:B------:R-:W-:-:S05]  /*d260*/  @!P2 LEA.HI.X R77, R84, R77, R85, 0x1, P6 ;  /* 0x0000004d544da211 */ /* 0x000fca00030f0c55 */
[----:B------:R0:W-:Y:S04]  /*d270*/  @!P2 ST.E.128 desc[UR36][R76.64], R60 ;  /* 0x0000003c4c00a985 */ /* 0x0001e8000c101d24 */
.L_x_210:
[----:B------:R-:W-:Y:S05]  /*d280*/  BSYNC B1 ;  /* 0x0000000000017941 */ /* 0x000fea0003800000 */
.L_x_209:
[----:B0-----:R0:W3:Y:S01]  /*d290*/  SHFL.IDX PT, R19, R22, 0x1, 0x181f ;  /* 0x00381f0016137f89 */ /* 0x0010e200000e0000 */
[----:B------:R-:W-:Y:S03]  /*d2a0*/  BSSY B1, `(.L_x_211) ;  /* 0x0000014000017945 */ /* 0x000fe60003800000 */
[----:B-----5:R0:W4:Y:S01]  /*d2b0*/  SHFL.IDX PT, R7, R17, 0x1, 0x181f ;  /* 0x00381f0011077f89 */ /* 0x02012200000e0000 */
[----:B------:R-:W-:Y:S05]  /*d2c0*/  @P1 BRA `(.L_x_212) ;  /* 0x0000000000441947 */ /* 0x000fea0003800000 */
[----:B------:R-:W-:Y:S02]  /*d2d0*/  ULDC UR4, c[0x0][0xac8] ;  /* 0x0002b20000047ab9 */ /* 0x000fe40000000800 */
[----:B------:R-:W-:Y:S02]  /*d2e0*/  ISETP.GE.AND P4, PT, R0, UR4, PT ;  /* 0x0000000400007c0c */ /* 0x000fe4000bf86270 */
[----:B------:R-:W-:Y:S02]  /*d2f0*/  ISETP.GE.AND P3, PT, R80, UR4, PT ;  /* 0x0000000450007c0c */ /* 0x000fe4000bf66270 */
[----:B------:R-:W-:Y:S02]  /*d300*/  ISETP.GE.AND P2, PT, R82, UR4, PT ;  /* 0x0000000452007c0c */ /* 0x000fe4000bf46270 */
[----:B------:R-:W-:-:S07]  /*d310*/  ISETP.GE.AND P1, PT, R84, UR4, PT ;  /* 0x0000000454007c0c */ /* 0x000fce000bf26270 */
[-C--:B----4-:R-:W-:Y:S02]  /*d320*/  @!P4 LEA R2, P6, R0, R7.reuse, 0x1 ;  /* 0x000000070002c211 */ /* 0x090fe400078c08ff */
[----:B------:R-:W-:Y:S02]  /*d330*/  @!P3 LEA R4, P5, R80, R7, 0x1 ;  /* 0x000000075004b211 */ /* 0x000fe400078a08ff */
[----:B---3--:R-:W-:Y:S02]  /*d340*/  @!P4 LEA.HI.X R3, R0, R19, R86, 0x1, P6 ;  /* 0x000000130003c211 */ /* 0x008fe400030f0c56 */
[----:B------:R-:W-:Y:S02]  /*d350*/  @!P2 LEA R6, P6, R82, R7, 0x1 ;  /* 0x000000075206a211 */ /* 0x000fe400078c08ff */
[----:B------:R-:W-:Y:S01]  /*d360*/  @!P3 LEA.HI.X R5, R80, R19, R81, 0x1, P5 ;  /* 0x000000135005b211 */ /* 0x000fe200028f0c51 */
[----:B------:R3:W-:Y:S01]  /*d370*/  @!P4 ST.E.128 desc[UR36][R2.64], R8 ;  /* 0x000000080200c985 */ /* 0x0007e2000c101d24 */
[----:B------:R-:W-:-:S02]  /*d380*/  @!P1 LEA R18, P5, R84, R7, 0x1 ;  /* 0x0000000754129211 */ /* 0x000fc400078a08ff */
[-C--:B------:R-:W-:Y:S01]  /*d390*/  @!P2 LEA.HI.X R7, R82, R19.reuse, R83, 0x1, P6 ;  /* 0x000000135207a211 */ /* 0x080fe200030f0c53 */
[----:B------:R3:W-:Y:S01]  /*d3a0*/  @!P3 ST.E.128 desc[UR36][R4.64], R32 ;  /* 0x000000200400b985 */ /* 0x0007e2000c101d24 */
[----:B------:R-:W-:-:S03]  /*d3b0*/  @!P1 LEA.HI.X R19, R84, R19, R85, 0x1, P5 ;  /* 0x0000001354139211 */ /* 0x000fc600028f0c55 */
[----:B------:R3:W-:Y:S04]  /*d3c0*/  @!P2 ST.E.128 desc[UR36][R6.64], R48 ;  /* 0x000000300600a985 */ /* 0x0007e8000c101d24 */
[----:B------:R3:W-:Y:S02]  /*d3d0*/  @!P1 ST.E.128 desc[UR36][R18.64], R64 ;  /* 0x0000004012009985 */ /* 0x0007e4000c101d24 */
.L_x_212:
[----:B------:R-:W-:Y:S05]  /*d3e0*/  BSYNC B1 ;  /* 0x0000000000017941 */ /* 0x000fea0003800000 */
.L_x_211:
[----:B---3--:R3:W0:Y:S01]  /*d3f0*/  SHFL.IDX PT, R9, R22, 0x2, 0x181f ;  /* 0x00581f0016097f89 */ /* 0x00862200000e0000 */
[----:B------:R-:W-:Y:S03]  /*d400*/  BSSY B1, `(.L_x_213) ;  /* 0x0000014000017945 */ /* 0x000fe60003800000 */
[----:B------:R3:W0:Y:S01]  /*d410*/  SHFL.IDX PT, R5, R17, 0x2, 0x181f ;  /* 0x00581f0011057f89 */ /* 0x00062200000e0000 */
[----:B------:R-:W-:Y:S05]  /*d420*/  @P0 BRA `(.L_x_214) ;  /* 0x0000000000440947 */ /* 0x000fea0003800000 */
[----:B------:R-:W-:Y:S02]  /*d430*/  ULDC UR4, c[0x0][0xac8] ;  /* 0x0002b20000047ab9 */ /* 0x000fe40000000800 */
[----:B------:R-:W-:Y:S02]  /*d440*/  ISETP.GE.AND P3, PT, R0, UR4, PT ;  /* 0x0000000400007c0c */ /* 0x000fe4000bf66270 */
[----:B------:R-:W-:Y:S02]  /*d450*/  ISETP.GE.AND P2, PT, R80, UR4, PT ;  /* 0x0000000450007c0c */ /* 0x000fe4000bf46270 */
[----:B------:R-:W-:Y:S02]  /*d460*/  ISETP.GE.AND P1, PT, R82, UR4, PT ;  /* 0x0000000452007c0c */ /* 0x000fe4000bf26270 */
[----:B------:R-:W-:-:S07]  /*d470*/  ISETP.GE.AND P0, PT, R84, UR4, PT ;  /* 0x0000000454007c0c */ /* 0x000fce000bf06270 */
[-C--:B0-----:R-:W-:Y:S02]  /*d480*/  @!P3 LEA R2, P6, R0, R5.reuse, 0x1 ;  /* 0x000000050002b211 */ /* 0x081fe400078c08ff */
[-C--:B------:R-:W-:Y:S02]  /*d490*/  @!P2 LEA R4, P5, R80, R5.reuse, 0x1 ;  /* 0x000000055004a211 */ /* 0x080fe400078a08ff */
[----:B------:R-:W-:Y:S02]  /*d4a0*/  @!P1 LEA R6, P4, R82, R5, 0x1 ;  /* 0x0000000552069211 */ /* 0x000fe400078808ff */
[----:B------:R-:W-:Y:S02]  /*d4b0*/  @!P3 LEA.HI.X R3, R0, R9, R86, 0x1, P6 ;  /* 0x000000090003b211 */ /* 0x000fe400030f0c56 */
[----:B------:R-:W-:Y:S02]  /*d4c0*/  @!P0 LEA R8, P6, R84, R5, 0x1 ;  /* 0x0000000554088211 */ /* 0x000fe400078c08ff */
[-C--:B------:R-:W-:Y:S01]  /*d4d0*/  @!P2 LEA.HI.X R5, R80, R9.reuse, R81, 0x1, P5 ;  /* 0x000000095005a211 */ /* 0x080fe200028f0c51 */
[----:B------:R0:W-:Y:S01]  /*d4e0*/  @!P3 ST.E.128 desc[UR36][R2.64], R12 ;  /* 0x0000000c0200b985 */ /* 0x0001e2000c101d24 */
[----:B----4-:R-:W-:-:S02]  /*d4f0*/  @!P1 LEA.HI.X R7, R82, R9, R83, 0x1, P4 ;  /* 0x0000000952079211 */ /* 0x010fc400020f0c53 */
[----:B------:R-:W-:Y:S01]  /*d500*/  @!P0 LEA.HI.X R9, R84, R9, R85, 0x1, P6 ;  /* 0x0000000954098211 */ /* 0x000fe200030f0c55 */
[----:B------:R0:W-:Y:S04]  /*d510*/  @!P2 ST.E.128 desc[UR36][R4.64], R36 ;  /* 0x000000240400a985 */ /* 0x0001e8000c101d24 */
[----:B------:R0:W-:Y:S04]  /*d520*/  @!P1 ST.E.128 desc[UR36][R6.64], R52 ;  /* 0x0000003406009985 */ /* 0x0001e8000c101d24 */
[----:B------:R0:W-:Y:S02]  /*d530*/  @!P0 ST.E.128 desc[UR36][R8.64], R68 ;  /* 0x0000004408008985 */ /* 0x0001e4000c101d24 */
.L_x_214:
[----:B------:R-:W-:Y:S05]  /*d540*/  BSYNC B1 ;  /* 0x0000000000017941 */ /* 0x000fea0003800000 */
.L_x_213:
[----:B0-----:R-:W-:Y:S01]  /*d550*/  VIADD R2, R78, 0x60 ;  /* 0x000000604e027836 */ /* 0x001fe20000000000 */
[----:B------:R0:W0:Y:S04]  /*d560*/  SHFL.IDX PT, R9, R22, 0x3, 0x181f ;  /* 0x00781f0016097f89 */ /* 0x00002800000e0000 */
[----:B------:R-:W-:Y:S01]  /*d570*/  ISETP.GE.AND P0, PT, R2, UR17, PT ;  /* 0x0000001102007c0c */ /* 0x000fe2000bf06270 */
[----:B---3--:R-:W3:-:S12]  /*d580*/  SHFL.IDX PT, R17, R17, 0x3, 0x181f ;  /* 0x00781f0011117f89 */ /* 0x008ed800000e0000 */
[----:B------:R-:W-:Y:S05]  /*d590*/  @P0 BRA `(.L_x_215) ;  /* 0x0000002800700947 */ /* 0x000fea0003800000 */
[----:B------:R-:W-:Y:S02]  /*d5a0*/  ULDC UR4, c[0x0][0xac8] ;  /* 0x0002b20000047ab9 */ /* 0x000fe40000000800 */
[----:B------:R-:W-:Y:S02]  /*d5b0*/  ISETP.GE.AND P3, PT, R0, UR4, PT ;  /* 0x0000000400007c0c */ /* 0x000fe4000bf66270 */
[----:B------:R-:W-:Y:S02]  /*d5c0*/  ISETP.GE.AND P4, PT, R80, UR4, PT ;  /* 0x0000000450007c0c */ /* 0x000fe4000bf86270 */
[----:B------:R-:W-:-:S09]  /*d5d0*/  ISETP.GE.AND P5, PT, R82, UR4, PT ;  /* 0x0000000452007c0c */ /* 0x000fd2000bfa6270 */
[-C--:B---3--:R-:W-:Y:S02]  /*d5e0*/  @!P3 LEA R2, P0, R0, R17.reuse, 0x1 ;  /* 0x000000110002b211 */ /* 0x088fe400078008ff */
[-C--:B------:R-:W-:Y:S02]  /*d5f0*/  @!P4 LEA R4, P1, R80, R17.reuse, 0x1 ;  /* 0x000000115004c211 */ /* 0x080fe400078208ff */
[----:B------:R-:W-:Y:S02]  /*d600*/  @!P5 LEA R6, P2, R82, R17, 0x1 ;  /* 0x000000115206d211 */ /* 0x000fe400078408ff */
[-C--:B0-----:R-:W-:Y:S02]  /*d610*/  @!P3 LEA.HI.X R3, R0, R9.reuse, R86, 0x1, P0 ;  /* 0x000000090003b211 */ /* 0x081fe400000f0c56 */
[-C--:B------:R-:W-:Y:S02]  /*d620*/  @!P4 LEA.HI.X R5, R80, R9.reuse, R81, 0x1, P1 ;  /* 0x000000095005c211 */ /* 0x080fe400008f0c51 */
[----:B----4-:R-:W-:Y:S01]  /*d630*/  @!P5 LEA.HI.X R7, R82, R9, R83, 0x1, P2 ;  /* 0x000000095207d211 */ /* 0x010fe200010f0c53 */
[----:B------:R0:W-:Y:S01]  /*d640*/  @!P3 ST.E.128 desc[UR36][R2.64], R24 ;  /* 0x000000180200b985 */ /* 0x0001e2000c101d24 */
[----:B------:R-:W-:-:S03]  /*d650*/  ISETP.GE.AND P0, PT, R84, UR4, PT ;  /* 0x0000000454007c0c */ /* 0x000fc6000bf06270 */
[----:B------:R0:W-:Y:S04]  /*d660*/  @!P4 ST.E.128 desc[UR36][R4.64], R40 ;  /* 0x000000280400c985 */ /* 0x0001e8000c101d24 */
[----:B------:R0:W-:Y:S06]  /*d670*/  @!P5 ST.E.128 desc[UR36][R6.64], R56 ;  /* 0x000000380600d985 */ /* 0x0001ec000c101d24 */
[----:B------:R-:W-:Y:S05]  /*d680*/  @P0 BRA `(.L_x_215) ;  /* 0x0000002800340947 */ /* 0x000fea0003800000 */
[----:B0-----:R-:W-:-:S04]  /*d690*/  LEA R2, P0, R84, R17, 0x1 ;  /* 0x0000001154027211 */ /* 0x001fc800078008ff */
[----:B------:R-:W-:-:S05]  /*d6a0*/  LEA.HI.X R3, R84, R9, R85, 0x1, P0 ;  /* 0x0000000954037211 */ /* 0x000fca00000f0c55 */
[----:B------:R0:W-:Y:S01]  /*d6b0*/  ST.E.128 desc[UR36][R2.64], R72 ;  /* 0x0000004802007985 */ /* 0x0001e2000c101d24 */
[----:B------:R-:W-:Y:S05]  /*d6c0*/  BRA `(.L_x_215) ;  /* 0x0000002800247947 */ /* 0x000fea0003800000 */
.L_x_208:
[----:B------:R-:W-:Y:S01]  /*d6d0*/  ULDC.64 UR14, c[0x0][0xb08] ;  /* 0x0002c200000e7ab9 */ /* 0x000fe20000000a00 */
[----:B------:R-:W-:Y:S01]  /*d6e0*/  R2UR UR18, R216 ;  /* 0x00000000d81272ca */ /* 0x000fe200000e0000 */
[----:B------:R-:W-:Y:S01]  /*d6f0*/  UIMAD UR12, UR16, UR14, URZ ;  /* 0x0000000e100c72a4 */ /* 0x000fe2000f8e023f */
[----:B------:R-:W-:Y:S01]  /*d700*/  R2UR UR17, R215 ;  /* 0x00000000d71172ca */ /* 0x000fe200000e0000 */
[----:B------:R-:W-:Y:S01]  /*d710*/  UIMAD.WIDE.U32 UR10, UR4, UR14, URZ ;  /* 0x0000000e040a72a5 */ /* 0x000fe2000f8e003f */
[----:B0-----:R-:W-:Y:S01]  /*d720*/  IMAD.MOV.U32 R5, RZ, RZ, R8 ;  /* 0x000000ffff057224 */ /* 0x001fe200078e0008 */
[----:B------:R-:W-:Y:S01]  /*d730*/  UIMAD UR12, UR4, UR15, UR12 ;  /* 0x0000000f040c72a4 */ /* 0x000fe2000f8e020c */
[C---:B------:R-:W-:Y:S01]  /*d740*/  VIADD R161, R23.reuse, 0x70 ;  /* 0x0000007017a17836 */ /* 0x040fe20000000000 */
[----:B------:R-:W-:Y:S01]  /*d750*/  USHF.R.S32.HI UR4, URZ, 0x1f, UR9 ;  /* 0x0000001f3f047899 */ /* 0x000fe20008011409 */
[C---:B------:R-:W-:Y:S01]  /*d760*/  VIADD R163, R23.reuse, 0x68 ;  /* 0x0000006817a37836 */ /* 0x040fe20000000000 */
[----:B------:R-:W-:Y:S01]  /*d770*/  UIADD3 UR11, UR11, UR12, URZ ;  /* 0x0000000c0b0b7290 */ /* 0x000fe2000fffe03f */
[C---:B------:R-:W-:Y:S01]  /*d780*/  VIADD R165, R23.reuse, 0x60 ;  /* 0x0000006017a57836 */ /* 0x040fe20000000000 */
[----:B------:R-:W-:Y:S01]  /*d790*/  ULDC.64 UR14, c[0x0][0xb40] ;  /* 0x0002d000000e7ab9 */ /* 0x000fe20000000a00 */
[----:B------:R-:W-:Y:S01]  /*d7a0*/  ULDC.64 UR12, c[0x0][0xb38] ;  /* 0x0002ce00000c7ab9 */ /* 0x000fe20000000a00 */
[----:B------:R-:W-:Y:S01]  /*d7b0*/  UIMAD UR4, UR4, UR14, URZ ;  /* 0x0000000e040472a4 */ /* 0x000fe2000f8e023f */
[C---:B------:R-:W-:Y:S01]  /*d7c0*/  VIADD R167, R23.reuse, 0x58 ;  /* 0x0000005817a77836 */ /* 0x040fe20000000000 */
[----:B------:R-:W-:Y:S01]  /*d7d0*/  UIMAD.WIDE.U32 UR10, UR18, UR12, UR10 ;  /* 0x0000000c120a72a5 */ /* 0x000fe2000f8e000a */
[C---:B------:R-:W-:Y:S01]  /*d7e0*/  VIADD R169, R23.reuse, 0x50 ;  /* 0x0000005017a97836 */ /* 0x040fe20000000000 */
[----:B------:R-:W-:Y:S01]  /*d7f0*/  UIMAD UR4, UR9, UR15, UR4 ;  /* 0x0000000f090472a4 */ /* 0x000fe2000f8e0204 */
[C---:B------:R-:W-:Y:S01]  /*d800*/  VIADD R171, R23.reuse, 0x48 ;  /* 0x0000004817ab7836 */ /* 0x040fe20000000000 */
[----:B------:R-:W-:Y:S01]  /*d810*/  UIMAD UR11, UR18, UR13, UR11 ;  /* 0x0000000d120b72a4 */ /* 0x000fe2000f8e020b */
[C---:B------:R-:W-:Y:S01]  /*d820*/  VIADD R173, R23.reuse, 0x40 ;  /* 0x0000004017ad7836 */ /* 0x040fe20000000000 */
[----:B------:R-:W-:Y:S01]  /*d830*/  UIADD3 UR8, UR8, 0x38820, URZ ;  /* 0x0003882008087890 */ /* 0x000fe2000fffe03f */
[C---:B------:R-:W-:Y:S01]  /*d840*/  VIADD R177, R23.reuse, 0x30 ;  /* 0x0000003017b17836 */ /* 0x040fe20000000000 */
[----:B------:R-:W-:Y:S01]  /*d850*/  UIMAD.WIDE.U32 UR10, UR9, UR14, UR10 ;  /* 0x0000000e090a72a5 */ /* 0x000fe2000f8e000a */
[C---:B------:R-:W-:Y:S01]  /*d860*/  VIADD R179, R23.reuse, 0x28 ;  /* 0x0000002817b37836 */ /* 0x040fe20000000000 */
[----:B------:R-:W-:Y:S01]  /*d870*/  ULDC.64 UR12, c[0x0][0xb48] ;  /* 0x0002d200000c7ab9 */ /* 0x000fe20000000a00 */
[----:B------:R-:W-:Y:S01]  /*d880*/  @UP1 ULDC UR9, c[0x0][0xbec] ;  /* 0x0002fb0000091ab9 */ /* 0x000fe20000000800 */
[----:B------:R-:W-:Y:S01]  /*d890*/  UIADD3 UR11, UR11, UR4, URZ ;  /* 0x000000040b0b7290 */ /* 0x000fe2000fffe03f */
[----:B------:R-:W-:Y:S01]  /*d8a0*/  @P1 IMAD.HI.U32 R0, R8, UR9, RZ ;  /* 0x0000000908001c27 */ /* 0x000fe2000f8e00ff */
[----:B------:R-:W-:Y:S01]  /*d8b0*/  UPRMT UR8, URZ, 0x654, UR8 ;  /* 0x000006543f087896 */ /* 0x000fe20008000008 */
[C---:B------:R-:W-:Y:S01]  /*d8c0*/  IADD3 R175, R23.reuse, 0x38, RZ ;  /* 0x0000003817af7810 */ /* 0x040fe20007ffe0ff */
[----:B------:R-:W-:Y:S01]  /*d8d0*/  @UP1 ULDC UR4, c[0x0][0xbf0] ;  /* 0x0002fc0000041ab9 */ /* 0x000fe20000000800 */
[----:B------:R-:W-:Y:S01]  /*d8e0*/  UIMAD.WIDE.U32 UR10, UR17, UR12, UR10 ;  /* 0x0000000c110a72a5 */ /* 0x000fe2000f8e000a */
[----:B------:R-:W-:Y:S01]  /*d8f0*/  @P1 SHF.R.U32.HI R5, RZ, UR4, R0 ;  /* 0x00000004ff051c19 */ /* 0x000fe20008011600 */
[----:B------:R-:W-:Y:S01]  /*d900*/  VIADD R181, R23, 0x20 ;  /* 0x0000002017b57836 */ /* 0x000fe20000000000 */
[----:B------:R-:W-:Y:S01]  /*d910*/  BSSY B1, `(.L_x_216) ;  /* 0x00000ce000017945 */ /* 0x000fe20003800000 */
[----:B------:R-:W-:Y:S01]  /*d920*/  UIMAD UR4, UR17, UR13, UR11 ;  /* 0x0000000d110472a4 */ /* 0x000fe2000f8e020b */
[--C-:B------:R-:W-:Y:S01]  /*d930*/  SHF.R.S32.HI R0, RZ, 0x1f, R5.reuse ;  /* 0x0000001fff007819 */ /* 0x100fe20000011405 */
[----:B------:R-:W-:Y:S01]  /*d940*/  IMAD.MOV R7, RZ, RZ, -R5 ;  /* 0x000000ffff077224 */ /* 0x000fe200078e0a05 */
[----:B------:R-:W-:Y:S01]  /*d950*/  ULDC.64 UR12, c[0x0][0xb30] ;  /* 0x0002cc00000c7ab9 */ /* 0x000fe20000000a00 */
[----:B------:R-:W-:Y:S01]  /*d960*/  IMAD.U32 R3, RZ, RZ, UR11 ;  /* 0x0000000bff037e24 */ /* 0x000fe2000f8e00ff */
[----:B------:R-:W-:Y:S01]  /*d970*/  SYNCS.ARRIVE.TRANS64.RED.A1T0 RZ, [UR8], RZ ;  /* 0x000000ffffff79a7 */ /* 0x000fe20008100408 */
[----:B------:R-:W-:Y:S01]  /*d980*/  IMAD R7, R7, UR20, R8 ;  /* 0x0000001407077c24 */ /* 0x000fe2000f8e0208 */
[----:B------:R-:W-:Y:S01]  /*d990*/  SHF.R.S32.HI R18, RZ, 0x1f, R217 ;  /* 0x0000001fff127819 */ /* 0x000fe200000114d9 */
[----:B------:R-:W-:Y:S01]  /*d9a0*/  IMAD R0, R0, UR12, RZ ;  /* 0x0000000c00007c24 */ /* 0x000fe2000f8e02ff */
[----:B------:R-:W-:Y:S01]  /*d9b0*/  SHF.R.S32.HI R20, RZ, 0x1f, R218 ;  /* 0x0000001fff147819 */ /* 0x000fe200000114da */
[----:B------:R-:W-:Y:S01]  /*d9c0*/  IMAD.U32 R2, RZ, RZ, UR10 ;  /* 0x0000000aff027e24 */ /* 0x000fe2000f8e00ff */
[----:B------:R-:W-:Y:S01]  /*d9d0*/  ULDC.64 UR10, c[0x0][0xb28] ;  /* 0x0002ca00000a7ab9 */ /* 0x000fe20000000a00 */
[----:B------:R-:W-:Y:S01]  /*d9e0*/  IMAD.U32 R3, RZ, RZ, UR4 ;  /* 0x00000004ff037e24 */ /* 0x000fe2000f8e00ff */
[----:B------:R-:W-:Y:S01]  /*d9f0*/  SHF.R.S32.HI R22, RZ, 0x1f, R219 ;  /* 0x0000001fff167819 */ /* 0x000fe200000114db */
[C---:B------:R-:W-:Y:S01]  /*da00*/  IMAD R9, R5.reuse, UR13, R0 ;  /* 0x0000000d05097c24 */ /* 0x040fe2000f8e0200 */
[----:B------:R-:W-:Y:S01]  /*da10*/  SHF.R.S32.HI R0, RZ, 0x1f, R7 ;  /* 0x0000001fff007819 */ /* 0x000fe20000011407 */
[----:B------:R-:W-:Y:S01]  /*da20*/  IMAD.WIDE.U32 R2, R5, UR12, R2 ;  /* 0x0000000c05027c25 */ /* 0x000fe2000f8e0002 */
[----:B------:R-:W-:-:S02]  /*da30*/  SHF.R.S32.HI R152, RZ, 0x1f, R220 ;  /* 0x0000001fff987819 */ /* 0x000fc400000114dc */
[----:B------:R-:W-:Y:S01]  /*da40*/  SHF.R.S32.HI R153, RZ, 0x1f, R221 ;  /* 0x0000001fff997819 */ /* 0x000fe200000114dd */
[----:B------:R-:W-:Y:S01]  /*da50*/  IMAD R0, R0, UR10, RZ ;  /* 0x0000000a00007c24 */ /* 0x000fe2000f8e02ff */
[----:B------:R-:W-:Y:S01]  /*da60*/  SHF.R.S32.HI R154, RZ, 0x1f, R222 ;  /* 0x0000001fff9a7819 */ /* 0x000fe200000114de */
[----:B------:R-:W-:Y:S01]  /*da70*/  IMAD.IADD R3, R3, 0x1, R9 ;  /* 0x0000000103037824 */ /* 0x000fe200078e0209 */
[----:B------:R-:W-:Y:S01]  /*da80*/  SHF.R.S32.HI R155, RZ, 0x1f, R223 ;  /* 0x0000001fff9b7819 */ /* 0x000fe200000114df */
[C---:B------:R-:W-:Y:S01]  /*da90*/  IMAD R5, R7.reuse, UR11, R0 ;  /* 0x0000000b07057c24 */ /* 0x040fe2000f8e0200 */
[----:B------:R-:W-:Y:S01]  /*daa0*/  SHF.R.S32.HI R156, RZ, 0x1f, R224 ;  /* 0x0000001fff9c7819 */ /* 0x000fe200000114e0 */
[----:B------:R-:W-:Y:S01]  /*dab0*/  IMAD.WIDE.U32 R2, R7, UR10, R2 ;  /* 0x0000000a07027c25 */ /* 0x000fe2000f8e0002 */
[----:B------:R-:W-:Y:S01]  /*dac0*/  ULDC.64 UR10, c[0x0][0xb00] ;  /* 0x0002c000000a7ab9 */ /* 0x000fe20000000a00 */
[----:B------:R-:W-:Y:S02]  /*dad0*/  SHF.R.S32.HI R157, RZ, 0x1f, R225 ;  /* 0x0000001fff9d7819 */ /* 0x000fe400000114e1 */
[----:B------:R-:W-:Y:S01]  /*dae0*/  IMAD.IADD R3, R3, 0x1, R5 ;  /* 0x0000000103037824 */ /* 0x000fe200078e0205 */
[C---:B------:R-:W-:Y:S01]  /*daf0*/  LEA R0, P1, R2.reuse, UR10, 0x2 ;  /* 0x0000000a02007c11 */ /* 0x040fe2000f8210ff */
[C---:B------:R-:W-:Y:S01]  /*db00*/  VIADD R183, R23.reuse, 0x18 ;  /* 0x0000001817b77836 */ /* 0x040fe20000000000 */
[----:B------:R-:W-:Y:S01]  /*db10*/  SHF.R.S32.HI R158, RZ, 0x1f, R226 ;  /* 0x0000001fff9e7819 */ /* 0x000fe200000114e2 */
[C---:B------:R-:W-:Y:S01]  /*db20*/  VIADD R185, R23.reuse, 0x10 ;  /* 0x0000001017b97836 */ /* 0x040fe20000000000 */
[----:B------:R-:W-:Y:S01]  /*db30*/  LEA.HI.X R12, R2, UR11, R3, 0x2, P1 ;  /* 0x0000000b020c7c11 */ /* 0x000fe200088f1403 */
[C---:B------:R-:W-:Y:S01]  /*db40*/  VIADD R187, R23.reuse, 0x8 ;  /* 0x0000000817bb7836 */ /* 0x040fe20000000000 */
[----:B------:R0:W1:Y:S01]  /*db50*/  SHFL.IDX PT, R2, R0, RZ, 0x1c1f ;  /* 0x001c1fff00027589 */ /* 0x00006200000e0000 */
[----:B------:R-:W-:Y:S01]  /*db60*/  SHF.R.S32.HI R159, RZ, 0x1f, R227 ;  /* 0x0000001fff9f7819 */ /* 0x000fe200000114e3 */
[C---:B------:R-:W-:Y:S01]  /*db70*/  VIADD R160, R23.reuse, 0x70 ;  /* 0x0000007017a07836 */ /* 0x040fe20000000000 */
[----:B------:R-:W-:Y:S01]  /*db80*/  SHF.R.S32.HI R161, RZ, 0x1f, R161 ;  /* 0x0000001fffa17819 */ /* 0x000fe200000114a1 */
[----:B------:R0:W2:Y:S01]  /*db90*/  SHFL.IDX PT, R3, R12, RZ, 0x1c1f ;  /* 0x001c1fff0c037589 */ /* 0x0000a200000e0000 */
        /* <DEDUP_REMOVED lines=26> */
[----:B012---:R-:W-:Y:S06]  /*dd40*/  @P2 BRA `(.L_x_217) ;  /* 0x0000000800282947 */ /* 0x007fec0003800000 */
[----:B------:R-:W-:Y:S01]  /*dd50*/  ULDC UR4, c[0x0][0xac8] ;  /* 0x0002b20000047ab9 */ /* 0x000fe20000000800 */
[C---:B------:R-:W-:Y:S01]  /*dd60*/  VIADD R19, R23.reuse, 0xe0 ;  /* 0x000000e017137836 */ /* 0x040fe20000000000 */
[C---:B------:R-:W-:Y:S01]  /*dd70*/  ISETP.GE.AND P2, PT, R23.reuse, UR4, PT ;  /* 0x0000000417007c0c */ /* 0x040fe2000bf46270 */
[C---:B------:R-:W-:Y:S01]  /*dd80*/  VIADD R21, R23.reuse, 0xe8 ;  /* 0x000000e817157836 */ /* 0x040fe20000000000 */
[----:B------:R-:W-:Y:S01]  /*dd90*/  ISETP.GE.AND P1, PT, R186, UR4, PT ;  /* 0x00000004ba007c0c */ /* 0x000fe2000bf26270 */
[C---:B------:R-:W-:Y:S01]  /*dda0*/  VIADD R17, R23.reuse, 0xf0 ;  /* 0x000000f017117836 */ /* 0x040fe20000000000 */
[----:B------:R-:W-:Y:S01]  /*ddb0*/  ISETP.GE.AND P3, PT, R184, UR4, PT ;  /* 0x00000004b8007c0c */ /* 0x000fe2000bf66270 */
[----:B------:R-:W-:Y:S01]  /*ddc0*/  VIADD R13, R23, 0xf8 ;  /* 0x000000f8170d7836 */ /* 0x000fe20000000000 */
[----:B------:R-:W-:-:S07]  /*ddd0*/  ISETP.GE.AND P4, PT, R182, UR4, PT ;  /* 0x00000004b6007c0c */ /* 0x000fce000bf86270 */
[----:B------:R-:W-:Y:S02]  /*dde0*/  @!P2 IMAD.WIDE R4, R23, 0x4, R2 ;  /* 0x000000041704a825 */ /* 0x000fe400078e0202 */
[----:B------:R-:W-:-:S03]  /*ddf0*/  @!P1 LEA R6, P5, R186, R2, 0x2 ;  /* 0x00000002ba069211 */ /* 0x000fc600078a10ff */
[----:B------:R0:W-:Y:S01]  /*de00*/  @!P2 ST.E.64 desc[UR36][R4.64], R24 ;  /* 0x000000180400a985 */ /* 0x0001e2000c101b24 */
[----:B------:R-:W-:Y:S02]  /*de10*/  ISETP.GE.AND P2, PT, R180, UR4, PT ;  /* 0x00000004b4007c0c */ /* 0x000fe4000bf46270 */
[----:B------:R-:W-:-:S05]  /*de20*/  @!P1 LEA.HI.X R7, R186, R3, R187, 0x2, P5 ;  /* 0x00000003ba079211 */ /* 0x000fca00028f14bb */
[----:B------:R1:W-:Y:S01]  /*de30*/  @!P1 ST.E.64 desc[UR36][R6.64], R28 ;  /* 0x0000001c06009985 */ /* 0x0003e2000c101b24 */
[----:B------:R-:W-:Y:S02]  /*de40*/  ISETP.GE.AND P1, PT, R178, UR4, PT ;  /* 0x00000004b2007c0c */ /* 0x000fe4000bf26270 */
[----:B0-----:R-:W-:-:S04]  /*de50*/  @!P3 LEA R4, P6, R184, R2, 0x2 ;  /* 0x00000002b804b211 */ /* 0x001fc800078c10ff */
[----:B------:R-:W-:Y:S02]  /*de60*/  @!P3 LEA.HI.X R5, R184, R3, R185, 0x2, P6 ;  /* 0x00000003b805b211 */ /* 0x000fe400030f14b9 */
[----:B-1----:R-:W-:-:S03]  /*de70*/  @!P4 LEA R6, P5, R182, R2, 0x2 ;  /* 0x00000002b606c211 */ /* 0x002fc600078a10ff */
        /* <DEDUP_REMOVED lines=34> */
[----:B------:R-:W-:Y:S02]  /*e0a0*/  @!P4 LEA.HI.X R7, R166, R3, R167, 0x2, P5 ;  /* 0x00000003a607c211 */ /* 0x000fe400028f14a7 */
[----:B------:R-:W-:-:S03]  /*e0b0*/  ISETP.GE.AND P5, PT, R227, UR4, PT ;  /* 0x00000004e3007c0c */ /* 0x000fc6000bfa6270 */
[----:B------:R1:W-:Y:S01]  /*e0c0*/  @!P4 ST.E.64 desc[UR36][R6.64], R68 ;  /* 0x000000440600c985 */ /* 0x0003e2000c101b24 */
[----:B------:R-:W-:Y:S02]  /*e0d0*/  ISETP.GE.AND P4, PT, R226, UR4, PT ;  /* 0x00000004e2007c0c */ /* 0x000fe4000bf86270 */
[----:B0-----:R-:W-:-:S04]  /*e0e0*/  @!P2 LEA R4, P6, R164, R2, 0x2 ;  /* 0x00000002a404a211 */ /* 0x001fc800078c10ff */
[----:B------:R-:W-:Y:S02]  /*e0f0*/  @!P2 LEA.HI.X R5, R164, R3, R165, 0x2, P6 ;  /* 0x00000003a405a211 */ /* 0x000fe400030f14a5 */
[----:B-1----:R-:W-:-:S03]  /*e100*/  @!P1 LEA R6, P6, R162, R2, 0x2 ;  /* 0x00000002a2069211 */ /* 0x002fc600078c10ff */
[----:B------:R0:W-:Y:S01]  /*e110*/  @!P2 ST.E.64 desc[UR36][R4.64], R72 ;  /* 0x000000480400a985 */ /* 0x0001e2000c101b24 */
[----:B------:R-:W-:Y:S02]  /*e120*/  @!P1 LEA.HI.X R7, R162, R3, R163, 0x2, P6 ;  /* 0x00000003a2079211 */ /* 0x000fe400030f14a3 */
[----:B------:R-:W-:-:S03]  /*e130*/  @!P4 LEA R10, P6, R226, R2, 0x2 ;  /* 0x00000002e20ac211 */ /* 0x000fc600078c10ff */
[----:B------:R1:W-:Y:S01]  /*e140*/  @!P1 ST.E.64 desc[UR36][R6.64], R76 ;  /* 0x0000004c06009985 */ /* 0x0003e2000c101b24 */
[----:B------:R-:W-:Y:S02]  /*e150*/  ISETP.GE.AND P1, PT, R225, UR4, PT ;  /* 0x00000004e1007c0c */ /* 0x000fe4000bf26270 */
[----:B------:R-:W-:Y:S02]  /*e160*/  @!P4 LEA.HI.X R11, R226, R3, R158, 0x2, P6 ;  /* 0x00000003e20bc211 */ /* 0x000fe400030f149e */
[----:B0-----:R-:W-:-:S04]  /*e170*/  @!P3 LEA R4, P2, R160, R2, 0x2 ;  /* 0x00000002a004b211 */ /* 0x001fc800078410ff */
[----:B------:R-:W-:Y:S02]  /*e180*/  @!P3 LEA.HI.X R5, R160, R3, R161, 0x2, P2 ;  /* 0x00000003a005b211 */ /* 0x000fe400010f14a1 */
[----:B------:R-:W-:-:S03]  /*e190*/  @!P5 LEA R8, P2, R227, R2, 0x2 ;  /* 0x00000002e308d211 */ /* 0x000fc600078410ff */
[----:B------:R0:W-:Y:S01]  /*e1a0*/  @!P3 ST.E.64 desc[UR36][R4.64], R80 ;  /* 0x000000500400b985 */ /* 0x0001e2000c101b24 */
[----:B------:R-:W-:Y:S02]  /*e1b0*/  ISETP.GE.AND P3, PT, R224, UR4, PT ;  /* 0x00000004e0007c0c */ /* 0x000fe4000bf66270 */
[----:B------:R-:W-:Y:S02]  /*e1c0*/  @!P5 LEA.HI.X R9, R227, R3, R159, 0x2, P2 ;  /* 0x00000003e309d211 */ /* 0x000fe400010f149f */
[----:B------:R-:W-:-:S03]  /*e1d0*/  ISETP.GE.AND P2, PT, R223, UR4, PT ;  /* 0x00000004df007c0c */ /* 0x000fc6000bf46270 */
[----:B------:R2:W-:Y:S01]  /*e1e0*/  @!P5 ST.E.64 desc[UR36][R8.64], R84 ;  /* 0x000000540800d985 */ /* 0x0005e2000c101b24 */
[----:B------:R-:W-:-:S03]  /*e1f0*/  @!P1 LEA R14, P5, R225, R2, 0x2 ;  /* 0x00000002e10e9211 */ /* 0x000fc600078a10ff */
[----:B------:R3:W-:Y:S01]  /*e200*/  @!P4 ST.E.64 desc[UR36][R10.64], R88 ;  /* 0x000000580a00c985 */ /* 0x0007e2000c101b24 */
[----:B------:R-:W-:Y:S02]  /*e210*/  ISETP.GE.AND P4, PT, R222, UR4, PT ;  /* 0x00000004de007c0c */ /* 0x000fe4000bf86270 */
[CC--:B-1----:R-:W-:Y:S02]  /*e220*/  @!P3 LEA R6, P6, R224.reuse, R2.reuse, 0x2 ;  /* 0x00000002e006b211 */ /* 0x0c2fe400078c10ff */
[-C--:B------:R-:W-:Y:S02]  /*e230*/  @!P1 LEA.HI.X R15, R225, R3.reuse, R157, 0x2, P5 ;  /* 0x00000003e10f9211 */ /* 0x080fe400028f149d */
[----:B------:R-:W-:Y:S02]  /*e240*/  @!P3 LEA.HI.X R7, R224, R3, R156, 0x2, P6 ;  /* 0x00000003e007b211 */ /* 0x000fe400030f149c */
[----:B------:R-:W-:Y:S01]  /*e250*/  ISETP.GE.AND P6, PT, R221, UR4, PT ;  /* 0x00000004dd007c0c */ /* 0x000fe2000bfc6270 */
[----:B------:R-:W-:Y:S01]  /*e260*/  @!P1 ST.E.64 desc[UR36][R14.64], R92 ;  /* 0x0000005c0e009985 */ /* 0x000fe2000c101b24 */
[----:B0-----:R-:W-:-:S03]  /*e270*/  @!P2 LEA R4, P5, R223, R2, 0x2 ;  /* 0x00000002df04a211 */ /* 0x001fc600078a10ff */
[----:B------:R0:W-:Y:S01]  /*e280*/  @!P3 ST.E.64 desc[UR36][R6.64], R96 ;  /* 0x000000600600b985 */ /* 0x0001e2000c101b24 */
[-C--:B------:R-:W-:Y:S02]  /*e290*/  @!P2 LEA.HI.X R5, R223, R3.reuse, R155, 0x2, P5 ;  /* 0x00000003df05a211 */ /* 0x080fe400028f149b */
[----:B------:R-:W-:Y:S02]  /*e2a0*/  ISETP.GE.AND P3, PT, R220, UR4, PT ;  /* 0x00000004dc007c0c */ /* 0x000fe4000bf66270 */
[CC--:B--2---:R-:W-:Y:S01]  /*e2b0*/  @!P4 LEA R8, P1, R222.reuse, R2.reuse, 0x2 ;  /* 0x00000002de08c211 */ /* 0x0c4fe200078210ff */
[----:B------:R1:W-:Y:S01]  /*e2c0*/  @!P2 ST.E.64 desc[UR36][R4.64], R100 ;  /* 0x000000640400a985 */ /* 0x0003e2000c101b24 */
[----:B------:R-:W-:Y:S02]  /*e2d0*/  ISETP.GE.AND P2, PT, R219, UR4, PT ;  /* 0x00000004db007c0c */ /* 0x000fe4000bf46270 */
[----:B---3--:R-:W-:Y:S02]  /*e2e0*/  @!P6 LEA R10, P5, R221, R2, 0x2 ;  /* 0x00000002dd0ae211 */ /* 0x008fe400078a10ff */
[----:B------:R-:W-:-:S02]  /*e2f0*/  @!P4 LEA.HI.X R9, R222, R3, R154, 0x2, P1 ;  /* 0x00000003de09c211 */ /* 0x000fc400008f149a */
[----:B------:R-:W-:Y:S02]  /*e300*/  @!P6 LEA.HI.X R11, R221, R3, R153, 0x2, P5 ;  /* 0x00000003dd0be211 */ /* 0x000fe400028f1499 */
[----:B------:R-:W-:Y:S01]  /*e310*/  ISETP.GE.AND P1, PT, R218, UR4, PT ;  /* 0x00000004da007c0c */ /* 0x000fe2000bf26270 */
[----:B------:R2:W-:Y:S01]  /*e320*/  @!P4 ST.E.64 desc[UR36][R8.64], R104 ;  /* 0x000000680800c985 */ /* 0x0005e2000c101b24 */
[----:B------:R-:W-:-:S03]  /*e330*/  ISETP.GE.AND P5, PT, R217, UR4, PT ;  /* 0x00000004d9007c0c */ /* 0x000fc6000bfa6270 */
[----:B------:R3:W-:Y:S01]  /*e340*/  @!P6 ST.E.64 desc[UR36][R10.64], R108 ;  /* 0x0000006c0a00e985 */ /* 0x0007e2000c101b24 */
[CC--:B0-----:R-:W-:Y:S02]  /*e350*/  @!P3 LEA R6, P6, R220.reuse, R2.reuse, 0x2 ;  /* 0x00000002dc06b211 */ /* 0x0c1fe400078c10ff */
[CC--:B-1----:R-:W-:Y:S02]  /*e360*/  @!P2 LEA R4, P4, R219.reuse, R2.reuse, 0x2 ;  /* 0x00000002db04a211 */ /* 0x0c2fe400078810ff */
[-C--:B------:R-:W-:Y:S02]  /*e370*/  @!P3 LEA.HI.X R7, R220, R3.reuse, R152, 0x2, P6 ;  /* 0x00000003dc07b211 */ /* 0x080fe400030f1498 */
[----:B------:R-:W-:Y:S02]  /*e380*/  @!P2 LEA.HI.X R5, R219, R3, R22, 0x2, P4 ;  /* 0x00000003db05a211 */ /* 0x000fe400020f1416 */
[----:B------:R-:W-:Y:S01]  /*e390*/  ISETP.GE.AND P4, PT, R214, UR4, PT ;  /* 0x00000004d6007c0c */ /* 0x000fe2000bf86270 */
[----:B------:R0:W-:Y:S01]  /*e3a0*/  @!P3 ST.E.64 desc[UR36][R6.64], R112 ;  /* 0x000000700600b985 */ /* 0x0001e2000c101b24 */
[----:B------:R-:W-:-:S03]  /*e3b0*/  @!P1 LEA R14, P6, R218, R2, 0x2 ;  /* 0x00000002da0e9211 */ /* 0x000fc600078c10ff */
[----:B------:R1:W-:Y:S01]  /*e3c0*/  @!P2 ST.E.64 desc[UR36][R4.64], R116 ;  /* 0x000000740400a985 */ /* 0x0003e2000c101b24 */
[CC--:B--2---:R-:W-:Y:S02]  /*e3d0*/  @!P5 LEA R8, P2, R217.reuse, R2.reuse, 0x2 ;  /* 0x00000002d908d211 */ /* 0x0c4fe400078410ff */
[-C--:B------:R-:W-:Y:S02]  /*e3e0*/  @!P1 LEA.HI.X R15, R218, R3.reuse, R20, 0x2, P6 ;  /* 0x00000003da0f9211 */ /* 0x080fe400030f1414 */
[----:B------:R-:W-:Y:S02]  /*e3f0*/  @!P5 LEA.HI.X R9, R217, R3, R18, 0x2, P2 ;  /* 0x00000003d909d211 */ /* 0x000fe400010f1412 */
[----:B------:R-:W-:Y:S01]  /*e400*/  ISETP.GE.AND P2, PT, R213, UR4, PT ;  /* 0x00000004d5007c0c */ /* 0x000fe2000bf46270 */
[----:B------:R-:W-:Y:S01]  /*e410*/  @!P1 ST.E.64 desc[UR36][R14.64], R120 ;  /* 0x000000780e009985 */ /* 0x000fe2000c101b24 */
[----:B---3--:R-:W-:Y:S02]  /*e420*/  SHF.R.S32.HI R11, RZ, 0x1f, R214 ;  /* 0x0000001fff0b7819 */ /* 0x008fe400000114d6 */
[----:B------:R-:W-:Y:S01]  /*e430*/  @!P4 LEA R10, P3, R214, R2, 0x2 ;  /* 0x00000002d60ac211 */ /* 0x000fe200078610ff */
[----:B------:R2:W-:Y:S01]  /*e440*/  @!P5 ST.E.64 desc[UR36][R8.64], R124 ;  /* 0x0000007c0800d985 */ /* 0x0005e2000c101b24 */
[----:B------:R-:W-:-:S02]  /*e450*/  ISETP.GE.AND P1, PT, R19, UR4, PT ;  /* 0x0000000413007c0c */ /* 0x000fc4000bf26270 */
[----:B------:R-:W-:Y:S02]  /*e460*/  @!P4 LEA.HI.X R11, R214, R3, R11, 0x2, P3 ;  /* 0x00000003d60bc211 */ /* 0x000fe400018f140b */
[----:B------:R-:W-:Y:S02]  /*e470*/  ISETP.GE.AND P3, PT, R21, UR4, PT ;  /* 0x0000000415007c0c */ /* 0x000fe4000bf66270 */
[----:B0-----:R-:W-:Y:S01]  /*e480*/  SHF.R.S32.HI R7, RZ, 0x1f, R213 ;  /* 0x0000001fff077819 */ /* 0x001fe200000114d5 */
[----:B------:R0:W-:Y:S01]  /*e490*/  @!P4 ST.E.64 desc[UR36][R10.64], R128 ;  /* 0x000000800a00c985 */ /* 0x0001e2000c101b24 */
[----:B------:R-:W-:Y:S02]  /*e4a0*/  ISETP.GE.AND P4, PT, R17, UR4, PT ;  /* 0x0000000411007c0c */ /* 0x000fe4000bf86270 */
[----:B------:R-:W-:Y:S02]  /*e4b0*/  @!P2 LEA R6, P5, R213, R2, 0x2 ;  /* 0x00000002d506a211 */ /* 0x000fe400078a10ff */
[----:B-1----:R-:W-:-:S02]  /*e4c0*/  SHF.R.S32.HI R5, RZ, 0x1f, R19 ;  /* 0x0000001fff057819 */ /* 0x002fc40000011413 */
[-C--:B------:R-:W-:Y:S02]  /*e4d0*/  @!P1 LEA R4, P6, R19, R2.reuse, 0x2 ;  /* 0x0000000213049211 */ /* 0x080fe400078c10ff */
[-C--:B------:R-:W-:Y:S02]  /*e4e0*/  @!P2 LEA.HI.X R7, R213, R3.reuse, R7, 0x2, P5 ;  /* 0x00000003d507a211 */ /* 0x080fe400028f1407 */
[----:B------:R-:W-:Y:S02]  /*e4f0*/  ISETP.GE.AND P5, PT, R13, UR4, PT ;  /* 0x000000040d007c0c */ /* 0x000fe4000bfa6270 */
[----:B------:R-:W-:Y:S01]  /*e500*/  @!P1 LEA.HI.X R5, R19, R3, R5, 0x2, P6 ;  /* 0x0000000313059211 */ /* 0x000fe200030f1405 */
[----:B------:R1:W-:Y:S01]  /*e510*/  @!P2 ST.E.64 desc[UR36][R6.64], R132 ;  /* 0x000000840600a985 */ /* 0x0003e2000c101b24 */
[----:B--2---:R-:W-:Y:S02]  /*e520*/  SHF.R.S32.HI R9, RZ, 0x1f, R21 ;  /* 0x0000001fff097819 */ /* 0x004fe40000011415 */
[----:B------:R-:W-:Y:S01]  /*e530*/  @!P3 LEA R8, P6, R21, R2, 0x2 ;  /* 0x000000021508b211 */ /* 0x000fe200078c10ff */
[----:B------:R1:W-:Y:S01]  /*e540*/  @!P1 ST.E.64 desc[UR36][R4.64], R136 ;  /* 0x0000008804009985 */ /* 0x0003e2000c101b24 */
[----:B0-----:R-:W-:-:S02]  /*e550*/  SHF.R.S32.HI R11, RZ, 0x1f, R17 ;  /* 0x0000001fff0b7819 */ /* 0x001fc40000011411 */
[-C--:B------:R-:W-:Y:S02]  /*e560*/  @!P3 LEA.HI.X R9, R21, R3.reuse, R9, 0x2, P6 ;  /* 0x000000031509b211 */ /* 0x080fe400030f1409 */
[CC--:B------:R-:W-:Y:S02]  /*e570*/  @!P4 LEA R10, P6, R17.reuse, R2.reuse, 0x2 ;  /* 0x00000002110ac211 */ /* 0x0c0fe400078c10ff */
[----:B------:R-:W-:Y:S01]  /*e580*/  SHF.R.S32.HI R14, RZ, 0x1f, R13 ;  /* 0x0000001fff0e7819 */ /* 0x000fe2000001140d */
[----:B------:R1:W-:Y:S01]  /*e590*/  @!P3 ST.E.64 desc[UR36][R8.64], R140 ;  /* 0x0000008c0800b985 */ /* 0x0003e2000c101b24 */
[----:B------:R-:W-:Y:S02]  /*e5a0*/  @!P4 LEA.HI.X R11, R17, R3, R11, 0x2, P6 ;  /* 0x00000003110bc211 */ /* 0x000fe400030f140b */
[----:B------:R-:W-:-:S03]  /*e5b0*/  @!P5 LEA R2, P6, R13, R2, 0x2 ;  /* 0x000000020d02d211 */ /* 0x000fc600078c10ff */
[----:B------:R1:W-:Y:S01]  /*e5c0*/  @!P4 ST.E.64 desc[UR36][R10.64], R144 ;  /* 0x000000900a00c985 */ /* 0x0003e2000c101b24 */
[----:B------:R-:W-:-:S05]  /*e5d0*/  @!P5 LEA.HI.X R3, R13, R3, R14, 0x2, P6 ;  /* 0x000000030d03d211 */ /* 0x000fca00030f140e */
[----:B------:R1:W-:Y:S04]  /*e5e0*/  @!P5 ST.E.64 desc[UR36][R2.64], R148 ;  /* 0x000000940200d985 */ /* 0x0003e8000c101b24 */
.L_x_217:
[----:B------:R-:W-:Y:S05]  /*e5f0*/  BSYNC B1 ;  /* 0x0000000000017941 */ /* 0x000fea0003800000 */
.L_x_216:
[----:B-1----:R0:W1:Y:S04]  /*e600*/  SHFL.IDX PT, R3, R12, 0x1, 0x1c1f ;  /* 0x003c1f000c037f89 */ /* 0x00206800000e0000 */
[----:B------:R0:W2:Y:S01]  /*e610*/  SHFL.IDX PT, R2, R0, 0x1, 0x1c1f ;  /* 0x003c1f0000027f89 */ /* 0x0000a200000e0000 */
[----:B------:R-:W-:Y:S05]  /*e620*/  @P0 BRA `(.L_x_215) ;  /* 0x00000018004c0947 */ /* 0x000fea0003800000 */
[----:B------:R-:W-:Y:S01]  /*e630*/  ULDC UR4, c[0x0][0xac8] ;  /* 0x0002b20000047ab9 */ /* 0x000fe20000000800 */
[C---:B------:R-:W-:Y:S01]  /*e640*/  VIADD R17, R23.reuse, 0xe0 ;  /* 0x000000e017117836 */ /* 0x040fe20000000000 */
[----:B------:R-:W-:Y:S01]  /*e650*/  ISETP.GE.AND P0, PT, R186, UR4, PT ;  /* 0x00000004ba007c0c */ /* 0x000fe2000bf06270 */
[C---:B------:R-:W-:Y:S01]  /*e660*/  VIADD R19, R23.reuse, 0xf0 ;  /* 0x000000f017137836 */ /* 0x040fe20000000000 */
[----:B------:R-:W-:Y:S02]  /*e670*/  ISETP.GE.AND P6, PT, R23, UR4, PT ;  /* 0x0000000417007c0c */ /* 0x000fe4000bfc6270 */
[----:B------:R-:W-:Y:S02]  /*e680*/  ISETP.GE.AND P1, PT, R184, UR4, PT ;  /* 0x00000004b8007c0c */ /* 0x000fe4000bf26270 */
[----:B------:R-:W-:Y:S02]  /*e690*/  ISETP.GE.AND P2, PT, R182, UR4, PT ;  /* 0x00000004b6007c0c */ /* 0x000fe4000bf46270 */
[----:B------:R-:W-:-:S02]  /*e6a0*/  ISETP.GE.AND P3, PT, R180, UR4, PT ;  /* 0x00000004b4007c0c */ /* 0x000fc4000bf66270 */
[----:B0-----:R-:W-:-:S03]  /*e6b0*/  SHF.R.S32.HI R0, RZ, 0x1f, R17 ;  /* 0x0000001fff007819 */ /* 0x001fc60000011411 */
[-C--:B--2---:R-:W-:Y:S02]  /*e6c0*/  @!P0 LEA R6, P5, R186, R2.reuse, 0x2 ;  /* 0x00000002ba068211 */ /* 0x084fe400078a10ff */
[----:B-1----:R-:W-:Y:S02]  /*e6d0*/  @!P6 IMAD.WIDE R4, R23, 0x4, R2 ;  /* 0x000000041704e825 */ /* 0x002fe400078e0202 */
[-C--:B------:R-:W-:Y:S02]  /*e6e0*/  @!P1 LEA R8, P4, R184, R2.reuse, 0x2 ;  /* 0x00000002b8089211 */ /* 0x080fe400078810ff */
[-C--:B------:R-:W-:Y:S01]  /*e6f0*/  @!P0 LEA.HI.X R7, R186, R3.reuse, R187, 0x2, P5 ;  /* 0x00000003ba078211 */ /* 0x080fe200028f14bb */
[----:B------:R0:W-:Y:S01]  /*e700*/  @!P6 ST.E.64 desc[UR36][R4.64], R26 ;  /* 0x0000001a0400e985 */ /* 0x0001e2000c101b24 */
[----:B------:R-:W-:Y:S02]  /*e710*/  @!P1 LEA.HI.X R9, R184, R3, R185, 0x2, P4 ;  /* 0x00000003b8099211 */ /* 0x000fe400020f14b9 */
[----:B------:R-:W-:Y:S01]  /*e720*/  ISETP.GE.AND P5, PT, R178, UR4, PT ;  /* 0x00000004b2007c0c */ /* 0x000fe2000bfa6270 */
[----:B------:R1:W-:Y:S01]  /*e730*/  @!P0 ST.E.64 desc[UR36][R6.64], R30 ;  /* 0x0000001e06008985 */ /* 0x0003e2000c101b24 */
[----:B------:R-:W-:-:S02]  /*e740*/  @!P2 LEA R10, P6, R182, R2, 0x2 ;  /* 0x00000002b60aa211 */ /* 0x000fc400078c10ff */
[----:B------:R-:W-:Y:S01]  /*e750*/  ISETP.GE.AND P0, PT, R176, UR4, PT ;  /* 0x00000004b0007c0c */ /* 0x000fe2000bf06270 */
[----:B------:R2:W-:Y:S01]  /*e760*/  @!P1 ST.E.64 desc[UR36][R8.64], R34 ;  /* 0x0000002208009985 */ /* 0x0005e2000c101b24 */
[-C--:B------:R-:W-:Y:S02]  /*e770*/  @!P2 LEA.HI.X R11, R182, R3.reuse, R183, 0x2, P6 ;  /* 0x00000003b60ba211 */ /* 0x080fe400030f14b7 */
[----:B------:R-:W-:Y:S02]  /*e780*/  ISETP.GE.AND P1, PT, R174, UR4, PT ;  /* 0x00000004ae007c0c */ /* 0x000fe4000bf26270 */
[----:B------:R-:W-:Y:S01]  /*e790*/  @!P3 LEA R12, P4, R180, R2, 0x2 ;  /* 0x00000002b40cb211 */ /* 0x000fe200078810ff */
[----:B------:R3:W-:Y:S01]  /*e7a0*/  @!P2 ST.E.64 desc[UR36][R10.64], R38 ;  /* 0x000000260a00a985 */ /* 0x0007e2000c101b24 */
[----:B------:R-:W-:Y:S02]  /*e7b0*/  ISETP.GE.AND P2, PT, R172, UR4, PT ;  /* 0x00000004ac007c0c */ /* 0x000fe4000bf46270 */
[----:B------:R-:W-:-:S02]  /*e7c0*/  @!P3 LEA.HI.X R13, R180, R3, R181, 0x2, P4 ;  /* 0x00000003b40db211 */ /* 0x000fc400020f14b5 */
[-C--:B0-----:R-:W-:Y:S02]  /*e7d0*/  @!P5 LEA R4, P4, R178, R2.reuse, 0x2 ;  /* 0x00000002b204d211 */ /* 0x081fe400078810ff */
[-C--:B-1----:R-:W-:Y:S01]  /*e7e0*/  @!P0 LEA R6, P6, R176, R2.reuse, 0x2 ;  /* 0x00000002b0068211 */ /* 0x082fe200078c10ff */
[----:B------:R-:W-:Y:S01]  /*e7f0*/  @!P3 ST.E.64 desc[UR36][R12.64], R42 ;  /* 0x0000002a0c00b985 */ /* 0x000fe2000c101b24 */
[-C--:B------:R-:W-:Y:S02]  /*e800*/  @!P5 LEA.HI.X R5, R178, R3.reuse, R179, 0x2, P4 ;  /* 0x00000003b205d211 */ /* 0x080fe400020f14b3 */
[----:B------:R-:W-:Y:S02]  /*e810*/  ISETP.GE.AND P3, PT, R170, UR4, PT ;  /* 0x00000004aa007c0c */ /* 0x000fe4000bf66270 */
[----:B------:R-:W-:Y:S01]  /*e820*/  @!P1 LEA R14, P4, R174, R2, 0x2 ;  /* 0x00000002ae0e9211 */ /* 0x000fe200078810ff */
[----:B------:R0:W-:Y:S01]  /*e830*/  @!P5 ST.E.64 desc[UR36][R4.64], R46 ;  /* 0x0000002e0400d985 */ /* 0x0001e2000c101b24 */
[----:B------:R-:W-:-:S02]  /*e840*/  @!P0 LEA.HI.X R7, R176, R3, R177, 0x2, P6 ;  /* 0x00000003b0078211 */ /* 0x000fc400030f14b1 */
[-C--:B------:R-:W-:Y:S02]  /*e850*/  @!P1 LEA.HI.X R15, R174, R3.reuse, R175, 0x2, P4 ;  /* 0x00000003ae0f9211 */ /* 0x080fe400020f14af */
[----:B------:R-:W-:Y:S01]  /*e860*/  ISETP.GE.AND P5, PT, R168, UR4, PT ;  /* 0x00000004a8007c0c */ /* 0x000fe2000bfa6270 */
[----:B------:R1:W-:Y:S01]  /*e870*/  @!P0 ST.E.64 desc[UR36][R6.64], R50 ;  /* 0x0000003206008985 */ /* 0x0003e2000c101b24 */
[----:B--2---:R-:W-:Y:S02]  /*e880*/  @!P2 LEA R8, P6, R172, R2, 0x2 ;  /* 0x00000002ac08a211 */ /* 0x004fe400078c10ff */
[----:B------:R-:W-:Y:S01]  /*e890*/  ISETP.GE.AND P0, PT, R166, UR4, PT ;  /* 0x00000004a6007c0c */ /* 0x000fe2000bf06270 */
[----:B------:R-:W-:Y:S01]  /*e8a0*/  @!P1 ST.E.64 desc[UR36][R14.64], R54 ;  /* 0x000000360e009985 */ /* 0x000fe2000c101b24 */
[----:B------:R-:W-:Y:S02]  /*e8b0*/  @!P2 LEA.HI.X R9, R172, R3, R173, 0x2, P6 ;  /* 0x00000003ac09a211 */ /* 0x000fe400030f14ad */
[----:B------:R-:W-:-:S02]  /*e8c0*/  ISETP.GE.AND P1, PT, R164, UR4, PT ;  /* 0x00000004a4007c0c */ /* 0x000fc4000bf26270 */
[-C--:B---3--:R-:W-:Y:S01]  /*e8d0*/  @!P3 LEA R10, P4, R170, R2.reuse, 0x2 ;  /* 0x00000002aa0ab211 */ /* 0x088fe200078810ff */
[----:B------:R2:W-:Y:S01]  /*e8e0*/  @!P2 ST.E.64 desc[UR36][R8.64], R58 ;  /* 0x0000003a0800a985 */ /* 0x0005e2000c101b24 */
[----:B------:R-:W-:Y:S02]  /*e8f0*/  ISETP.GE.AND P2, PT, R162, UR4, PT ;  /* 0x00000004a2007c0c */ /* 0x000fe4000bf46270 */
[-C--:B------:R-:W-:Y:S02]  /*e900*/  @!P3 LEA.HI.X R11, R170, R3.reuse, R171, 0x2, P4 ;  /* 0x00000003aa0bb211 */ /* 0x080fe400020f14ab */
[-C--:B0-----:R-:W-:Y:S02]  /*e910*/  @!P5 LEA R4, P4, R168, R2.reuse, 0x2 ;  /* 0x00000002a804d211 */ /* 0x081fe400078810ff */
[----:B-1----:R-:W-:Y:S01]  /*e920*/  @!P0 LEA R6, P6, R166, R2, 0x2 ;  /* 0x00000002a6068211 */ /* 0x002fe200078c10ff */
[----:B------:R0:W-:Y:S01]  /*e930*/  @!P3 ST.E.64 desc[UR36][R10.64], R62 ;  /* 0x0000003e0a00b985 */ /* 0x0001e2000c101b24 */
[----:B------:R-:W-:-:S02]  /*e940*/  @!P5 LEA.HI.X R5, R168, R3, R169, 0x2, P4 ;  /* 0x00000003a805d211 */ /* 0x000fc400020f14a9 */
[----:B------:R-:W-:Y:S02]  /*e950*/  ISETP.GE.AND P3, PT, R160, UR4, PT ;  /* 0x00000004a0007c0c */ /* 0x000fe4000bf66270 */
[-C--:B------:R-:W-:Y:S01]  /*e960*/  @!P1 LEA R12, P4, R164, R2.reuse, 0x2 ;  /* 0x00000002a40c9211 */ /* 0x080fe200078810ff */
[----:B------:R1:W-:Y:S01]  /*e970*/  @!P5 ST.E.64 desc[UR36][R4.64], R66 ;  /* 0x000000420400d985 */ /* 0x0003e2000c101b24 */
[-C--:B------:R-:W-:Y:S02]  /*e980*/  @!P0 LEA.HI.X R7, R166, R3.reuse, R167, 0x2, P6 ;  /* 0x00000003a6078211 */ /* 0x080fe400030f14a7 */
[----:B------:R-:W-:Y:S02]  /*e990*/  @!P1 LEA.HI.X R13, R164, R3, R165, 0x2, P4 ;  /* 0x00000003a40d9211 */ /* 0x000fe400020f14a5 */
[----:B------:R-:W-:Y:S01]  /*e9a0*/  ISETP.GE.AND P6, PT, R227, UR4, PT ;  /* 0x00000004e3007c0c */ /* 0x000fe2000bfc6270 */
[----:B------:R3:W-:Y:S01]  /*e9b0*/  @!P0 ST.E.64 desc[UR36][R6.64], R70 ;  /* 0x0000004606008985 */ /* 0x0007e2000c101b24 */
[----:B--2---:R-:W-:-:S02]  /*e9c0*/  @!P2 LEA R8, P5, R162, R2, 0x2 ;  /* 0x00000002a208a211 */ /* 0x004fc400078a10ff */
[----:B------:R-:W-:Y:S01]  /*e9d0*/  ISETP.GE.AND P0, PT, R226, UR4, PT ;  /* 0x00000004e2007c0c */ /* 0x000fe2000bf06270 */
[----:B------:R-:W-:Y:S01]  /*e9e0*/  @!P1 ST.E.64 desc[UR36][R12.64], R74 ;  /* 0x0000004a0c009985 */ /* 0x000fe2000c101b24 */
[-C--:B------:R-:W-:Y:S02]  /*e9f0*/  @!P2 LEA.HI.X R9, R162, R3.reuse, R163, 0x2, P5 ;  /* 0x00000003a209a211 */ /* 0x080fe400028f14a3 */
[----:B------:R-:W-:Y:S02]  /*ea00*/  ISETP.GE.AND P1, PT, R225, UR4, PT ;  /* 0x00000004e1007c0c */ /* 0x000fe4000bf26270 */
[----:B0-----:R-:W-:Y:S01]  /*ea10*/  @!P3 LEA R10, P4, R160, R2, 0x2 ;  /* 0x00000002a00ab211 */ /* 0x001fe200078810ff */
[----:B------:R0:W-:Y:S01]  /*ea20*/  @!P2 ST.E.64 desc[UR36][R8.64], R78 ;  /* 0x0000004e0800a985 */ /* 0x0001e2000c101b24 */
[----:B------:R-:W-:Y:S02]  /*ea30*/  ISETP.GE.AND P2, PT, R224, UR4, PT ;  /* 0x00000004e0007c0c */ /* 0x000fe4000bf46270 */
[----:B------:R-:W-:-:S02]  /*ea40*/  @!P3 LEA.HI.X R11, R160, R3, R161, 0x2, P4 ;  /* 0x00000003a00bb211 */ /* 0x000fc400020f14a1 */
[CC--:B-1----:R-:W-:Y:S02]  /*ea50*/  @!P6 LEA R4, P4, R227.reuse, R2.reuse, 0x2 ;  /* 0x00000002e304e211 */ /* 0x0c2fe400078810ff */
[CC--:B---3--:R-:W-:Y:S01]  /*ea60*/  @!P0 LEA R6, P5, R226.reuse, R2.reuse, 0x2 ;  /* 0x00000002e2068211 */ /* 0x0c8fe200078a10ff */
[----:B------:R1:W-:Y:S01]  /*ea70*/  @!P3 ST.E.64 desc[UR36][R10.64], R82 ;  /* 0x000000520a00b985 */ /* 0x0003e2000c101b24 */
        /* <DEDUP_REMOVED lines=8> */
[C---:B0-----:R-:W-:Y:S02]  /*eb00*/  @!P2 LEA R8, P6, R224.reuse, R2, 0x2 ;  /* 0x00000002e008a211 */ /* 0x041fe400078c10ff */
[----:B------:R-:W-:Y:S01]  /*eb10*/  ISETP.GE.AND P0, PT, R221, UR4, PT ;  /* 0x00000004dd007c0c */ /* 0x000fe2000bf06270 */
[----:B------:R0:W-:Y:S01]  /*eb20*/  @!P1 ST.E.64 desc[UR36][R14.64], R94 ;  /* 0x0000005e0e009985 */ /* 0x0001e2000c101b24 */
[----:B------:R-:W-:Y:S02]  /*eb30*/  @!P2 LEA.HI.X R9, R224, R3, R156, 0x2, P6 ;  /* 0x00000003e009a211 */ /* 0x000fe400030f149c */
[----:B------:R-:W-:-:S02]  /*eb40*/  ISETP.GE.AND P1, PT, R220, UR4, PT ;  /* 0x00000004dc007c0c */ /* 0x000fc4000bf26270 */
[-C--:B-1----:R-:W-:Y:S01]  /*eb50*/  @!P3 LEA R10, P4, R223, R2.reuse, 0x2 ;  /* 0x00000002df0ab211 */ /* 0x082fe200078810ff */
[----:B------:R1:W-:Y:S01]  /*eb60*/  @!P2 ST.E.64 desc[UR36][R8.64], R98 ;  /* 0x000000620800a985 */ /* 0x0003e2000c101b24 */
[----:B------:R-:W-:Y:S02]  /*eb70*/  ISETP.GE.AND P2, PT, R219, UR4, PT ;  /* 0x00000004db007c0c */ /* 0x000fe4000bf46270 */
[-C--:B------:R-:W-:Y:S02]  /*eb80*/  @!P3 LEA.HI.X R11, R223, R3.reuse, R155, 0x2, P4 ;  /* 0x00000003df0bb211 */ /* 0x080fe400020f149b */
[CC--:B--2---:R-:W-:Y:S02]  /*eb90*/  @!P5 LEA R4, P4, R222.reuse, R2.reuse, 0x2 ;  /* 0x00000002de04d211 */ /* 0x0c4fe400078810ff */
[----:B---3--:R-:W-:Y:S01]  /*eba0*/  @!P0 LEA R6, P6, R221, R2, 0x2 ;  /* 0x00000002dd068211 */ /* 0x008fe200078c10ff */
[----:B------:R-:W-:Y:S01]  /*ebb0*/  @!P3 ST.E.64 desc[UR36][R10.64], R102 ;  /* 0x000000660a00b985 */ /* 0x000fe2000c101b24 */
[----:B------:R-:W-:-:S02]  /*ebc0*/  @!P5 LEA.HI.X R5, R222, R3, R154, 0x2, P4 ;  /* 0x00000003de05d211 */ /* 0x000fc400020f149a */
[-C--:B------:R-:W-:Y:S02]  /*ebd0*/  @!P1 LEA R12, P4, R220, R2.reuse, 0x2 ;  /* 0x00000002dc0c9211 */ /* 0x080fe400078810ff */
[----:B------:R-:W-:Y:S01]  /*ebe0*/  ISETP.GE.AND P3, PT, R218, UR4, PT ;  /* 0x00000004da007c0c */ /* 0x000fe2000bf66270 */
[----:B------:R-:W-:Y:S01]  /*ebf0*/  @!P5 ST.E.64 desc[UR36][R4.64], R106 ;  /* 0x0000006a0400d985 */ /* 0x000fe2000c101b24 */
[-C--:B------:R-:W-:Y:S02]  /*ec00*/  @!P0 LEA.HI.X R7, R221, R3.reuse, R153, 0x2, P6 ;  /* 0x00000003dd078211 */ /* 0x080fe400030f1499 */
[----:B------:R-:W-:Y:S02]  /*ec10*/  @!P1 LEA.HI.X R13, R220, R3, R152, 0x2, P4 ;  /* 0x00000003dc0d9211 */ /* 0x000fe400020f1498 */
[----:B0-----:R-:W-:Y:S01]  /*ec20*/  @!P2 LEA R14, P5, R219, R2, 0x2 ;  /* 0x00000002db0ea211 */ /* 0x001fe200078a10ff */
[----:B------:R0:W-:Y:S01]  /*ec30*/  @!P0 ST.E.64 desc[UR36][R6.64], R110 ;  /* 0x0000006e06008985 */ /* 0x0001e2000c101b24 */
[----:B------:R-:W-:-:S02]  /*ec40*/  ISETP.GE.AND P0, PT, R214, UR4, PT ;  /* 0x00000004d6007c0c */ /* 0x000fc4000bf06270 */
[-C--:B------:R-:W-:Y:S01]  /*ec50*/  @!P2 LEA.HI.X R15, R219, R3.reuse, R22, 0x2, P5 ;  /* 0x00000003db0fa211 */ /* 0x080fe200028f1416 */
[----:B------:R2:W-:Y:S01]  /*ec60*/  @!P1 ST.E.64 desc[UR36][R12.64], R114 ;  /* 0x000000720c009985 */ /* 0x0005e2000c101b24 */
[----:B------:R-:W-:Y:S02]  /*ec70*/  ISETP.GE.AND P1, PT, R217, UR4, PT ;  /* 0x00000004d9007c0c */ /* 0x000fe4000bf26270 */
[C---:B-1----:R-:W-:Y:S01]  /*ec80*/  @!P3 LEA R8, P4, R218.reuse, R2, 0x2 ;  /* 0x00000002da08b211 */ /* 0x042fe200078810ff */
[----:B------:R-:W-:Y:S01]  /*ec90*/  @!P2 ST.E.64 desc[UR36][R14.64], R118 ;  /* 0x000000760e00a985 */ /* 0x000fe2000c101b24 */
[----:B------:R-:W-:Y:S02]  /*eca0*/  ISETP.GE.AND P2, PT, R213, UR4, PT ;  /* 0x00000004d5007c0c */ /* 0x000fe4000bf46270 */
[----:B------:R-:W-:Y:S02]  /*ecb0*/  @!P3 LEA.HI.X R9, R218, R3, R20, 0x2, P4 ;  /* 0x00000003da09b211 */ /* 0x000fe400020f1414 */
[----:B------:R-:W-:-:S02]  /*ecc0*/  ISETP.GE.AND P4, PT, R17, UR4, PT ;  /* 0x0000000411007c0c */ /* 0x000fc4000bf86270 */
[----:B0-----:R-:W-:Y:S01]  /*ecd0*/  SHF.R.S32.HI R7, RZ, 0x1f, R214 ;  /* 0x0000001fff077819 */ /* 0x001fe200000114d6 */
[----:B------:R0:W-:Y:S01]  /*ece0*/  @!P3 ST.E.64 desc[UR36][R8.64], R122 ;  /* 0x0000007a0800b985 */ /* 0x0001e2000c101b24 */
[-C--:B------:R-:W-:Y:S01]  /*ecf0*/  @!P0 LEA R6, P6, R214, R2.reuse, 0x2 ;  /* 0x00000002d6068211 */ /* 0x080fe200078c10ff */
[----:B--2---:R-:W-:Y:S01]  /*ed00*/  VIADD R13, R23, 0xe8 ;  /* 0x000000e8170d7836 */ /* 0x004fe20000000000 */
[----:B------:R-:W-:Y:S02]  /*ed10*/  @!P1 LEA R4, P5, R217, R2, 0x2 ;  /* 0x00000002d9049211 */ /* 0x000fe400078a10ff */
[----:B------:R-:W-:Y:S02]  /*ed20*/  SHF.R.S32.HI R11, RZ, 0x1f, R213 ;  /* 0x0000001fff0b7819 */ /* 0x000fe400000114d5 */
[----:B------:R-:W-:Y:S02]  /*ed30*/  ISETP.GE.AND P3, PT, R13, UR4, PT ;  /* 0x000000040d007c0c */ /* 0x000fe4000bf66270 */
[----:B------:R-:W-:-:S02]  /*ed40*/  @!P1 LEA.HI.X R5, R217, R3, R18, 0x2, P5 ;  /* 0x00000003d9059211 */ /* 0x000fc400028f1412 */
[-C--:B------:R-:W-:Y:S02]  /*ed50*/  @!P2 LEA R10, P5, R213, R2.reuse, 0x2 ;  /* 0x00000002d50aa211 */ /* 0x080fe400078a10ff */
[-C--:B------:R-:W-:Y:S01]  /*ed60*/  @!P0 LEA.HI.X R7, R214, R3.reuse, R7, 0x2, P6 ;  /* 0x00000003d6078211 */ /* 0x080fe200030f1407 */
[----:B------:R1:W-:Y:S01]  /*ed70*/  @!P1 ST.E.64 desc[UR36][R4.64], R126 ;  /* 0x0000007e04009985 */ /* 0x0003e2000c101b24 */
[----:B------:R-:W-:Y:S02]  /*ed80*/  ISETP.GE.AND P6, PT, R19, UR4, PT ;  /* 0x0000000413007c0c */ /* 0x000fe4000bfc6270 */
[----:B------:R-:W-:Y:S01]  /*ed90*/  @!P2 LEA.HI.X R11, R213, R3, R11, 0x2, P5 ;  /* 0x00000003d50ba211 */ /* 0x000fe200028f140b */
[----:B------:R1:W-:Y:S01]  /*eda0*/  @!P0 ST.E.64 desc[UR36][R6.64], R130 ;  /* 0x0000008206008985 */ /* 0x0003e2000c101b24 */
[----:B0-----:R-:W-:-:S03]  /*edb0*/  @!P4 LEA R8, P5, R17, R2, 0x2 ;  /* 0x000000021108c211 */ /* 0x001fc600078a10ff */
[----:B------:R1:W-:Y:S01]  /*edc0*/  @!P2 ST.E.64 desc[UR36][R10.64], R134 ;  /* 0x000000860a00a985 */ /* 0x0003e2000c101b24 */
[-C--:B------:R-:W-:Y:S01]  /*edd0*/  @!P4 LEA.HI.X R9, R17, R3.reuse, R0, 0x2, P5 ;  /* 0x000000031109c211 */ /* 0x080fe200028f1400 */
[----:B------:R-:W-:Y:S01]  /*ede0*/  VIADD R17, R23, 0xf8 ;  /* 0x000000f817117836 */ /* 0x000fe20000000000 */
[----:B------:R-:W-:Y:S02]  /*edf0*/  SHF.R.S32.HI R0, RZ, 0x1f, R13 ;  /* 0x0000001fff007819 */ /* 0x000fe4000001140d */
[----:B------:R-:W-:Y:S01]  /*ee00*/  @!P3 LEA R12, P5, R13, R2, 0x2 ;  /* 0x000000020d0cb211 */ /* 0x000fe200078a10ff */
[----:B------:R1:W-:Y:S01]  /*ee10*/  @!P4 ST.E.64 desc[UR36][R8.64], R138 ;  /* 0x0000008a0800c985 */ /* 0x0003e2000c101b24 */
[----:B------:R-:W-:Y:S02]  /*ee20*/  ISETP.GE.AND P0, PT, R17, UR4, PT ;  /* 0x0000000411007c0c */ /* 0x000fe4000bf06270 */
[----:B------:R-:W-:Y:S02]  /*ee30*/  @!P3 LEA.HI.X R13, R13, R3, R0, 0x2, P5 ;  /* 0x000000030d0db211 */ /* 0x000fe400028f1400 */
[----:B------:R-:W-:-:S02]  /*ee40*/  SHF.R.S32.HI R0, RZ, 0x1f, R19 ;  /* 0x0000001fff007819 */ /* 0x000fc40000011413 */
[C---:B------:R-:W-:Y:S01]  /*ee50*/  @!P6 LEA R14, P5, R19.reuse, R2, 0x2 ;  /* 0x00000002130ee211 */ /* 0x040fe200078a10ff */
[----:B------:R1:W-:Y:S03]  /*ee60*/  @!P3 ST.E.64 desc[UR36][R12.64], R142 ;  /* 0x0000008e0c00b985 */ /* 0x0003e6000c101b24 */
[----:B------:R-:W-:-:S05]  /*ee70*/  @!P6 LEA.HI.X R15, R19, R3, R0, 0x2, P5 ;  /* 0x00000003130fe211 */ /* 0x000fca00028f1400 */
[----:B------:R1:W-:Y:S01]  /*ee80*/  @!P6 ST.E.64 desc[UR36][R14.64], R146 ;  /* 0x000000920e00e985 */ /* 0x0003e2000c101b24 */
[----:B------:R-:W-:Y:S05]  /*ee90*/  @P0 BRA `(.L_x_215) ;  /* 0x0000001000300947 */ /* 0x000fea0003800000 */
[----:B------:R-:W-:Y:S02]  /*eea0*/  LEA R2, P0, R17, R2, 0x2 ;  /* 0x0000000211027211 */ /* 0x000fe400078010ff */
[----:B------:R-:W-:-:S04]  /*eeb0*/  SHF.R.S32.HI R0, RZ, 0x1f, R17 ;  /* 0x0000001fff007819 */ /* 0x000fc80000011411 */
[----:B------:R-:W-:-:S05]  /*eec0*/  LEA.HI.X R3, R17, R3, R0, 0x2, P0 ;  /* 0x0000000311037211 */ /* 0x000fca00000f1400 */
[----:B------:R0:W-:Y:S01]  /*eed0*/  ST.E.64 desc[UR36][R2.64], R150 ;  /* 0x0000009602007985 */ /* 0x0001e2000c101b24 */
[----:B------:R-:W-:Y:S05]  /*eee0*/  BRA `(.L_x_215) ;  /* 0x00000010001c7947 */ /* 0x000fea0003800000 */
.L_x_206:
[----:B------:R-:W2:Y:S01]  /*eef0*/  LDL R8, [R1+0x30] ;  /* 0x0000300001087983 */ /* 0x000ea20000100800 */
[----:B------:R-:W-:Y:S01]  /*ef00*/  ULDC.64 UR8, c[0x0][0xc00] ;  /* 0x0003000000087ab9 */ /* 0x000fe20000000a00 */
[----:B------:R-:W-:Y:S01]  /*ef10*/  R2UR UR10, R212 ;  /* 0x00000000d40a72ca */ /* 0x000fe200000e0000 */
[----:B------:R-:W-:-:S04]  /*ef20*/  UISETP.NE.U32.AND UP0, UPT, UR8, URZ, UPT ;  /* 0x0000003f0800728c */ /* 0x000fc8000bf05070 */
[----:B------:R-:W-:-:S03]  /*ef30*/  UISETP.NE.AND.EX UP0, UPT, UR9, URZ, UPT, UP0 ;  /* 0x0000003f0900728c */ /* 0x000fc6000bf05300 */
[----:B------:R-:W-:-:S03]  /*ef40*/  ULDC.64 UR8, c[0x0][0xc00] ;  /* 0x0003000000087ab9 */ /* 0x000fc60000000a00 */
[----:B------:R-:W-:Y:S02]  /*ef50*/  PLOP3.LUT P1, PT, PT, PT, UP0, 0x80, 0x0 ;  /* 0x000000000000781c */ /* 0x000fe40003f2f008 */
[----:B--2---:R-:W-:-:S13]  /*ef60*/  R2UR UR4, R8 ;  /* 0x00000000080472ca */ /* 0x004fda00000e0000 */
[----:B------:R-:W-:-:S06]  /*ef70*/  UIMAD.WIDE UR8, UR4, 0x4, UR8 ;  /* 0x00000004040878a5 */ /* 0x000fcc000f8e0208 */
[----:B------:R-:W-:Y:S02]  /*ef80*/  IMAD.U32 R2, RZ, RZ, UR8 ;  /* 0x00000008ff027e24 */ /* 0x000fe4000f8e00ff */
[----:B0-----:R-:W-:Y:S01]  /*ef90*/  IMAD.U32 R3, RZ, RZ, UR9 ;  /* 0x00000009ff037e24 */ /* 0x001fe2000f8e00ff */
[----:B------:R-:W-:Y:S02]  /*efa0*/  ULDC.64 UR8, c[0x0][0xc08] ;  /* 0x0003020000087ab9 */ /* 0x000fe40000000a00 */
[----:B------:R-:W-:Y:S02]  /*efb0*/  UISETP.NE.U32.AND UP1, UPT, UR8, URZ, UPT ;  /* 0x0000003f0800728c */ /* 0x000fe4000bf25070 */
[----:B------:R-:W2:Y:S02]  /*efc0*/  @P1 LDG.E R7, desc[UR36][R2.64] ;  /* 0x0000002402071981 */ /* 0x000ea4000c1e1900 */
[----:B------:R-:W-:-:S06]  /*efd0*/  UISETP.NE.AND.EX UP1, UPT, UR9, URZ, UPT, UP1 ;  /* 0x0000003f0900728c */ /* 0x000fcc000bf25310 */
[----:B------:R-:W-:-:S05]  /*efe0*/  PLOP3.LUT P2, PT, PT, PT, UP1, 0x80, 0x0 ;  /* 0x000000000000781c */ /* 0x000fca0003f4f018 */
[----:B------:R-:W-:Y:S02]  /*eff0*/  @UP1 ULDC.64 UR8, c[0x0][0xc08] ;  /* 0x0003020000081ab9 */ /* 0x000fe40000000a00 */
[----:B------:R-:W-:-:S03]  /*f000*/  @UP1 UIMAD.WIDE UR8, UR4, 0x4, UR8 ;  /* 0x00000004040818a5 */ /* 0x000fc6000f8e0208 */
[----:B------:R-:W-:Y:S02]  /*f010*/  ULDC UR4, c[0x0][0xa88] ;  /* 0x0002a20000047ab9 */ /* 0x000fe40000000800 */
[----:B------:R-:W-:Y:S02]  /*f020*/  IMAD.U32 R0, RZ, RZ, UR4 ;  /* 0x00000004ff007e24 */ /* 0x000fe4000f8e00ff */
[----:B------:R-:W-:Y:S02]  /*f030*/  IMAD.U32 R4, RZ, RZ, UR8 ;  /* 0x00000008ff047e24 */ /* 0x000fe4000f8e00ff */
[----:B------:R-:W-:-:S05]  /*f040*/  IMAD.U32 R5, RZ, RZ, UR9 ;  /* 0x00000009ff057e24 */ /* 0x000fca000f8e00ff */
[----:B------:R0:W5:Y:S01]  /*f050*/  @P2 LDG.E R0, desc[UR36][R4.64] ;  /* 0x0000002404002981 */ /* 0x000162000c1e1900 */
[----:B------:R-:W-:Y:S01]  /*f060*/  UMOV UR4, URZ ;  /* 0x0000003f00047c82 */ /* 0x000fe20008000000 */
[----:B------:R-:W-:Y:S01]  /*f070*/  UISETP.NE.AND UP1, UPT, UR10, URZ, UPT ;  /* 0x0000003f0a00728c */ /* 0x000fe2000bf25270 */
[----:B------:R-:W1:Y:S10]  /*f080*/  S2R R6, SR_TID.X ;  /* 0x0000000000067919 */ /* 0x000e740000002100 */
[----:B------:R-:W-:-:S02]  /*f090*/  @!UP1 ULDC UR10, c[0x0][0xad4] ;  /* 0x0002b500000a9ab9 */ /* 0x000fc40000000800 */
[----:B------:R-:W-:Y:S02]  /*f0a0*/  IMAD.U32 R212, RZ, RZ, UR10 ;  /* 0x0000000affd47e24 */ /* 0x000fe4000f8e00ff */
[----:B-1----:R-:W-:-:S05]  /*f0b0*/  VIADD R6, R6, 0xffffff80 ;  /* 0xffffff8006067836 */ /* 0x002fca0000000000 */
[----:B------:R-:W-:Y:S02]  /*f0c0*/  ISETP.GT.AND P0, PT, R6, 0x7f, PT ;  /* 0x0000007f0600780c */ /* 0x000fe40003f04270 */
[----:B--2---:R-:W-:-:S13]  /*f0d0*/  @P1 R2UR UR4, R7 ;  /* 0x00000000070412ca */ /* 0x004fda00000e0000 */
[----:B------:R-:W-:Y:S01]  /*f0e0*/  USHF.R.S32.HI UR21, URZ, 0x1f, UR4 ;  /* 0x0000001f3f157899 */ /* 0x000fe20008011404 */
[----:B0-----:R-:W-:Y:S11]  /*f0f0*/  @P2 BRA `(.L_x_218) ;  /* 0x0000000000102947 */ /* 0x001ff60003800000 */
[----:B------:R-:W-:Y:S05]  /*f100*/  @!P1 BRA `(.L_x_218) ;  /* 0x00000000000c9947 */ /* 0x000fea0003800000 */
[----:B------:R-:W2:Y:S04]  /*f110*/  LDG.E R5, desc[UR36][R2.64] ;  /* 0x0000002402057981 */ /* 0x000ea8000c1e1900 */
[----:B-----5:R-:W2:Y:S02]  /*f120*/  LDG.E R0, desc[UR36][R2.64+0x4] ;  /* 0x0000042402007981 */ /* 0x020ea4000c1e1900 */
[----:B--2---:R-:W-:-:S07]  /*f130*/  IMAD.IADD R0, R0, 0x1, -R5 ;  /* 0x0000000100007824 */ /* 0x004fce00078e0a05 */
.L_x_218:
[----:B------:R-:W2:Y:S01]  /*f140*/  LDL.LU R2, [R1+0x34] ;  /* 0x0000340001027983 */ /* 0x000ea20000300800 */
[----:B------:R-:W-:Y:S01]  /*f150*/  R2UR UR9, R8 ;  /* 0x00000000080972ca */ /* 0x000fe200000e0000 */
[----:B------:R-:W-:-:S12]  /*f160*/  BSSY B1, `(.L_x_219) ;  /* 0x0000040000017945 */ /* 0x000fd80003800000 */
[----:B------:R-:W-:Y:S01]  /*f170*/  USEL UR12, UR9, URZ, !UP0 ;  /* 0x0000003f090c7287 */ /* 0x000fe2000c000000 */
[----:B--2---:R-:W-:-:S13]  /*f180*/  R2UR UR8, R2 ;  /* 0x00000000020872ca */ /* 0x004fda00000e0000 */
[----:B------:R-:W-:Y:S01]  /*f190*/  USEL UR13, UR8, URZ, !UP0 ;  /* 0x0000003f080d7287 */ /* 0x000fe2000c000000 */
[----:B------:R-:W-:Y:S11]  /*f1a0*/  @P0 BRA `(.L_x_220) ;  /* 0x0000000000ec0947 */ /* 0x000ff60003800000 */
[----:B------:R-:W2:Y:S01]  /*f1b0*/  LDL R2, [R1+0x2c] ;  /* 0x00002c0001027983 */ /* 0x000ea20000100800 */
[----:B------:R-:W0:Y:S01]  /*f1c0*/  LDC R9, c[0x0][0xbe8] ;  /* 0x0002fa00ff097b82 */ /* 0x000e220000000800 */
[----:B--2---:R-:W-:Y:S02]  /*f1d0*/  R2UR UR8, R2 ;  /* 0x00000000020872ca */ /* 0x004fe400000e0000 */
[----:B------:R-:W1:Y:S11]  /*f1e0*/  S2R R2, SR_TID.X ;  /* 0x0000000000027919 */ /* 0x000e760000002100 */
[----:B------:R-:W-:-:S04]  /*f1f0*/  IMAD.U32 R3, RZ, RZ, UR8 ;  /* 0x00000008ff037e24 */ /* 0x000fc8000f8e00ff */
[----:B-1----:R-:W-:Y:S02]  /*f200*/  IMAD R2, R3, 0x80, R2 ;  /* 0x0000008003027824 */ /* 0x002fe400078e0202 */
[----:B0----5:R-:W-:Y:S02]  /*f210*/  IMAD R3, R0, R9, RZ ;  /* 0x0000000900037224 */ /* 0x021fe400078e02ff */
[----:B------:R-:W-:-:S05]  /*f220*/  VIADD R4, R2, 0xffffff80 ;  /* 0xffffff8002047836 */ /* 0x000fca0000000000 */
[----:B------:R-:W-:-:S13]  /*f230*/  ISETP.GE.AND P0, PT, R4, R3, PT ;  /* 0x000000030400720c */ /* 0x000fda0003f06270 */
[----:B------:R-:W-:Y:S05]  /*f240*/  @P0 BRA `(.L_x_220) ;  /* 0x0000000000c40947 */ /* 0x000fea0003800000 */
[----:B------:R-:W-:Y:S01]  /*f250*/  ISETP.NE.AND P0, PT, R9, 0x1, PT ;  /* 0x000000010900780c */ /* 0x000fe20003f05270 */
[----:B------:R-:W-:Y:S01]  /*f260*/  UMOV UR19, 0x9b8 ;  /* 0x000009b800137882 */ /* 0x000fe20000000000 */
[----:B------:R-:W-:Y:S01]  /*f270*/  R2UR UR9, R212 ;  /* 0x00000000d40972ca */ /* 0x000fe200000e0000 */
[----:B------:R-:W-:Y:S01]  /*f280*/  IMAD.MOV.U32 R5, RZ, RZ, R4 ;  /* 0x000000ffff057224 */ /* 0x000fe200078e0004 */
[----:B------:R-:W-:Y:S02]  /*f290*/  R2UR UR8, R215 ;  /* 0x00000000d70872ca */ /* 0x000fe400000e0000 */
[----:B------:R-:W-:-:S07]  /*f2a0*/  R2UR UR20, R216 ;  /* 0x00000000d81472ca */ /* 0x000fce00000e0000 */
[----:B------:R-:W0:Y:S02]  /*f2b0*/  @P0 LDC R3, c[0x0][0xbec] ;  /* 0x0002fb00ff030b82 */ /* 0x000e240000000800 */
[----:B------:R-:W-:-:S04]  /*f2c0*/  UISETP.GT.AND UP0, UPT, UR9, 0x1, UPT ;  /* 0x000000010900788c */ /* 0x000fc8000bf04270 */
[----:B------:R-:W-:Y:S02]  /*f2d0*/  USEL UR19, UR19, 0x978, UP0 ;  /* 0x0000097813137887 */ /* 0x000fe40008000000 */
[----:B------:R-:W1:Y:S01]  /*f2e0*/  @P0 LDC R7, c[0x0][0xbf0] ;  /* 0x0002fc00ff070b82 */ /* 0x000e620000000800 */
[----:B------:R-:W-:-:S09]  /*f2f0*/  USEL UR18, UR8, URZ, UP0 ;  /* 0x0000003f08127287 */ /* 0x000fd20008000000 */
[----:B------:R-:W-:Y:S01]  /*f300*/  ULDC.64 UR8, c[0x0][UR19+0x218] ;  /* 0x0000860013087abb */ /* 0x000fe20008000a00 */
[----:B------:R-:W-:Y:S01]  /*f310*/  ULDC.64 UR14, c[0x0][UR19+0x220] ;  /* 0x00008800130e7abb */ /* 0x000fe20008000a00 */
[----:B------:R-:W-:Y:S01]  /*f320*/  ULDC.64 UR16, c[0x0][UR19+0x228] ;  /* 0x00008a0013107abb */ /* 0x000fe20008000a00 */
[----:B------:R-:W-:Y:S02]  /*f330*/  UIMAD.WIDE.U32 UR10, UR8, UR20, URZ ;  /* 0x00000014080a72a5 */ /* 0x000fe4000f8e003f */
[----:B------:R-:W-:Y:S01]  /*f340*/  UIMAD UR20, UR9, UR20, URZ ;  /* 0x00000014091472a4 */ /* 0x000fe2000f8e023f */
[----:B0-----:R-:W-:Y:S01]  /*f350*/  @P0 IMAD.HI.U32 R2, R4, R3, RZ ;  /* 0x0000000304020227 */ /* 0x001fe200078e00ff */
[----:B------:R-:W-:Y:S02]  /*f360*/  UIMAD UR15, UR15, UR12, URZ ;  /* 0x0000000c0f0f72a4 */ /* 0x000fe4000f8e023f */
[----:B------:R-:W-:Y:S02]  /*f370*/  UIMAD.WIDE.U32 UR22, UR16, UR18, URZ ;  /* 0x00000012101672a5 */ /* 0x000fe4000f8e003f */
[----:B------:R-:W-:-:S02]  /*f380*/  UIMAD.WIDE.U32 UR8, UR14, UR12, URZ ;  /* 0x0000000c0e0872a5 */ /* 0x000fc4000f8e003f */
[----:B------:R-:W-:Y:S01]  /*f390*/  UIMAD UR16, UR17, UR18, URZ ;  /* 0x00000012111072a4 */ /* 0x000fe2000f8e023f */
[----:B-1----:R-:W-:Y:S01]  /*f3a0*/  @P0 SHF.R.U32.HI R5, RZ, R7, R2 ;  /* 0x00000007ff050219 */ /* 0x002fe20000011602 */
[----:B------:R-:W-:Y:S01]  /*f3b0*/  UIMAD UR15, UR14, UR13, UR15 ;  /* 0x0000000d0e0f72a4 */ /* 0x000fe2000f8e020f */
[----:B------:R-:W-:Y:S01]  /*f3c0*/  IMAD.U32 R2, RZ, RZ, UR22 ;  /* 0x00000016ff027e24 */ /* 0x000fe2000f8e00ff */
[----:B------:R-:W-:Y:S01]  /*f3d0*/  UIADD3 UR10, UP1, UP2, UR8, UR10, UR4 ;  /* 0x0000000a080a7290 */ /* 0x000fe2000fa3e004 */
[----:B------:R-:W-:Y:S01]  /*f3e0*/  IMAD.U32 R3, RZ, RZ, UR23 ;  /* 0x00000017ff037e24 */ /* 0x000fe2000f8e00ff */
[----:B------:R-:W-:Y:S01]  /*f3f0*/  UIADD3 UR16, UR23, UR16, URZ ;  /* 0x0000001017107290 */ /* 0x000fe2000fffe03f */
[--C-:B------:R-:W-:Y:S01]  /*f400*/  IMAD.MOV R7, RZ, RZ, -R5.reuse ;  /* 0x000000ffff077224 */ /* 0x100fe200078e0a05 */
[----:B------:R-:W-:Y:S02]  /*f410*/  UIADD3 UR20, UR11, UR20, URZ ;  /* 0x000000140b147290 */ /* 0x000fe4000fffe03f */
[----:B------:R-:W-:Y:S01]  /*f420*/  UIADD3 UR15, UR9, UR15, URZ ;  /* 0x0000000f090f7290 */ /* 0x000fe2000fffe03f */
[----:B------:R-:W-:Y:S01]  /*f430*/  IADD3 R2, P0, P1, R5, UR10, R2 ;  /* 0x0000000a05027c10 */ /* 0x000fe2000f91e002 */
[----:B------:R-:W-:Y:S01]  /*f440*/  IMAD R7, R9, R7, R4 ;  /* 0x0000000709077224 */ /* 0x000fe200078e0204 */
[----:B------:R-:W-:Y:S01]  /*f450*/  SHF.R.S32.HI R5, RZ, 0x1f, R5 ;  /* 0x0000001fff057819 */ /* 0x000fe20000011405 */
[----:B------:R-:W-:Y:S01]  /*f460*/  UIADD3.X UR10, UR15, UR20, UR21, UP1, UP2 ;  /* 0x000000140f0a7290 */ /* 0x000fe20008fe4415 */
[----:B------:R-:W-:Y:S01]  /*f470*/  IMAD.U32 R8, RZ, RZ, UR16 ;  /* 0x00000010ff087e24 */ /* 0x000fe2000f8e00ff */
[----:B------:R-:W-:Y:S01]  /*f480*/  ULDC.64 UR8, c[0x0][UR19+0x210] ;  /* 0x0000840013087abb */ /* 0x000fe20008000a00 */
[----:B------:R-:W-:Y:S01]  /*f490*/  SHF.R.S32.HI R4, RZ, 0x1f, R7 ;  /* 0x0000001fff047819 */ /* 0x000fe20000011407 */
[----:B------:R-:W-:-:S02]  /*f4a0*/  IMAD R9, R7, UR9, RZ ;  /* 0x0000000907097c24 */ /* 0x000fc4000f8e02ff */
[----:B------:R-:W-:Y:S01]  /*f4b0*/  IADD3.X R3, R5, UR10, R8, P0, P1 ;  /* 0x0000000a05037c10 */ /* 0x000fe200087e2408 */
[----:B------:R-:W-:Y:S01]  /*f4c0*/  ULDC.64 UR10, c[0x0][0xba8] ;  /* 0x0002ea00000a7ab9 */ /* 0x000fe20000000a00 */
[----:B------:R-:W-:Y:S01]  /*f4d0*/  IMAD R9, R4, UR8, R9 ;  /* 0x0000000804097c24 */ /* 0x000fe2000f8e0209 */
[----:B------:R-:W-:Y:S01]  /*f4e0*/  @!UP0 ULDC UR10, c[0x0][0xb50] ;  /* 0x0002d400000a8ab9 */ /* 0x000fe20000000800 */
[----:B------:R-:W-:Y:S01]  /*f4f0*/  @!UP0 ULDC UR11, c[0x0][0xb54] ;  /* 0x0002d500000b8ab9 */ /* 0x000fe20000000800 */
[----:B------:R-:W-:-:S04]  /*f500*/  IMAD.WIDE.U32 R2, R7, UR8, R2 ;  /* 0x0000000807027c25 */ /* 0x000fc8000f8e0002 */
[----:B------:R-:W-:Y:S01]  /*f510*/  IMAD.IADD R3, R3, 0x1, R9 ;  /* 0x0000000103037824 */ /* 0x000fe200078e0209 */
[----:B------:R-:W-:-:S04]  /*f520*/  LEA R4, P0, R2, UR10, 0x2 ;  /* 0x0000000a02047c11 */ /* 0x000fc8000f8010ff */
[----:B------:R-:W-:Y:S01]  /*f530*/  LEA.HI.X R5, R2, UR11, R3, 0x2, P0 ;  /* 0x0000000b02057c11 */ /* 0x000fe200080f1403 */
[----:B------:R-:W-:-:S05]  /*f540*/  IMAD.MOV.U32 R3, RZ, RZ, -0x800000 ;  /* 0xff800000ff037424 */ /* 0x000fca00078e00ff */
[----:B------:R0:W-:Y:S03]  /*f550*/  STG.E desc[UR36][R4.64], R3 ;  /* 0x0000000304007986 */ /* 0x0001e6000c101924 */
.L_x_220:
[----:B------:R-:W-:Y:S05]  /*f560*/  BSYNC B1 ;  /* 0x0000000000017941 */ /* 0x000fea0003800000 */
.L_x_219:
[----:B------:R-:W-:-:S13]  /*f570*/  R2UR UR8, R212 ;  /* 0x00000000d40872ca */ /* 0x000fda00000e0000 */
[----:B------:R-:W-:-:S06]  /*f580*/  UISETP.GT.AND UP0, UPT, UR8, 0x1, UPT ;  /* 0x000000010800788c */ /* 0x000fcc000bf04270 */
[----:B------:R-:W-:-:S13]  /*f590*/  PLOP3.LUT P0, PT, PT, PT, UP0, 0x80, 0x0 ;  /* 0x000000000000781c */ /* 0x000fda0003f0f008 */
[----:B------:R-:W-:Y:S05]  /*f5a0*/  @P0 BRA `(.L_x_215) ;  /* 0x00000008006c0947 */ /* 0x000fea0003800000 */
[----:B------:R-:W2:Y:S01]  /*f5b0*/  LDL.LU R2, [R1+0x2c] ;  /* 0x00002c0001027983 */ /* 0x000ea20000300800 */
[----:B------:R-:W1:Y:S01]  /*f5c0*/  LDC R11, c[0x0][0xbe8] ;  /* 0x0002fa00ff0b7b82 */ /* 0x000e620000000800 */
[----:B0-----:R-:W-:Y:S01]  /*f5d0*/  SHF.R.S32.HI R3, RZ, 0x1f, R6 ;  /* 0x0000001fff037819 */ /* 0x001fe20000011406 */
[----:B------:R-:W-:Y:S01]  /*f5e0*/  ULDC.64 UR10, c[0x0][0xaa0] ;  /* 0x0002a800000a7ab9 */ /* 0x000fe20000000a00 */
[----:B------:R-:W-:Y:S01]  /*f5f0*/  R2UR UR15, R216 ;  /* 0x00000000d80f72ca */ /* 0x000fe200000e0000 */
[----:B------:R-:W-:Y:S01]  /*f600*/  UIMAD.WIDE.U32 UR8, UR4, UR10, URZ ;  /* 0x0000000a040872a5 */ /* 0x000fe2000f8e003f */
[----:B------:R-:W-:Y:S01]  /*f610*/  BSSY B1, `(.L_x_221) ;  /* 0x0000052000017945 */ /* 0x000fe20003800000 */
[----:B------:R-:W-:-:S04]  /*f620*/  UIMAD UR10, UR21, UR10, URZ ;  /* 0x0000000a150a72a4 */ /* 0x000fc8000f8e023f */
[----:B------:R-:W-:-:S04]  /*f630*/  UIMAD UR10, UR4, UR11, UR10 ;  /* 0x0000000b040a72a4 */ /* 0x000fc8000f8e020a */
[----:B------:R-:W-:-:S03]  /*f640*/  UIADD3 UR9, UR9, UR10, URZ ;  /* 0x0000000a09097290 */ /* 0x000fc6000fffe03f */
[----:B------:R-:W-:Y:S02]  /*f650*/  ULDC.64 UR10, c[0x0][0xae8] ;  /* 0x0002ba00000a7ab9 */ /* 0x000fe40000000a00 */
[----:B------:R-:W-:-:S04]  /*f660*/  UIMAD.WIDE.U32 UR8, UR15, UR10, UR8 ;  /* 0x0000000a0f0872a5 */ /* 0x000fc8000f8e0008 */
[----:B------:R-:W-:Y:S01]  /*f670*/  UIMAD UR9, UR15, UR11, UR9 ;  /* 0x0000000b0f0972a4 */ /* 0x000fe2000f8e0209 */
[----:B-1----:R-:W-:Y:S02]  /*f680*/  ISETP.NE.AND P0, PT, R11, 0x1, PT ;  /* 0x000000010b00780c */ /* 0x002fe40003f05270 */
[----:B------:R-:W-:Y:S02]  /*f690*/  ULDC.64 UR10, c[0x0][0xaf0] ;  /* 0x0002bc00000a7ab9 */ /* 0x000fe40000000a00 */
[----:B------:R-:W-:-:S04]  /*f6a0*/  UIMAD UR13, UR13, UR10, URZ ;  /* 0x0000000a0d0d72a4 */ /* 0x000fc8000f8e023f */
[----:B------:R-:W-:Y:S02]  /*f6b0*/  UIMAD UR4, UR12, UR11, UR13 ;  /* 0x0000000b0c0472a4 */ /* 0x000fe4000f8e020d */
[----:B------:R-:W-:-:S03]  /*f6c0*/  UIMAD.WIDE.U32 UR12, UR12, UR10, UR8 ;  /* 0x0000000a0c0c72a5 */ /* 0x000fc6000f8e0008 */
[----:B------:R-:W0:Y:S01]  /*f6d0*/  @P0 LDC R7, c[0x0][0xbf0] ;  /* 0x0002fc00ff070b82 */ /* 0x000e220000000800 */
[----:B------:R-:W-:Y:S01]  /*f6e0*/  UIADD3 UR4, UR13, UR4, URZ ;  /* 0x000000040d047290 */ /* 0x000fe2000fffe03f */
[----:B------:R-:W-:Y:S01]  /*f6f0*/  ULDC.64 UR8, c[0x0][0xae0] ;  /* 0x0002b80000087ab9 */ /* 0x000fe20000000a00 */
[----:B--2---:R-:W-:Y:S02]  /*f700*/  R2UR UR14, R2 ;  /* 0x00000000020e72ca */ /* 0x004fe400000e0000 */
[----:B------:R-:W-:-:S03]  /*f710*/  LEA.HI R2, R3, R6, RZ, 0x3 ;  /* 0x0000000603027211 */ /* 0x000fc600078f18ff */
[----:B------:R-:W1:Y:S01]  /*f720*/  @P0 LDC R3, c[0x0][0xbec] ;  /* 0x0002fb00ff030b82 */ /* 0x000e620000000800 */
[----:B------:R-:W-:Y:S02]  /*f730*/  LOP3.LUT R5, R2, 0xfffffff8, RZ, 0xc0, !PT ;  /* 0xfffffff802057812 */ /* 0x000fe400078ec0ff */
[----:B------:R-:W-:-:S03]  /*f740*/  SHF.R.S32.HI R13, RZ, 0x3, R2 ;  /* 0x00000003ff0d7819 */ /* 0x000fc60000011402 */
[----:B------:R-:W-:Y:S02]  /*f750*/  IMAD.IADD R8, R6, 0x1, -R5 ;  /* 0x0000000106087824 */ /* 0x000fe400078e0a05 */
[----:B------:R-:W-:Y:S02]  /*f760*/  IMAD.U32 R5, RZ, RZ, UR14 ;  /* 0x0000000eff057e24 */ /* 0x000fe4000f8e00ff */
[----:B------:R-:W-:-:S04]  /*f770*/  IMAD R2, R8, 0x20, R13 ;  /* 0x0000002008027824 */ /* 0x000fc800078e020d */
[----:B------:R-:W-:-:S04]  /*f780*/  IMAD R6, R5, 0x80, R2 ;  /* 0x0000008005067824 */ /* 0x000fc800078e0202 */
[----:B------:R-:W-:Y:S02]  /*f790*/  IMAD.MOV.U32 R5, RZ, RZ, R6 ;  /* 0x000000ffff057224 */ /* 0x000fe400078e0006 */
[----:B-1----:R-:W-:-:S04]  /*f7a0*/  @P0 IMAD.HI.U32 R2, R6, R3, RZ ;  /* 0x0000000306020227 */ /* 0x002fc800078e00ff */
[----:B------:R-:W-:Y:S01]  /*f7b0*/  IMAD.U32 R3, RZ, RZ, UR13 ;  /* 0x0000000dff037e24 */ /* 0x000fe2000f8e00ff */
[----:B0-----:R-:W-:Y:S01]  /*f7c0*/  @P0 SHF.R.U32.HI R5, RZ, R7, R2 ;  /* 0x00000007ff050219 */ /* 0x001fe20000011602 */
[----:B------:R-:W-:Y:S01]  /*f7d0*/  IMAD.U32 R3, RZ, RZ, UR4 ;  /* 0x00000004ff037e24 */ /* 0x000fe2000f8e00ff */
[----:B------:R-:W-:Y:S02]  /*f7e0*/  MOV R2, UR12 ;  /* 0x0000000c00027c02 */ /* 0x000fe40008000f00 */
[--C-:B------:R-:W-:Y:S01]  /*f7f0*/  SHF.R.S32.HI R4, RZ, 0x1f, R5.reuse ;  /* 0x0000001fff047819 */ /* 0x100fe20000011405 */
[----:B------:R-:W-:Y:S02]  /*f800*/  IMAD.MOV R7, RZ, RZ, -R5 ;  /* 0x000000ffff077224 */ /* 0x000fe400078e0a05 */
[----:B------:R-:W-:-:S04]  /*f810*/  IMAD.WIDE.U32 R2, R5, UR8, R2 ;  /* 0x0000000805027c25 */ /* 0x000fc8000f8e0002 */
[----:B------:R-:W-:Y:S02]  /*f820*/  IMAD R7, R11, R7, R6 ;  /* 0x000000070b077224 */ /* 0x000fe400078e0206 */
[----:B------:R-:W-:Y:S02]  /*f830*/  IMAD R4, R4, UR8, RZ ;  /* 0x0000000804047c24 */ /* 0x000fe4000f8e02ff */
[----:B------:R-:W-:Y:S02]  /*f840*/  IMAD.U32 R6, RZ, RZ, UR14 ;  /* 0x0000000eff067e24 */ /* 0x000fe4000f8e00ff */
[----:B------:R-:W-:Y:S01]  /*f850*/  IMAD R9, R5, UR9, R4 ;  /* 0x0000000905097c24 */ /* 0x000fe2000f8e0204 */
[----:B------:R-:W-:Y:S01]  /*f860*/  SHF.R.S32.HI R4, RZ, 0x1f, R7 ;  /* 0x0000001fff047819 */ /* 0x000fe20000011407 */
[----:B------:R-:W-:Y:S01]  /*f870*/  ULDC.64 UR8, c[0x0][0xad8] ;  /* 0x0002b60000087ab9 */ /* 0x000fe20000000a00 */
[----:B------:R-:W-:Y:S02]  /*f880*/  IMAD R6, R6, 0x80, R13 ;  /* 0x0000008006067824 */ /* 0x000fe400078e020d */
[----:B------:R-:W-:-:S02]  /*f890*/  IMAD.IADD R3, R3, 0x1, R9 ;  /* 0x0000000103037824 */ /* 0x000fc400078e0209 */
[----:B------:R-:W-:Y:S02]  /*f8a0*/  IMAD R4, R4, UR8, RZ ;  /* 0x0000000804047c24 */ /* 0x000fe4000f8e02ff */
[----:B------:R-:W-:-:S04]  /*f8b0*/  IMAD.WIDE.U32 R2, R7, UR8, R2 ;  /* 0x0000000807027c25 */ /* 0x000fc8000f8e0002 */
[----:B------:R-:W-:Y:S01]  /*f8c0*/  IMAD R5, R7, UR9, R4 ;  /* 0x0000000907057c24 */ /* 0x000fe2000f8e0204 */
[----:B------:R-:W-:Y:S01]  /*f8d0*/  ULDC.64 UR8, c[0x0][0xa80] ;  /* 0x0002a00000087ab9 */ /* 0x000fe20000000a00 */
[----:B-----5:R-:W-:Y:S02]  /*f8e0*/  IMAD R11, R0, R11, RZ ;  /* 0x0000000b000b7224 */ /* 0x020fe400078e02ff */
[----:B------:R-:W-:Y:S02]  /*f8f0*/  VIADD R4, R6, 0x40 ;  /* 0x0000004006047836 */ /* 0x000fe40000000000 */
[----:B------:R-:W-:Y:S01]  /*f900*/  IMAD.IADD R3, R3, 0x1, R5 ;  /* 0x0000000103037824 */ /* 0x000fe200078e0205 */
[----:B------:R-:W-:Y:S01]  /*f910*/  LEA R5, P2, R2, UR8, 0x1 ;  /* 0x0000000802057c11 */ /* 0x000fe2000f8408ff */
[----:B------:R-:W-:Y:S01]  /*f920*/  VIADD R0, R6, 0x20 ;  /* 0x0000002006007836 */ /* 0x000fe20000000000 */
[----:B------:R-:W-:Y:S01]  /*f930*/  ISETP.GE.AND P0, PT, R4, R11, PT ;  /* 0x0000000b0400720c */ /* 0x000fe20003f06270 */
[----:B------:R-:W-:Y:S01]  /*f940*/  IMAD.SHL.U32 R7, R8, 0x8, RZ ;  /* 0x0000000808077824 */ /* 0x000fe200078e00ff */
[----:B------:R-:W-:-:S02]  /*f950*/  LEA.HI.X R4, R2, UR9, R3, 0x1, P2 ;  /* 0x0000000902047c11 */ /* 0x000fc400090f0c03 */
[-C--:B------:R-:W-:Y:S01]  /*f960*/  ISETP.GE.AND P2, PT, R6, R11.reuse, PT ;  /* 0x0000000b0600720c */ /* 0x080fe20003f46270 */
[C---:B------:R-:W-:Y:S01]  /*f970*/  VIADD R9, R7.reuse, 0x80 ;  /* 0x0000008007097836 */ /* 0x040fe20000000000 */
[----:B------:R-:W-:Y:S01]  /*f980*/  ISETP.GE.AND P1, PT, R0, R11, PT ;  /* 0x0000000b0000720c */ /* 0x000fe20003f26270 */
[C---:B------:R-:W-:Y:S01]  /*f990*/  VIADD R15, R7.reuse, 0x40 ;  /* 0x00000040070f7836 */ /* 0x040fe20000000000 */
[----:B------:R0:W1:Y:S01]  /*f9a0*/  SHFL.IDX PT, R2, R5, RZ, 0x181f ;  /* 0x00181fff05027589 */ /* 0x00006200000e0000 */
[----:B------:R-:W-:Y:S01]  /*f9b0*/  VIADD R13, R7, 0xc0 ;  /* 0x000000c0070d7836 */ /* 0x000fe20000000000 */
[----:B------:R-:W-:Y:S02]  /*f9c0*/  SHF.R.S32.HI R10, RZ, 0x1f, R7 ;  /* 0x0000001fff0a7819 */ /* 0x000fe40000011407 */
[----:B------:R0:W2:Y:S01]  /*f9d0*/  SHFL.IDX PT, R0, R4, RZ, 0x181f ;  /* 0x00181fff04007589 */ /* 0x0000a200000e0000 */
[----:B------:R-:W-:Y:S02]  /*f9e0*/  SHF.R.S32.HI R8, RZ, 0x1f, R9 ;  /* 0x0000001fff087819 */ /* 0x000fe40000011409 */
[----:B------:R-:W-:-:S02]  /*f9f0*/  SHF.R.S32.HI R12, RZ, 0x1f, R15 ;  /* 0x0000001fff0c7819 */ /* 0x000fc4000001140f */
[----:B------:R-:W-:Y:S01]  /*fa00*/  SHF.R.S32.HI R14, RZ, 0x1f, R13 ;  /* 0x0000001fff0e7819 */ /* 0x000fe2000001140d */
[----:B------:R-:W-:Y:S06]  /*fa10*/  @P2 BRA `(.L_x_222) ;  /* 0x0000000000442947 */ /* 0x000fec0003800000 */
        /* <DEDUP_REMOVED lines=8> */
[----:B------:R3:W-:Y:S01]  /*faa0*/  @!P5 ST.E.128 desc[UR36][R18.64], RZ ;  /* 0x000000ff1200d985 */ /* 0x0007e2000c101d24 */
[----:B------:R-:W-:Y:S02]  /*fab0*/  @!P4 LEA.HI.X R21, R15, R0, R12, 0x1, P6 ;  /* 0x000000000f15c211 */ /* 0x000fe400030f0c0c */
[----:B------:R-:W-:-:S03]  /*fac0*/  @!P3 LEA R24, P6, R9, R2, 0x1 ;  /* 0x000000020918b211 */ /* 0x000fc600078c08ff */
[----:B------:R3:W-:Y:S01]  /*fad0*/  @!P4 ST.E.128 desc[UR36][R20.64], RZ ;  /* 0x000000ff1400c985 */ /* 0x0007e2000c101d24 */
[----:B------:R-:W-:Y:S02]  /*fae0*/  @!P3 LEA.HI.X R25, R9, R0, R8, 0x1, P6 ;  /* 0x000000000919b211 */ /* 0x000fe400030f0c08 */
[----:B------:R-:W-:-:S03]  /*faf0*/  @!P2 LEA R2, P6, R13, R2, 0x1 ;  /* 0x000000020d02a211 */ /* 0x000fc600078c08ff */
[----:B------:R3:W-:Y:S01]  /*fb00*/  @!P3 ST.E.128 desc[UR36][R24.64], RZ ;  /* 0x000000ff1800b985 */ /* 0x0007e2000c101d24 */
[----:B------:R-:W-:-:S05]  /*fb10*/  @!P2 LEA.HI.X R3, R13, R0, R14, 0x1, P6 ;  /* 0x000000000d03a211 */ /* 0x000fca00030f0c0e */
[----:B------:R3:W-:Y:S04]  /*fb20*/  @!P2 ST.E.128 desc[UR36][R2.64], RZ ;  /* 0x000000ff0200a985 */ /* 0x0007e8000c101d24 */
.L_x_222:
[----:B------:R-:W-:Y:S05]  /*fb30*/  BSYNC B1 ;  /* 0x0000000000017941 */ /* 0x000fea0003800000 */
.L_x_221:
[----:B--2---:R2:W4:Y:S01]  /*fb40*/  SHFL.IDX PT, R0, R4, 0x1, 0x181f ;  /* 0x00381f0004007f89 */ /* 0x00452200000e0000 */
[----:B------:R-:W-:Y:S03]  /*fb50*/  BSSY B1, `(.L_x_223) ;  /* 0x0000014000017945 */ /* 0x000fe60003800000 */
[----:B-1-3--:R2:W1:Y:S01]  /*fb60*/  SHFL.IDX PT, R2, R5, 0x1, 0x181f ;  /* 0x00381f0005027f89 */ /* 0x00a46200000e0000 */
[----:B------:R-:W-:Y:S05]  /*fb70*/  @P1 BRA `(.L_x_224) ;  /* 0x0000000000441947 */ /* 0x000fea0003800000 */
[----:B------:R-:W-:Y:S02]  /*fb80*/  ULDC UR4, c[0x0][0xac8] ;  /* 0x0002b20000047ab9 */ /* 0x000fe40000000800 */
[----:B------:R-:W-:Y:S02]  /*fb90*/  ISETP.GE.AND P4, PT, R7, UR4, PT ;  /* 0x0000000407007c0c */ /* 0x000fe4000bf86270 */
[----:B------:R-:W-:Y:S02]  /*fba0*/  ISETP.GE.AND P3, PT, R15, UR4, PT ;  /* 0x000000040f007c0c */ /* 0x000fe4000bf66270 */
[----:B------:R-:W-:Y:S02]  /*fbb0*/  ISETP.GE.AND P2, PT, R9, UR4, PT ;  /* 0x0000000409007c0c */ /* 0x000fe4000bf46270 */
[----:B------:R-:W-:-:S07]  /*fbc0*/  ISETP.GE.AND P1, PT, R13, UR4, PT ;  /* 0x000000040d007c0c */ /* 0x000fce000bf26270 */
[-C--:B-1----:R-:W-:Y:S02]  /*fbd0*/  @!P4 LEA R18, P6, R7, R2.reuse, 0x1 ;  /* 0x000000020712c211 */ /* 0x082fe400078c08ff */
[----:B------:R-:W-:Y:S02]  /*fbe0*/  @!P3 LEA R20, P5, R15, R2, 0x1 ;  /* 0x000000020f14b211 */ /* 0x000fe400078a08ff */
[----:B----4-:R-:W-:Y:S02]  /*fbf0*/  @!P4 LEA.HI.X R19, R7, R0, R10, 0x1, P6 ;  /* 0x000000000713c211 */ /* 0x010fe400030f0c0a */
[----:B------:R-:W-:Y:S02]  /*fc00*/  @!P2 LEA R24, P6, R9, R2, 0x1 ;  /* 0x000000020918a211 */ /* 0x000fe400078c08ff */
[----:B------:R-:W-:Y:S01]  /*fc10*/  @!P3 LEA.HI.X R21, R15, R0, R12, 0x1, P5 ;  /* 0x000000000f15b211 */ /* 0x000fe200028f0c0c */
[----:B------:R3:W-:Y:S01]  /*fc20*/  @!P4 ST.E.128 desc[UR36][R18.64], RZ ;  /* 0x000000ff1200c985 */ /* 0x0007e2000c101d24 */
[----:B------:R-:W-:-:S02]  /*fc30*/  @!P1 LEA R2, P5, R13, R2, 0x1 ;  /* 0x000000020d029211 */ /* 0x000fc400078a08ff */
[-C--:B------:R-:W-:Y:S01]  /*fc40*/  @!P2 LEA.HI.X R25, R9, R0.reuse, R8, 0x1, P6 ;  /* 0x000000000919a211 */ /* 0x080fe200030f0c08 */
[----:B------:R3:W-:Y:S01]  /*fc50*/  @!P3 ST.E.128 desc[UR36][R20.64], RZ ;  /* 0x000000ff1400b985 */ /* 0x0007e2000c101d24 */
[----:B------:R-:W-:-:S03]  /*fc60*/  @!P1 LEA.HI.X R3, R13, R0, R14, 0x1, P5 ;  /* 0x000000000d039211 */ /* 0x000fc600028f0c0e */
[----:B------:R3:W-:Y:S04]  /*fc70*/  @!P2 ST.E.128 desc[UR36][R24.64], RZ ;  /* 0x000000ff1800a985 */ /* 0x0007e8000c101d24 */
[----:B------:R3:W-:Y:S02]  /*fc80*/  @!P1 ST.E.128 desc[UR36][R2.64], RZ ;  /* 0x000000ff02009985 */ /* 0x0007e4000c101d24 */
.L_x_224:
[----:B------:R-:W-:Y:S05]  /*fc90*/  BSYNC B1 ;  /* 0x0000000000017941 */ /* 0x000fea0003800000 */
.L_x_223:
[----:B----4-:R4:W0:Y:S01]  /*fca0*/  SHFL.IDX PT, R0, R4, 0x2, 0x181f ;  /* 0x00581f0004007f89 */ /* 0x01082200000e0000 */
        /* <DEDUP_REMOVED lines=9> */
[-C--:B------:R-:W-:Y:S02]  /*fd40*/  @!P2 LEA R20, P5, R15, R2.reuse, 0x1 ;  /* 0x000000020f14a211 */ /* 0x080fe400078a08ff */
[----:B------:R-:W-:Y:S02]  /*fd50*/  @!P1 LEA R24, P4, R9, R2, 0x1 ;  /* 0x0000000209189211 */ /* 0x000fe400078808ff */
[----:B0-----:R-:W-:Y:S02]  /*fd60*/  @!P3 LEA.HI.X R19, R7, R0, R10, 0x1, P6 ;  /* 0x000000000713b211 */ /* 0x001fe400030f0c0a */
[----:B------:R-:W-:Y:S02]  /*fd70*/  @!P0 LEA R2, P6, R13, R2, 0x1 ;  /* 0x000000020d028211 */ /* 0x000fe400078c08ff */
[-C--:B------:R-:W-:Y:S01]  /*fd80*/  @!P2 LEA.HI.X R21, R15, R0.reuse, R12, 0x1, P5 ;  /* 0x000000000f15a211 */ /* 0x080fe200028f0c0c */
[----:B------:R3:W-:Y:S01]  /*fd90*/  @!P3 ST.E.128 desc[UR36][R18.64], RZ ;  /* 0x000000ff1200b985 */ /* 0x0007e2000c101d24 */
[----:B------:R-:W-:-:S02]  /*fda0*/  @!P1 LEA.HI.X R25, R9, R0, R8, 0x1, P4 ;  /* 0x0000000009199211 */ /* 0x000fc400020f0c08 */
[----:B------:R-:W-:Y:S01]  /*fdb0*/  @!P0 LEA.HI.X R3, R13, R0, R14, 0x1, P6 ;  /* 0x000000000d038211 */ /* 0x000fe200030f0c0e */
[----:B------:R3:W-:Y:S04]  /*fdc0*/  @!P2 ST.E.128 desc[UR36][R20.64], RZ ;  /* 0x000000ff1400a985 */ /* 0x0007e8000c101d24 */
[----:B------:R3:W-:Y:S04]  /*fdd0*/  @!P1 ST.E.128 desc[UR36][R24.64], RZ ;  /* 0x000000ff18009985 */ /* 0x0007e8000c101d24 */
[----:B------:R3:W-:Y:S02]  /*fde0*/  @!P0 ST.E.128 desc[UR36][R2.64], RZ ;  /* 0x000000ff02008985 */ /* 0x0007e4000c101d24 */
.L_x_226:
[----:B------:R-:W-:Y:S05]  /*fdf0*/  BSYNC B1 ;  /* 0x0000000000017941 */ /* 0x000fea0003800000 */
.L_x_225:
[----:B0-----:R-:W-:Y:S01]  /*fe00*/  VIADD R0, R6, 0x60 ;  /* 0x0000006006007836 */ /* 0x001fe20000000000 */
[----:B--2-4-:R-:W0:Y:S04]  /*fe10*/  SHFL.IDX PT, R4, R4, 0x3, 0x181f ;  /* 0x00781f0004047f89 */ /* 0x014e2800000e0000 */
[----:B------:R-:W-:Y:S01]  /*fe20*/  ISETP.GE.AND P0, PT, R0, R11, PT ;  /* 0x0000000b0000720c */ /* 0x000fe20003f06270 */
[----:B-1-3--:R1:W2:-:S12]  /*fe30*/  SHFL.IDX PT, R2, R5, 0x3, 0x181f ;  /* 0x00781f0005027f89 */ /* 0x00a29800000e0000 */
[----:B-1----:R-:W-:Y:S05]  /*fe40*/  @P0 BRA `(.L_x_215) ;  /* 0x0000000000440947 */ /* 0x002fea0003800000 */
[----:B------:R-:W-:Y:S02]  /*fe50*/  ULDC UR4, c[0x0][0xac8] ;  /* 0x0002b20000047ab9 */ /* 0x000fe40000000800 */
[----:B------:R-:W-:Y:S02]  /*fe60*/  ISETP.GE.AND P3, PT, R7, UR4, PT ;  /* 0x0000000407007c0c */ /* 0x000fe4000bf66270 */
[----:B------:R-:W-:Y:S02]  /*fe70*/  ISETP.GE.AND P2, PT, R15, UR4, PT ;  /* 0x000000040f007c0c */ /* 0x000fe4000bf46270 */
[----:B------:R-:W-:Y:S02]  /*fe80*/  ISETP.GE.AND P1, PT, R9, UR4, PT ;  /* 0x0000000409007c0c */ /* 0x000fe4000bf26270 */
[----:B------:R-:W-:-:S07]  /*fe90*/  ISETP.GE.AND P0, PT, R13, UR4, PT ;  /* 0x000000040d007c0c */ /* 0x000fce000bf06270 */
[----:B--2---:R-:W-:-:S04]  /*fea0*/  @!P3 LEA R6, P4, R7, R2, 0x1 ;  /* 0x000000020706b211 */ /* 0x004fc800078808ff */
[----:B0-----:R-:W-:Y:S02]  /*feb0*/  @!P3 LEA.HI.X R7, R7, R4, R10, 0x1, P4 ;  /* 0x000000040707b211 */ /* 0x001fe400020f0c0a */
[-C--:B------:R-:W-:Y:S02]  /*fec0*/  @!P2 LEA R10, P4, R15, R2.reuse, 0x1 ;  /* 0x000000020f0aa211 */ /* 0x080fe400078808ff */
[-C--:B------:R-:W-:Y:S01]  /*fed0*/  @!P1 LEA R18, P5, R9, R2.reuse, 0x1 ;  /* 0x0000000209129211 */ /* 0x080fe200078a08ff */
[----:B------:R0:W-:Y:S01]  /*fee0*/  @!P3 ST.E.128 desc[UR36][R6.64], RZ ;  /* 0x000000ff0600b985 */ /* 0x0001e2000c101d24 */
[----:B------:R-:W-:Y:S02]  /*fef0*/  @!P0 LEA R2, P6, R13, R2, 0x1 ;  /* 0x000000020d028211 */ /* 0x000fe400078c08ff */
[-C--:B------:R-:W-:Y:S02]  /*ff00*/  @!P2 LEA.HI.X R11, R15, R4.reuse, R12, 0x1, P4 ;  /* 0x000000040f0ba211 */ /* 0x080fe400020f0c0c */
[----:B------:R-:W-:-:S02]  /*ff10*/  @!P1 LEA.HI.X R19, R9, R4, R8, 0x1, P5 ;  /* 0x0000000409139211 */ /* 0x000fc400028f0c08 */
[----:B------:R-:W-:Y:S01]  /*ff20*/  @!P0 LEA.HI.X R3, R13, R4, R14, 0x1, P6 ;  /* 0x000000040d038211 */ /* 0x000fe200030f0c0e */
[----:B------:R0:W-:Y:S04]  /*ff30*/  @!P2 ST.E.128 desc[UR36][R10.64], RZ ;  /* 0x000000ff0a00a985 */ /* 0x0001e8000c101d24 */
[----:B------:R0:W-:Y:S04]  /*ff40*/  @!P1 ST.E.128 desc[UR36][R18.64], RZ ;  /* 0x000000ff12009985 */ /* 0x0001e8000c101d24 */
[----:B------:R0:W-:Y:S02]  /*ff50*/  @!P0 ST.E.128 desc[UR36][R2.64], RZ ;  /* 0x000000ff02008985 */ /* 0x0001e4000c101d24 */
.L_x_215:
[----:B------:R-:W-:Y:S05]  /*ff60*/  BSYNC B0 ;  /* 0x0000000000007941 */ /* 0x000fea0003800000 */
.L_x_205:
[----:B------:R-:W-:Y:S02]  /*ff70*/  ULDC UR4, c[0x0][0xc3c] ;  /* 0x00030f0000047ab9 */ /* 0x000fe40000000800 */
[----:B------:R-:W-:-:S06]  /*ff80*/  UISETP.GE.AND UP0, UPT, UR7, UR4, UPT ;  /* 0x000000040700728c */ /* 0x000fcc000bf06270 */
[----:B------:R-:W-:-:S13]  /*ff90*/  PLOP3.LUT P0, PT, PT, PT, UP0, 0x80, 0x0 ;  /* 0x000000000000781c */ /* 0x000fda0003f0f008 */
[----:B------:R-:W-:Y:S05]  /*ffa0*/  @!P0 BRA `(.L_x_227) ;  /* 0xffffff1000388947 */ /* 0x000fea000383ffff */
[----:B------:R-:W-:Y:S05]  /*ffb0*/  EXIT ;  /* 0x000000000000794d */ /* 0x000fea0003800000 */
.L_x_176:
[----:B------:R-:W-:-:S08]  /*ffc0*/  NOP ;  /* 0x0000000000007918 */ /* 0x000fd00000000000 */
[----:B0-----:R-:W0:-:S00]  /*ffd0*/  USETMAXREG.DEALLOC.CTAPOOL 0x28 ;  /* 0x00000028000079c8 */ /* 0x001e0000080e0500 */
[----:B0-----:R-:W-:Y:S01]  /*ffe0*/  LOP3.LUT R2, R2, 0x3, RZ, 0xc0, !PT ;  /* 0x0000000302027812 */ /* 0x001fe200078ec0ff */
[----:B------:R-:W-:Y:S01]  /*fff0*/  IMAD.MOV.U32 R6, RZ, RZ, RZ ;  /* 0x000000ffff067224 */ /* 0x000fe200078e00ff */
[----:B------:R-:W-:-:S04]  /*10000*/  LOP3.LUT R23, R23, 0xfffffeff, RZ, 0xc0, !PT ;  /* 0xfffffeff17177812 */ /* 0x000fc800078ec0ff */
[----:B------:R-:W0:Y:S02]  /*10010*/  SHFL.IDX PT, R2, R2, RZ, 0x1f ;  /* 0x00001fff02027589 */ /* 0x000e2400000e0000 */
[----:B0-----:R-:W-:-:S13]  /*10020*/  ISETP.NE.AND P0, PT, R2, RZ, PT ;  /* 0x000000ff0200720c */ /* 0x001fda0003f05270 */
[----:B------:R-:W-:Y:S01]  /*10030*/  @P0 LOP3.LUT R23, R23, 0x100, RZ, 0xfc, !PT ;  /* 0x0000010017170812 */ /* 0x000fe200078efcff */
[----:B------:R-:W-:Y:S06]  /*10040*/  @!P0 BRA `(.L_x_228) ;  /* 0x00000000001c8947 */ /* 0x000fec0003800000 */
[----:B------:R-:W0:Y:S08]  /*10050*/  S2UR UR5, SR_CgaCtaId ;  /* 0x00000000000579c3 */ /* 0x000e300000008800 */
[----:B------:R-:W-:Y:S06]  /*10060*/  BAR.SYNC.DEFER_BLOCKING 0x5, 0x180 ;  /* 0x0146000000007b1d */ /* 0x000fec0000010000 */
[----:B------:R-:W-:-:S02]  /*10070*/  UMOV UR4, 0x400 ;  /* 0x0000040000047882 */ /* 0x000fc40000000000 */
[----:B0-----:R-:W-:-:S09]  /*10080*/  ULEA UR4, UR5, UR4, 0x18 ;  /* 0x0000000405047291 */ /* 0x001fd2000f8ec03f */
[----:B------:R-:W0:Y:S01]  /*10090*/  LDS.128 R16, [UR4+0x388d0] ;  /* 0x0388d004ff107984 */ /* 0x000e220008000c00 */
[----:B------:R-:W-:Y:S06]  /*100a0*/  BAR.ARV 0x4, 0x180 ;  /* 0x0106000000007b1d */ /* 0x000fec0000002000 */
[----:B------:R-:W-:Y:S05]  /*100b0*/  BRA `(.L_x_229) ;  /* 0x0000000800947947 */ /* 0x000fea0003800000 */
.L_x_228:
[----:B------:R-:W-:Y:S01]  /*100c0*/  LOP3.LUT R7, R0, 0x1f, RZ, 0xc0, !PT ;  /* 0x0000001f00077812 */ /* 0x000fe200078ec0ff */
[----:B------:R-:W-:Y:S01]  /*100d0*/  ULDC UR4, c[0x0][0xc3c] ;  /* 0x00030f0000047ab9 */ /* 0x000fe20000000800 */
[----:B------:R-:W-:Y:S01]  /*100e0*/  IMAD.MOV.U32 R9, RZ, RZ, RZ ;  /* 0x000000ffff097224 */ /* 0x000fe200078e00ff */
[----:B------:R-:W0:Y:S01]  /*100f0*/  S2UR UR6, SR_CTAID.X ;  /* 0x00000000000679c3 */ /* 0x000e220000002500 */
[----:B------:R-:W-:Y:S01]  /*10100*/  ISETP.NE.AND P0, PT, R7, 0x1f, PT ;  /* 0x0000001f0700780c */ /* 0x000fe20003f05270 */
[----:B------:R-:W-:-:S03]  /*10110*/  ULDC UR5, c[0x0][0xc38] ;  /* 0x00030e0000057ab9 */ /* 0x000fc60000000800 */
[----:B------:R-:W-:-:S13]  /*10120*/  ISETP.GE.OR P1, PT, R7, UR4, !P0 ;  /* 0x0000000407007c0c */ /* 0x000fda000c726670 */
[----:B------:R-:W1:Y:S08]  /*10130*/  @!P1 LDC.64 R4, c[0x0][0xc80] ;  /* 0x00032000ff049b82 */ /* 0x000e700000000a00 */
[----:B------:R-:W2:Y:S01]  /*10140*/  @!P1 LDC.64 R2, c[0x0][0xc78] ;  /* 0x00031e00ff029b82 */ /* 0x000ea20000000a00 */
[----:B-1----:R-:W-:-:S05]  /*10150*/  @!P1 IMAD.WIDE.U32 R4, R7, 0x4, R4 ;  /* 0x0000000407049825 */ /* 0x002fca00078e0004 */
[----:B------:R-:W3:Y:S01]  /*10160*/  @!P1 LDG.E R6, desc[UR36][R4.64] ;  /* 0x0000002404069981 */ /* 0x000ee2000c1e1900 */
[----:B--2---:R-:W-:-:S05]  /*10170*/  @!P1 IMAD.WIDE.U32 R2, R7, 0x4, R2 ;  /* 0x0000000407029825 */ /* 0x004fca00078e0002 */
[----:B------:R-:W3:Y:S01]  /*10180*/  @!P1 LDG.E R9, desc[UR36][R2.64] ;  /* 0x0000002402099981 */ /* 0x000ee2000c1e1900 */
[C---:B------:R-:W-:Y:S02]  /*10190*/  ISETP.NE.AND P1, PT, R7.reuse, RZ, PT ;  /* 0x000000ff0700720c */ /* 0x040fe40003f25270 */
[C---:B------:R-:W-:Y:S02]  /*101a0*/  ISETP.GE.U32.AND P2, PT, R7.reuse, 0x2, PT ;  /* 0x000000020700780c */ /* 0x040fe40003f46070 */
[C---:B------:R-:W-:Y:S02]  /*101b0*/  ISETP.GE.U32.AND P3, PT, R7.reuse, 0x4, PT ;  /* 0x000000040700780c */ /* 0x040fe40003f66070 */
[C---:B------:R-:W-:Y:S02]  /*101c0*/  ISETP.GE.U32.AND P4, PT, R7.reuse, 0x8, PT ;  /* 0x000000080700780c */ /* 0x040fe40003f86070 */
[----:B------:R-:W-:Y:S01]  /*101d0*/  ISETP.GE.U32.AND P5, PT, R7, 0x10, PT ;  /* 0x000000100700780c */ /* 0x000fe20003fa6070 */
[----:B------:R-:W-:Y:S01]  /*101e0*/  UMOV UR4, URZ ;  /* 0x0000003f00047c82 */ /* 0x000fe20008000000 */
[----:B---3--:R-:W-:-:S05]  /*101f0*/  IMAD R8, R6, R9, RZ ;  /* 0x0000000906087224 */ /* 0x008fca00078e02ff */
[----:B------:R-:W1:Y:S02]  /*10200*/  SHFL.UP PT, R10, R8, 0x1, RZ ;  /* 0x04200000080a7989 */ /* 0x000e6400000e00ff */
[----:B-1----:R-:W-:-:S05]  /*10210*/  SEL R11, R10, RZ, P1 ;  /* 0x000000ff0a0b7207 */ /* 0x002fca0000800000 */
[----:B------:R-:W-:-:S05]  /*10220*/  IMAD.IADD R11, R8, 0x1, R11 ;  /* 0x00000001080b7824 */ /* 0x000fca00078e020b */
        /* <DEDUP_REMOVED lines=12> */
[----:B------:R-:W1:Y:S02]  /*102f0*/  SHFL.IDX PT, R8, R5, 0x1f, 0x1f ;  /* 0x03e01f0005087f89 */ /* 0x000e6400000e0000 */
[----:B-1----:R-:W-:-:S05]  /*10300*/  IMAD R8, R8, UR5, RZ ;  /* 0x0000000508087c24 */ /* 0x002fca000f8e02ff */
[----:B0-----:R-:W-:Y:S01]  /*10310*/  ISETP.GT.AND P6, PT, R8, UR6, PT ;  /* 0x0000000608007c0c */ /* 0x001fe2000bfc4270 */
[----:B------:R-:W-:-:S12]  /*10320*/  IMAD.MOV.U32 R3, RZ, RZ, R8 ;  /* 0x000000ffff037224 */ /* 0x000fd800078e0008 */
[----:B------:R-:W-:Y:S05]  /*10330*/  @P6 BRA `(.L_x_230) ;  /* 0x0000000000986947 */ /* 0x000fea0003800000 */
[----:B------:R-:W-:Y:S01]  /*10340*/  IMAD.MOV.U32 R8, RZ, RZ, R3 ;  /* 0x000000ffff087224 */ /* 0x000fe200078e0003 */
[----:B------:R-:W-:Y:S01]  /*10350*/  UMOV UR4, URZ ;  /* 0x0000003f00047c82 */ /* 0x000fe20008000000 */
[----:B------:R-:W-:-:S05]  /*10360*/  ULDC UR5, c[0x0][0xc38] ;  /* 0x00030e0000057ab9 */ /* 0x000fca0000000800 */
.L_x_232:
[----:B------:R-:W0:Y:S01]  /*10370*/  LDC R2, c[0x0][0xc3c] ;  /* 0x00030f00ff027b82 */ /* 0x000e220000000800 */
[----:B------:R-:W-:-:S06]  /*10380*/  UIADD3 UR4, UR4, 0x1f, URZ ;  /* 0x0000001f04047890 */ /* 0x000fcc000fffe03f */
[----:B0-----:R-:W-:-:S13]  /*10390*/  ISETP.LE.AND P6, PT, R2, UR4, PT ;  /* 0x0000000402007c0c */ /* 0x001fda000bfc3270 */
[----:B------:R-:W-:Y:S05]  /*103a0*/  @P6 BRA `(.L_x_231) ;  /* 0x0000000400ac6947 */ /* 0x000fea0003800000 */
[----:B------:R-:W-:Y:S02]  /*103b0*/  VIADD R9, R7, UR4 ;  /* 0x0000000407097c36 */ /* 0x000fe40008000000 */
[----:B------:R-:W-:-:S03]  /*103c0*/  IMAD.MOV.U32 R6, RZ, RZ, RZ ;  /* 0x000000ffff067224 */ /* 0x000fc600078e00ff */
[----:B------:R-:W-:-:S13]  /*103d0*/  ISETP.GE.OR P6, PT, R9, R2, !P0 ;  /* 0x000000020900720c */ /* 0x000fda00047c6670 */
[----:B------:R-:W0:Y:S08]  /*103e0*/  @!P6 LDC.64 R4, c[0x0][0xc80] ;  /* 0x00032000ff04eb82 */ /* 0x000e300000000a00 */
[----:B------:R-:W1:Y:S01]  /*103f0*/  @!P6 LDC.64 R2, c[0x0][0xc78] ;  /* 0x00031e00ff02eb82 */ /* 0x000e620000000a00 */
[----:B0-----:R-:W-:-:S05]  /*10400*/  @!P6 IMAD.WIDE R4, R9, 0x4, R4 ;  /* 0x000000040904e825 */ /* 0x001fca00078e0204 */
[----:B------:R-:W2:Y:S01]  /*10410*/  @!P6 LDG.E R6, desc[UR36][R4.64] ;  /* 0x000000240406e981 */ /* 0x000ea2000c1e1900 */
[----:B-1----:R-:W-:-:S04]  /*10420*/  @!P6 IMAD.WIDE R2, R9, 0x4, R2 ;  /* 0x000000040902e825 */ /* 0x002fc800078e0202 */
[----:B------:R-:W-:-:S06]  /*10430*/  IMAD.MOV.U32 R9, RZ, RZ, RZ ;  /* 0x000000ffff097224 */ /* 0x000fcc00078e00ff */
[----:B------:R-:W2:Y:S02]  /*10440*/  @!P6 LDG.E R9, desc[UR36][R2.64] ;  /* 0x000000240209e981 */ /* 0x000ea4000c1e1900 */
[----:B--2---:R-:W-:-:S05]  /*10450*/  IMAD R13, R6, R9, RZ ;  /* 0x00000009060d7224 */ /* 0x004fca00078e02ff */
[----:B------:R-:W0:Y:S02]  /*10460*/  SHFL.UP PT, R10, R13, 0x1, RZ ;  /* 0x042000000d0a7989 */ /* 0x000e2400000e00ff */
[----:B0-----:R-:W-:-:S05]  /*10470*/  SEL R10, R10, RZ, P1 ;  /* 0x000000ff0a0a7207 */ /* 0x001fca0000800000 */
[----:B------:R-:W-:-:S05]  /*10480*/  IMAD.IADD R10, R13, 0x1, R10 ;  /* 0x000000010d0a7824 */ /* 0x000fca00078e020a */
        /* <DEDUP_REMOVED lines=12> */
[----:B------:R-:W0:Y:S02]  /*10550*/  SHFL.IDX PT, R2, R5, 0x1f, 0x1f ;  /* 0x03e01f0005027f89 */ /* 0x000e2400000e0000 */
[----:B0-----:R-:W-:-:S04]  /*10560*/  IMAD R3, R2, UR5, RZ ;  /* 0x0000000502037c24 */ /* 0x001fc8000f8e02ff */
[----:B------:R-:W-:-:S05]  /*10570*/  IMAD.IADD R8, R3, 0x1, R8 ;  /* 0x0000000103087824 */ /* 0x000fca00078e0208 */
[----:B------:R-:W-:-:S13]  /*10580*/  ISETP.GT.AND P6, PT, R8, UR6, PT ;  /* 0x0000000608007c0c */ /* 0x000fda000bfc4270 */
[----:B------:R-:W-:Y:S05]  /*10590*/  @!P6 BRA `(.L_x_232) ;  /* 0xfffffffc0074e947 */ /* 0x000fea000383ffff */
.L_x_230:
[----:B------:R-:W-:Y:S02]  /*105a0*/  IMAD.IADD R11, R8, 0x1, -R3 ;  /* 0x00000001080b7824 */ /* 0x000fe400078e0a03 */
[----:B------:R-:W-:Y:S02]  /*105b0*/  IMAD.MOV.U32 R16, RZ, RZ, RZ ;  /* 0x000000ffff107224 */ /* 0x000fe400078e00ff */
[----:B------:R-:W-:-:S05]  /*105c0*/  IMAD R2, R5, UR5, R11 ;  /* 0x0000000505027c24 */ /* 0x000fca000f8e020b */
[----:B------:R-:W-:-:S13]  /*105d0*/  ISETP.GT.AND P0, PT, R2, UR6, PT ;  /* 0x0000000602007c0c */ /* 0x000fda000bf04270 */
[----:B------:R-:W-:-:S04]  /*105e0*/  VOTE.ANY R8, PT, !P0 ;  /* 0x0000000000087806 */ /* 0x000fc800040e0100 */
[----:B------:R-:W0:Y:S01]  /*105f0*/  POPC R19, R8 ;  /* 0x0000000800137309 */ /* 0x000e220000000000 */
[----:B------:R-:W-:Y:S01]  /*10600*/  ISETP.NE.AND P0, PT, R8, RZ, PT ;  /* 0x000000ff0800720c */ /* 0x000fe20003f05270 */
[----:B0-----:R-:W0:Y:S04]  /*10610*/  SHFL.IDX PT, R6, R6, R19, 0x1f ;  /* 0x00001f1306067589 */ /* 0x001e2800000e0000 */
[----:B------:R1:W2:Y:S01]  /*10620*/  SHFL.IDX PT, R9, R9, R19, 0x1f ;  /* 0x00001f1309097589 */ /* 0x0002a200000e0000 */
[----:B0-----:R-:W-:-:S04]  /*10630*/  IABS R4, R6 ;  /* 0x0000000600047213 */ /* 0x001fc80000000000 */
[----:B------:R-:W0:Y:S08]  /*10640*/  I2F.RP R10, R4 ;  /* 0x00000004000a7306 */ /* 0x000e300000209400 */
[----:B0-----:R-:W0:Y:S02]  /*10650*/  MUFU.RCP R10, R10 ;  /* 0x0000000a000a7308 */ /* 0x001e240000001000 */
[----:B0-----:R-:W-:-:S06]  /*10660*/  VIADD R2, R10, 0xffffffe ;  /* 0x0ffffffe0a027836 */ /* 0x001fcc0000000000 */
[----:B------:R-:W0:Y:S02]  /*10670*/  F2I.FTZ.U32.TRUNC.NTZ R3, R2 ;  /* 0x0000000200037305 */ /* 0x000e24000021f000 */
[----:B0-----:R-:W-:Y:S01]  /*10680*/  IMAD.MOV R12, RZ, RZ, -R3 ;  /* 0x000000ffff0c7224 */ /* 0x001fe200078e0a03 */
[----:B-12---:R-:W-:Y:S06]  /*10690*/  @!P0 BRA `(.L_x_233) ;  /* 0x0000000000088947 */ /* 0x006fec0003800000 */
[----:B------:R-:W-:-:S06]  /*106a0*/  VIADD R16, R19, 0xffffffff ;  /* 0xffffffff13107836 */ /* 0x000fcc0000000000 */
[----:B------:R0:W1:Y:S02]  /*106b0*/  SHFL.IDX PT, R16, R5, R16, 0x1f ;  /* 0x00001f1005107589 */ /* 0x00006400000e0000 */
.L_x_233:
[----:B-1----:R-:W-:Y:S01]  /*106c0*/  IMAD R16, R16, UR5, R11 ;  /* 0x0000000510107c24 */ /* 0x002fe2000f8e020b */
[----:B0-----:R-:W-:Y:S01]  /*106d0*/  IABS R5, R9 ;  /* 0x0000000900057213 */ /* 0x001fe20000000000 */
[----:B------:R-:W-:Y:S01]  /*106e0*/  IMAD.MOV.U32 R11, RZ, RZ, R12 ;  /* 0x000000ffff0b7224 */ /* 0x000fe200078e000c */
[----:B------:R-:W-:Y:S01]  /*106f0*/  IABS R12, R6 ;  /* 0x00000006000c7213 */ /* 0x000fe20000000000 */
[----:B------:R-:W-:Y:S01]  /*10700*/  IMAD.MOV.U32 R2, RZ, RZ, RZ ;  /* 0x000000ffff027224 */ /* 0x000fe200078e00ff */
[----:B------:R-:W-:Y:S01]  /*10710*/  IADD3 R17, -R16, UR6, RZ ;  /* 0x0000000610117c10 */ /* 0x000fe2000fffe1ff */
[----:B------:R-:W-:Y:S01]  /*10720*/  IMAD R11, R11, R4, RZ ;  /* 0x000000040b0b7224 */ /* 0x000fe200078e02ff */
[----:B------:R-:W0:Y:S01]  /*10730*/  I2F.RP R8, R5 ;  /* 0x0000000500087306 */ /* 0x000e220000209400 */
[----:B------:R-:W-:Y:S01]  /*10740*/  IMAD.MOV R12, RZ, RZ, -R12 ;  /* 0x000000ffff0c7224 */ /* 0x000fe200078e0a0c */
[----:B------:R-:W-:Y:S01]  /*10750*/  IABS R10, R17 ;  /* 0x00000011000a7213 */ /* 0x000fe20000000000 */
[----:B------:R-:W-:-:S04]  /*10760*/  IMAD.HI.U32 R2, R3, R11, R2 ;  /* 0x0000000b03027227 */ /* 0x000fc800078e0002 */
[----:B------:R-:W-:Y:S02]  /*10770*/  IMAD.MOV.U32 R3, RZ, RZ, R10 ;  /* 0x000000ffff037224 */ /* 0x000fe400078e000a */
[----:B------:R-:W-:Y:S02]  /*10780*/  IMAD.MOV.U32 R10, RZ, RZ, R12 ;  /* 0x000000ffff0a7224 */ /* 0x000fe400078e000c */
[----:B------:R-:W-:-:S04]  /*10790*/  IMAD.HI.U32 R2, R2, R3, RZ ;  /* 0x0000000302027227 */ /* 0x000fc800078e00ff */
[----:B------:R-:W-:Y:S01]  /*107a0*/  IMAD R3, R2, R10, R3 ;  /* 0x0000000a02037224 */ /* 0x000fe200078e0203 */
[----:B0-----:R-:W0:Y:S01]  /*107b0*/  MUFU.RCP R8, R8 ;  /* 0x0000000800087308 */ /* 0x001e220000001000 */
[----:B------:R-:W-:-:S03]  /*107c0*/  VIADD R19, R19, UR4 ;  /* 0x0000000413137c36 */ /* 0x000fc60008000000 */
[----:B------:R-:W-:-:S13]  /*107d0*/  ISETP.GT.U32.AND P1, PT, R4, R3, PT ;  /* 0x000000030400720c */ /* 0x000fda0003f24070 */
[----:B------:R-:W-:Y:S02]  /*107e0*/  @!P1 IMAD.IADD R3, R3, 0x1, -R4 ;  /* 0x0000000103039824 */ /* 0x000fe400078e0a04 */
[----:B0-----:R-:W-:Y:S02]  /*107f0*/  VIADD R10, R8, 0xffffffe ;  /* 0x0ffffffe080a7836 */ /* 0x001fe40000000000 */
[----:B------:R-:W-:Y:S01]  /*10800*/  @!P1 VIADD R2, R2, 0x1 ;  /* 0x0000000102029836 */ /* 0x000fe20000000000 */
[----:B------:R-:W-:Y:S02]  /*10810*/  ISETP.GE.U32.AND P0, PT, R3, R4, PT ;  /* 0x000000040300720c */ /* 0x000fe40003f06070 */
[----:B------:R-:W-:Y:S01]  /*10820*/  LOP3.LUT R4, R17, R6, RZ, 0x3c, !PT ;  /* 0x0000000611047212 */ /* 0x000fe200078e3cff */
[----:B------:R0:W1:Y:S01]  /*10830*/  F2I.FTZ.U32.TRUNC.NTZ R3, R10 ;  /* 0x0000000a00037305 */ /* 0x000062000021f000 */
[----:B------:R-:W-:Y:S02]  /*10840*/  ISETP.NE.AND P1, PT, R6, RZ, PT ;  /* 0x000000ff0600720c */ /* 0x000fe40003f25270 */
[----:B------:R-:W-:-:S02]  /*10850*/  ISETP.GE.AND P2, PT, R4, RZ, PT ;  /* 0x000000ff0400720c */ /* 0x000fc40003f46270 */
[----:B0-----:R-:W-:-:S05]  /*10860*/  IABS R10, R9 ;  /* 0x00000009000a7213 */ /* 0x001fca0000000000 */
[----:B------:R-:W-:Y:S01]  /*10870*/  @P0 IADD3 R2, R2, 0x1, RZ ;  /* 0x0000000102020810 */ /* 0x000fe20007ffe0ff */
[----:B------:R-:W-:-:S04]  /*10880*/  IMAD.MOV R10, RZ, RZ, -R10 ;  /* 0x000000ffff0a7224 */ /* 0x000fc800078e0a0a */
[----:B------:R-:W-:Y:S02]  /*10890*/  IMAD.MOV.U32 R8, RZ, RZ, R2 ;  /* 0x000000ffff087224 */ /* 0x000fe400078e0002 */
[----:B-1----:R-:W-:Y:S02]  /*108a0*/  IMAD.MOV R2, RZ, RZ, -R3 ;  /* 0x000000ffff027224 */ /* 0x002fe400078e0a03 */
[----:B------:R-:W-:Y:S01]  /*108b0*/  @!P2 IMAD.MOV R8, RZ, RZ, -R8 ;  /* 0x000000ffff08a224 */ /* 0x000fe200078e0a08 */
[----:B------:R-:W-:Y:S01]  /*108c0*/  @!P1 LOP3.LUT R8, RZ, R6, RZ, 0x33, !PT ;  /* 0x00000006ff089212 */ /* 0x000fe200078e33ff */
[----:B------:R-:W-:Y:S02]  /*108d0*/  IMAD R11, R2, R5, RZ ;  /* 0x00000005020b7224 */ /* 0x000fe400078e02ff */
[----:B------:R-:W-:Y:S01]  /*108e0*/  IMAD.MOV.U32 R2, RZ, RZ, RZ ;  /* 0x000000ffff027224 */ /* 0x000fe200078e00ff */
[-C--:B------:R-:W-:Y:S01]  /*108f0*/  IABS R4, R8.reuse ;  /* 0x0000000800047213 */ /* 0x080fe20000000000 */
[----:B------:R-:W-:-:S02]  /*10900*/  IMAD R6, R6, R8, RZ ;  /* 0x0000000806067224 */ /* 0x000fc400078e02ff */
[----:B------:R-:W-:-:S04]  /*10910*/  IMAD.HI.U32 R2, R3, R11, R2 ;  /* 0x0000000b03027227 */ /* 0x000fc800078e0002 */
[----:B------:R-:W-:Y:S02]  /*10920*/  IMAD.MOV.U32 R3, RZ, RZ, R4 ;  /* 0x000000ffff037224 */ /* 0x000fe400078e0004 */
[----:B------:R-:W-:Y:S02]  /*10930*/  IMAD.MOV.U32 R4, RZ, RZ, R10 ;  /* 0x000000ffff047224 */ /* 0x000fe400078e000a */
[----:B------:R-:W-:-:S04]  /*10940*/  IMAD.HI.U32 R2, R2, R3, RZ ;  /* 0x0000000302027227 */ /* 0x000fc800078e00ff */
[----:B------:R-:W-:Y:S01]  /*10950*/  IMAD R4, R2, R4, R3 ;  /* 0x0000000402047224 */ /* 0x000fe200078e0203 */
[----:B------:R-:W-:Y:S01]  /*10960*/  LOP3.LUT R3, R8, R9, RZ, 0x3c, !PT ;  /* 0x0000000908037212 */ /* 0x000fe200078e3cff */
[----:B------:R-:W-:-:S03]  /*10970*/  IMAD.IADD R17, R17, 0x1, -R6 ;  /* 0x0000000111117824 */ /* 0x000fc600078e0a06 */
[----:B------:R-:W-:Y:S02]  /*10980*/  ISETP.GT.U32.AND P1, PT, R5, R4, PT ;  /* 0x000000040500720c */ /* 0x000fe40003f24070 */
[----:B------:R-:W-:-:S11]  /*10990*/  ISETP.GE.AND P2, PT, R3, RZ, PT ;  /* 0x000000ff0300720c */ /* 0x000fd60003f46270 */
[----:B------:R-:W-:Y:S02]  /*109a0*/  @!P1 IMAD.IADD R4, R4, 0x1, -R5 ;  /* 0x0000000104049824 */ /* 0x000fe400078e0a05 */
[----:B------:R-:W-:Y:S01]  /*109b0*/  @!P1 VIADD R2, R2, 0x1 ;  /* 0x0000000102029836 */ /* 0x000fe20000000000 */
[----:B------:R-:W-:Y:S02]  /*109c0*/  ISETP.NE.AND P1, PT, R9, RZ, PT ;  /* 0x000000ff0900720c */ /* 0x000fe40003f25270 */
[----:B------:R-:W-:-:S13]  /*109d0*/  ISETP.GE.U32.AND P0, PT, R4, R5, PT ;  /* 0x000000050400720c */ /* 0x000fda0003f06070 */
[----:B------:R-:W-:-:S04]  /*109e0*/  @P0 VIADD R2, R2, 0x1 ;  /* 0x0000000102020836 */ /* 0x000fc80000000000 */
[----:B------:R-:W-:Y:S01]  /*109f0*/  @!P2 IMAD.MOV R2, RZ, RZ, -R2 ;  /* 0x000000ffff02a224 */ /* 0x000fe200078e0a02 */
[----:B------:R-:W-:-:S05]  /*10a00*/  @!P1 LOP3.LUT R2, RZ, R9, RZ, 0x33, !PT ;  /* 0x00000009ff029212 */ /* 0x000fca00078e33ff */
[----:B------:R-:W-:-:S04]  /*10a10*/  IMAD.MOV R18, RZ, RZ, -R2 ;  /* 0x000000ffff127224 */ /* 0x000fc800078e0a02 */
[C---:B------:R-:W-:Y:S02]  /*10a20*/  IMAD R18, R9.reuse, R18, R8 ;  /* 0x0000001209127224 */ /* 0x040fe400078e0208 */
[----:B------:R-:W-:-:S04]  /*10a30*/  IMAD R9, R9, 0x1000000, R2 ;  /* 0x0100000009097824 */ /* 0x000fc800078e0202 */
[----:B------:R-:W-:Y:S01]  /*10a40*/  IMAD R18, R18, 0x10000, R9 ;  /* 0x0001000012127824 */ /* 0x000fe200078e0209 */
[----:B------:R-:W-:Y:S06]  /*10a50*/  BRA `(.L_x_234) ;  /* 0x0000000000147947 */ /* 0x000fec0003800000 */
.L_x_231:
[----:B------:R-:W-:Y:S01]  /*10a60*/  ULDC UR4, c[0x0][0xc3c] ;  /* 0x00030f0000047ab9 */ /* 0x000fe20000000800 */
[----:B------:R-:W-:Y:S02]  /*10a70*/  IMAD.MOV.U32 R17, RZ, RZ, RZ ;  /* 0x000000ffff117224 */ /* 0x000fe400078e00ff */
[----:B------:R-:W-:Y:S02]  /*10a80*/  IMAD.U32 R16, RZ, RZ, UR6 ;  /* 0x00000006ff107e24 */ /* 0x000fe4000f8e00ff */
[----:B------:R-:W-:Y:S02]  /*10a90*/  IMAD.MOV.U32 R18, RZ, RZ, RZ ;  /* 0x000000ffff127224 */ /* 0x000fe400078e00ff */
[----:B------:R-:W-:-:S07]  /*10aa0*/  IMAD.U32 R19, RZ, RZ, UR4 ;  /* 0x00000004ff137e24 */ /* 0x000fce000f8e00ff */
.L_x_234:
[----:B------:R-:W-:-:S13]  /*10ab0*/  ISETP.NE.AND P0, PT, R7, RZ, PT ;  /* 0x000000ff0700720c */ /* 0x000fda0003f05270 */
[----:B------:R-:W0:Y:S01]  /*10ac0*/  @!P0 S2R R3, SR_CgaCtaId ;  /* 0x0000000000038919 */ /* 0x000e220000008800 */
[----:B------:R-:W-:-:S04]  /*10ad0*/  @!P0 MOV R2, 0x400 ;  /* 0x0000040000028802 */ /* 0x000fc80000000f00 */
[----:B0-----:R-:W-:-:S05]  /*10ae0*/  @!P0 LEA R2, R3, R2, 0x18 ;  /* 0x0000000203028211 */ /* 0x001fca00078ec0ff */
[----:B------:R1:W-:Y:S01]  /*10af0*/  @!P0 STS.128 [R2+0x388d0], R16 ;  /* 0x0388d01002008388 */ /* 0x0003e20000000c00 */
[----:B------:R-:W-:Y:S06]  /*10b00*/  BAR.ARV 0x5, 0x180 ;  /* 0x0146000000007b1d */ /* 0x000fec0000002000 */
.L_x_229:
[----:B------:R2:W-:Y:S01]  /*10b10*/  STL [R1+0x28], RZ ;  /* 0x000028ff01007387 */ /* 0x0005e20000100800 */
[----:B------:R-:W-:Y:S01]  /*10b20*/  ULDC UR4, c[0x0][0xc3c] ;  /* 0x00030f0000047ab9 */ /* 0x000fe20000000800 */
[----:B------:R-:W-:Y:S01]  /*10b30*/  IMAD.MOV.U32 R28, RZ, RZ, 0x1 ;  /* 0x00000001ff1c7424 */ /* 0x000fe200078e00ff */
[----:B0-----:R-:W-:Y:S01]  /*10b40*/  ISETP.GE.AND P0, PT, R19, UR4, PT ;  /* 0x0000000413007c0c */ /* 0x001fe2000bf06270 */
[----:B------:R-:W-:-:S12]  /*10b50*/  IMAD.MOV.U32 R27, RZ, RZ, RZ ;  /* 0x000000ffff1b7224 */ /* 0x000fd800078e00ff */
[----:B--2---:R-:W-:Y:S05]  /*10b60*/  @P0 BRA `(.L_x_235) ;  /* 0x0000004c00140947 */ /* 0x004fea0003800000 */
[----:B-1----:R-:W2:Y:S01]  /*10b70*/  LDL R2, [R1+0x50] ;  /* 0x0000500001027983 */ /* 0x002ea20000100800 */
[----:B------:R-:W0:Y:S01]  /*10b80*/  S2UR UR5, SR_CgaCtaId ;  /* 0x00000000000579c3 */ /* 0x000e220000008800 */
[----:B------:R-:W-:Y:S01]  /*10b90*/  IMAD.SHL.U32 R32, R0, 0x8, RZ ;  /* 0x0000000800207824 */ /* 0x000fe200078e00ff */
[----:B------:R-:W-:Y:S01]  /*10ba0*/  BSSY B8, `(.L_x_235) ;  /* 0x00004c1000087945 */ /* 0x000fe20003800000 */
[----:B------:R1:W-:Y:S01]  /*10bb0*/  STL [R1+0x28], RZ ;  /* 0x000028ff01007387 */ /* 0x0003e20000100800 */
[----:B------:R-:W-:Y:S01]  /*10bc0*/  IMAD.MOV.U32 R28, RZ, RZ, 0x1 ;  /* 0x00000001ff1c7424 */ /* 0x000fe200078e00ff */
[----:B------:R-:W-:Y:S01]  /*10bd0*/  ULDC UR39, c[0x0][0xc] ;  /* 0x0000030000277ab9 */ /* 0x000fe20000000800 */
[----:B------:R-:W-:Y:S01]  /*10be0*/  LOP3.LUT R3, R32, 0x1f8, RZ, 0xc0, !PT ;  /* 0x000001f820037812 */ /* 0x000fe200078ec0ff */
[----:B------:R-:W-:-:S03]  /*10bf0*/  IMAD.MOV.U32 R27, RZ, RZ, RZ ;  /* 0x000000ffff1b7224 */ /* 0x000fc600078e00ff */
[----:B------:R-:W-:-:S04]  /*10c00*/  LOP3.LUT R3, R3, 0x38, R0, 0x78, !PT ;  /* 0x0000003803037812 */ /* 0x000fc800078e7800 */
[----:B------:R-:W-:Y:S02]  /*10c10*/  LOP3.LUT R31, R3, 0x200, R32, 0xf8, !PT ;  /* 0x00000200031f7812 */ /* 0x000fe400078ef820 */
[----:B------:R-:W-:-:S04]  /*10c20*/  LOP3.LUT R32, R32, 0x38, RZ, 0xc0, !PT ;  /* 0x0000003820207812 */ /* 0x000fc800078ec0ff */
[C---:B------:R-:W-:Y:S02]  /*10c30*/  LOP3.LUT R37, R32.reuse, 0x40, RZ, 0xfc, !PT ;  /* 0x0000004020257812 */ /* 0x040fe400078efcff */
[C---:B------:R-:W-:Y:S02]  /*10c40*/  LOP3.LUT R36, R32.reuse, 0x80, RZ, 0xfc, !PT ;  /* 0x0000008020247812 */ /* 0x040fe400078efcff */
[----:B------:R-:W-:Y:S02]  /*10c50*/  LOP3.LUT R34, R32, 0xc0, RZ, 0xfc, !PT ;  /* 0x000000c020227812 */ /* 0x000fe400078efcff */
[----:B--2---:R-:W-:Y:S02]  /*10c60*/  R2UR UR4, R2 ;  /* 0x00000000020472ca */ /* 0x004fe400000e0000 */
[C---:B------:R-:W-:Y:S01]  /*10c70*/  LOP3.LUT R2, R0.reuse, 0x7f, RZ, 0xc0, !PT ;  /* 0x0000007f00027812 */ /* 0x040fe200078ec0ff */
[----:B------:R-:W-:-:S03]  /*10c80*/  IMAD.SHL.U32 R0, R0, 0x10, RZ ;  /* 0x0000001000007824 */ /* 0x000fc600078e00ff */
[----:B------:R-:W-:-:S04]  /*10c90*/  SHF.R.U32.HI R2, RZ, 0x3, R2 ;  /* 0x00000003ff027819 */ /* 0x000fc80000011602 */
[----:B------:R-:W-:-:S03]  /*10ca0*/  LOP3.LUT R0, R2, 0x70, R0, 0xf8, !PT ;  /* 0x0000007002007812 */ /* 0x000fc600078ef800 */
[----:B------:R-:W-:-:S03]  /*10cb0*/  ULOP3.LUT UR38, UR4, 0x2, URZ, 0xfc, !UPT ;  /* 0x0000000204267892 */ /* 0x000fc6000f8efc3f */
[----:B------:R-:W-:Y:S02]  /*10cc0*/  UMOV UR4, 0x400 ;  /* 0x0000040000047882 */ /* 0x000fe40000000000 */
[----:B0-----:R-:W-:-:S06]  /*10cd0*/  ULEA UR4, UR5, UR4, 0x18 ;  /* 0x0000000405047291 */ /* 0x001fcc000f8ec03f */
[----:B------:R-:W-:-:S04]  /*10ce0*/  IMAD.U32 R22, RZ, RZ, UR4 ;  /* 0x00000004ff167e24 */ /* 0x000fc8000f8e00ff */
[----:B-1----:R-:W-:-:S07]  /*10cf0*/  IMAD R33, R31, 0x2, R22 ;  /* 0x000000021f217824 */ /* 0x002fce00078e0216 */
.L_x_300:
[----:B0-----:R-:W0:Y:S02]  /*10d00*/  LDC.64 R2, c[0x0][0xc88] ;  /* 0x00032200ff027b82 */ /* 0x001e240000000a00 */
[----:B0-----:R-:W-:-:S05]  /*10d10*/  IMAD.WIDE R2, R19, 0x4, R2 ;  /* 0x0000000413027825 */ /* 0x001fca00078e0202 */
[----:B--2---:R-:W2:Y:S01]  /*10d20*/  LDG.E R29, desc[UR36][R2.64] ;  /* 0x00000024021d7981 */ /* 0x004ea2000c1e1900 */
[----:B------:R-:W-:Y:S05]  /*10d30*/  YIELD ;  /* 0x0000000000007946 */ /* 0x000fea0003800000 */
[----:B------:R-:W-:Y:S01]  /*10d40*/  ULDC.64 UR4, c[0x0][0xa28] ;  /* 0x00028a0000047ab9 */ /* 0x000fe20000000a00 */
[----:B------:R-:W-:Y:S01]  /*10d50*/  IMAD.MOV.U32 R6, RZ, RZ, RZ ;  /* 0x000000ffff067224 */ /* 0x000fe200078e00ff */
[----:B------:R-:W-:Y:S01]  /*10d60*/  ISETP.NE.U32.AND P0, PT, RZ, UR4, PT ;  /* 0x00000004ff007c0c */ /* 0x000fe2000bf05070 */
[----:B------:R-:W-:-:S03]  /*10d70*/  ULDC.64 UR6, c[0x0][0xa18] ;  /* 0x0002860000067ab9 */ /* 0x000fc60000000a00 */
[----:B------:R-:W-:Y:S01]  /*10d80*/  ISETP.NE.AND.EX P0, PT, RZ, UR5, PT, P0 ;  /* 0x00000005ff007c0c */ /* 0x000fe2000bf05300 */
[----:B------:R-:W-:Y:S01]  /*10d90*/  IMAD.MOV.U32 R35, RZ, RZ, RZ ;  /* 0x000000ffff237224 */ /* 0x000fe200078e00ff */
[----:B--2---:R-:W-:-:S11]  /*10da0*/  SHF.R.S32.HI R0, RZ, 0x1f, R29 ;  /* 0x0000001fff007819 */ /* 0x004fd6000001141d */
[C---:B------:R-:W-:Y:S01]  /*10db0*/  @P0 LEA R2, P1, R29.reuse, UR4, 0x2 ;  /* 0x000000041d020c11 */ /* 0x040fe2000f8210ff */
[C---:B------:R-:W-:Y:S01]  /*10dc0*/  IMAD.SHL.U32 R24, R29.reuse, 0x4, RZ ;  /* 0x000000041d187824 */ /* 0x040fe200078e00ff */
[C-C-:B------:R-:W-:Y:S01]  /*10dd0*/  SHF.L.U64.HI R25, R29.reuse, 0x2, R0.reuse ;  /* 0x000000021d197819 */ /* 0x140fe20000010200 */
[----:B------:R0:W-:Y:S01]  /*10de0*/  STL [R1+0x10], R0 ;  /* 0x0000100001007387 */ /* 0x0001e20000100800 */
[----:B------:R-:W-:Y:S01]  /*10df0*/  @P0 LEA.HI.X R3, R29, UR5, R0, 0x2, P1 ;  /* 0x000000051d030c11 */ /* 0x000fe200088f1400 */
[----:B------:R-:W-:-:S04]  /*10e00*/  ULDC.64 UR4, c[0x0][0xa00] ;  /* 0x0002800000047ab9 */ /* 0x000fc80000000a00 */
[----:B------:R1:W2:Y:S01]  /*10e10*/  @P0 LDG.E R6, desc[UR36][R2.64] ;  /* 0x0000002402060981 */ /* 0x0002a2000c1e1900 */
[----:B------:R-:W-:Y:S02]  /*10e20*/  ISETP.NE.U32.AND P0, PT, RZ, UR4, PT ;  /* 0x00000004ff007c0c */ /* 0x000fe4000bf05070 */
[----:B------:R-:W-:Y:S02]  /*10e30*/  LOP3.LUT R23, R23, 0xffffff7f, RZ, 0xc0, !PT ;  /* 0xffffff7f17177812 */ /* 0x000fe400078ec0ff */
[----:B------:R-:W-:Y:S02]  /*10e40*/  ISETP.NE.AND.EX P2, PT, RZ, UR5, PT, P0 ;  /* 0x00000005ff007c0c */ /* 0x000fe4000bf45300 */
[----:B------:R-:W-:Y:S02]  /*10e50*/  ISETP.NE.U32.AND P0, PT, RZ, UR6, PT ;  /* 0x00000006ff007c0c */ /* 0x000fe4000bf05070 */
[----:B-1----:R-:W-:Y:S02]  /*10e60*/  IADD3 R2, P1, R24, UR4, RZ ;  /* 0x0000000418027c10 */ /* 0x002fe4000ff3e0ff */
[----:B------:R-:W-:-:S02]  /*10e70*/  ISETP.NE.AND.EX P0, PT, RZ, UR7, PT, P0 ;  /* 0x00000007ff007c0c */ /* 0x000fc4000bf05300 */
[----:B------:R-:W-:Y:S01]  /*10e80*/  IADD3.X R3, R25, UR5, RZ, P1, !PT ;  /* 0x0000000519037c10 */ /* 0x000fe20008ffe4ff */
[----:B------:R-:W-:-:S04]  /*10e90*/  ULDC.64 UR4, c[0x0][0x418] ;  /* 0x0001060000047ab9 */ /* 0x000fc80000000a00 */
[----:B------:R-:W-:Y:S01]  /*10ea0*/  @P2 LOP3.LUT R23, R23, 0x80, RZ, 0xfc, !PT ;  /* 0x0000008017172812 */ /* 0x000fe200078efcff */
[----:B------:R1:W5:Y:S05]  /*10eb0*/  @P2 LDG.E R35, desc[UR36][R2.64] ;  /* 0x0000002402232981 */ /* 0x00036a000c1e1900 */
[----:B------:R-:W-:-:S04]  /*10ec0*/  @P0 IADD3 R4, P1, R24, UR6, RZ ;  /* 0x0000000618040c10 */ /* 0x000fc8000ff3e0ff */
[----:B------:R-:W-:-:S05]  /*10ed0*/  @P0 IADD3.X R5, R25, UR7, RZ, P1, !PT ;  /* 0x0000000719050c10 */ /* 0x000fca0008ffe4ff */
[----:B------:R-:W3:Y:S01]  /*10ee0*/  @P0 LDG.E R4, desc[UR36][R4.64] ;  /* 0x0000002404040981 */ /* 0x000ee2000c1e1900 */
[----:B------:R-:W-:-:S03]  /*10ef0*/  UISETP.NE.U32.AND UP0, UPT, UR4, URZ, UPT ;  /* 0x0000003f0400728c */ /* 0x000fc6000bf05070 */
[----:B------:R-:W-:Y:S01]  /*10f00*/  ULDC UR4, c[0x0][0x424] ;  /* 0x0001090000047ab9 */ /* 0x000fe20000000800 */
[----:B------:R-:W-:-:S03]  /*10f10*/  UISETP.NE.AND.EX UP0, UPT, UR5, URZ, UPT, UP0 ;  /* 0x0000003f0500728c */ /* 0x000fc6000bf05300 */
[----:B------:R-:W-:Y:S01]  /*10f20*/  ULDC UR5, c[0x0][0x2f0] ;  /* 0x0000bc0000057ab9 */ /* 0x000fe20000000800 */
[----:B------:R-:W-:-:S04]  /*10f30*/  USEL UR4, UR4, 0x1, UP0 ;  /* 0x0000000104047887 */ /* 0x000fc80008000000 */
[----:B------:R-:W-:-:S06]  /*10f40*/  UIMAD UR4, UR4, UR5, URZ ;  /* 0x00000005040472a4 */ /* 0x000fcc000f8e023f */
[----:B0-----:R-:W-:Y:S01]  /*10f50*/  IMAD.U32 R0, RZ, RZ, UR4 ;  /* 0x00000004ff007e24 */ /* 0x001fe2000f8e00ff */
[----:B--2---:R1:W-:Y:S04]  /*10f60*/  STL [R1+0x8], R6 ;  /* 0x0000080601007387 */ /* 0x0043e80000100800 */
[----:B---3--:R1:W-:Y:S01]  /*10f70*/  @P0 STL [R1+0x20], R4 ;  /* 0x0000200401000387 */ /* 0x0083e20000100800 */
[----:B------:R-:W-:Y:S05]  /*10f80*/  @P0 BRA `(.L_x_236) ;  /* 0x0000000000200947 */ /* 0x000fea0003800000 */
[----:B------:R-:W-:Y:S02]  /*10f90*/  ULDC UR4, c[0x0][0x288] ;  /* 0x0000a20000047ab9 */ /* 0x000fe40000000800 */
[----:B-1----:R-:W-:-:S05]  /*10fa0*/  IMAD.U32 R4, RZ, RZ, UR4 ;  /* 0x00000004ff047e24 */ /* 0x002fca000f8e00ff */
[----:B------:R0:W-:Y:S01]  /*10fb0*/  STL [R1+0x20], R4 ;  /* 0x0000200401007387 */ /* 0x0001e20000100800 */
[----:B------:R-:W-:Y:S05]  /*10fc0*/  @!P2 BRA `(.L_x_236) ;  /* 0x000000000010a947 */ /* 0x000fea0003800000 */
[----:B------:R-:W2:Y:S04]  /*10fd0*/  LDG.E R5, desc[UR36][R2.64] ;  /* 0x0000002402057981 */ /* 0x000ea8000c1e1900 */
[----:B0-----:R-:W2:Y:S02]  /*10fe0*/  LDG.E R4, desc[UR36][R2.64+0x4] ;  /* 0x0000042402047981 */ /* 0x001ea4000c1e1900 */
[----:B--2---:R-:W-:-:S05]  /*10ff0*/  IMAD.IADD R2, R4, 0x1, -R5 ;  /* 0x0000000104027824 */ /* 0x004fca00078e0a05 */
[----:B------:R2:W-:Y:S02]  /*11000*/  STL [R1+0x20], R2 ;  /* 0x0000200201007387 */ /* 0x0005e40000100800 */
.L_x_236:
[----:B------:R-:W-:Y:S01]  /*11010*/  ULDC.64 UR4, c[0x0][0xa20] ;  /* 0x0002880000047ab9 */ /* 0x000fe20000000a00 */
[----:B------:R-:W-:Y:S01]  /*11020*/  IMAD.MOV.U32 R30, RZ, RZ, R29 ;  /* 0x000000ffff1e7224 */ /* 0x000fe200078e001d */
[----:B------:R-:W-:-:S04]  /*11030*/  ISETP.NE.U32.AND P0, PT, RZ, UR4, PT ;  /* 0x00000004ff007c0c */ /* 0x000fc8000bf05070 */
[----:B------:R-:W-:-:S13]  /*11040*/  ISETP.NE.AND.EX P0, PT, RZ, UR5, PT, P0 ;  /* 0x00000005ff007c0c */ /* 0x000fda000bf05300 */
[----:B------:R-:W-:Y:S05]  /*11050*/  @!P0 BRA `(.L_x_237) ;  /* 0x0000000000108947 */ /* 0x000fea0003800000 */
[----:B-12---:R-:W-:-:S04]  /*11060*/  IADD3 R2, P0, R24, UR4, RZ ;  /* 0x0000000418027c10 */ /* 0x006fc8000ff1e0ff */
[----:B------:R-:W-:-:S05]  /*11070*/  IADD3.X R3, R25, UR5, RZ, P0, !PT ;  /* 0x0000000519037c10 */ /* 0x000fca00087fe4ff */
[----:B------:R1:W5:Y:S01]  /*11080*/  LDG.E R0, desc[UR36][R2.64] ;  /* 0x0000002402007981 */ /* 0x000362000c1e1900 */
[----:B------:R-:W-:Y:S05]  /*11090*/  BRA `(.L_x_238) ;  /* 0x0000000000247947 */ /* 0x000fea0003800000 */
.L_x_237:
[----:B------:R-:W-:Y:S02]  /*110a0*/  ULDC.64 UR4, c[0x0][0xa08] ;  /* 0x0002820000047ab9 */ /* 0x000fe40000000a00 */
[----:B------:R-:W-:-:S04]  /*110b0*/  ISETP.NE.U32.AND P0, PT, RZ, UR4, PT ;  /* 0x00000004ff007c0c */ /* 0x000fc8000bf05070 */
[----:B------:R-:W-:-:S13]  /*110c0*/  ISETP.NE.AND.EX P0, PT, RZ, UR5, PT, P0 ;  /* 0x00000005ff007c0c */ /* 0x000fda000bf05300 */
[----:B------:R-:W-:Y:S05]  /*110d0*/  @!P0 BRA `(.L_x_238) ;  /* 0x0000000000148947 */ /* 0x000fea0003800000 */
[----:B-12---:R-:W1:Y:S02]  /*110e0*/  LDC.64 R2, c[0x0][0xa08] ;  /* 0x00028200ff027b82 */ /* 0x006e640000000a00 */
[----:B-1----:R-:W-:-:S05]  /*110f0*/  IMAD.WIDE R2, R30, 0x4, R2 ;  /* 0x000000041e027825 */ /* 0x002fca00078e0202 */
[----:B------:R-:W2:Y:S04]  /*11100*/  LDG.E R0, desc[UR36][R2.64] ;  /* 0x0000002402007981 */ /* 0x000ea8000c1e1900 */
[----:B------:R-:W2:Y:S02]  /*11110*/  LDG.E R5, desc[UR36][R2.64+0x4] ;  /* 0x0000042402057981 */ /* 0x000ea4000c1e1900 */
[----:B--2---:R-:W-:-:S07]  /*11120*/  IMAD.IADD R0, R5, 0x1, -R0 ;  /* 0x0000000105007824 */ /* 0x004fce00078e0a00 */
.L_x_238:
[----:B01---5:R-:W-:Y:S01]  /*11130*/  IMAD.IADD R4, R0, 0x1, -R6 ;  /* 0x0000000100047824 */ /* 0x023fe200078e0a06 */
[----:B------:R-:W-:Y:S01]  /*11140*/  LOP3.LUT R0, R18, 0xff000000, RZ, 0xc0, !PT ;  /* 0xff00000012007812 */ /* 0x000fe200078ec0ff */
[----:B------:R-:W-:Y:S02]  /*11150*/  BSSY B0, `(.L_x_239) ;  /* 0x0000029000007945 */ /* 0x000fe40003800000 */
[C---:B--2---:R-:W-:Y:S01]  /*11160*/  VIADD R2, R4.reuse, 0x4f ;  /* 0x0000004f04027836 */ /* 0x044fe20000000000 */
[----:B------:R-:W-:Y:S01]  /*11170*/  ISETP.GE.AND P0, PT, R4, 0x1, PT ;  /* 0x000000010400780c */ /* 0x000fe20003f06270 */
[----:B------:R0:W-:Y:S01]  /*11180*/  STL [R1], R4 ;  /* 0x0000000401007387 */ /* 0x0001e20000100800 */
[----:B------:R-:W-:Y:S01]  /*11190*/  SHF.R.U32.HI R3, RZ, 0x8, R0 ;  /* 0x00000008ff037819 */ /* 0x000fe20000011600 */
[----:B------:R-:W-:Y:S01]  /*111a0*/  IMAD.HI R2, R2, 0x66666667, RZ ;  /* 0x6666666702027827 */ /* 0x000fe200078e02ff */
[----:B------:R-:W-:-:S04]  /*111b0*/  LOP3.LUT R0, R18, 0xff0000, RZ, 0xc0, !PT ;  /* 0x00ff000012007812 */ /* 0x000fc800078ec0ff */
[----:B------:R-:W-:Y:S01]  /*111c0*/  LEA.HI R6, R0, R3, RZ, 0x10 ;  /* 0x0000000300067211 */ /* 0x000fe200078f80ff */
[----:B------:R-:W-:Y:S01]  /*111d0*/  IMAD.MOV.U32 R0, RZ, RZ, RZ ;  /* 0x000000ffff007224 */ /* 0x000fe200078e00ff */
[----:B------:R-:W-:Y:S02]  /*111e0*/  SHF.R.U32.HI R3, RZ, 0x1f, R2 ;  /* 0x0000001fff037819 */ /* 0x000fe40000011602 */
[----:B------:R-:W-:Y:S02]  /*111f0*/  LOP3.LUT R5, R6, 0xff, RZ, 0xc0, !PT ;  /* 0x000000ff06057812 */ /* 0x000fe400078ec0ff */
[----:B0-----:R-:W-:Y:S01]  /*11200*/  LEA.HI.SX32 R4, R2, R3, 0x1b ;  /* 0x0000000302047211 */ /* 0x001fe200078fdaff */
[----:B------:R-:W-:Y:S06]  /*11210*/  @!P0 BRA `(.L_x_240) ;  /* 0x0000000000708947 */ /* 0x000fec0003800000 */
[----:B------:R-:W-:-:S04]  /*11220*/  SHF.R.U32.HI R6, RZ, 0x10, R6 ;  /* 0x00000010ff067819 */ /* 0x000fc80000011606 */
[----:B------:R-:W-:-:S13]  /*11230*/  ISETP.NE.AND P0, PT, R6, RZ, PT ;  /* 0x000000ff0600720c */ /* 0x000fda0003f05270 */
[----:B------:R-:W0:Y:S02]  /*11240*/  @!P0 LDC R6, c[0x0][0x9f0] ;  /* 0x00027c00ff068b82 */ /* 0x000e240000000800 */
[-C--:B0-----:R-:W-:Y:S02]  /*11250*/  IABS R8, R6.reuse ;  /* 0x0000000600087213 */ /* 0x081fe40000000000 */
[----:B------:R-:W-:Y:S02]  /*11260*/  IADD3 R7, R6, -0x1, R4 ;  /* 0xffffffff06077810 */ /* 0x000fe40007ffe004 */
[----:B------:R-:W0:Y:S02]  /*11270*/  I2F.RP R9, R8 ;  /* 0x0000000800097306 */ /* 0x000e240000209400 */
[----:B------:R-:W-:-:S04]  /*11280*/  LOP3.LUT R0, R7, R6, RZ, 0x3c, !PT ;  /* 0x0000000607007212 */ /* 0x000fc800078e3cff */
[----:B------:R-:W-:Y:S02]  /*11290*/  ISETP.GE.AND P2, PT, R0, RZ, PT ;  /* 0x000000ff0000720c */ /* 0x000fe40003f46270 */
[----:B0-----:R-:W0:Y:S02]  /*112a0*/  MUFU.RCP R9, R9 ;  /* 0x0000000900097308 */ /* 0x001e240000001000 */
[----:B0-----:R-:W-:-:S06]  /*112b0*/  VIADD R2, R9, 0xffffffe ;  /* 0x0ffffffe09027836 */ /* 0x001fcc0000000000 */
[----:B------:R0:W1:Y:S02]  /*112c0*/  F2I.FTZ.U32.TRUNC.NTZ R3, R2 ;  /* 0x0000000200037305 */ /* 0x000064000021f000 */
[----:B0-----:R-:W-:Y:S02]  /*112d0*/  IMAD.MOV.U32 R2, RZ, RZ, RZ ;  /* 0x000000ffff027224 */ /* 0x001fe400078e00ff */
[----:B-1----:R-:W-:-:S04]  /*112e0*/  IMAD.MOV R0, RZ, RZ, -R3 ;  /* 0x000000ffff007224 */ /* 0x002fc800078e0a03 */
[----:B------:R-:W-:-:S04]  /*112f0*/  IMAD R0, R0, R8, RZ ;  /* 0x0000000800007224 */ /* 0x000fc800078e02ff */
[----:B------:R-:W-:Y:S01]  /*11300*/  IMAD.HI.U32 R0, R3, R0, R2 ;  /* 0x0000000003007227 */ /* 0x000fe200078e0002 */
[----:B------:R-:W-:Y:S02]  /*11310*/  IABS R3, R7 ;  /* 0x0000000700037213 */ /* 0x000fe40000000000 */
[----:B------:R-:W-:-:S03]  /*11320*/  IABS R7, R6 ;  /* 0x0000000600077213 */ /* 0x000fc60000000000 */
[----:B------:R-:W-:-:S04]  /*11330*/  IMAD.HI.U32 R0, R0, R3, RZ ;  /* 0x0000000300007227 */ /* 0x000fc800078e00ff */
[----:B------:R-:W-:-:S04]  /*11340*/  IMAD.MOV R2, RZ, RZ, -R7 ;  /* 0x000000ffff027224 */ /* 0x000fc800078e0a07 */
[----:B------:R-:W-:-:S05]  /*11350*/  IMAD R3, R0, R2, R3 ;  /* 0x0000000200037224 */ /* 0x000fca00078e0203 */
[----:B------:R-:W-:-:S13]  /*11360*/  ISETP.GT.U32.AND P1, PT, R8, R3, PT ;  /* 0x000000030800720c */ /* 0x000fda0003f24070 */
[----:B------:R-:W-:Y:S01]  /*11370*/  @!P1 IMAD.IADD R3, R3, 0x1, -R8 ;  /* 0x0000000103039824 */ /* 0x000fe200078e0a08 */
[----:B------:R-:W-:Y:S02]  /*11380*/  @!P1 IADD3 R0, R0, 0x1, RZ ;  /* 0x0000000100009810 */ /* 0x000fe40007ffe0ff */
[----:B------:R-:W-:Y:S02]  /*11390*/  ISETP.NE.AND P1, PT, R6, RZ, PT ;  /* 0x000000ff0600720c */ /* 0x000fe40003f25270 */
[----:B------:R-:W-:-:S13]  /*113a0*/  ISETP.GE.U32.AND P0, PT, R3, R8, PT ;  /* 0x000000080300720c */ /* 0x000fda0003f06070 */
[----:B------:R-:W-:-:S04]  /*113b0*/  @P0 VIADD R0, R0, 0x1 ;  /* 0x0000000100000836 */ /* 0x000fc80000000000 */
[----:B------:R-:W-:Y:S01]  /*113c0*/  @!P2 IMAD.MOV R0, RZ, RZ, -R0 ;  /* 0x000000ffff00a224 */ /* 0x000fe200078e0a00 */
[----:B------:R-:W-:-:S07]  /*113d0*/  @!P1 LOP3.LUT R0, RZ, R6, RZ, 0x33, !PT ;  /* 0x00000006ff009212 */ /* 0x000fce00078e33ff */
.L_x_240:
[----:B------:R-:W-:Y:S05]  /*113e0*/  BSYNC B0 ;  /* 0x0000000000007941 */ /* 0x000fea0003800000 */
.L_x_239:
[-C--:B------:R-:W-:Y:S01]  /*113f0*/  IMAD R3, R5, R0.reuse, RZ ;  /* 0x0000000005037224 */ /* 0x080fe200078e02ff */
[----:B------:R-:W-:Y:S04]  /*11400*/  BSSY B7, `(.L_x_241) ;  /* 0x0000378000077945 */ /* 0x000fe80003800000 */
[----:B------:R-:W-:Y:S01]  /*11410*/  VIADDMNMX R2, R3, R0, R4, PT ;  /* 0x0000000003027246 */ /* 0x000fe20003800104 */
[----:B------:R0:W-:Y:S03]  /*11420*/  STL [R1+0x4], R3 ;  /* 0x0000040301007387 */ /* 0x0001e60000100800 */
[----:B------:R-:W-:Y:S01]  /*11430*/  ISETP.GT.AND P0, PT, R2, R3, PT ;  /* 0x000000030200720c */ /* 0x000fe20003f04270 */
[----:B------:R0:W-:-:S12]  /*11440*/  STL [R1+0x24], R2 ;  /* 0x0000240201007387 */ /* 0x0001d80000100800 */
[----:B0-----:R-:W-:Y:S05]  /*11450*/  @P0 BRA `(.L_x_242) ;  /* 0x0000000000440947 */ /* 0x001fea0003800000 */
[----:B------:R-:W0:Y:S02]  /*11460*/  S2R R2, SR_TID.X ;  /* 0x0000000000027919 */ /* 0x000e240000002100 */
[----:B0-----:R-:W-:-:S04]  /*11470*/  LOP3.LUT R2, R2, 0x7f, RZ, 0xc0, !PT ;  /* 0x0000007f02027812 */ /* 0x001fc800078ec0ff */
[----:B------:R-:W-:-:S13]  /*11480*/  ISETP.NE.AND P0, PT, R2, RZ, PT ;  /* 0x000000ff0200720c */ /* 0x000fda0003f05270 */
[----:B------:R-:W-:Y:S05]  /*11490*/  @P0 BRA `(.L_x_243) ;  /* 0x0000003400b80947 */ /* 0x000fea0003800000 */
[----:B------:R-:W0:Y:S01]  /*114a0*/  S2R R5, SR_LANEID ;  /* 0x0000000000057919 */ /* 0x000e220000000000 */
[----:B------:R-:W-:Y:S01]  /*114b0*/  VOTEU.ANY UR4, UPT, PT ;  /* 0x0000000000047886 */ /* 0x000fe200038e0100 */
[----:B------:R-:W1:Y:S01]  /*114c0*/  LDC.64 R2, c[0x0][0xc60] ;  /* 0x00031800ff027b82 */ /* 0x000e620000000a00 */
[----:B------:R-:W0:Y:S02]  /*114d0*/  FLO.U32 R0, UR4 ;  /* 0x0000000400007d00 */ /* 0x000e2400080e0000 */
[----:B0-----:R-:W-:-:S06]  /*114e0*/  ISETP.EQ.U32.AND P0, PT, R0, R5, PT ;  /* 0x000000050000720c */ /* 0x001fcc0003f02070 */
[----:B------:R-:W1:Y:S07]  /*114f0*/  POPC R5, UR4 ;  /* 0x0000000400057d09 */ /* 0x000e6e0008000000 */
[----:B-1----:R-:W2:Y:S01]  /*11500*/  @P0 ATOMG.E.ADD.STRONG.GPU PT, R3, desc[UR36][R2.64], R5 ;  /* 0x00000005020309a8 */ /* 0x002ea200081ee1e4 */
[----:B------:R-:W0:Y:S02]  /*11510*/  S2R R4, SR_LTMASK ;  /* 0x0000000000047919 */ /* 0x000e240000003900 */
[----:B0-----:R-:W-:-:S04]  /*11520*/  LOP3.LUT R4, R4, UR4, RZ, 0xc0, !PT ;  /* 0x0000000404047c12 */ /* 0x001fc8000f8ec0ff */
[----:B------:R-:W0:Y:S01]  /*11530*/  POPC R7, R4 ;  /* 0x0000000400077309 */ /* 0x000e220000000000 */
[----:B--2---:R-:W0:Y:S02]  /*11540*/  SHFL.IDX PT, R0, R3, R0, 0x1f ;  /* 0x00001f0003007589 */ /* 0x004e2400000e0000 */
[----:B0-----:R-:W-:Y:S01]  /*11550*/  IADD3 R16, R0, UR39, R7 ;  /* 0x0000002700107c10 */ /* 0x001fe2000fffe007 */
[----:B------:R-:W-:Y:S06]  /*11560*/  BRA `(.L_x_243) ;  /* 0x0000003400847947 */ /* 0x000fec0003800000 */
.L_x_242:
[----:B------:R-:W-:Y:S01]  /*11570*/  VIADD R0, R22, 0x24400 ;  /* 0x0002440016007836 */ /* 0x000fe20000000000 */
[----:B------:R-:W-:Y:S04]  /*11580*/  BSSY B6, `(.L_x_244) ;  /* 0x0000013000067945 */ /* 0x000fe80003800000 */
[----:B------:R-:W-:-:S13]  /*11590*/  LOP3.LUT P0, RZ, R0, 0x3ff, RZ, 0xc0, !PT ;  /* 0x000003ff00ff7812 */ /* 0x000fda000780c0ff */
[----:B------:R-:W-:Y:S05]  /*115a0*/  @!P0 BRA `(.L_x_245) ;  /* 0x0000000000408947 */ /* 0x000fea0003800000 */
[----:B------:R-:W-:Y:S01]  /*115b0*/  MOV R2, 0x0 ;  /* 0x0000000000027802 */ /* 0x000fe20000000f00 */
[----:B------:R-:W-:Y:S01]  /*115c0*/  ULDC.64 UR6, c[0x4][0xa8] ;  /* 0x01002a0000067ab9 */ /* 0x000fe20000000a00 */
[----:B------:R-:W-:Y:S01]  /*115d0*/  ULDC.64 UR8, c[0x4][0xb0] ;  /* 0x01002c0000087ab9 */ /* 0x000fe20000000a00 */
[----:B------:R-:W-:Y:S01]  /*115e0*/  ULDC.64 UR4, c[0x4][0x8] ;  /* 0x0100020000047ab9 */ /* 0x000fe20000000a00 */
[----:B------:R-:W-:Y:S02]  /*115f0*/  IMAD.U32 R4, RZ, RZ, UR6 ;  /* 0x00000006ff047e24 */ /* 0x000fe4000f8e00ff */
[----:B------:R-:W0:Y:S01]  /*11600*/  LDC.64 R2, c[0x4][R2] ;  /* 0x0100000002027b82 */ /* 0x000e220000000a00 */
[----:B------:R-:W-:Y:S02]  /*11610*/  IMAD.U32 R5, RZ, RZ, UR7 ;  /* 0x00000007ff057e24 */ /* 0x000fe4000f8e00ff */
[----:B------:R-:W-:Y:S02]  /*11620*/  IMAD.U32 R6, RZ, RZ, UR8 ;  /* 0x00000008ff067e24 */ /* 0x000fe4000f8e00ff */
[----:B------:R-:W-:-:S02]  /*11630*/  IMAD.U32 R7, RZ, RZ, UR9 ;  /* 0x00000009ff077e24 */ /* 0x000fc4000f8e00ff */
[----:B------:R-:W-:Y:S02]  /*11640*/  IMAD.U32 R10, RZ, RZ, UR4 ;  /* 0x00000004ff0a7e24 */ /* 0x000fe4000f8e00ff */
[----:B------:R-:W-:Y:S02]  /*11650*/  IMAD.U32 R11, RZ, RZ, UR5 ;  /* 0x00000005ff0b7e24 */ /* 0x000fe4000f8e00ff */
[----:B------:R-:W-:Y:S02]  /*11660*/  IMAD.MOV.U32 R8, RZ, RZ, 0x70 ;  /* 0x00000070ff087424 */ /* 0x000fe400078e00ff */
[----:B------:R-:W-:Y:S02]  /*11670*/  IMAD.MOV.U32 R12, RZ, RZ, 0x1 ;  /* 0x00000001ff0c7424 */ /* 0x000fe400078e00ff */
[----:B------:R-:W-:-:S07]  /*11680*/  IMAD.MOV.U32 R13, RZ, RZ, RZ ;  /* 0x000000ffff0d7224 */ /* 0x000fce00078e00ff */
[----:B------:R-:W-:-:S07]  /*11690*/  LEPC R20, `(.L_x_245) ;  /* 0x000000001014794e */ /* 0x000fce0000000000 */
[----:B0-----:R-:W-:Y:S05]  /*116a0*/  CALL.ABS.NOINC R2 ;  /* 0x0000000002007343 */ /* 0x001fea0003c00000 */
.L_x_245:
[----:B------:R-:W-:Y:S05]  /*116b0*/  BSYNC B6 ;  /* 0x0000000000067941 */ /* 0x000fea0003800000 */
.L_x_244:
        /* <DEDUP_REMOVED lines=8> */
[----:B------:R0:W1:Y:S01]  /*11740*/  LDC.64 R2, c[0x4][R26] ;  /* 0x010000001a027b82 */ /* 0x0000620000000a00 */
[----:B------:R-:W-:Y:S02]  /*11750*/  IMAD.U32 R4, RZ, RZ, UR6 ;  /* 0x00000006ff047e24 */ /* 0x000fe4000f8e00ff */
[----:B------:R-:W-:Y:S02]  /*11760*/  IMAD.U32 R5, RZ, RZ, UR7 ;  /* 0x00000007ff057e24 */ /* 0x000fe4000f8e00ff */
[----:B------:R-:W-:Y:S02]  /*11770*/  IMAD.U32 R6, RZ, RZ, UR8 ;  /* 0x00000008ff067e24 */ /* 0x000fe4000f8e00ff */
[----:B------:R-:W-:-:S02]  /*11780*/  IMAD.U32 R7, RZ, RZ, UR9 ;  /* 0x00000009ff077e24 */ /* 0x000fc4000f8e00ff */
[----:B------:R-:W-:Y:S02]  /*11790*/  IMAD.U32 R10, RZ, RZ, UR4 ;  /* 0x00000004ff0a7e24 */ /* 0x000fe4000f8e00ff */
[----:B------:R-:W-:Y:S02]  /*117a0*/  IMAD.U32 R11, RZ, RZ, UR5 ;  /* 0x00000005ff0b7e24 */ /* 0x000fe4000f8e00ff */
[----:B------:R-:W-:Y:S02]  /*117b0*/  IMAD.MOV.U32 R8, RZ, RZ, 0x70 ;  /* 0x00000070ff087424 */ /* 0x000fe400078e00ff */
[----:B------:R-:W-:Y:S02]  /*117c0*/  IMAD.MOV.U32 R12, RZ, RZ, 0x1 ;  /* 0x00000001ff0c7424 */ /* 0x000fe400078e00ff */
[----:B0-----:R-:W-:-:S07]  /*117d0*/  IMAD.MOV.U32 R13, RZ, RZ, RZ ;  /* 0x000000ffff0d7224 */ /* 0x001fce00078e00ff */
[----:B------:R-:W-:-:S07]  /*117e0*/  LEPC R20, `(.L_x_248) ;  /* 0x000000001014794e */ /* 0x000fce0000000000 */
[----:B-1----:R-:W-:Y:S05]  /*117f0*/  CALL.ABS.NOINC R2 ;  /* 0x0000000002007343 */ /* 0x002fea0003c00000 */
.L_x_248:
[----:B------:R0:W1:Y:S01]  /*11800*/  LDC.64 R2, c[0x4][R26] ;  /* 0x010000001a027b82 */ /* 0x0000620000000a00 */
[----:B------:R-:W-:Y:S01]  /*11810*/  ULDC.64 UR6, c[0x4][0xa8] ;  /* 0x01002a0000067ab9 */ /* 0x000fe20000000a00 */
[----:B------:R-:W-:Y:S01]  /*11820*/  ULDC.64 UR8, c[0x4][0xb0] ;  /* 0x01002c0000087ab9 */ /* 0x000fe20000000a00 */
[----:B------:R-:W-:Y:S01]  /*11830*/  ULDC.64 UR4, c[0x4][0x18] ;  /* 0x0100060000047ab9 */ /* 0x000fe20000000a00 */
        /* <DEDUP_REMOVED lines=11> */
.L_x_247:
[----:B------:R-:W-:Y:S05]  /*118f0*/  BSYNC B6 ;  /* 0x0000000000067941 */ /* 0x000fea0003800000 */
.L_x_246:
[----:B------:R-:W2:Y:S01]  /*11900*/  LDL R2, [R1+0x24] ;  /* 0x0000240001027983 */ /* 0x000ea20000100800 */
[----:B------:R-:W-:Y:S01]  /*11910*/  ULDC.64 UR4, c[0x0][0x9f8] ;  /* 0x00027e0000047ab9 */ /* 0x000fe20000000a00 */
[----:B------:R-:W0:Y:S02]  /*11920*/  LDC R6, c[0x0][0x430] ;  /* 0x00010c00ff067b82 */ /* 0x000e240000000800 */
[----:B------:R-:W3:Y:S01]  /*11930*/  LDL R4, [R1] ;  /* 0x0000000001047983 */ /* 0x000ee20000100800 */
[----:B------:R-:W-:-:S03]  /*11940*/  ISETP.NE.U32.AND P0, PT, RZ, UR4, PT ;  /* 0x00000004ff007c0c */ /* 0x000fc6000bf05070 */
[----:B------:R-:W4:Y:S01]  /*11950*/  LDL R21, [R1+0x8] ;  /* 0x0000080001157983 */ /* 0x000f220000100800 */
[----:B------:R-:W-:-:S13]  /*11960*/  ISETP.NE.AND.EX P0, PT, RZ, UR5, PT, P0 ;  /* 0x00000005ff007c0c */ /* 0x000fda000bf05300 */
[----:B------:R-:W-:Y:S01]  /*11970*/  @P0 IADD3 R24, P1, R24, UR4, RZ ;  /* 0x0000000418180c10 */ /* 0x000fe2000ff3e0ff */
[----:B------:R-:W1:Y:S01]  /*11980*/  S2R R20, SR_TID.X ;  /* 0x0000000000147919 */ /* 0x000e620000002100 */
[----:B------:R-:W-:Y:S02]  /*11990*/  ULDC UR4, c[0x0][0x2f4] ;  /* 0x0000bd0000047ab9 */ /* 0x000fe40000000800 */
[----:B------:R-:W-:-:S05]  /*119a0*/  @P0 IADD3.X R25, R25, UR5, RZ, P1, !PT ;  /* 0x0000000519190c10 */ /* 0x000fca0008ffe4ff */
[----:B------:R1:W4:Y:S01]  /*119b0*/  @P0 LDG.E R30, desc[UR36][R24.64] ;  /* 0x00000024181e0981 */ /* 0x000322000c1e1900 */
[----:B0-----:R-:W-:Y:S02]  /*119c0*/  ISETP.NE.AND P2, PT, R6, 0x1, PT ;  /* 0x000000010600780c */ /* 0x001fe40003f45270 */
[----:B------:R-:W-:-:S11]  /*119d0*/  LOP3.LUT R23, R23, 0xffffffbf, RZ, 0xc0, !PT ;  /* 0xffffffbf17177812 */ /* 0x000fd600078ec0ff */
[----:B------:R-:W0:Y:S01]  /*119e0*/  @P2 LDC R3, c[0x0][0x434] ;  /* 0x00010d00ff032b82 */ /* 0x000e220000000800 */
[----:B------:R-:W-:Y:S02]  /*119f0*/  @P2 LOP3.LUT R23, R23, 0x40, RZ, 0xfc, !PT ;  /* 0x0000004017172812 */ /* 0x000fe400078efcff */
[----:B-1----:R-:W-:-:S04]  /*11a00*/  LOP3.LUT R20, R20, 0x7f, RZ, 0xc0, !PT ;  /* 0x0000007f14147812 */ /* 0x002fc800078ec0ff */
[----:B------:R-:W-:Y:S02]  /*11a10*/  SHF.R.U32.HI R26, RZ, 0x3, R20 ;  /* 0x00000003ff1a7819 */ /* 0x000fe40000011614 */
[----:B------:R-:W1:Y:S02]  /*11a20*/  S2R R20, SR_TID.X ;  /* 0x0000000000147919 */ /* 0x000e640000002100 */
[----:B-1----:R-:W-:-:S05]  /*11a30*/  IMAD.SHL.U32 R20, R20, 0x10, RZ ;  /* 0x0000001014147824 */ /* 0x002fca00078e00ff */
[----:B------:R-:W-:Y:S02]  /*11a40*/  LOP3.LUT R20, R26, 0x70, R20, 0xf8, !PT ;  /* 0x000000701a147812 */ /* 0x000fe400078ef814 */
[----:B------:R-:W-:Y:S01]  /*11a50*/  LOP3.LUT R23, R23, 0xffffffef, RZ, 0xc0, !PT ;  /* 0xffffffef17177812 */ /* 0x000fe200078ec0ff */
[----:B------:R-:W-:Y:S01]  /*11a60*/  UMOV UR5, 0xffffffff ;  /* 0xffffffff00057882 */ /* 0x000fe20000000000 */
[----:B------:R-:W-:Y:S01]  /*11a70*/  LOP3.LUT R25, R18, 0xffff, RZ, 0xc0, !PT ;  /* 0x0000ffff12197812 */ /* 0x000fe200078ec0ff */
[----:B--2---:R-:W-:Y:S02]  /*11a80*/  VIADD R26, R2, 0xffffffff ;  /* 0xffffffff021a7836 */ /* 0x004fe40000000000 */
[----:B------:R-:W1:Y:S02]  /*11a90*/  @P2 LDC R2, c[0x0][0x438] ;  /* 0x00010e00ff022b82 */ /* 0x000e640000000800 */
[----:B------:R-:W-:-:S05]  /*11aa0*/  IMAD R0, R26, 0x50, R20 ;  /* 0x000000501a007824 */ /* 0x000fca00078e0214 */
[C---:B---3--:R-:W-:Y:S01]  /*11ab0*/  ISETP.GE.AND P0, PT, R0.reuse, R4, PT ;  /* 0x000000040000720c */ /* 0x048fe20003f06270 */
[----:B----4-:R-:W-:-:S03]  /*11ac0*/  IMAD.IADD R0, R0, 0x1, R21 ;  /* 0x0000000100007824 */ /* 0x010fc600078e0215 */
[----:B------:R-:W-:Y:S01]  /*11ad0*/  ISETP.GT.U32.OR P0, PT, R20, 0x4f, P0 ;  /* 0x0000004f1400780c */ /* 0x000fe20000704470 */
[----:B0-----:R-:W-:-:S04]  /*11ae0*/  @P2 IMAD.HI.U32 R3, R0, R3, RZ ;  /* 0x0000000300032227 */ /* 0x001fc800078e00ff */
[----:B------:R-:W-:Y:S01]  /*11af0*/  IMAD.MOV.U32 R4, RZ, RZ, R0 ;  /* 0x000000ffff047224 */ /* 0x000fe200078e0000 */
[----:B-1----:R-:W-:-:S07]  /*11b00*/  @P2 SHF.R.U32.HI R4, RZ, R2, R3 ;  /* 0x00000002ff042219 */ /* 0x002fce0000011603 */
[----:B------:R-:W0:Y:S01]  /*11b10*/  @!P0 LDC.64 R2, c[0x0][0x428] ;  /* 0x00010a00ff028b82 */ /* 0x000e220000000a00 */
[----:B------:R-:W-:-:S04]  /*11b20*/  IMAD.MOV R5, RZ, RZ, -R4 ;  /* 0x000000ffff057224 */ /* 0x000fc800078e0a04 */
[----:B------:R-:W-:Y:S01]  /*11b30*/  IMAD R0, R6, R5, R0 ;  /* 0x0000000506007224 */ /* 0x000fe200078e0200 */
[----:B------:R-:W-:Y:S02]  /*11b40*/  SHF.R.S32.HI R6, RZ, 0x1f, R30 ;  /* 0x0000001fff067819 */ /* 0x000fe4000001141e */
[----:B------:R-:W-:-:S03]  /*11b50*/  @!P0 SHF.R.S32.HI R5, RZ, 0x1f, R4 ;  /* 0x0000001fff058819 */ /* 0x000fc60000011404 */
[----:B------:R0:W-:Y:S02]  /*11b60*/  STL [R1+0xc], R6 ;  /* 0x00000c0601007387 */ /* 0x0001e40000100800 */
[-C--:B0-----:R-:W-:Y:S02]  /*11b70*/  @!P0 IMAD R6, R6, R2.reuse, RZ ;  /* 0x0000000206068224 */ /* 0x081fe400078e02ff */
[----:B------:R-:W-:-:S04]  /*11b80*/  @!P0 IMAD.WIDE.U32 R4, R30, R2, R4 ;  /* 0x000000021e048225 */ /* 0x000fc800078e0004 */
[----:B------:R-:W-:Y:S02]  /*11b90*/  @!P0 IMAD R6, R30, R3, R6 ;  /* 0x000000031e068224 */ /* 0x000fe400078e0206 */
[----:B------:R-:W0:Y:S02]  /*11ba0*/  @!P0 LDC.64 R2, c[0x0][0x418] ;  /* 0x00010600ff028b82 */ /* 0x000e240000000a00 */
[----:B------:R-:W-:Y:S01]  /*11bb0*/  @!P0 IMAD.IADD R6, R5, 0x1, R6 ;  /* 0x0000000105068824 */ /* 0x000fe200078e0206 */
[----:B------:R-:W-:Y:S02]  /*11bc0*/  ISETP.GE.AND P2, PT, R37, UR4, PT ;  /* 0x0000000425007c0c */ /* 0x000fe4000bf46270 */
[----:B0-----:R-:W-:-:S04]  /*11bd0*/  @!P0 LEA R2, P1, R4, R2, 0x2 ;  /* 0x0000000204028211 */ /* 0x001fc800078210ff */
[----:B------:R-:W-:Y:S01]  /*11be0*/  @!P0 LEA.HI.X R3, R4, R3, R6, 0x2, P1 ;  /* 0x0000000304038211 */ /* 0x000fe200008f1406 */
[----:B------:R-:W-:-:S06]  /*11bf0*/  IMAD.MOV.U32 R4, RZ, RZ, RZ ;  /* 0x000000ffff047224 */ /* 0x000fcc00078e00ff */
[----:B------:R0:W5:Y:S01]  /*11c00*/  @!P0 LDG.E R4, desc[UR36][R2.64] ;  /* 0x0000002402048981 */ /* 0x000162000c1e1900 */
[----:B------:R-:W-:Y:S02]  /*11c10*/  ISETP.GE.AND P0, PT, R32, UR4, PT ;  /* 0x0000000420007c0c */ /* 0x000fe4000bf06270 */
[----:B------:R-:W-:Y:S01]  /*11c20*/  ISETP.GE.AND P1, PT, R36, UR4, PT ;  /* 0x0000000424007c0c */ /* 0x000fe2000bf26270 */
[----:B0-----:R-:W-:-:S10]  /*11c30*/  IMAD.U32 R2, RZ, RZ, UR38 ;  /* 0x00000026ff027e24 */ /* 0x001fd4000f8e00ff */
[----:B------:R-:W-:Y:S02]  /*11c40*/  @P0 LOP3.LUT R23, R23, 0x10, RZ, 0xfc, !PT ;  /* 0x0000001017170812 */ /* 0x000fe400078efcff */
[----:B------:R-:W-:Y:S02]  /*11c50*/  ISETP.GE.AND P0, PT, R34, UR4, PT ;  /* 0x0000000422007c0c */ /* 0x000fe4000bf06270 */
[----:B------:R-:W-:-:S04]  /*11c60*/  LOP3.LUT R23, R23, 0xfffffff7, RZ, 0xc0, !PT ;  /* 0xfffffff717177812 */ /* 0x000fc800078ec0ff */
[----:B------:R-:W-:-:S04]  /*11c70*/  @P2 LOP3.LUT R23, R23, 0x8, RZ, 0xfc, !PT ;  /* 0x0000000817172812 */ /* 0x000fc800078efcff */
[----:B------:R-:W-:-:S04]  /*11c80*/  LOP3.LUT R23, R23, 0xfffffffb, RZ, 0xc0, !PT ;  /* 0xfffffffb17177812 */ /* 0x000fc800078ec0ff */
[----:B------:R-:W-:-:S04]  /*11c90*/  @P1 LOP3.LUT R23, R23, 0x4, RZ, 0xfc, !PT ;  /* 0x0000000417171812 */ /* 0x000fc800078efcff */
[----:B------:R-:W-:-:S04]  /*11ca0*/  LOP3.LUT R23, R23, 0xfffffffd, RZ, 0xc0, !PT ;  /* 0xfffffffd17177812 */ /* 0x000fc800078ec0ff */
[----:B------:R-:W-:Y:S01]  /*11cb0*/  @P0 LOP3.LUT R23, R23, 0x2, RZ, 0xfc, !PT ;  /* 0x0000000217170812 */ /* 0x000fe200078efcff */
[----:B------:R-:W-:Y:S06]  /*11cc0*/  BRA.DIV UR5, `(.L_x_249) ;  /* 0x0000004205147947 */ /* 0x000fec000b800000 */
.L_x_317:
[----:B------:R-:W-:Y:S02]  /*11cd0*/  ISETP.NE.AND P0, PT, R2, 0x3, PT ;  /* 0x000000030200780c */ /* 0x000fe40003f05270 */
[----:B------:R-:W-:Y:S02]  /*11ce0*/  ISETP.GT.U32.AND P1, PT, R20, 0x4f, PT ;  /* 0x0000004f1400780c */ /* 0x000fe40003f24070 */
[----:B------:R-:W-:-:S09]  /*11cf0*/  LOP3.LUT R23, R23, 0xffffffdf, RZ, 0xc0, !PT ;  /* 0xffffffdf17177812 */ /* 0x000fd200078ec0ff */
[----:B------:R-:W-:-:S04]  /*11d00*/  @P0 LOP3.LUT R23, R23, 0x20, RZ, 0xfc, !PT ;  /* 0x0000002017170812 */ /* 0x000fc800078efcff */
[----:B------:R-:W-:-:S04]  /*11d10*/  LOP3.LUT R23, R23, 0xfffffffe, RZ, 0xc0, !PT ;  /* 0xfffffffe17177812 */ /* 0x000fc800078ec0ff */
[----:B------:R-:W-:Y:S01]  /*11d20*/  @P1 LOP3.LUT R23, R23, 0x1, RZ, 0xfc, !PT ;  /* 0x0000000117171812 */ /* 0x000fe200078efcff */
[----:B------:R-:W-:Y:S06]  /*11d30*/  @!P0 BRA `(.L_x_250) ;  /* 0x0000000000048947 */ /* 0x000fec0003800000 */
[----:B------:R-:W-:Y:S01]  /*11d40*/  BPT.TRAP 0x1 ;  /* 0x000000040000795c */ /* 0x000fe20000300000 */
.L_x_250:
[----:B------:R-:W-:Y:S01]  /*11d50*/  SHF.R.S32.HI R6, RZ, 0x1f, R0 ;  /* 0x0000001fff067819 */ /* 0x000fe20000011400 */
[----:B------:R-:W-:Y:S01]  /*11d60*/  ULDC.64 UR4, c[0x0][0x328] ;  /* 0x0000ca0000047ab9 */ /* 0x000fe20000000a00 */
[----:B-----5:R-:W-:Y:S01]  /*11d70*/  SHF.R.S32.HI R7, RZ, 0x1f, R4 ;  /* 0x0000001fff077819 */ /* 0x020fe20000011404 */
[----:B------:R-:W-:Y:S01]  /*11d80*/  IMAD.WIDE.U32 R2, R0, UR4, RZ ;  /* 0x0000000400027c25 */ /* 0x000fe2000f8e00ff */
[----:B------:R-:W-:Y:S01]  /*11d90*/  ULDC.64 UR6, c[0x0][0x318] ;  /* 0x0000c60000067ab9 */ /* 0x000fe20000000a00 */
[----:B------:R-:W-:Y:S02]  /*11da0*/  BSSY B0, `(.L_x_251) ;  /* 0x0000012000007945 */ /* 0x000fe40003800000 */
[----:B------:R-:W-:-:S04]  /*11db0*/  IMAD R5, R6, UR4, RZ ;  /* 0x0000000406057c24 */ /* 0x000fc8000f8e02ff */
[----:B------:R-:W-:Y:S01]  /*11dc0*/  IMAD R5, R0, UR5, R5 ;  /* 0x0000000500057c24 */ /* 0x000fe2000f8e0205 */
[----:B------:R-:W-:-:S03]  /*11dd0*/  ULDC.64 UR4, c[0x0][0x338] ;  /* 0x0000ce0000047ab9 */ /* 0x000fc60000000a00 */
[----:B------:R-:W-:Y:S02]  /*11de0*/  IMAD.IADD R3, R3, 0x1, R5 ;  /* 0x0000000103037824 */ /* 0x000fe400078e0205 */
[----:B------:R-:W-:Y:S02]  /*11df0*/  IMAD R5, R7, UR4, RZ ;  /* 0x0000000407057c24 */ /* 0x000fe4000f8e02ff */
[----:B------:R-:W-:-:S04]  /*11e00*/  IMAD.WIDE.U32 R2, R4, UR4, R2 ;  /* 0x0000000404027c25 */ /* 0x000fc8000f8e0002 */
[----:B------:R-:W-:Y:S01]  /*11e10*/  IMAD R5, R4, UR5, R5 ;  /* 0x0000000504057c24 */ /* 0x000fe2000f8e0205 */
[----:B------:R-:W-:-:S03]  /*11e20*/  ULDC.64 UR4, c[0x0][0x330] ;  /* 0x0000cc0000047ab9 */ /* 0x000fc60000000a00 */
[----:B------:R-:W-:Y:S02]  /*11e30*/  IMAD.IADD R3, R3, 0x1, R5 ;  /* 0x0000000103037824 */ /* 0x000fe400078e0205 */
[----:B------:R-:W-:Y:S02]  /*11e40*/  IMAD R5, R27, 0x8, R22 ;  /* 0x000000081b057824 */ /* 0x000fe400078e0216 */
[----:B------:R-:W-:-:S04]  /*11e50*/  IMAD.WIDE.U32 R2, R25, UR4, R2 ;  /* 0x0000000419027c25 */ /* 0x000fc8000f8e0002 */
[----:B------:R-:W-:Y:S01]  /*11e60*/  IMAD R24, R25, UR5, R3 ;  /* 0x0000000519187c24 */ /* 0x000fe2000f8e0203 */
[----:B------:R-:W-:-:S04]  /*11e70*/  LEA R18, P0, R2, UR6, 0x1 ;  /* 0x0000000602127c11 */ /* 0x000fc8000f8008ff */
[----:B------:R-:W-:Y:S02]  /*11e80*/  LEA.HI.X R24, R2, UR7, R24, 0x1, P0 ;  /* 0x0000000702187c11 */ /* 0x000fe400080f0c18 */
[----:B------:R-:W-:-:S06]  /*11e90*/  SHF.L.U32 R2, R28, 0x1f, RZ ;  /* 0x0000001f1c027819 */ /* 0x000fcc00000006ff */
[----:B------:R-:W0:Y:S02]  /*11ea0*/  SYNCS.PHASECHK.TRANS64.TRYWAIT P0, [R5+URZ+0x38840], R2 ;  /* 0x03884002050075a7 */ /* 0x000e24000800017f */
[----:B0-----:R-:W-:Y:S05]  /*11eb0*/  @!P0 BRA `(.L_x_252) ;  /* 0x0000003c00cc8947 */ /* 0x001fea0003800000 */
.L_x_318:
[----:B------:R-:W-:Y:S05]  /*11ec0*/  BSYNC B0 ;  /* 0x0000000000007941 */ /* 0x000fea0003800000 */
.L_x_251:
[----:B------:R-:W2:Y:S01]  /*11ed0*/  LDL R9, [R1] ;  /* 0x0000000001097983 */ /* 0x000ea20000100800 */
[----:B------:R-:W-:Y:S01]  /*11ee0*/  ULDC.64 UR4, c[0x0][0x300] ;  /* 0x0000c00000047ab9 */ /* 0x000fe20000000a00 */
[----:B------:R-:W-:Y:S01]  /*11ef0*/  ULDC.64 UR6, c[0x0][0x2e8] ;  /* 0x0000ba0000067ab9 */ /* 0x000fe20000000a00 */
[----:B------:R-:W-:Y:S01]  /*11f00*/  IMAD R6, R6, UR4, RZ ;  /* 0x0000000406067c24 */ /* 0x000fe2000f8e02ff */
[----:B------:R-:W1:Y:S01]  /*11f10*/  S2R R8, SR_TID.X ;  /* 0x0000000000087919 */ /* 0x000e620000002100 */
[----:B0-----:R-:W-:-:S04]  /*11f20*/  IMAD.WIDE.U32 R2, R0, UR4, RZ ;  /* 0x0000000400027c25 */ /* 0x001fc8000f8e00ff */
[----:B------:R-:W-:Y:S01]  /*11f30*/  IMAD R6, R0, UR5, R6 ;  /* 0x0000000500067c24 */ /* 0x000fe2000f8e0206 */
[----:B------:R-:W-:Y:S02]  /*11f40*/  ULDC.64 UR4, c[0x0][0x310] ;  /* 0x0000c40000047ab9 */ /* 0x000fe40000000a00 */
[----:B------:R-:W-:Y:S02]  /*11f50*/  IMAD R7, R7, UR4, RZ ;  /* 0x0000000407077c24 */ /* 0x000fe4000f8e02ff */
[----:B------:R-:W-:Y:S02]  /*11f60*/  IMAD.IADD R3, R3, 0x1, R6 ;  /* 0x0000000103037824 */ /* 0x000fe400078e0206 */
[C---:B------:R-:W-:Y:S02]  /*11f70*/  IMAD R7, R4.reuse, UR5, R7 ;  /* 0x0000000504077c24 */ /* 0x040fe4000f8e0207 */
[----:B------:R-:W-:Y:S01]  /*11f80*/  IMAD.WIDE.U32 R2, R4, UR4, R2 ;  /* 0x0000000404027c25 */ /* 0x000fe2000f8e0002 */
[----:B------:R-:W-:-:S03]  /*11f90*/  ULDC.64 UR4, c[0x0][0x308] ;  /* 0x0000c20000047ab9 */ /* 0x000fc60000000a00 */
[----:B------:R-:W-:Y:S02]  /*11fa0*/  IMAD.IADD R3, R3, 0x1, R7 ;  /* 0x0000000103037824 */ /* 0x000fe400078e0207 */
[----:B------:R-:W-:Y:S02]  /*11fb0*/  IMAD R7, R27, 0x5000, R31 ;  /* 0x000050001b077824 */ /* 0x000fe400078e021f */
[----:B------:R-:W-:Y:S01]  /*11fc0*/  IMAD.WIDE.U32 R2, R25, UR4, R2 ;  /* 0x0000000419027c25 */ /* 0x000fe2000f8e0002 */
[----:B------:R-:W-:-:S03]  /*11fd0*/  UMOV UR4, 0xffffffff ;  /* 0xffffffff00047882 */ /* 0x000fc60000000000 */
[----:B------:R-:W-:Y:S01]  /*11fe0*/  IMAD R6, R25, UR5, R3 ;  /* 0x0000000519067c24 */ /* 0x000fe2000f8e0203 */
[----:B------:R-:W-:-:S04]  /*11ff0*/  LEA R0, P0, R2, UR6, 0x1 ;  /* 0x0000000602007c11 */ /* 0x000fc8000f8008ff */
[----:B------:R-:W-:Y:S02]  /*12000*/  LEA.HI.X R6, R2, UR7, R6, 0x1, P0 ;  /* 0x0000000702067c11 */ /* 0x000fe400080f0c06 */
[----:B-1----:R-:W-:-:S04]  /*12010*/  LOP3.LUT R8, R8, 0x7f, RZ, 0xc0, !PT ;  /* 0x0000007f08087812 */ /* 0x002fc800078ec0ff */
[----:B------:R-:W-:Y:S01]  /*12020*/  SHF.R.U32.HI R8, RZ, 0x3, R8 ;  /* 0x00000003ff087819 */ /* 0x000fe20000011608 */
[----:B--2---:R-:W-:-:S05]  /*12030*/  IMAD R4, R26, -0x50, R9 ;  /* 0xffffffb01a047824 */ /* 0x004fca00078e0209 */
[----:B------:R-:W-:-:S04]  /*12040*/  IADD3 R4, -R8, R4, RZ ;  /* 0x0000000408047210 */ /* 0x000fc80007ffe1ff */
[----:B------:R-:W-:Y:S01]  /*12050*/  ISETP.GE.AND P0, PT, R4, 0x1, PT ;  /* 0x000000010400780c */ /* 0x000fe20003f06270 */
[----:B------:R-:W-:-:S12]  /*12060*/  BRA.DIV UR4, `(.L_x_253) ;  /* 0x0000003e04747947 */ /* 0x000fd8000b800000 */
[----:B------:R-:W0:Y:S01]  /*12070*/  SHFL.IDX PT, R3, R0, RZ, 0x181f ;  /* 0x00181fff00037589 */ /* 0x000e2200000e0000 */
[----:B------:R-:W-:Y:S01]  /*12080*/  LOP3.LUT P5, RZ, R23, 0x10, RZ, 0xc0, !PT ;  /* 0x0000001017ff7812 */ /* 0x000fe200078ac0ff */
[----:B------:R-:W-:Y:S01]  /*12090*/  @P0 IMAD R9, R7, 0x2, R22 ;  /* 0x0000000207090824 */ /* 0x000fe200078e0216 */
[C---:B------:R-:W-:Y:S01]  /*120a0*/  LOP3.LUT P4, RZ, R23.reuse, 0x8, RZ, 0xc0, !PT ;  /* 0x0000000817ff7812 */ /* 0x040fe2000788c0ff */
[----:B------:R-:W1:Y:S01]  /*120b0*/  SHFL.IDX PT, R2, R6, RZ, 0x181f ;  /* 0x00181fff06027589 */ /* 0x000e6200000e0000 */
[C---:B------:R-:W-:Y:S02]  /*120c0*/  LOP3.LUT P3, RZ, R23.reuse, 0x4, RZ, 0xc0, !PT ;  /* 0x0000000417ff7812 */ /* 0x040fe4000786c0ff */
[----:B------:R-:W-:Y:S01]  /*120d0*/  LOP3.LUT P2, RZ, R23, 0x2, RZ, 0xc0, !PT ;  /* 0x0000000217ff7812 */ /* 0x000fe2000784c0ff */
[----:B------:R-:W-:Y:S01]  /*120e0*/  SHFL.IDX PT, R8, R6, 0x1, 0x181f ;  /* 0x00381f0006087f89 */ /* 0x000fe200000e0000 */
[----:B0-----:R-:W-:-:S05]  /*120f0*/  @P0 LEA R3, P1, R32, R3, 0x1 ;  /* 0x0000000320030211 */ /* 0x001fca00078208ff */
[----:B-1----:R-:W-:-:S05]  /*12100*/  @P0 IMAD.X R2, RZ, RZ, R2, P1 ;  /* 0x000000ffff020224 */ /* 0x002fca00008e0602 */
[----:B------:R-:W-:-:S04]  /*12110*/  @P0 LOP3.LUT R3, R3, R2, RZ, 0x3c, !PT ;  /* 0x0000000203030212 */ /* 0x000fc800078e3cff */
[----:B------:R-:W-:-:S04]  /*12120*/  @P0 LOP3.LUT R2, R3, R2, RZ, 0x3c, !PT ;  /* 0x0000000203020212 */ /* 0x000fc800078e3cff */
[----:B------:R-:W-:-:S05]  /*12130*/  @P0 LOP3.LUT R3, R3, R2, RZ, 0x3c, !PT ;  /* 0x0000000203030212 */ /* 0x000fca00078e3cff */
[----:B------:R-:W-:Y:S04]  /*12140*/  @P0 LDGSTS.E.BYPASS.LTC128B.128 [R9+0x24400], desc[UR36][R2.64], !P5 ;  /* 0x2440000002090fae */ /* 0x000fe8000e901d64 */
[----:B------:R-:W-:Y:S04]  /*12150*/  @P0 LDGSTS.E.BYPASS.LTC128B.128 [R9+0x26c00], desc[UR36][R2.64+0x80], !P4 ;  /* 0x26c0008002090fae */ /* 0x000fe8000e101d64 */
[----:B------:R-:W-:Y:S04]  /*12160*/  @P0 LDGSTS.E.BYPASS.LTC128B.128 [R9+0x29400], desc[UR36][R2.64+0x100], !P3 ;  /* 0x2940010002090fae */ /* 0x000fe8000d901d64 */
[----:B------:R0:W-:Y:S01]  /*12170*/  @P0 LDGSTS.E.BYPASS.LTC128B.128 [R9+0x2bc00], desc[UR36][R2.64+0x180], !P2 ;  /* 0x2bc0018002090fae */ /* 0x0001e2000d101d64 */
[----:B------:R-:W-:-:S03]  /*12180*/  ISETP.GE.AND P0, PT, R4, 0x11, PT ;  /* 0x000000110400780c */ /* 0x000fc60003f06270 */
[----:B0-----:R-:W0:Y:S10]  /*12190*/  SHFL.IDX PT, R2, R0, 0x1, 0x181f ;  /* 0x00381f0000027f89 */ /* 0x001e3400000e0000 */
[----:B------:R-:W-:Y:S01]  /*121a0*/  @P0 IMAD R21, R7, 0x2, R22 ;  /* 0x0000000207150824 */ /* 0x000fe200078e0216 */
[----:B0-----:R-:W-:-:S05]  /*121b0*/  @P0 LEA R2, P1, R32, R2, 0x1 ;  /* 0x0000000220020211 */ /* 0x001fca00078208ff */
[----:B------:R-:W-:Y:S02]  /*121c0*/  @P0 IMAD.X R3, RZ, RZ, R8, P1 ;  /* 0x000000ffff030224 */ /* 0x000fe400008e0608 */
[----:B------:R-:W-:Y:S04]  /*121d0*/  SHFL.IDX PT, R8, R6, 0x2, 0x181f ;  /* 0x00581f0006087f89 */ /* 0x000fe800000e0000 */
        /* <DEDUP_REMOVED lines=17> */
[----:B------:R-:W1:Y:S01]  /*122f0*/  SHFL.IDX PT, R0, R0, 0x4, 0x181f ;  /* 0x00981f0000007f89 */ /* 0x000e6200000e0000 */
[----:B0-----:R-:W-:-:S05]  /*12300*/  @P0 LEA R2, P1, R32, R2, 0x1 ;  /* 0x0000000220020211 */ /* 0x001fca00078208ff */
[----:B------:R-:W-:Y:S02]  /*12310*/  @P0 IMAD.X R3, RZ, RZ, R8, P1 ;  /* 0x000000ffff030224 */ /* 0x000fe400008e0608 */
[----:B------:R0:W2:Y:S04]  /*12320*/  SHFL.IDX PT, R8, R6, 0x4, 0x181f ;  /* 0x00981f0006087f89 */ /* 0x0000a800000e0000 */
[----:B------:R0:W-:Y:S04]  /*12330*/  @P0 LDGSTS.E.BYPASS.LTC128B.128 [R21+0x25c00], desc[UR36][R2.64], !P5 ;  /* 0x25c0000002150fae */ /* 0x0001e8000e901d64 */
[----:B------:R0:W-:Y:S04]  /*12340*/  @P0 LDGSTS.E.BYPASS.LTC128B.128 [R21+0x28400], desc[UR36][R2.64+0x80], !P4 ;  /* 0x2840008002150fae */ /* 0x0001e8000e101d64 */
[----:B------:R0:W-:Y:S04]  /*12350*/  @P0 LDGSTS.E.BYPASS.LTC128B.128 [R21+0x2ac00], desc[UR36][R2.64+0x100], !P3 ;  /* 0x2ac0010002150fae */ /* 0x0001e8000d901d64 */
[----:B-1----:R0:W-:Y:S02]  /*12360*/  @P0 LDGSTS.E.BYPASS.LTC128B.128 [R21+0x2d400], desc[UR36][R2.64+0x180], !P2 ;  /* 0x2d40018002150fae */ /* 0x0021e4000d101d64 */
.L_x_330:
[----:B------:R-:W-:Y:S01]  /*12370*/  ISETP.GE.AND P0, PT, R4, 0x41, PT ;  /* 0x000000410400780c */ /* 0x000fe20003f06270 */
[----:B------:R-:W-:-:S12]  /*12380*/  BSSY B0, `(.L_x_254) ;  /* 0x0000010000007945 */ /* 0x000fd80003800000 */
[----:B------:R-:W-:Y:S05]  /*12390*/  @!P0 BRA `(.L_x_255) ;  /* 0x0000000000388947 */ /* 0x000fea0003800000 */
[----:B------:R-:W-:Y:S01]  /*123a0*/  LOP3.LUT P4, RZ, R23, 0x10, RZ, 0xc0, !PT ;  /* 0x0000001017ff7812 */ /* 0x000fe2000788c0ff */
[----:B------:R-:W-:Y:S01]  /*123b0*/  IMAD R7, R7, 0x2, R22 ;  /* 0x0000000207077824 */ /* 0x000fe200078e0216 */
[C---:B------:R-:W-:Y:S02]  /*123c0*/  LOP3.LUT P3, RZ, R23.reuse, 0x8, RZ, 0xc0, !PT ;  /* 0x0000000817ff7812 */ /* 0x040fe4000786c0ff */
[C---:B------:R-:W-:Y:S02]  /*123d0*/  LOP3.LUT P2, RZ, R23.reuse, 0x4, RZ, 0xc0, !PT ;  /* 0x0000000417ff7812 */ /* 0x040fe4000784c0ff */
[----:B------:R-:W-:Y:S02]  /*123e0*/  LOP3.LUT P1, RZ, R23, 0x2, RZ, 0xc0, !PT ;  /* 0x0000000217ff7812 */ /* 0x000fe4000782c0ff */
[----:B0-----:R-:W-:-:S05]  /*123f0*/  LEA R2, P0, R32, R0, 0x1 ;  /* 0x0000000020027211 */ /* 0x001fca00078008ff */
[----:B--2---:R-:W-:-:S05]  /*12400*/  IMAD.X R3, RZ, RZ, R8, P0 ;  /* 0x000000ffff037224 */ /* 0x004fca00000e0608 */
[----:B------:R-:W-:Y:S01]  /*12410*/  @!PT LDS RZ, [RZ] ;  /* 0x00000000fffff984 */ /* 0x000fe20000000800 */
[----:B------:R-:W-:Y:S01]  /*12420*/  @!PT LDS RZ, [RZ] ;  /* 0x00000000fffff984 */ /* 0x000fe20000000800 */
[----:B------:R-:W-:Y:S01]  /*12430*/  @!PT LDS RZ, [RZ] ;  /* 0x00000000fffff984 */ /* 0x000fe20000000800 */
[----:B------:R1:W-:Y:S04]  /*12440*/  LDGSTS.E.BYPASS.LTC128B.128 [R7+0x26400], desc[UR36][R2.64], !P4 ;  /* 0x2640000002077fae */ /* 0x0003e8000e101d64 */
[----:B------:R1:W-:Y:S04]  /*12450*/  LDGSTS.E.BYPASS.LTC128B.128 [R7+0x28c00], desc[UR36][R2.64+0x80], !P3 ;  /* 0x28c0008002077fae */ /* 0x0003e8000d901d64 */
[----:B------:R1:W-:Y:S04]  /*12460*/  LDGSTS.E.BYPASS.LTC128B.128 [R7+0x2b400], desc[UR36][R2.64+0x100], !P2 ;  /* 0x2b40010002077fae */ /* 0x0003e8000d101d64 */
[----:B------:R1:W-:Y:S02]  /*12470*/  LDGSTS.E.BYPASS.LTC128B.128 [R7+0x2dc00], desc[UR36][R2.64+0x180], !P1 ;  /* 0x2dc0018002077fae */ /* 0x0003e4000c901d64 */
.L_x_255:
[----:B------:R-:W-:Y:S05]  /*12480*/  BSYNC B0 ;  /* 0x0000000000007941 */ /* 0x000fea0003800000 */
.L_x_254:
[----:B------:R-:W-:Y:S01]  /*12490*/  NOP ;  /* 0x0000000000007918 */ /* 0x000fe20000000000 */
[----:B------:R-:W-:-:S13]  /*124a0*/  PLOP3.LUT P0, PT, PT, PT, PT, 0x80, 0x0 ;  /* 0x000000000000781c */ /* 0x000fda0003f0f070 */
.L_x_256:
        /* <DEDUP_REMOVED lines=10> */
.L_x_257:
[----:B------:R3:W5:Y:S01]  /*12550*/  LDL.LU R0, [R1+0x10] ;  /* 0x0000100001007983 */ /* 0x0007620000300800 */
[----:B------:R-:W-:Y:S01]  /*12560*/  LOP3.LUT P0, RZ, R23, 0x80, RZ, 0xc0, !PT ;  /* 0x0000008017ff7812 */ /* 0x000fe2000780c0ff */
[----:B------:R3:W-:-:S12]  /*12570*/  SYNCS.ARRIVE.TRANS64.A1T0 RZ, [R5+URZ+0x38830], RZ ;  /* 0x038830ff05ff79a7 */ /* 0x0007d8000810003f */
[----:B------:R-:W-:Y:S05]  /*12580*/  WARPSYNC.ALL ;  /* 0x0000000000007948 */ /* 0x000fea0003800000 */
[----:B------:R-:W-:Y:S01]  /*12590*/  ULDC.64 UR4, c[0x0][0x298] ;  /* 0x0000a60000047ab9 */ /* 0x000fe20000000a00 */
[----:B01----:R-:W-:Y:S01]  /*125a0*/  VIADD R2, R22, 0x14400 ;  /* 0x0001440016027836 */ /* 0x003fe20000000000 */
[----:B------:R-:W-:Y:S01]  /*125b0*/  SEL R29, R29, RZ, !P0 ;  /* 0x000000ff1d1d7207 */ /* 0x000fe20004000000 */
[----:B------:R-:W-:Y:S01]  /*125c0*/  IMAD.WIDE.U32 R6, R35, UR4, RZ ;  /* 0x0000000423067c25 */ /* 0x000fe2000f8e00ff */
[----:B------:R-:W-:Y:S01]  /*125d0*/  BSSY B6, `(.L_x_258) ;  /* 0x000001b000067945 */ /* 0x000fe20003800000 */
[----:B------:R-:W-:Y:S01]  /*125e0*/  BAR.SYNC.DEFER_BLOCKING 0x8, 0x180 ;  /* 0x0206000000007b1d */ /* 0x000fe20000010000 */
[----:B-----5:R-:W-:-:S02]  /*125f0*/  SEL R0, R0, RZ, !P0 ;  /* 0x000000ff00007207 */ /* 0x020fc40004000000 */
[----:B------:R-:W-:-:S03]  /*12600*/  LOP3.LUT P0, RZ, R2, 0x3ff, RZ, 0xc0, !PT ;  /* 0x000003ff02ff7812 */ /* 0x000fc6000780c0ff */
[----:B------:R0:W-:Y:S04]  /*12610*/  STL [R1+0x10], R0 ;  /* 0x0000100001007387 */ /* 0x0001e80000100800 */
[----:B------:R1:W-:Y:S01]  /*12620*/  STL.64 [R1+0x18], R6 ;  /* 0x0000180601007387 */ /* 0x0003e20000100a00 */
[----:B0-----:R-:W-:-:S05]  /*12630*/  SHF.R.S32.HI R0, RZ, 0x1f, R35 ;  /* 0x0000001fff007819 */ /* 0x001fca0000011423 */
[----:B------:R-:W-:-:S04]  /*12640*/  IMAD R0, R0, UR4, RZ ;  /* 0x0000000400007c24 */ /* 0x000fc8000f8e02ff */
[----:B------:R-:W-:-:S04]  /*12650*/  IMAD R0, R35, UR5, R0 ;  /* 0x0000000523007c24 */ /* 0x000fc8000f8e0200 */
[----:B------:R-:W-:Y:S01]  /*12660*/  IMAD.IADD R35, R7, 0x1, R0 ;  /* 0x0000000107237824 */ /* 0x000fe200078e0200 */
[----:B-1----:R-:W-:Y:S06]  /*12670*/  @!P0 BRA `(.L_x_259) ;  /* 0x0000000000408947 */ /* 0x002fec0003800000 */
[----:B------:R-:W-:Y:S01]  /*12680*/  MOV R2, 0x0 ;  /* 0x0000000000027802 */ /* 0x000fe20000000f00 */
[----:B------:R-:W-:Y:S01]  /*12690*/  ULDC.64 UR6, c[0x4][0xa8] ;  /* 0x01002a0000067ab9 */ /* 0x000fe20000000a00 */
[----:B------:R-:W-:Y:S01]  /*126a0*/  ULDC.64 UR8, c[0x4][0xb0] ;  /* 0x01002c0000087ab9 */ /* 0x000fe20000000a00 */
[----:B------:R-:W-:Y:S01]  /*126b0*/  ULDC.64 UR4, c[0x4][0x20] ;  /* 0x0100080000047ab9 */ /* 0x000fe20000000a00 */
[----:B------:R-:W-:Y:S02]  /*126c0*/  IMAD.U32 R4, RZ, RZ, UR6 ;  /* 0x00000006ff047e24 */ /* 0x000fe4000f8e00ff */
[----:B------:R-:W0:Y:S01]  /*126d0*/  LDC.64 R2, c[0x4][R2] ;  /* 0x0100000002027b82 */ /* 0x000e220000000a00 */
[----:B---3--:R-:W-:Y:S02]  /*126e0*/  IMAD.U32 R5, RZ, RZ, UR7 ;  /* 0x00000007ff057e24 */ /* 0x008fe4000f8e00ff */
[----:B------:R-:W-:Y:S02]  /*126f0*/  IMAD.U32 R6, RZ, RZ, UR8 ;  /* 0x00000008ff067e24 */ /* 0x000fe4000f8e00ff */
[----:B------:R-:W-:-:S02]  /*12700*/  IMAD.U32 R7, RZ, RZ, UR9 ;  /* 0x00000009ff077e24 */ /* 0x000fc4000f8e00ff */
[----:B------:R-:W-:Y:S02]  /*12710*/  IMAD.U32 R10, RZ, RZ, UR4 ;  /* 0x00000004ff0a7e24 */ /* 0x000fe4000f8e00ff */
[----:B------:R-:W-:Y:S02]  /*12720*/  IMAD.U32 R11, RZ, RZ, UR5 ;  /* 0x00000005ff0b7e24 */ /* 0x000fe4000f8e00ff */
[----:B--2---:R-:W-:Y:S02]  /*12730*/  IMAD.MOV.U32 R8, RZ, RZ, 0x70 ;  /* 0x00000070ff087424 */ /* 0x004fe400078e00ff */
[----:B------:R-:W-:Y:S02]  /*12740*/  IMAD.MOV.U32 R12, RZ, RZ, 0x1 ;  /* 0x00000001ff0c7424 */ /* 0x000fe400078e00ff */
[----:B------:R-:W-:-:S07]  /*12750*/  IMAD.MOV.U32 R13, RZ, RZ, RZ ;  /* 0x000000ffff0d7224 */ /* 0x000fce00078e00ff */
[----:B------:R-:W-:-:S07]  /*12760*/  LEPC R20, `(.L_x_259) ;  /* 0x000000001014794e */ /* 0x000fce0000000000 */
[----:B0-----:R-:W-:Y:S05]  /*12770*/  CALL.ABS.NOINC R2 ;  /* 0x0000000002007343 */ /* 0x001fea0003c00000 */
.L_x_259:
[----:B------:R-:W-:Y:S05]  /*12780*/  BSYNC B6 ;  /* 0x0000000000067941 */ /* 0x000fea0003800000 */
.L_x_258:
[----:B------:R-:W4:Y:S01]  /*12790*/  LDL.LU R20, [R1+0x10] ;  /* 0x0000100001147983 */ /* 0x000f220000300800 */
[----:B------:R-:W-:Y:S01]  /*127a0*/  ULDC.64 UR4, c[0x0][0x2d8] ;  /* 0x0000b60000047ab9 */ /* 0x000fe20000000a00 */
[----:B------:R-:W0:Y:S02]  /*127b0*/  LDC R6, c[0x0][0x448] ;  /* 0x00011200ff067b82 */ /* 0x000e240000000800 */
[----:B------:R-:W2:Y:S04]  /*127c0*/  LDL.LU.64 R2, [R1+0x18] ;  /* 0x0000180001027983 */ /* 0x000ea80000300a00 */
[----:B------:R1:W5:Y:S01]  /*127d0*/  LDL R10, [R1+0x20] ;  /* 0x00002000010a7983 */ /* 0x0003620000100800 */
[----:B0-----:R-:W-:-:S13]  /*127e0*/  ISETP.NE.AND P0, PT, R6, 0x1, PT ;  /* 0x000000010600780c */ /* 0x001fda0003f05270 */
[----:B---3--:R-:W0:Y:S08]  /*127f0*/  @P0 LDC R5, c[0x0][0x44c] ;  /* 0x00011300ff050b82 */ /* 0x008e300000000800 */
[----:B------:R-:W3:Y:S01]  /*12800*/  @P0 LDC R4, c[0x0][0x450] ;  /* 0x00011400ff040b82 */ /* 0x000ee20000000800 */
[----:B--2---:R-:W-:Y:S02]  /*12810*/  IMAD.MOV.U32 R3, RZ, RZ, R35 ;  /* 0x000000ffff037224 */ /* 0x004fe400078e0023 */
[----:B------:R-:W-:-:S04]  /*12820*/  IMAD.WIDE.U32 R2, R25, UR4, R2 ;  /* 0x0000000419027c25 */ /* 0x000fc8000f8e0002 */
[----:B------:R-:W-:Y:S01]  /*12830*/  IMAD R3, R25, UR5, R3 ;  /* 0x0000000519037c24 */ /* 0x000fe2000f8e0203 */
[----:B------:R-:W-:Y:S02]  /*12840*/  ULDC.64 UR4, c[0x0][0x2e0] ;  /* 0x0000b80000047ab9 */ /* 0x000fe40000000a00 */
[----:B----4-:R-:W-:Y:S02]  /*12850*/  IMAD R0, R20, UR4, RZ ;  /* 0x0000000414007c24 */ /* 0x010fe4000f8e02ff */
[----:B------:R-:W2:Y:S01]  /*12860*/  S2R R20, SR_TID.X ;  /* 0x0000000000147919 */ /* 0x000ea20000002100 */
[----:B------:R-:W-:-:S04]  /*12870*/  IMAD.WIDE.U32 R2, R29, UR4, R2 ;  /* 0x000000041d027c25 */ /* 0x000fc8000f8e0002 */
[----:B------:R-:W-:Y:S01]  /*12880*/  IMAD R0, R29, UR5, R0 ;  /* 0x000000051d007c24 */ /* 0x000fe2000f8e0200 */
[----:B------:R-:W-:-:S03]  /*12890*/  ULDC.64 UR4, c[0x0][0x2d0] ;  /* 0x0000b40000047ab9 */ /* 0x000fc60000000a00 */
[----:B------:R-:W-:Y:S02]  /*128a0*/  IMAD.IADD R3, R3, 0x1, R0 ;  /* 0x0000000103037824 */ /* 0x000fe400078e0200 */
[----:B------:R-:W-:Y:S01]  /*128b0*/  IMAD.SHL.U32 R0, R17, 0x80, RZ ;  /* 0x0000008011007824 */ /* 0x000fe200078e00ff */
[----:B--2---:R-:W-:-:S04]  /*128c0*/  LOP3.LUT R20, R20, 0x7f, RZ, 0xc0, !PT ;  /* 0x0000007f14147812 */ /* 0x004fc800078ec0ff */
[----:B------:R-:W-:Y:S02]  /*128d0*/  SHF.R.U32.HI R21, RZ, 0x3, R20 ;  /* 0x00000003ff157819 */ /* 0x000fe40000011614 */
[----:B------:R-:W2:Y:S02]  /*128e0*/  S2R R20, SR_TID.X ;  /* 0x0000000000147919 */ /* 0x000ea40000002100 */
[----:B--2---:R-:W-:-:S05]  /*128f0*/  IMAD.SHL.U32 R20, R20, 0x10, RZ ;  /* 0x0000001014147824 */ /* 0x004fca00078e00ff */
[----:B------:R-:W-:-:S04]  /*12900*/  LOP3.LUT R20, R21, 0x70, R20, 0xf8, !PT ;  /* 0x0000007015147812 */ /* 0x000fc800078ef814 */
[----:B------:R-:W-:-:S05]  /*12910*/  LOP3.LUT R7, R20, R0, RZ, 0xfc, !PT ;  /* 0x0000000014077212 */ /* 0x000fca00078efcff */
[----:B0-----:R-:W-:-:S04]  /*12920*/  @P0 IMAD.HI.U32 R8, R7, R5, RZ ;  /* 0x0000000507080227 */ /* 0x001fc800078e00ff */
[----:B------:R-:W-:Y:S01]  /*12930*/  IMAD.MOV.U32 R5, RZ, RZ, R7 ;  /* 0x000000ffff057224 */ /* 0x000fe200078e0007 */
[----:B---3--:R-:W-:Y:S01]  /*12940*/  @P0 SHF.R.U32.HI R5, RZ, R4, R8 ;  /* 0x00000004ff050219 */ /* 0x008fe20000011608 */
[----:B------:R-:W0:Y:S04]  /*12950*/  S2R R20, SR_TID.X ;  /* 0x0000000000147919 */ /* 0x000e280000002100 */
[----:B------:R-:W-:-:S04]  /*12960*/  IMAD.MOV R4, RZ, RZ, -R5 ;  /* 0x000000ffff047224 */ /* 0x000fc800078e0a05 */
[----:B------:R-:W-:Y:S01]  /*12970*/  IMAD R4, R6, R4, R7 ;  /* 0x0000000406047224 */ /* 0x000fe200078e0207 */
[----:B------:R-:W-:Y:S01]  /*12980*/  SHF.R.S32.HI R7, RZ, 0x1f, R5 ;  /* 0x0000001fff077819 */ /* 0x000fe20000011405 */
[----:B------:R-:W-:-:S04]  /*12990*/  IMAD.WIDE.U32 R2, R5, UR4, R2 ;  /* 0x0000000405027c25 */ /* 0x000fc8000f8e0002 */
[----:B------:R-:W-:-:S04]  /*129a0*/  IMAD R7, R7, UR4, RZ ;  /* 0x0000000407077c24 */ /* 0x000fc8000f8e02ff */
        /* <DEDUP_REMOVED lines=10> */
[----:B------:R-:W-:Y:S01]  /*12a50*/  ULDC UR4, c[0x0][0x2b8] ;  /* 0x0000ae0000047ab9 */ /* 0x000fe20000000800 */
[----:B0-----:R-:W-:Y:S02]  /*12a60*/  LOP3.LUT R20, R20, 0x7f, RZ, 0xc0, !PT ;  /* 0x0000007f14147812 */ /* 0x001fe400078ec0ff */
[----:B------:R-:W-:Y:S01]  /*12a70*/  LEA.HI.X R4, R2, UR5, R3, 0x1, P0 ;  /* 0x0000000502047c11 */ /* 0x000fe200080f0c03 */
[----:B------:R-:W-:Y:S01]  /*12a80*/  UMOV UR5, 0xffffffff ;  /* 0xffffffff00057882 */ /* 0x000fe20000000000 */
[----:B------:R-:W-:Y:S02]  /*12a90*/  ISETP.GE.AND P4, PT, R32, UR4, PT ;  /* 0x0000000420007c0c */ /* 0x000fe4000bf86270 */
[----:B------:R-:W-:Y:S02]  /*12aa0*/  ISETP.GE.AND P3, PT, R37, UR4, PT ;  /* 0x0000000425007c0c */ /* 0x000fe4000bf66270 */
[----:B------:R-:W-:-:S02]  /*12ab0*/  ISETP.GE.AND P2, PT, R36, UR4, PT ;  /* 0x0000000424007c0c */ /* 0x000fc4000bf46270 */
[----:B------:R-:W-:Y:S02]  /*12ac0*/  ISETP.GE.AND P1, PT, R34, UR4, PT ;  /* 0x0000000422007c0c */ /* 0x000fe4000bf26270 */
[----:B------:R-:W-:Y:S01]  /*12ad0*/  SHF.R.U32.HI R9, RZ, 0x3, R20 ;  /* 0x00000003ff097819 */ /* 0x000fe20000011614 */
[----:B-1----:R-:W-:Y:S10]  /*12ae0*/  BRA.DIV UR5, `(.L_x_260) ;  /* 0x0000003a05987947 */ /* 0x002ff4000b800000 */
[----:B------:R-:W0:Y:S01]  /*12af0*/  SHFL.IDX PT, R14, R5, RZ, 0x181f ;  /* 0x00181fff050e7589 */ /* 0x000e2200000e0000 */
[----:B-----5:R-:W-:Y:S02]  /*12b00*/  IMAD R6, R10, R6, RZ ;  /* 0x000000060a067224 */ /* 0x020fe400078e02ff */
[----:B------:R-:W-:Y:S01]  /*12b10*/  IMAD.IADD R0, R9, 0x1, R0 ;  /* 0x0000000109007824 */ /* 0x000fe200078e0200 */
[----:B------:R-:W1:Y:S03]  /*12b20*/  SHFL.IDX PT, R2, R4, RZ, 0x181f ;  /* 0x00181fff04027589 */ /* 0x000e6600000e0000 */
[C---:B------:R-:W-:Y:S01]  /*12b30*/  VIADD R7, R0.reuse, 0x10 ;  /* 0x0000001000077836 */ /* 0x040fe20000000000 */
[----:B------:R-:W-:-:S13]  /*12b40*/  ISETP.GE.AND P0, PT, R0, R6, PT ;  /* 0x000000060000720c */ /* 0x000fda0003f06270 */
[----:B0-----:R-:W-:-:S05]  /*12b50*/  @!P0 LEA R14, P5, R32, R14, 0x1 ;  /* 0x0000000e200e8211 */ /* 0x001fca00078a08ff */
[----:B-1----:R-:W-:Y:S02]  /*12b60*/  @!P0 IMAD.X R3, RZ, RZ, R2, P5 ;  /* 0x000000ffff038224 */ /* 0x002fe400028e0602 */
[----:B------:R-:W-:Y:S02]  /*12b70*/  @!P0 IMAD.MOV.U32 R2, RZ, RZ, R14 ;  /* 0x000000ffff028224 */ /* 0x000fe400078e000e */
[----:B------:R-:W0:Y:S04]  /*12b80*/  SHFL.IDX PT, R14, R5, 0x1, 0x181f ;  /* 0x00381f00050e7f89 */ /* 0x000e2800000e0000 */
[----:B------:R-:W-:Y:S04]  /*12b90*/  @!P0 LDGSTS.E.BYPASS.LTC128B.128 [R33+0x14400], desc[UR36][R2.64], !P4 ;  /* 0x1440000002218fae */ /* 0x000fe8000e101d64 */
[----:B------:R-:W-:Y:S04]  /*12ba0*/  @!P0 LDGSTS.E.BYPASS.LTC128B.128 [R33+0x18400], desc[UR36][R2.64+0x80], !P3 ;  /* 0x1840008002218fae */ /* 0x000fe8000d901d64 */
[----:B------:R-:W-:Y:S04]  /*12bb0*/  @!P0 LDGSTS.E.BYPASS.LTC128B.128 [R33+0x1c400], desc[UR36][R2.64+0x100], !P2 ;  /* 0x1c40010002218fae */ /* 0x000fe8000d101d64 */
[----:B------:R1:W-:Y:S01]  /*12bc0*/  @!P0 LDGSTS.E.BYPASS.LTC128B.128 [R33+0x20400], desc[UR36][R2.64+0x180], !P1 ;  /* 0x2040018002218fae */ /* 0x0003e2000c901d64 */
[----:B------:R-:W-:-:S03]  /*12bd0*/  ISETP.GE.AND P0, PT, R7, R6, PT ;  /* 0x000000060700720c */ /* 0x000fc60003f06270 */
[----:B-1----:R-:W1:Y:S10]  /*12be0*/  SHFL.IDX PT, R2, R4, 0x1, 0x181f ;  /* 0x00381f0004027f89 */ /* 0x002e7400000e0000 */
[----:B0-----:R-:W-:-:S05]  /*12bf0*/  @!P0 LEA R14, P5, R32, R14, 0x1 ;  /* 0x0000000e200e8211 */ /* 0x001fca00078a08ff */
[----:B-1----:R-:W-:Y:S02]  /*12c00*/  @!P0 IMAD.X R7, RZ, RZ, R2, P5 ;  /* 0x000000ffff078224 */ /* 0x002fe400028e0602 */
[----:B------:R-:W-:Y:S02]  /*12c10*/  @!P0 IMAD.MOV.U32 R2, RZ, RZ, R14 ;  /* 0x000000ffff028224 */ /* 0x000fe400078e000e */
[----:B------:R-:W-:Y:S01]  /*12c20*/  @!P0 IMAD.MOV.U32 R3, RZ, RZ, R7 ;  /* 0x000000ffff038224 */ /* 0x000fe200078e0007 */
[----:B------:R-:W0:Y:S01]  /*12c30*/  SHFL.IDX PT, R14, R5, 0x2, 0x181f ;  /* 0x00581f00050e7f89 */ /* 0x000e2200000e0000 */
[----:B------:R-:W-:-:S03]  /*12c40*/  VIADD R7, R0, 0x20 ;  /* 0x0000002000077836 */ /* 0x000fc60000000000 */
        /* <DEDUP_REMOVED lines=23> */
[----:B------:R-:W-:-:S03]  /*12dc0*/  IADD3 R7, R0, 0x40, RZ ;  /* 0x0000004000077810 */ /* 0x000fc60007ffe0ff */
        /* <DEDUP_REMOVED lines=34> */
[----:B------:R0:W1:Y:S04]  /*12ff0*/  SHFL.IDX PT, R14, R5, 0x7, 0x181f ;  /* 0x00f81f00050e7f89 */ /* 0x00006800000e0000 */
[----:B------:R0:W-:Y:S04]  /*13000*/  @!P0 LDGSTS.E.BYPASS.LTC128B.128 [R33+0x17400], desc[UR36][R2.64], !P4 ;  /* 0x1740000002218fae */ /* 0x0001e8000e101d64 */
[----:B------:R0:W-:Y:S04]  /*13010*/  @!P0 LDGSTS.E.BYPASS.LTC128B.128 [R33+0x1b400], desc[UR36][R2.64+0x80], !P3 ;  /* 0x1b40008002218fae */ /* 0x0001e8000d901d64 */
[----:B------:R0:W-:Y:S04]  /*13020*/  @!P0 LDGSTS.E.BYPASS.LTC128B.128 [R33+0x1f400], desc[UR36][R2.64+0x100], !P2 ;  /* 0x1f40010002218fae */ /* 0x0001e8000d101d64 */
[----:B------:R0:W-:Y:S04]  /*13030*/  @!P0 LDGSTS.E.BYPASS.LTC128B.128 [R33+0x23400], desc[UR36][R2.64+0x180], !P1 ;  /* 0x2340018002218fae */ /* 0x0001e8000c901d64 */
[----:B------:R0:W2:Y:S02]  /*13040*/  SHFL.IDX PT, R7, R4, 0x7, 0x181f ;  /* 0x00f81f0004077f89 */ /* 0x0000a400000e0000 */
.L_x_347:
[----:B0-----:R-:W-:Y:S01]  /*13050*/  VIADD R3, R0, 0x70 ;  /* 0x0000007000037836 */ /* 0x001fe20000000000 */
[----:B------:R-:W-:Y:S04]  /*13060*/  BSSY B0, `(.L_x_261) ;  /* 0x000000c000007945 */ /* 0x000fe80003800000 */
[----:B------:R-:W-:-:S13]  /*13070*/  ISETP.GE.AND P0, PT, R3, R6, PT ;  /* 0x000000060300720c */ /* 0x000fda0003f06270 */
[----:B------:R-:W-:Y:S05]  /*13080*/  @P0 BRA `(.L_x_262) ;  /* 0x0000000000240947 */ /* 0x000fea0003800000 */
[----:B-1----:R-:W-:-:S05]  /*13090*/  LEA R2, P0, R32, R14, 0x1 ;  /* 0x0000000e20027211 */ /* 0x002fca00078008ff */
        /* <DEDUP_REMOVED lines=8> */
.L_x_262:
[----:B------:R-:W-:Y:S05]  /*13120*/  BSYNC B0 ;  /* 0x0000000000007941 */ /* 0x000fea0003800000 */
.L_x_261:
[----:B------:R-:W-:Y:S01]  /*13130*/  NOP ;  /* 0x0000000000007918 */ /* 0x000fe20000000000 */
[----:B------:R-:W-:-:S13]  /*13140*/  PLOP3.LUT P0, PT, PT, PT, PT, 0x80, 0x0 ;  /* 0x000000000000781c */ /* 0x000fda0003f0f070 */
.L_x_263:
[----:B------:R-:W-:Y:S02]  /*13150*/  PLOP3.LUT P1, PT, P1, P0, PT, 0xa2, 0x0 ;  /* 0x000000000000781c */ /* 0x000fe40000f21472 */
[----:B------:R-:W-:-:S08]  /*13160*/  @P0 R2UR P1, UR4, R22 ;  /* 0x00000000160402ca */ /* 0x000fd00000020000 */
[----:B------:R-:W-:-:S05]  /*13170*/  @P0 PLOP3.LUT P0, PT, P1, PT, PT, 0x80, 0x0 ;  /* 0x000000000000081c */ /* 0x000fca0000f0f070 */
[----:B------:R-:W-:Y:S01]  /*13180*/  @!P1 SYNCS.ARRIVE.TRANS64.RED.A0T1 RZ, [UR4+0x38800], RZ ;  /* 0x038800ffffff99a7 */ /* 0x000fe20008200404 */
[----:B------:R-:W-:Y:S07]  /*13190*/  @!P1 ARRIVES.LDGSTSBAR.64.TRANSCNT [UR4+0x38800] ;  /* 0x03880000ff0099b0 */ /* 0x000fee0008000a84 */
[----:B------:R-:W-:Y:S05]  /*131a0*/  @P0 BRA.U.ANY `(.L_x_263) ;  /* 0xfffffffd00e80947 */ /* 0x000fea000393ffff */
[----:B0-----:R-:W3:Y:S04]  /*131b0*/  LDL.LU R3, [R1+0x28] ;  /* 0x0000280001037983 */ /* 0x001ee80000300800 */
[----:B------:R-:W4:Y:S01]  /*131c0*/  LDL.LU R2, [R1+0x24] ;  /* 0x0000240001027983 */ /* 0x000f220000300800 */
[----:B---3--:R-:W-:-:S05]  /*131d0*/  VIADD R3, R3, 0x1 ;  /* 0x0000000103037836 */ /* 0x008fca0000000000 */
[----:B------:R-:W-:Y:S01]  /*131e0*/  LEA.HI R0, R3, R3, RZ, 0x1 ;  /* 0x0000000303007211 */ /* 0x000fe200078f08ff */
[----:B------:R0:W-:Y:S03]  /*131f0*/  STL [R1+0x28], R3 ;  /* 0x0000280301007387 */ /* 0x0001e60000100800 */
[----:B------:R-:W-:-:S05]  /*13200*/  LOP3.LUT R0, R0, 0xfffffffe, RZ, 0xc0, !PT ;  /* 0xfffffffe00007812 */ /* 0x000fca00078ec0ff */
[----:B0-----:R-:W-:Y:S02]  /*13210*/  IMAD.IADD R3, R3, 0x1, -R0 ;  /* 0x0000000103037824 */ /* 0x001fe400078e0a00 */
[----:B----4-:R-:W-:-:S03]  /*13220*/  VIADD R0, R2, 0xfffffffe ;  /* 0xfffffffe02007836 */ /* 0x010fc60000000000 */
[----:B------:R-:W-:Y:S01]  /*13230*/  SHF.L.U32 R3, R3, 0x1f, RZ ;  /* 0x0000001f03037819 */ /* 0x000fe200000006ff */
[----:B------:R-:W-:Y:S01]  /*13240*/  NOP ;  /* 0x0000000000007918 */ /* 0x000fe20000000000 */
[----:B------:R0:W-:Y:S01]  /*13250*/  SYNCS.ARRIVE.TRANS64.A1T0 RZ, [R22+URZ+0x38800], RZ ;  /* 0x038800ff16ff79a7 */ /* 0x0001e2000810003f */
[----:B------:R-:W-:Y:S01]  /*13260*/  BSSY B0, `(.L_x_264) ;  /* 0x0000003000007945 */ /* 0x000fe20003800000 */
[----:B------:R-:W3:Y:S03]  /*13270*/  SYNCS.PHASECHK.TRANS64.TRYWAIT P0, [R22+URZ+0x38820], R3 ;  /* 0x03882003160075a7 */ /* 0x000ee6000800017f */
[----:B0--3--:R-:W-:Y:S05]  /*13280*/  @!P0 BRA `(.L_x_265) ;  /* 0x0000003c00688947 */ /* 0x009fea0003800000 */
.L_x_348:
[----:B------:R-:W-:Y:S05]  /*13290*/  BSYNC B0 ;  /* 0x0000000000007941 */ /* 0x000fea0003800000 */
.L_x_264:
[----:B------:R-:W3:Y:S01]  /*132a0*/  LDL R2, [R1+0x4] ;  /* 0x0000040001027983 */ /* 0x000ee20000100800 */
[----:B------:R-:W-:Y:S01]  /*132b0*/  BSSY B0, `(.L_x_266) ;  /* 0x0000110000007945 */ /* 0x000fe20003800000 */
[----:B---3--:R-:W-:-:S13]  /*132c0*/  ISETP.GE.AND P0, PT, R0, R2, PT ;  /* 0x000000020000720c */ /* 0x008fda0003f06270 */
[----:B------:R-:W-:Y:S05]  /*132d0*/  @!P0 BRA `(.L_x_267) ;  /* 0x0000001000348947 */ /* 0x000fea0003800000 */
[----:B------:R-:W-:Y:S01]  /*132e0*/  ULDC UR4, c[0x0][0x2f4] ;  /* 0x0000bd0000047ab9 */ /* 0x000fe20000000800 */
[----:B------:R-:W-:Y:S01]  /*132f0*/  IMAD.MOV.U32 R17, RZ, RZ, R28 ;  /* 0x000000ffff117224 */ /* 0x000fe200078e001c */
[----:B------:R-:W-:Y:S01]  /*13300*/  ISETP.GE.AND P4, PT, R32, UR4, PT ;  /* 0x0000000420007c0c */ /* 0x000fe2000bf86270 */
[----:B--2---:R-:W-:Y:S01]  /*13310*/  IMAD.MOV.U32 R7, RZ, RZ, R27 ;  /* 0x000000ffff077224 */ /* 0x004fe200078e001b */
[----:B------:R-:W-:Y:S01]  /*13320*/  ISETP.GE.AND P3, PT, R37, UR4, PT ;  /* 0x0000000425007c0c */ /* 0x000fe2000bf66270 */
[----:B------:R-:W-:Y:S01]  /*13330*/  IMAD.MOV.U32 R29, RZ, RZ, R26 ;  /* 0x000000ffff1d7224 */ /* 0x000fe200078e001a */
[----:B------:R-:W-:Y:S02]  /*13340*/  ISETP.GE.AND P2, PT, R36, UR4, PT ;  /* 0x0000000424007c0c */ /* 0x000fe4000bf46270 */
[----:B------:R-:W-:-:S13]  /*13350*/  ISETP.GE.AND P1, PT, R34, UR4, PT ;  /* 0x0000000422007c0c */ /* 0x000fda000bf26270 */
.L_x_280:
[----:B------:R-:W2:Y:S04]  /*13360*/  LDL R6, [R1+0x8] ;  /* 0x0000080001067983 */ /* 0x000ea80000100800 */
[----:B------:R-:W3:Y:S01]  /*13370*/  LDL R8, [R1+0xc] ;  /* 0x00000c0001087983 */ /* 0x000ee20000100800 */
[----:B------:R-:W4:Y:S01]  /*13380*/  S2R R2, SR_TID.X ;  /* 0x0000000000027919 */ /* 0x000f220000002100 */
[----:B------:R-:W1:Y:S01]  /*13390*/  S2R R9, SR_TID.X ;  /* 0x0000000000097919 */ /* 0x000e620000002100 */
[----:B----4-:R-:W-:-:S04]  /*133a0*/  LOP3.LUT R2, R2, 0x7f, RZ, 0xc0, !PT ;  /* 0x0000007f02027812 */ /* 0x010fc800078ec0ff */
[----:B0-----:R-:W-:Y:S02]  /*133b0*/  SHF.R.U32.HI R3, RZ, 0x3, R2 ;  /* 0x00000003ff037819 */ /* 0x001fe40000011602 */
[----:B------:R-:W0:Y:S01]  /*133c0*/  LDC R2, c[0x0][0x430] ;  /* 0x00010c00ff027b82 */ /* 0x000e220000000800 */
[----:B-1----:R-:W-:-:S05]  /*133d0*/  IMAD.SHL.U32 R9, R9, 0x10, RZ ;  /* 0x0000001009097824 */ /* 0x002fca00078e00ff */
[----:B------:R-:W-:-:S04]  /*133e0*/  LOP3.LUT R9, R3, 0x70, R9, 0xf8, !PT ;  /* 0x0000007003097812 */ /* 0x000fc800078ef809 */
[----:B------:R-:W-:-:S13]  /*133f0*/  ISETP.GT.U32.AND P6, PT, R9, 0x4f, PT ;  /* 0x0000004f0900780c */ /* 0x000fda0003fc4070 */
[----:B------:R-:W3:Y:S01]  /*13400*/  @!P6 LDC.64 R4, c[0x0][0x428] ;  /* 0x00010a00ff04eb82 */ /* 0x000ee20000000a00 */
[----:B0-----:R-:W-:-:S13]  /*13410*/  ISETP.NE.AND P0, PT, R2, 0x1, PT ;  /* 0x000000010200780c */ /* 0x001fda0003f05270 */
[----:B------:R-:W0:Y:S08]  /*13420*/  @P0 LDC R3, c[0x0][0x434] ;  /* 0x00010d00ff030b82 */ /* 0x000e300000000800 */
[----:B------:R-:W1:Y:S01]  /*13430*/  @P0 LDC R2, c[0x0][0x438] ;  /* 0x00010e00ff020b82 */ /* 0x000e620000000800 */
[----:B--2---:R-:W-:-:S04]  /*13440*/  IMAD R6, R0, 0x50, R6 ;  /* 0x0000005000067824 */ /* 0x004fc800078e0206 */
[----:B------:R-:W-:-:S04]  /*13450*/  IMAD.IADD R6, R9, 0x1, R6 ;  /* 0x0000000109067824 */ /* 0x000fc800078e0206 */
[----:B0-----:R-:W-:-:S04]  /*13460*/  @P0 IMAD.HI.U32 R3, R6, R3, RZ ;  /* 0x0000000306030227 */ /* 0x001fc800078e00ff */
[----:B------:R-:W-:Y:S01]  /*13470*/  IMAD.MOV.U32 R10, RZ, RZ, R6 ;  /* 0x000000ffff0a7224 */ /* 0x000fe200078e0006 */
[----:B-1----:R-:W-:Y:S01]  /*13480*/  @P0 SHF.R.U32.HI R10, RZ, R2, R3 ;  /* 0x00000002ff0a0219 */ /* 0x002fe20000011603 */
[----:B---3--:R-:W-:Y:S02]  /*13490*/  @!P6 IMAD R2, R8, R4, RZ ;  /* 0x000000040802e224 */ /* 0x008fe400078e02ff */
[----:B------:R-:W0:Y:S01]  /*134a0*/  @!P6 LDC.64 R8, c[0x0][0x418] ;  /* 0x00010600ff08eb82 */ /* 0x000e220000000a00 */
[----:B------:R-:W-:Y:S01]  /*134b0*/  @!P6 SHF.R.S32.HI R3, RZ, 0x1f, R10 ;  /* 0x0000001fff03e819 */ /* 0x000fe2000001140a */
[----:B------:R-:W-:Y:S02]  /*134c0*/  @!P6 IMAD R5, R30, R5, R2 ;  /* 0x000000051e05e224 */ /* 0x000fe400078e0202 */
[----:B------:R-:W-:-:S04]  /*134d0*/  @!P6 IMAD.MOV.U32 R2, RZ, RZ, R10 ;  /* 0x000000ffff02e224 */ /* 0x000fc800078e000a */
[----:B------:R-:W-:-:S04]  /*134e0*/  @!P6 IMAD.WIDE.U32 R2, R30, R4, R2 ;  /* 0x000000041e02e225 */ /* 0x000fc800078e0002 */
[----:B------:R-:W-:Y:S02]  /*134f0*/  @!P6 IMAD.IADD R5, R5, 0x1, R3 ;  /* 0x000000010505e824 */ /* 0x000fe400078e0203 */
[----:B------:R-:W-:Y:S01]  /*13500*/  IMAD.MOV.U32 R4, RZ, RZ, RZ ;  /* 0x000000ffff047224 */ /* 0x000fe200078e00ff */
[----:B0-----:R-:W-:-:S04]  /*13510*/  @!P6 LEA R8, P0, R2, R8, 0x2 ;  /* 0x000000080208e211 */ /* 0x001fc800078010ff */
[----:B------:R-:W-:-:S05]  /*13520*/  @!P6 LEA.HI.X R9, R2, R9, R5, 0x2, P0 ;  /* 0x000000090209e211 */ /* 0x000fca00000f1405 */
[----:B------:R0:W5:Y:S01]  /*13530*/  @!P6 LDG.E R4, desc[UR36][R8.64] ;  /* 0x000000240804e981 */ /* 0x000162000c1e1900 */
[----:B------:R-:W-:Y:S01]  /*13540*/  LOP3.LUT P5, RZ, R23, 0x20, RZ, 0xc0, !PT ;  /* 0x0000002017ff7812 */ /* 0x000fe200078ac0ff */
[----:B------:R-:W-:Y:S01]  /*13550*/  VIADD R27, R7, 0x1 ;  /* 0x00000001071b7836 */ /* 0x000fe20000000000 */
[----:B------:R-:W-:Y:S05]  /*13560*/  YIELD ;  /* 0x0000000000007946 */ /* 0x000fea0003800000 */
[----:B------:R-:W-:Y:S01]  /*13570*/  ISETP.NE.AND P0, PT, R27, 0x2, PT ;  /* 0x000000021b00780c */ /* 0x000fe20003f05270 */
[----:B------:R-:W-:Y:S01]  /*13580*/  IMAD.MOV R5, RZ, RZ, -R10 ;  /* 0x000000ffff057224 */ /* 0x000fe200078e0a0a */
[----:B------:R-:W-:-:S02]  /*13590*/  ULDC UR4, c[0x0][0x430] ;  /* 0x00010c0000047ab9 */ /* 0x000fc40000000800 */
[----:B------:R-:W-:Y:S01]  /*135a0*/  SEL R28, RZ, 0x1, P0 ;  /* 0x00000001ff1c7807 */ /* 0x000fe20000000000 */
[----:B------:R-:W-:Y:S01]  /*135b0*/  IMAD R5, R5, UR4, R6 ;  /* 0x0000000405057c24 */ /* 0x000fe2000f8e0206 */
[----:B------:R-:W-:Y:S01]  /*135c0*/  SEL R27, R27, RZ, P0 ;  /* 0x000000ff1b1b7207 */ /* 0x000fe20000000000 */
[----:B------:R-:W-:Y:S01]  /*135d0*/  IMAD.MOV.U32 R26, RZ, RZ, R0 ;  /* 0x000000ffff1a7224 */ /* 0x000fe200078e0000 */
[----:B------:R-:W-:Y:S01]  /*135e0*/  LOP3.LUT R28, R17, R28, RZ, 0x3c, !PT ;  /* 0x0000001c111c7212 */ /* 0x000fe200078e3cff */
[----:B0-----:R-:W-:Y:S06]  /*135f0*/  @!P5 BRA `(.L_x_268) ;  /* 0x000000000004d947 */ /* 0x001fec0003800000 */
[----:B------:R-:W-:Y:S01]  /*13600*/  BPT.TRAP 0x1 ;  /* 0x000000040000795c */ /* 0x000fe20000300000 */
.L_x_268:
[----:B------:R-:W-:Y:S01]  /*13610*/  IMAD R6, R27, 0x8, R22 ;  /* 0x000000081b067824 */ /* 0x000fe200078e0216 */
[----:B------:R-:W-:Y:S01]  /*13620*/  SHF.L.U32 R3, R28, 0x1f, RZ ;  /* 0x0000001f1c037819 */ /* 0x000fe200000006ff */
[----:B------:R-:W-:Y:S03]  /*13630*/  BSSY B1, `(.L_x_269) ;  /* 0x0000003000017945 */ /* 0x000fe60003800000 */
[----:B------:R-:W0:Y:S02]  /*13640*/  SYNCS.PHASECHK.TRANS64.TRYWAIT P0, [R6+URZ+0x38840], R3 ;  /* 0x03884003060075a7 */ /* 0x000e24000800017f */
[----:B0-----:R-:W-:Y:S05]  /*13650*/  @!P0 BRA `(.L_x_270) ;  /* 0x0000003800888947 */ /* 0x001fea0003800000 */
.L_x_349:
[----:B------:R-:W-:Y:S05]  /*13660*/  BSYNC B1 ;  /* 0x0000000000017941 */ /* 0x000fea0003800000 */
.L_x_269:
[----:B------:R-:W-:Y:S01]  /*13670*/  SHF.R.S32.HI R20, RZ, 0x1f, R5 ;  /* 0x0000001fff147819 */ /* 0x000fe20000011405 */
[----:B------:R-:W-:Y:S01]  /*13680*/  ULDC.64 UR4, c[0x0][0x300] ;  /* 0x0000c00000047ab9 */ /* 0x000fe20000000a00 */
[----:B-----5:R-:W-:Y:S01]  /*13690*/  SHF.R.S32.HI R21, RZ, 0x1f, R4 ;  /* 0x0000001fff157819 */ /* 0x020fe20000011404 */
[----:B0-----:R-:W-:Y:S01]  /*136a0*/  IMAD.WIDE.U32 R2, R5, UR4, RZ ;  /* 0x0000000405027c25 */ /* 0x001fe2000f8e00ff */
[----:B------:R-:W-:Y:S01]  /*136b0*/  ULDC.64 UR6, c[0x0][0x2e8] ;  /* 0x0000ba0000067ab9 */ /* 0x000fe20000000a00 */
[----:B------:R-:W-:Y:S02]  /*136c0*/  LOP3.LUT P5, RZ, R23, 0x2, RZ, 0xc0, !PT ;  /* 0x0000000217ff7812 */ /* 0x000fe400078ac0ff */
[----:B------:R-:W-:Y:S02]  /*136d0*/  IMAD R0, R20, UR4, RZ ;  /* 0x0000000414007c24 */ /* 0x000fe4000f8e02ff */
[----:B------:R-:W-:Y:S02]  /*136e0*/  IMAD R9, R27, 0x5000, R31 ;  /* 0x000050001b097824 */ /* 0x000fe400078e021f */
        /* <DEDUP_REMOVED lines=8> */
[----:B------:R-:W-:Y:S01]  /*13770*/  IMAD.WIDE.U32 R2, R25, UR4, R2 ;  /* 0x0000000419027c25 */ /* 0x000fe2000f8e0002 */
[----:B------:R-:W-:-:S03]  /*13780*/  UMOV UR4, 0xffffffff ;  /* 0xffffffff00047882 */ /* 0x000fc60000000000 */
[----:B------:R-:W-:Y:S01]  /*13790*/  IMAD R10, R25, UR5, R3 ;  /* 0x00000005190a7c24 */ /* 0x000fe2000f8e0203 */
[----:B------:R-:W-:-:S04]  /*137a0*/  LEA R8, P0, R2, UR6, 0x1 ;  /* 0x0000000602087c11 */ /* 0x000fc8000f8008ff */
[----:B------:R-:W-:Y:S01]  /*137b0*/  LEA.HI.X R10, R2, UR7, R10, 0x1, P0 ;  /* 0x00000007020a7c11 */ /* 0x000fe200080f0c0a */
[----:B------:R-:W-:Y:S08]  /*137c0*/  BRA.DIV UR4, `(.L_x_271) ;  /* 0x0000003a04407947 */ /* 0x000ff0000b800000 */
[----:B------:R-:W0:Y:S01]  /*137d0*/  SHFL.IDX PT, R2, R8, RZ, 0x181f ;  /* 0x00181fff08027589 */ /* 0x000e2200000e0000 */
[----:B------:R-:W-:Y:S01]  /*137e0*/  LOP3.LUT R23, R23, 0xfffffbff, RZ, 0xc0, !PT ;  /* 0xfffffbff17177812 */ /* 0x000fe200078ec0ff */
[----:B------:R-:W-:Y:S02]  /*137f0*/  IMAD.SHL.U32 R0, R32, 0x2, RZ ;  /* 0x0000000220007824 */ /* 0x000fe400078e00ff */
[----:B------:R-:W1:Y:S01]  /*13800*/  SHFL.IDX PT, R3, R10, RZ, 0x181f ;  /* 0x00181fff0a037589 */ /* 0x000e6200000e0000 */
[----:B------:R-:W-:Y:S01]  /*13810*/  @P2 LOP3.LUT R23, R23, 0x400, RZ, 0xfc, !PT ;  /* 0x0000040017172812 */ /* 0x000fe200078efcff */
[----:B------:R-:W-:Y:S02]  /*13820*/  IMAD R9, R9, 0x2, R22 ;  /* 0x0000000209097824 */ /* 0x000fe400078e0216 */
[----:B------:R-:W-:Y:S01]  /*13830*/  SHFL.IDX PT, R35, R10, 0x1, 0x181f ;  /* 0x00381f000a237f89 */ /* 0x000fe200000e0000 */
[C---:B------:R-:W-:Y:S02]  /*13840*/  LOP3.LUT P2, RZ, R23.reuse, 0x10, RZ, 0xc0, !PT ;  /* 0x0000001017ff7812 */ /* 0x040fe4000784c0ff */
[----:B------:R-:W-:-:S04]  /*13850*/  LOP3.LUT R23, R23, 0xfffffdff, RZ, 0xc0, !PT ;  /* 0xfffffdff17177812 */ /* 0x000fc800078ec0ff */
[----:B------:R-:W-:-:S04]  /*13860*/  @P1 LOP3.LUT R23, R23, 0x200, RZ, 0xfc, !PT ;  /* 0x0000020017171812 */ /* 0x000fc800078efcff */
[C---:B------:R-:W-:Y:S02]  /*13870*/  LOP3.LUT P1, RZ, R23.reuse, 0x8, RZ, 0xc0, !PT ;  /* 0x0000000817ff7812 */ /* 0x040fe4000782c0ff */
[----:B------:R-:W-:Y:S02]  /*13880*/  LOP3.LUT P6, RZ, R23, 0x4, RZ, 0xc0, !PT ;  /* 0x0000000417ff7812 */ /* 0x000fe400078cc0ff */
[----:B0-----:R-:W-:-:S05]  /*13890*/  IADD3 R2, P0, R2, R0, RZ ;  /* 0x0000000002027210 */ /* 0x001fca0007f1e0ff */
[----:B-1----:R-:W-:-:S05]  /*138a0*/  IMAD.X R3, RZ, RZ, R3, P0 ;  /* 0x000000ffff037224 */ /* 0x002fca00000e0603 */
[----:B------:R-:W-:Y:S04]  /*138b0*/  LDGSTS.E.BYPASS.LTC128B.128 [R9+0x24400], desc[UR36][R2.64], !P2 ;  /* 0x2440000002097fae */ /* 0x000fe8000d101d64 */
[----:B------:R-:W-:Y:S04]  /*138c0*/  LDGSTS.E.BYPASS.LTC128B.128 [R9+0x26c00], desc[UR36][R2.64+0x80], !P1 ;  /* 0x26c0008002097fae */ /* 0x000fe8000c901d64 */
[----:B------:R-:W-:Y:S04]  /*138d0*/  LDGSTS.E.BYPASS.LTC128B.128 [R9+0x29400], desc[UR36][R2.64+0x100], !P6 ;  /* 0x2940010002097fae */ /* 0x000fe8000f101d64 */
[----:B------:R0:W-:Y:S04]  /*138e0*/  LDGSTS.E.BYPASS.LTC128B.128 [R9+0x2bc00], desc[UR36][R2.64+0x180], !P5 ;  /* 0x2bc0018002097fae */ /* 0x0001e8000e901d64 */
[----:B0-----:R-:W0:Y:S02]  /*138f0*/  SHFL.IDX PT, R2, R8, 0x1, 0x181f ;  /* 0x00381f0008027f89 */ /* 0x001e2400000e0000 */
[----:B0-----:R-:W-:-:S05]  /*13900*/  IADD3 R2, P0, R2, R0, RZ ;  /* 0x0000000002027210 */ /* 0x001fca0007f1e0ff */
[----:B------:R-:W-:Y:S02]  /*13910*/  IMAD.X R3, RZ, RZ, R35, P0 ;  /* 0x000000ffff037224 */ /* 0x000fe400000e0623 */
[----:B------:R-:W-:Y:S04]  /*13920*/  SHFL.IDX PT, R35, R10, 0x2, 0x181f ;  /* 0x00581f000a237f89 */ /* 0x000fe800000e0000 */
        /* <DEDUP_REMOVED lines=15> */
[----:B------:R0:W1:Y:S04]  /*13a20*/  SHFL.IDX PT, R35, R10, 0x4, 0x181f ;  /* 0x00981f000a237f89 */ /* 0x00006800000e0000 */
[----:B------:R-:W-:Y:S01]  /*13a30*/  LDGSTS.E.BYPASS.LTC128B.128 [R9+0x25c00], desc[UR36][R2.64], !P2 ;  /* 0x25c0000002097fae */ /* 0x000fe2000d101d64 */
[----:B------:R-:W-:-:S03]  /*13a40*/  LOP3.LUT P2, RZ, R23, 0x400, RZ, 0xc0, !PT ;  /* 0x0000040017ff7812 */ /* 0x000fc6000784c0ff */
[----:B------:R-:W-:Y:S01]  /*13a50*/  LDGSTS.E.BYPASS.LTC128B.128 [R9+0x28400], desc[UR36][R2.64+0x80], !P1 ;  /* 0x2840008002097fae */ /* 0x000fe2000c901d64 */
[----:B------:R-:W-:-:S03]  /*13a60*/  LOP3.LUT P1, RZ, R23, 0x200, RZ, 0xc0, !PT ;  /* 0x0000020017ff7812 */ /* 0x000fc6000782c0ff */
[----:B------:R-:W-:Y:S04]  /*13a70*/  LDGSTS.E.BYPASS.LTC128B.128 [R9+0x2ac00], desc[UR36][R2.64+0x100], !P6 ;  /* 0x2ac0010002097fae */ /* 0x000fe8000f101d64 */
[----:B------:R2:W-:Y:S04]  /*13a80*/  LDGSTS.E.BYPASS.LTC128B.128 [R9+0x2d400], desc[UR36][R2.64+0x180], !P5 ;  /* 0x2d40018002097fae */ /* 0x0005e8000e901d64 */
[----:B-12---:R0:W2:Y:S02]  /*13a90*/  SHFL.IDX PT, R2, R8, 0x4, 0x181f ;  /* 0x00981f0008027f89 */ /* 0x0060a400000e0000 */
.L_x_361:
[----:B------:R-:W-:Y:S02]  /*13aa0*/  LOP3.LUT R23, R23, 0xfffffdff, RZ, 0xc0, !PT ;  /* 0xfffffdff17177812 */ /* 0x000fe400078ec0ff */
[----:B--2---:R-:W-:Y:S02]  /*13ab0*/  IADD3 R2, P0, R2, R0, RZ ;  /* 0x0000000002027210 */ /* 0x004fe40007f1e0ff */
[----:B------:R-:W-:-:S03]  /*13ac0*/  @P1 LOP3.LUT R23, R23, 0x200, RZ, 0xfc, !PT ;  /* 0x0000020017171812 */ /* 0x000fc600078efcff */
[----:B------:R-:W-:Y:S01]  /*13ad0*/  IMAD.X R3, RZ, RZ, R35, P0 ;  /* 0x000000ffff037224 */ /* 0x000fe200000e0623 */
[C---:B------:R-:W-:Y:S02]  /*13ae0*/  LOP3.LUT P1, RZ, R23.reuse, 0x10, RZ, 0xc0, !PT ;  /* 0x0000001017ff7812 */ /* 0x040fe4000782c0ff */
[C---:B------:R-:W-:Y:S02]  /*13af0*/  LOP3.LUT P0, RZ, R23.reuse, 0x8, RZ, 0xc0, !PT ;  /* 0x0000000817ff7812 */ /* 0x040fe4000780c0ff */
[----:B------:R-:W-:-:S09]  /*13b00*/  LOP3.LUT P6, RZ, R23, 0x4, RZ, 0xc0, !PT ;  /* 0x0000000417ff7812 */ /* 0x000fd200078cc0ff */
[----:B------:R-:W-:Y:S01]  /*13b10*/  @!PT LDS RZ, [RZ] ;  /* 0x00000000fffff984 */ /* 0x000fe20000000800 */
[----:B------:R-:W-:Y:S01]  /*13b20*/  @!PT LDS RZ, [RZ] ;  /* 0x00000000fffff984 */ /* 0x000fe20000000800 */
[----:B------:R-:W-:Y:S01]  /*13b30*/  @!PT LDS RZ, [RZ] ;  /* 0x00000000fffff984 */ /* 0x000fe20000000800 */
[----:B------:R1:W-:Y:S01]  /*13b40*/  LDGSTS.E.BYPASS.LTC128B.128 [R9+0x26400], desc[UR36][R2.64], !P1 ;  /* 0x2640000002097fae */ /* 0x0003e2000c901d64 */
[----:B------:R-:W-:-:S03]  /*13b50*/  LOP3.LUT P1, RZ, R23, 0x200, RZ, 0xc0, !PT ;  /* 0x0000020017ff7812 */ /* 0x000fc6000782c0ff */
[----:B------:R1:W-:Y:S01]  /*13b60*/  LDGSTS.E.BYPASS.LTC128B.128 [R9+0x28c00], desc[UR36][R2.64+0x80], !P0 ;  /* 0x28c0008002097fae */ /* 0x0003e2000c101d64 */
[----:B------:R-:W-:-:S03]  /*13b70*/  PLOP3.LUT P0, PT, PT, PT, PT, 0x80, 0x0 ;  /* 0x000000000000781c */ /* 0x000fc60003f0f070 */
[----:B------:R1:W-:Y:S04]  /*13b80*/  LDGSTS.E.BYPASS.LTC128B.128 [R9+0x2b400], desc[UR36][R2.64+0x100], !P6 ;  /* 0x2b40010002097fae */ /* 0x0003e8000f101d64 */
[----:B------:R1:W-:Y:S01]  /*13b90*/  LDGSTS.E.BYPASS.LTC128B.128 [R9+0x2dc00], desc[UR36][R2.64+0x180], !P5 ;  /* 0x2dc0018002097fae */ /* 0x0003e2000e901d64 */
[----:B------:R-:W-:-:S05]  /*13ba0*/  NOP ;  /* 0x0000000000007918 */ /* 0x000fca0000000000 */
.L_x_272:
        /* <DEDUP_REMOVED lines=10> */
.L_x_273:
[----:B------:R2:W-:Y:S01]  /*13c50*/  SYNCS.ARRIVE.TRANS64.A1T0 RZ, [R6+URZ+0x38830], RZ ;  /* 0x038830ff06ff79a7 */ /* 0x0005e2000810003f */
[----:B------:R-:W-:Y:S05]  /*13c60*/  @!P6 BRA `(.L_x_274) ;  /* 0x000000000004e947 */ /* 0x000fea0003800000 */
[----:B------:R-:W-:Y:S01]  /*13c70*/  BPT.TRAP 0x1 ;  /* 0x000000040000795c */ /* 0x000fe20000300000 */
.L_x_274:
[----:B-1----:R-:W-:Y:S01]  /*13c80*/  SHF.L.U32 R2, R17, 0x1f, RZ ;  /* 0x0000001f11027819 */ /* 0x002fe200000006ff */
[----:B--2---:R-:W-:Y:S01]  /*13c90*/  IMAD R6, R7, 0x8, R22 ;  /* 0x0000000807067824 */ /* 0x004fe200078e0216 */
[----:B------:R-:W-:Y:S03]  /*13ca0*/  BSSY B1, `(.L_x_275) ;  /* 0x0000003000017945 */ /* 0x000fe60003800000 */
[----:B------:R-:W1:Y:S02]  /*13cb0*/  SYNCS.PHASECHK.TRANS64.TRYWAIT P0, [R6+URZ+0x38860], R2 ;  /* 0x03886002060075a7 */ /* 0x000e64000800017f */
[----:B-1----:R-:W-:Y:S05]  /*13cc0*/  @!P0 BRA `(.L_x_276) ;  /* 0x0000003800c48947 */ /* 0x002fea0003800000 */
.L_x_362:
[----:B------:R-:W-:Y:S05]  /*13cd0*/  BSYNC B1 ;  /* 0x0000000000017941 */ /* 0x000fea0003800000 */
.L_x_275:
[----:B0-----:R-:W2:Y:S01]  /*13ce0*/  LDL R8, [R1] ;  /* 0x0000000001087983 */ /* 0x001ea20000100800 */
[----:B------:R-:W0:Y:S01]  /*13cf0*/  S2R R3, SR_TID.X ;  /* 0x0000000000037919 */ /* 0x000e220000002100 */
[----:B------:R-:W-:Y:S01]  /*13d00*/  UMOV UR4, 0xffffffff ;  /* 0xffffffff00047882 */ /* 0x000fe20000000000 */
[----:B------:R-:W-:Y:S01]  /*13d10*/  IMAD R7, R7, 0x5000, R31 ;  /* 0x0000500007077824 */ /* 0x000fe200078e021f */
[----:B0-----:R-:W-:-:S04]  /*13d20*/  LOP3.LUT R3, R3, 0x7f, RZ, 0xc0, !PT ;  /* 0x0000007f03037812 */ /* 0x001fc800078ec0ff */
[----:B------:R-:W-:Y:S01]  /*13d30*/  SHF.R.U32.HI R3, RZ, 0x3, R3 ;  /* 0x00000003ff037819 */ /* 0x000fe20000011603 */
[----:B--2---:R-:W-:-:S04]  /*13d40*/  IMAD R8, R29, -0x50, R8 ;  /* 0xffffffb01d087824 */ /* 0x004fc800078e0208 */
[----:B------:R-:W-:Y:S01]  /*13d50*/  IMAD.IADD R8, R8, 0x1, -R3 ;  /* 0x0000000108087824 */ /* 0x000fe200078e0a03 */
[----:B------:R-:W-:Y:S06]  /*13d60*/  BRA.DIV UR4, `(.L_x_277) ;  /* 0x0000003a04b07947 */ /* 0x000fec000b800000 */
[----:B-1----:R-:W0:Y:S01]  /*13d70*/  SHFL.IDX PT, R2, R18, RZ, 0x181f ;  /* 0x00181fff12027589 */ /* 0x002e2200000e0000 */
[----:B------:R-:W-:-:S03]  /*13d80*/  IMAD R7, R7, 0x2, R22 ;  /* 0x0000000207077824 */ /* 0x000fc600078e0216 */
[----:B------:R-:W1:Y:S04]  /*13d90*/  SHFL.IDX PT, R3, R24, RZ, 0x181f ;  /* 0x00181fff18037589 */ /* 0x000e6800000e0000 */
[----:B------:R-:W-:Y:S01]  /*13da0*/  SHFL.IDX PT, R14, R18, 0x4, 0x181f ;  /* 0x00981f00120e7f89 */ /* 0x000fe200000e0000 */
[----:B0-----:R-:W-:-:S05]  /*13db0*/  IADD3 R2, P0, R2, R0, RZ ;  /* 0x0000000002027210 */ /* 0x001fca0007f1e0ff */
[----:B-1----:R-:W-:Y:S01]  /*13dc0*/  IMAD.X R3, RZ, RZ, R3, P0 ;  /* 0x000000ffff037224 */ /* 0x002fe200000e0603 */
        /* <DEDUP_REMOVED lines=8> */
[----:B0-----:R-:W0:Y:S04]  /*13e50*/  SHFL.IDX PT, R2, R18, 0x1, 0x181f ;  /* 0x00381f0012027f89 */ /* 0x001e2800000e0000 */
[----:B------:R-:W1:Y:S01]  /*13e60*/  SHFL.IDX PT, R3, R24, 0x1, 0x181f ;  /* 0x00381f0018037f89 */ /* 0x000e6200000e0000 */
        /* <DEDUP_REMOVED lines=23> */
[----:B------:R-:W1:Y:S04]  /*13fe0*/  SHFL.IDX PT, R3, R24, 0x3, 0x181f ;  /* 0x00781f0018037f89 */ /* 0x000e6800000e0000 */
[----:B------:R-:W2:Y:S01]  /*13ff0*/  SHFL.IDX PT, R24, R24, 0x4, 0x181f ;  /* 0x00981f0018187f89 */ /* 0x000ea200000e0000 */
[----:B0-----:R-:W-:-:S04]  /*14000*/  IADD3 R2, P0, R2, R0, RZ ;  /* 0x0000000002027210 */ /* 0x001fc80007f1e0ff */
[----:B-1----:R-:W-:Y:S02]  /*14010*/  IADD3.X R3, RZ, R3, RZ, P0, !PT ;  /* 0x00000003ff037210 */ /* 0x002fe400007fe4ff */
[----:B------:R-:W-:-:S13]  /*14020*/  ISETP.LT.OR P0, PT, R8, 0x31, P4 ;  /* 0x000000310800780c */ /* 0x000fda0002701670 */
[----:B------:R0:W-:Y:S01]  /*14030*/  LDGSTS.E.BYPASS.LTC128B.128 [R7+0x1c00], desc[UR36][R2.64], !P0 ;  /* 0x01c0000002077fae */ /* 0x0001e2000c101d64 */
[----:B------:R-:W-:-:S13]  /*14040*/  ISETP.LT.OR P0, PT, R8, 0x31, P3 ;  /* 0x000000310800780c */ /* 0x000fda0001f01670 */
[----:B------:R0:W-:Y:S01]  /*14050*/  LDGSTS.E.BYPASS.LTC128B.128 [R7+0x4400], desc[UR36][R2.64+0x80], !P0 ;  /* 0x0440008002077fae */ /* 0x0001e2000c101d64 */
[----:B------:R-:W-:-:S13]  /*14060*/  ISETP.LT.OR P0, PT, R8, 0x31, P2 ;  /* 0x000000310800780c */ /* 0x000fda0001701670 */
[----:B------:R0:W-:Y:S01]  /*14070*/  LDGSTS.E.BYPASS.LTC128B.128 [R7+0x6c00], desc[UR36][R2.64+0x100], !P0 ;  /* 0x06c0010002077fae */ /* 0x0001e2000c101d64 */
[----:B------:R-:W-:-:S13]  /*14080*/  ISETP.LT.OR P0, PT, R8, 0x31, P1 ;  /* 0x000000310800780c */ /* 0x000fda0000f01670 */
[----:B--2---:R0:W-:Y:S02]  /*14090*/  LDGSTS.E.BYPASS.LTC128B.128 [R7+0x9400], desc[UR36][R2.64+0x180], !P0 ;  /* 0x0940018002077fae */ /* 0x0041e4000c101d64 */
.L_x_374:
[----:B01----:R-:W-:Y:S01]  /*140a0*/  IADD3 R2, P0, R14, R0, RZ ;  /* 0x000000000e027210 */ /* 0x003fe20007f1e0ff */
[----:B------:R-:W-:Y:S01]  /*140b0*/  ULDC.64 UR4, c[0x0][0x328] ;  /* 0x0000ca0000047ab9 */ /* 0x000fe20000000a00 */
[----:B------:R-:W-:Y:S01]  /*140c0*/  ULDC.64 UR6, c[0x0][0x318] ;  /* 0x0000c60000067ab9 */ /* 0x000fe20000000a00 */
[----:B------:R-:W-:Y:S02]  /*140d0*/  IMAD R20, R20, UR4, RZ ;  /* 0x0000000414147c24 */ /* 0x000fe4000f8e02ff */
[----:B------:R-:W-:Y:S01]  /*140e0*/  IMAD.X R3, RZ, RZ, R24, P0 ;  /* 0x000000ffff037224 */ /* 0x000fe200000e0618 */
[----:B------:R-:W-:Y:S01]  /*140f0*/  ISETP.LT.OR P0, PT, R8, 0x41, P4 ;  /* 0x000000410800780c */ /* 0x000fe20002701670 */
[----:B------:R-:W-:-:S12]  /*14100*/  IMAD R9, R5, UR5, R20 ;  /* 0x0000000505097c24 */ /* 0x000fd8000f8e0214 */
        /* <DEDUP_REMOVED lines=10> */
[----:B------:R-:W-:Y:S01]  /*141b0*/  NOP ;  /* 0x0000000000007918 */ /* 0x000fe20000000000 */
[----:B0-----:R-:W-:Y:S01]  /*141c0*/  IMAD.WIDE.U32 R2, R5, UR4, RZ ;  /* 0x0000000405027c25 */ /* 0x001fe2000f8e00ff */
[----:B------:R-:W-:-:S03]  /*141d0*/  ULDC.64 UR4, c[0x0][0x338] ;  /* 0x0000ce0000047ab9 */ /* 0x000fc60000000a00 */
[----:B------:R-:W-:Y:S02]  /*141e0*/  IMAD.IADD R3, R3, 0x1, R9 ;  /* 0x0000000103037824 */ /* 0x000fe400078e0209 */
[----:B------:R-:W-:Y:S02]  /*141f0*/  IMAD R21, R21, UR4, RZ ;  /* 0x0000000415157c24 */ /* 0x000fe4000f8e02ff */
[----:B------:R-:W-:-:S04]  /*14200*/  IMAD.WIDE.U32 R2, R4, UR4, R2 ;  /* 0x0000000404027c25 */ /* 0x000fc8000f8e0002 */
[----:B------:R-:W-:Y:S01]  /*14210*/  IMAD R21, R4, UR5, R21 ;  /* 0x0000000504157c24 */ /* 0x000fe2000f8e0215 */
[----:B------:R-:W-:-:S03]  /*14220*/  ULDC.64 UR4, c[0x0][0x330] ;  /* 0x0000cc0000047ab9 */ /* 0x000fc60000000a00 */
[----:B------:R-:W-:Y:S02]  /*14230*/  IMAD.IADD R3, R3, 0x1, R21 ;  /* 0x0000000103037824 */ /* 0x000fe400078e0215 */
[----:B------:R-:W-:-:S04]  /*14240*/  IMAD.WIDE.U32 R2, R25, UR4, R2 ;  /* 0x0000000419027c25 */ /* 0x000fc8000f8e0002 */
[----:B------:R-:W-:Y:S01]  /*14250*/  IMAD R3, R25, UR5, R3 ;  /* 0x0000000519037c24 */ /* 0x000fe2000f8e0203 */
[----:B------:R-:W-:-:S04]  /*14260*/  LEA R18, P0, R2, UR6, 0x1 ;  /* 0x0000000602127c11 */ /* 0x000fc8000f8008ff */
[----:B------:R-:W-:Y:S02]  /*14270*/  LEA.HI.X R24, R2, UR7, R3, 0x1, P0 ;  /* 0x0000000702187c11 */ /* 0x000fe400080f0c03 */
[----:B------:R-:W-:-:S13]  /*14280*/  PLOP3.LUT P0, PT, PT, PT, PT, 0x80, 0x0 ;  /* 0x000000000000781c */ /* 0x000fda0003f0f070 */
.L_x_278:
        /* <DEDUP_REMOVED lines=10> */
.L_x_279:
[----:B------:R-:W2:Y:S01]  /*14330*/  LDL R2, [R1+0x4] ;  /* 0x0000040001027983 */ /* 0x000ea20000100800 */
[----:B------:R3:W-:Y:S01]  /*14340*/  SYNCS.ARRIVE.TRANS64.A1T0 RZ, [R6+URZ+0x38850], RZ ;  /* 0x038850ff06ff79a7 */ /* 0x0007e2000810003f */
[C---:B------:R-:W-:Y:S02]  /*14350*/  VIADD R0, R26.reuse, 0xffffffff ;  /* 0xffffffff1a007836 */ /* 0x040fe40000000000 */
[----:B------:R-:W-:Y:S02]  /*14360*/  IMAD.MOV.U32 R17, RZ, RZ, R28 ;  /* 0x000000ffff117224 */ /* 0x000fe400078e001c */
[----:B------:R-:W-:Y:S02]  /*14370*/  IMAD.MOV.U32 R7, RZ, RZ, R27 ;  /* 0x000000ffff077224 */ /* 0x000fe400078e001b */
[----:B------:R-:W-:Y:S01]  /*14380*/  IMAD.MOV.U32 R29, RZ, RZ, R26 ;  /* 0x000000ffff1d7224 */ /* 0x000fe200078e001a */
[----:B--2---:R-:W-:-:S13]  /*14390*/  ISETP.GT.AND P0, PT, R26, R2, PT ;  /* 0x000000021a00720c */ /* 0x004fda0003f04270 */
[----:B---3--:R-:W-:Y:S05]  /*143a0*/  @P0 BRA `(.L_x_280) ;  /* 0xffffffec00ec0947 */ /* 0x008fea000383ffff */
.L_x_267:
[----:B------:R-:W-:Y:S05]  /*143b0*/  BSYNC B0 ;  /* 0x0000000000007941 */ /* 0x000fea0003800000 */
.L_x_266:
[----:B------:R-:W3:Y:S01]  /*143c0*/  S2R R2, SR_TID.X ;  /* 0x0000000000027919 */ /* 0x000ee20000002100 */
[----:B------:R-:W-:Y:S01]  /*143d0*/  BSSY B0, `(.L_x_281) ;  /* 0x0000010000007945 */ /* 0x000fe20003800000 */
[----:B---3--:R-:W-:-:S04]  /*143e0*/  LOP3.LUT R2, R2, 0x7f, RZ, 0xc0, !PT ;  /* 0x0000007f02027812 */ /* 0x008fc800078ec0ff */
[----:B------:R-:W-:-:S13]  /*143f0*/  ISETP.NE.AND P0, PT, R2, RZ, PT ;  /* 0x000000ff0200720c */ /* 0x000fda0003f05270 */
[----:B------:R-:W-:Y:S05]  /*14400*/  @P0 BRA `(.L_x_282) ;  /* 0x0000000000300947 */ /* 0x000fea0003800000 */
[----:B------:R-:W3:Y:S01]  /*14410*/  S2R R5, SR_LANEID ;  /* 0x0000000000057919 */ /* 0x000ee20000000000 */
[----:B------:R-:W-:Y:S01]  /*14420*/  VOTEU.ANY UR4, UPT, PT ;  /* 0x0000000000047886 */ /* 0x000fe200038e0100 */
[----:B0-----:R-:W0:Y:S01]  /*14430*/  LDC.64 R2, c[0x0][0xc60] ;  /* 0x00031800ff027b82 */ /* 0x001e220000000a00 */
[----:B------:R-:W3:Y:S02]  /*14440*/  FLO.U32 R0, UR4 ;  /* 0x0000000400007d00 */ /* 0x000ee400080e0000 */
[----:B---3--:R-:W-:-:S06]  /*14450*/  ISETP.EQ.U32.AND P0, PT, R0, R5, PT ;  /* 0x000000050000720c */ /* 0x008fcc0003f02070 */
[----:B------:R-:W0:Y:S07]  /*14460*/  POPC R5, UR4 ;  /* 0x0000000400057d09 */ /* 0x000e2e0008000000 */
[----:B0-----:R-:W3:Y:S01]  /*14470*/  @P0 ATOMG.E.ADD.STRONG.GPU PT, R3, desc[UR36][R2.64], R5 ;  /* 0x00000005020309a8 */ /* 0x001ee200081ee1e4 */
[----:B------:R-:W0:Y:S02]  /*14480*/  S2R R4, SR_LTMASK ;  /* 0x0000000000047919 */ /* 0x000e240000003900 */
[----:B0-----:R-:W-:-:S04]  /*14490*/  LOP3.LUT R4, R4, UR4, RZ, 0xc0, !PT ;  /* 0x0000000404047c12 */ /* 0x001fc8000f8ec0ff */
[----:B--2---:R-:W0:Y:S01]  /*144a0*/  POPC R7, R4 ;  /* 0x0000000400077309 */ /* 0x004e220000000000 */
[----:B---3--:R-:W0:Y:S02]  /*144b0*/  SHFL.IDX PT, R0, R3, R0, 0x1f ;  /* 0x00001f0003007589 */ /* 0x008e2400000e0000 */
[----:B0-----:R-:W-:-:S07]  /*144c0*/  IADD3 R16, R0, UR39, R7 ;  /* 0x0000002700107c10 */ /* 0x001fce000fffe007 */
.L_x_282:
[----:B------:R-:W-:Y:S05]  /*144d0*/  BSYNC B0 ;  /* 0x0000000000007941 */ /* 0x000fea0003800000 */
.L_x_281:
[----:B------:R-:W-:-:S13]  /*144e0*/  LOP3.LUT P0, RZ, R23, 0x20, RZ, 0xc0, !PT ;  /* 0x0000002017ff7812 */ /* 0x000fda000780c0ff */
[----:B------:R-:W-:Y:S05]  /*144f0*/  @!P0 BRA `(.L_x_283) ;  /* 0x0000000000048947 */ /* 0x000fea0003800000 */
[----:B------:R-:W-:Y:S01]  /*14500*/  BPT.TRAP 0x1 ;  /* 0x000000040000795c */ /* 0x000fe20000300000 */
.L_x_283:
[----:B------:R-:W3:Y:S01]  /*14510*/  LDL.LU R0, [R1] ;  /* 0x0000000001007983 */ /* 0x000ee20000300800 */
[----:B------:R-:W-:Y:S01]  /*14520*/  IMAD R4, R27, 0x8, R22 ;  /* 0x000000081b047824 */ /* 0x000fe200078e0216 */
[----:B0-----:R-:W-:Y:S01]  /*14530*/  SHF.L.U32 R3, R28, 0x1f, RZ ;  /* 0x0000001f1c037819 */ /* 0x001fe200000006ff */
[----:B------:R-:W-:Y:S03]  /*14540*/  BSSY B0, `(.L_x_284) ;  /* 0x0000004000007945 */ /* 0x000fe60003800000 */
[----:B------:R-:W0:Y:S01]  /*14550*/  SYNCS.PHASECHK.TRANS64.TRYWAIT P0, [R4+URZ+0x38860], R3 ;  /* 0x03886003040075a7 */ /* 0x000e22000800017f */
[----:B---3--:R-:W-:Y:S01]  /*14560*/  IMAD R5, R26, -0x50, R0 ;  /* 0xffffffb01a057824 */ /* 0x008fe200078e0200 */
[----:B0-----:R-:W-:Y:S06]  /*14570*/  @!P0 BRA `(.L_x_285) ;  /* 0x0000003800848947 */ /* 0x001fec0003800000 */
.L_x_375:
[----:B------:R-:W-:Y:S05]  /*14580*/  BSYNC B0 ;  /* 0x0000000000007941 */ /* 0x000fea0003800000 */
.L_x_284:
[----:B------:R-:W3:Y:S01]  /*14590*/  S2R R0, SR_TID.X ;  /* 0x0000000000007919 */ /* 0x000ee20000002100 */
[----:B------:R-:W-:Y:S01]  /*145a0*/  UMOV UR4, 0xffffffff ;  /* 0xffffffff00047882 */ /* 0x000fe20000000000 */
[----:B--2---:R-:W-:Y:S01]  /*145b0*/  IMAD R7, R27, 0x5000, R31 ;  /* 0x000050001b077824 */ /* 0x004fe200078e021f */
[----:B---3--:R-:W-:-:S04]  /*145c0*/  LOP3.LUT R0, R0, 0x7f, RZ, 0xc0, !PT ;  /* 0x0000007f00007812 */ /* 0x008fc800078ec0ff */
[----:B------:R-:W-:-:S05]  /*145d0*/  SHF.R.U32.HI R0, RZ, 0x3, R0 ;  /* 0x00000003ff007819 */ /* 0x000fca0000011600 */
[----:B------:R-:W-:Y:S01]  /*145e0*/  IMAD.IADD R5, R5, 0x1, -R0 ;  /* 0x0000000105057824 */ /* 0x000fe200078e0a00 */
[----:B------:R-:W-:Y:S06]  /*145f0*/  BRA.DIV UR4, `(.L_x_286) ;  /* 0x0000003a04787947 */ /* 0x000fec000b800000 */
[----:B-1----:R-:W1:Y:S01]  /*14600*/  SHFL.IDX PT, R14, R18, RZ, 0x181f ;  /* 0x00181fff120e7589 */ /* 0x002e6200000e0000 */
[----:B------:R-:W-:Y:S01]  /*14610*/  ULDC UR4, c[0x0][0x2f4] ;  /* 0x0000bd0000047ab9 */ /* 0x000fe20000000800 */
[C---:B------:R-:W-:Y:S01]  /*14620*/  IMAD.SHL.U32 R8, R32.reuse, 0x2, RZ ;  /* 0x0000000220087824 */ /* 0x040fe200078e00ff */
[----:B------:R-:W-:Y:S01]  /*14630*/  ISETP.GE.AND P3, PT, R32, UR4, PT ;  /* 0x0000000420007c0c */ /* 0x000fe2000bf66270 */
[----:B0-----:R-:W0:Y:S01]  /*14640*/  SHFL.IDX PT, R3, R24, RZ, 0x181f ;  /* 0x00181fff18037589 */ /* 0x001e2200000e0000 */
[----:B------:R-:W-:Y:S01]  /*14650*/  ISETP.GE.AND P2, PT, R37, UR4, PT ;  /* 0x0000000425007c0c */ /* 0x000fe2000bf46270 */
[----:B------:R-:W-:Y:S01]  /*14660*/  IMAD R0, R7, 0x2, R22 ;  /* 0x0000000207007824 */ /* 0x000fe200078e0216 */
[----:B------:R-:W-:Y:S01]  /*14670*/  ISETP.LT.OR P4, PT, R5, 0x1, P3 ;  /* 0x000000010500780c */ /* 0x000fe20001f81670 */
[----:B------:R-:W-:Y:S01]  /*14680*/  SHFL.IDX PT, R7, R24, 0x1, 0x181f ;  /* 0x00381f0018077f89 */ /* 0x000fe200000e0000 */
[----:B------:R-:W-:-:S03]  /*14690*/  ISETP.GE.AND P1, PT, R36, UR4, PT ;  /* 0x0000000424007c0c */ /* 0x000fc6000bf26270 */
[----:B------:R-:W-:Y:S01]  /*146a0*/  SHFL.IDX PT, R9, R24, 0x2, 0x181f ;  /* 0x00581f0018097f89 */ /* 0x000fe200000e0000 */
[----:B-1----:R-:W-:-:S03]  /*146b0*/  IADD3 R2, P0, R14, R8, RZ ;  /* 0x000000080e027210 */ /* 0x002fc60007f1e0ff */
[----:B------:R-:W1:Y:S02]  /*146c0*/  SHFL.IDX PT, R14, R18, 0x1, 0x181f ;  /* 0x00381f00120e7f89 */ /* 0x000e6400000e0000 */
[----:B0-----:R-:W-:Y:S01]  /*146d0*/  IMAD.X R3, RZ, RZ, R3, P0 ;  /* 0x000000ffff037224 */ /* 0x001fe200000e0603 */
[----:B------:R-:W-:-:S04]  /*146e0*/  ISETP.LT.OR P0, PT, R5, 0x1, P2 ;  /* 0x000000010500780c */ /* 0x000fc80001701670 */
[----:B------:R-:W-:Y:S01]  /*146f0*/  LDGSTS.E.BYPASS.LTC128B.128 [R0+0x400], desc[UR36][R2.64], !P4 ;  /* 0x0040000002007fae */ /* 0x000fe2000e101d64 */
[----:B------:R-:W-:-:S08]  /*14700*/  ISETP.LT.OR P4, PT, R5, 0x1, P1 ;  /* 0x000000010500780c */ /* 0x000fd00000f81670 */
[----:B------:R-:W-:Y:S01]  /*14710*/  LDGSTS.E.BYPASS.LTC128B.128 [R0+0x2c00], desc[UR36][R2.64+0x80], !P0 ;  /* 0x02c0008002007fae */ /* 0x000fe2000c101d64 */
[----:B------:R-:W-:-:S04]  /*14720*/  ISETP.GE.AND P0, PT, R34, UR4, PT ;  /* 0x0000000422007c0c */ /* 0x000fc8000bf06270 */
[----:B------:R-:W-:Y:S01]  /*14730*/  LDGSTS.E.BYPASS.LTC128B.128 [R0+0x5400], desc[UR36][R2.64+0x100], !P4 ;  /* 0x0540010002007fae */ /* 0x000fe2000e101d64 */
[----:B------:R-:W-:-:S13]  /*14740*/  ISETP.LT.OR P4, PT, R5, 0x1, P0 ;  /* 0x000000010500780c */ /* 0x000fda0000781670 */
[----:B------:R0:W-:Y:S01]  /*14750*/  LDGSTS.E.BYPASS.LTC128B.128 [R0+0x7c00], desc[UR36][R2.64+0x180], !P4 ;  /* 0x07c0018002007fae */ /* 0x0001e2000e101d64 */
[----:B-1----:R-:W-:-:S03]  /*14760*/  IADD3 R6, P4, R14, R8, RZ ;  /* 0x000000080e067210 */ /* 0x002fc60007f9e0ff */
[----:B------:R-:W0:Y:S02]  /*14770*/  SHFL.IDX PT, R14, R18, 0x2, 0x181f ;  /* 0x00581f00120e7f89 */ /* 0x000e2400000e0000 */
[----:B------:R-:W-:Y:S01]  /*14780*/  IMAD.X R7, RZ, RZ, R7, P4 ;  /* 0x000000ffff077224 */ /* 0x000fe200020e0607 */
[----:B------:R-:W-:-:S13]  /*14790*/  ISETP.LT.OR P4, PT, R5, 0x11, P3 ;  /* 0x000000110500780c */ /* 0x000fda0001f81670 */
[----:B------:R-:W-:Y:S01]  /*147a0*/  LDGSTS.E.BYPASS.LTC128B.128 [R0+0xc00], desc[UR36][R6.64], !P4 ;  /* 0x00c0000006007fae */ /* 0x000fe2000e101d64 */
[----:B------:R-:W-:-:S13]  /*147b0*/  ISETP.LT.OR P4, PT, R5, 0x11, P2 ;  /* 0x000000110500780c */ /* 0x000fda0001781670 */
[----:B------:R-:W-:Y:S01]  /*147c0*/  LDGSTS.E.BYPASS.LTC128B.128 [R0+0x3400], desc[UR36][R6.64+0x80], !P4 ;  /* 0x0340008006007fae */ /* 0x000fe2000e101d64 */
[----:B------:R-:W-:-:S13]  /*147d0*/  ISETP.LT.OR P4, PT, R5, 0x11, P1 ;  /* 0x000000110500780c */ /* 0x000fda0000f81670 */
[----:B------:R-:W-:Y:S01]  /*147e0*/  LDGSTS.E.BYPASS.LTC128B.128 [R0+0x5c00], desc[UR36][R6.64+0x100], !P4 ;  /* 0x05c0010006007fae */ /* 0x000fe2000e101d64 */
[----:B------:R-:W-:-:S13]  /*147f0*/  ISETP.LT.OR P4, PT, R5, 0x11, P0 ;  /* 0x000000110500780c */ /* 0x000fda0000781670 */
[----:B------:R-:W-:Y:S01]  /*14800*/  LDGSTS.E.BYPASS.LTC128B.128 [R0+0x8400], desc[UR36][R6.64+0x180], !P4 ;  /* 0x0840018006007fae */ /* 0x000fe2000e101d64 */
[----:B0-----:R-:W-:-:S03]  /*14810*/  IADD3 R2, P4, R14, R8, RZ ;  /* 0x000000080e027210 */ /* 0x001fc60007f9e0ff */
[----:B------:R-:W0:Y:S02]  /*14820*/  SHFL.IDX PT, R14, R18, 0x3, 0x181f ;  /* 0x00781f00120e7f89 */ /* 0x000e2400000e0000 */
[----:B------:R-:W-:Y:S01]  /*14830*/  IMAD.X R3, RZ, RZ, R9, P4 ;  /* 0x000000ffff037224 */ /* 0x000fe200020e0609 */
[C---:B------:R-:W-:Y:S01]  /*14840*/  ISETP.LT.OR P4, PT, R5.reuse, 0x21, P3 ;  /* 0x000000210500780c */ /* 0x040fe20001f81670 */
[----:B------:R-:W1:Y:S04]  /*14850*/  SHFL.IDX PT, R9, R24, 0x3, 0x181f ;  /* 0x00781f0018097f89 */ /* 0x000e6800000e0000 */
[----:B------:R-:W2:Y:S08]  /*14860*/  SHFL.IDX PT, R24, R24, 0x4, 0x181f ;  /* 0x00981f0018187f89 */ /* 0x000eb000000e0000 */
[----:B------:R-:W-:Y:S01]  /*14870*/  LDGSTS.E.BYPASS.LTC128B.128 [R0+0x1400], desc[UR36][R2.64], !P4 ;  /* 0x0140000002007fae */ /* 0x000fe2000e101d64 */
[----:B------:R-:W-:-:S13]  /*14880*/  ISETP.LT.OR P4, PT, R5, 0x21, P2 ;  /* 0x000000210500780c */ /* 0x000fda0001781670 */
[----:B------:R-:W-:Y:S01]  /*14890*/  LDGSTS.E.BYPASS.LTC128B.128 [R0+0x3c00], desc[UR36][R2.64+0x80], !P4 ;  /* 0x03c0008002007fae */ /* 0x000fe2000e101d64 */
[----:B------:R-:W-:-:S13]  /*148a0*/  ISETP.LT.OR P4, PT, R5, 0x21, P1 ;  /* 0x000000210500780c */ /* 0x000fda0000f81670 */
[----:B------:R-:W-:Y:S01]  /*148b0*/  LDGSTS.E.BYPASS.LTC128B.128 [R0+0x6400], desc[UR36][R2.64+0x100], !P4 ;  /* 0x0640010002007fae */ /* 0x000fe2000e101d64 */
[----:B------:R-:W-:-:S13]  /*148c0*/  ISETP.LT.OR P4, PT, R5, 0x21, P0 ;  /* 0x000000210500780c */ /* 0x000fda0000781670 */
[----:B------:R0:W-:Y:S02]  /*148d0*/  LDGSTS.E.BYPASS.LTC128B.128 [R0+0x8c00], desc[UR36][R2.64+0x180], !P4 ;  /* 0x08c0018002007fae */ /* 0x0001e4000e101d64 */
[----:B0-----:R-:W-:Y:S02]  /*148e0*/  IADD3 R2, P4, R14, R8, RZ ;  /* 0x000000080e027210 */ /* 0x001fe40007f9e0ff */
[----:B------:R3:W4:Y:S03]  /*148f0*/  SHFL.IDX PT, R14, R18, 0x4, 0x181f ;  /* 0x00981f00120e7f89 */ /* 0x00072600000e0000 */
[----:B-1----:R-:W-:Y:S01]  /*14900*/  IMAD.X R3, RZ, RZ, R9, P4 ;  /* 0x000000ffff037224 */ /* 0x002fe200020e0609 */
        /* <DEDUP_REMOVED lines=8> */
.L_x_387:
[C---:B------:R-:W-:Y:S02]  /*14990*/  ISETP.LT.OR P3, PT, R5.reuse, 0x41, P3 ;  /* 0x000000410500780c */ /* 0x040fe40001f61670 */
[C---:B------:R-:W-:Y:S02]  /*149a0*/  ISETP.LT.OR P2, PT, R5.reuse, 0x41, P2 ;  /* 0x000000410500780c */ /* 0x040fe40001741670 */
[C---:B------:R-:W-:Y:S02]  /*149b0*/  ISETP.LT.OR P1, PT, R5.reuse, 0x41, P1 ;  /* 0x000000410500780c */ /* 0x040fe40000f21670 */
[----:B0--3--:R-:W-:Y:S02]  /*149c0*/  IADD3 R2, P4, R14, R8, RZ ;  /* 0x000000080e027210 */ /* 0x009fe40007f9e0ff */
[----:B------:R-:W-:-:S03]  /*149d0*/  ISETP.LT.OR P0, PT, R5, 0x41, P0 ;  /* 0x000000410500780c */ /* 0x000fc60000701670 */
[----:B------:R-:W-:-:S05]  /*149e0*/  IMAD.X R3, RZ, RZ, R24, P4 ;  /* 0x000000ffff037224 */ /* 0x000fca00020e0618 */
        /* <DEDUP_REMOVED lines=9> */
.L_x_287:
        /* <DEDUP_REMOVED lines=10> */
.L_x_288:
[----:B------:R1:W-:Y:S01]  /*14b20*/  SYNCS.ARRIVE.TRANS64.A1T0 RZ, [R4+URZ+0x38850], RZ ;  /* 0x038850ff04ff79a7 */ /* 0x0003e2000810003f */
[----:B------:R-:W-:-:S05]  /*14b30*/  VIADD R27, R27, 0x1 ;  /* 0x000000011b1b7836 */ /* 0x000fca0000000000 */
[----:B------:R-:W-:-:S04]  /*14b40*/  ISETP.NE.AND P0, PT, R27, 0x2, PT ;  /* 0x000000021b00780c */ /* 0x000fc80003f05270 */
[----:B0-----:R-:W-:Y:S02]  /*14b50*/  SEL R3, RZ, 0x1, P0 ;  /* 0x00000001ff037807 */ /* 0x001fe40000000000 */
[----:B------:R-:W-:Y:S02]  /*14b60*/  SEL R27, R27, RZ, P0 ;  /* 0x000000ff1b1b7207 */ /* 0x000fe40000000000 */
[----:B-1----:R-:W-:-:S07]  /*14b70*/  LOP3.LUT R28, R28, R3, RZ, 0x3c, !PT ;  /* 0x000000031c1c7212 */ /* 0x002fce00078e3cff */
.L_x_243:
[----:B------:R-:W-:Y:S05]  /*14b80*/  BSYNC B7 ;  /* 0x0000000000077941 */ /* 0x000fea0003800000 */
.L_x_241:
[----:B------:R-:W-:-:S13]  /*14b90*/  LOP3.LUT P0, RZ, R23, 0x100, RZ, 0xc0, !PT ;  /* 0x0000010017ff7812 */ /* 0x000fda000780c0ff */
[----:B------:R-:W-:Y:S05]  /*14ba0*/  @!P0 BRA `(.L_x_289) ;  /* 0x0000000000248947 */ /* 0x000fea0003800000 */
[----:B------:R-:W-:Y:S05]  /*14bb0*/  WARPSYNC.ALL ;  /* 0x0000000000007948 */ /* 0x000fea0003800000 */
[----:B------:R-:W0:Y:S08]  /*14bc0*/  S2UR UR5, SR_CgaCtaId ;  /* 0x00000000000579c3 */ /* 0x000e300000008800 */
[----:B------:R-:W-:Y:S06]  /*14bd0*/  BAR.SYNC.DEFER_BLOCKING 0x5, 0x180 ;  /* 0x0146000000007b1d */ /* 0x000fec0000010000 */
[----:B------:R-:W-:-:S02]  /*14be0*/  UMOV UR4, 0x400 ;  /* 0x0000040000047882 */ /* 0x000fc40000000000 */
[----:B0-----:R-:W-:-:S06]  /*14bf0*/  ULEA UR4, UR5, UR4, 0x18 ;  /* 0x0000000405047291 */ /* 0x001fcc000f8ec03f */
[----:B------:R-:W-:-:S05]  /*14c00*/  IMAD.U32 R22, RZ, RZ, UR4 ;  /* 0x00000004ff167e24 */ /* 0x000fca000f8e00ff */
[----:B------:R0:W1:Y:S01]  /*14c10*/  LDS.128 R16, [R22+0x388d0] ;  /* 0x0388d00016107984 */ /* 0x0000620000000c00 */
[----:B------:R-:W-:Y:S06]  /*14c20*/  BAR.ARV 0x4, 0x180 ;  /* 0x0106000000007b1d */ /* 0x000fec0000002000 */
[----:B------:R-:W-:Y:S05]  /*14c30*/  BRA `(.L_x_290) ;  /* 0x0000000800d07947 */ /* 0x000fea0003800000 */
.L_x_289:
[----:B------:R-:W0:Y:S01]  /*14c40*/  S2R R9, SR_TID.X ;  /* 0x0000000000097919 */ /* 0x000e220000002100 */
[----:B------:R-:W-:Y:S01]  /*14c50*/  UMOV UR4, 0xffffffff ;  /* 0xffffffff00047882 */ /* 0x000fe20000000000 */
[----:B0-----:R-:W-:-:S04]  /*14c60*/  LOP3.LUT R9, R9, 0x1f, RZ, 0xc0, !PT ;  /* 0x0000001f09097812 */ /* 0x001fc800078ec0ff */
[----:B------:R-:W-:Y:S01]  /*14c70*/  ISETP.NE.AND P0, PT, R9, 0x1f, PT ;  /* 0x0000001f0900780c */ /* 0x000fe20003f05270 */
[----:B------:R-:W-:-:S12]  /*14c80*/  BRA.DIV UR4, `(.L_x_291) ;  /* 0x0000003a04d87947 */ /* 0x000fd8000b800000 */
[----:B------:R-:W-:Y:S01]  /*14c90*/  IMAD.IADD R7, R19, 0x1, R9 ;  /* 0x0000000113077824 */ /* 0x000fe200078e0209 */
[----:B------:R-:W-:-:S04]  /*14ca0*/  ULDC UR4, c[0x0][0xc3c] ;  /* 0x00030f0000047ab9 */ /* 0x000fc80000000800 */
[----:B------:R-:W-:-:S13]  /*14cb0*/  ISETP.GE.OR P1, PT, R7, UR4, !P0 ;  /* 0x0000000407007c0c */ /* 0x000fda000c726670 */
[----:B------:R-:W0:Y:S08]  /*14cc0*/  @!P1 LDC.64 R2, c[0x0][0xc80] ;  /* 0x00032000ff029b82 */ /* 0x000e300000000a00 */
[----:B------:R-:W1:Y:S01]  /*14cd0*/  @!P1 LDC.64 R4, c[0x0][0xc78] ;  /* 0x00031e00ff049b82 */ /* 0x000e620000000a00 */
[----:B0-----:R-:W-:-:S05]  /*14ce0*/  @!P1 IMAD.WIDE R2, R7, 0x4, R2 ;  /* 0x0000000407029825 */ /* 0x001fca00078e0202 */
[----:B------:R1:W2:Y:S02]  /*14cf0*/  @!P1 LDG.E R6, desc[UR36][R2.64] ;  /* 0x0000002402069981 */ /* 0x0002a4000c1e1900 */
[----:B-1----:R-:W-:-:S05]  /*14d00*/  @!P1 IMAD.WIDE R2, R7, 0x4, R4 ;  /* 0x0000000407029825 */ /* 0x002fca00078e0204 */
[----:B------:R-:W3:Y:S01]  /*14d10*/  @!P1 LDG.E R5, desc[UR36][R2.64] ;  /* 0x0000002402059981 */ /* 0x000ee2000c1e1900 */
[----:B------:R-:W-:Y:S01]  /*14d20*/  IMAD.MOV.U32 R7, RZ, RZ, RZ ;  /* 0x000000ffff077224 */ /* 0x000fe200078e00ff */
[C---:B------:R-:W-:Y:S01]  /*14d30*/  ISETP.GE.U32.AND P2, PT, R9.reuse, 0x2, PT ;  /* 0x000000020900780c */ /* 0x040fe20003f46070 */
[----:B------:R-:W-:Y:S01]  /*14d40*/  IMAD.MOV.U32 R4, RZ, RZ, RZ ;  /* 0x000000ffff047224 */ /* 0x000fe200078e00ff */
[C---:B------:R-:W-:Y:S01]  /*14d50*/  ISETP.GE.U32.AND P3, PT, R9.reuse, 0x4, PT ;  /* 0x000000040900780c */ /* 0x040fe20003f66070 */
[----:B------:R-:W-:Y:S01]  /*14d60*/  SHFL.IDX PT, R0, R16, RZ, 0x1f ;  /* 0x00001fff10007589 */ /* 0x000fe200000e0000 */
[C---:B------:R-:W-:Y:S02]  /*14d70*/  ISETP.GE.U32.AND P4, PT, R9.reuse, 0x8, PT ;  /* 0x000000080900780c */ /* 0x040fe40003f86070 */
[----:B------:R-:W-:Y:S01]  /*14d80*/  ISETP.GE.U32.AND P5, PT, R9, 0x10, PT ;  /* 0x000000100900780c */ /* 0x000fe20003fa6070 */
[----:B------:R-:W-:Y:S01]  /*14d90*/  SHFL.IDX PT, R8, R16, 0x1, 0x1f ;  /* 0x00201f0010087f89 */ /* 0x000fe200000e0000 */
[----:B--2---:R-:W-:-:S02]  /*14da0*/  @!P1 IMAD.MOV.U32 R7, RZ, RZ, R6 ;  /* 0x000000ffff079224 */ /* 0x004fc400078e0006 */
[----:B------:R-:W-:Y:S02]  /*14db0*/  IMAD.MOV.U32 R6, RZ, RZ, RZ ;  /* 0x000000ffff067224 */ /* 0x000fe400078e00ff */
[----:B---3--:R-:W-:Y:S01]  /*14dc0*/  @!P1 IMAD.MOV.U32 R4, RZ, RZ, R5 ;  /* 0x000000ffff049224 */ /* 0x008fe200078e0005 */
[----:B------:R-:W-:-:S03]  /*14dd0*/  ISETP.NE.AND P1, PT, R9, RZ, PT ;  /* 0x000000ff0900720c */ /* 0x000fc60003f25270 */
[----:B------:R-:W-:-:S05]  /*14de0*/  IMAD R13, R4, R7, RZ ;  /* 0x00000007040d7224 */ /* 0x000fca00078e02ff */
        /* <DEDUP_REMOVED lines=15> */
[----:B------:R0:W1:Y:S02]  /*14ee0*/  SHFL.IDX PT, R14, R2, 0x1f, 0x1f ;  /* 0x03e01f00020e7f89 */ /* 0x00006400000e0000 */
.L_x_397:
[----:B------:R-:W-:Y:S02]  /*14ef0*/  ULDC UR4, c[0x0][0xc38] ;  /* 0x00030e0000047ab9 */ /* 0x000fe40000000800 */
[----:B------:R-:W-:-:S04]  /*14f00*/  IMAD.U32 R5, RZ, RZ, UR4 ;  /* 0x00000004ff057e24 */ /* 0x000fc8000f8e00ff */
[----:B-1----:R-:W-:-:S04]  /*14f10*/  IMAD R14, R14, R5, RZ ;  /* 0x000000050e0e7224 */ /* 0x002fc800078e02ff */
[----:B------:R-:W-:-:S05]  /*14f20*/  IMAD.IADD R9, R8, 0x1, R14 ;  /* 0x0000000108097824 */ /* 0x000fca00078e020e */
[----:B------:R-:W-:-:S13]  /*14f30*/  ISETP.GT.AND P6, PT, R9, R0, PT ;  /* 0x000000000900720c */ /* 0x000fda0003fc4270 */
[----:B------:R-:W-:Y:S05]  /*14f40*/  @P6 BRA `(.L_x_292) ;  /* 0x0000000000a46947 */ /* 0x000fea0003800000 */
.L_x_295:
[----:B0-----:R-:W0:Y:S01]  /*14f50*/  LDC R2, c[0x0][0xc3c] ;  /* 0x00030f00ff027b82 */ /* 0x001e220000000800 */
[----:B------:R-:W-:-:S05]  /*14f60*/  VIADD R19, R19, 0x1f ;  /* 0x0000001f13137836 */ /* 0x000fca0000000000 */
[----:B0-----:R-:W-:-:S13]  /*14f70*/  ISETP.GE.AND P6, PT, R19, R2, PT ;  /* 0x000000021300720c */ /* 0x001fda0003fc6270 */
[----:B------:R-:W-:Y:S05]  /*14f80*/  @P6 BRA `(.L_x_293) ;  /* 0x0000000400b86947 */ /* 0x000fea0003800000 */
[----:B------:R-:W0:Y:S01]  /*14f90*/  S2R R3, SR_TID.X ;  /* 0x0000000000037919 */ /* 0x000e220000002100 */
[----:B------:R-:W-:Y:S01]  /*14fa0*/  IMAD.MOV.U32 R7, RZ, RZ, RZ ;  /* 0x000000ffff077224 */ /* 0x000fe200078e00ff */
[----:B0-----:R-:W-:-:S05]  /*14fb0*/  LOP3.LUT R3, R3, 0x1f, RZ, 0xc0, !PT ;  /* 0x0000001f03037812 */ /* 0x001fca00078ec0ff */
[----:B------:R-:W-:-:S05]  /*14fc0*/  IMAD.IADD R11, R19, 0x1, R3 ;  /* 0x00000001130b7824 */ /* 0x000fca00078e0203 */
[----:B------:R-:W-:-:S13]  /*14fd0*/  ISETP.GE.OR P6, PT, R11, R2, !P0 ;  /* 0x000000020b00720c */ /* 0x000fda00047c6670 */
[----:B------:R-:W0:Y:S08]  /*14fe0*/  @!P6 LDC.64 R2, c[0x0][0xc80] ;  /* 0x00032000ff02eb82 */ /* 0x000e300000000a00 */
[----:B------:R-:W1:Y:S01]  /*14ff0*/  @!P6 LDC.64 R4, c[0x0][0xc78] ;  /* 0x00031e00ff04eb82 */ /* 0x000e620000000a00 */
[----:B0-----:R-:W-:-:S05]  /*15000*/  @!P6 IMAD.WIDE R2, R11, 0x4, R2 ;  /* 0x000000040b02e825 */ /* 0x001fca00078e0202 */
[----:B------:R1:W2:Y:S02]  /*15010*/  @!P6 LDG.E R7, desc[UR36][R2.64] ;  /* 0x000000240207e981 */ /* 0x0002a4000c1e1900 */
[----:B-1----:R-:W-:-:S04]  /*15020*/  @!P6 IMAD.WIDE R2, R11, 0x4, R4 ;  /* 0x000000040b02e825 */ /* 0x002fc800078e0204 */
[----:B------:R-:W-:-:S06]  /*15030*/  IMAD.MOV.U32 R4, RZ, RZ, RZ ;  /* 0x000000ffff047224 */ /* 0x000fcc00078e00ff */
[----:B------:R-:W2:Y:S01]  /*15040*/  @!P6 LDG.E R4, desc[UR36][R2.64] ;  /* 0x000000240204e981 */ /* 0x000ea2000c1e1900 */
[----:B------:R-:W-:Y:S01]  /*15050*/  UMOV UR4, 0xffffffff ;  /* 0xffffffff00047882 */ /* 0x000fe20000000000 */
[----:B--2---:R-:W-:Y:S02]  /*15060*/  IMAD R13, R4, R7, RZ ;  /* 0x00000007040d7224 */ /* 0x004fe400078e02ff */
[----:B------:R-:W-:Y:S05]  /*15070*/  BRA.DIV UR4, `(.L_x_294) ;  /* 0x0000003e04187947 */ /* 0x000fea000b800000 */
        /* <DEDUP_REMOVED lines=16> */
.L_x_405:
[----:B------:R-:W-:Y:S02]  /*15180*/  ULDC UR4, c[0x0][0xc38] ;  /* 0x00030e0000047ab9 */ /* 0x000fe40000000800 */
[----:B------:R-:W-:-:S04]  /*15190*/  IMAD.U32 R5, RZ, RZ, UR4 ;  /* 0x00000004ff057e24 */ /* 0x000fc8000f8e00ff */
[----:B-1----:R-:W-:-:S04]  /*151a0*/  IMAD R14, R14, R5, RZ ;  /* 0x000000050e0e7224 */ /* 0x002fc800078e02ff */
[----:B------:R-:W-:-:S05]  /*151b0*/  IMAD.IADD R9, R14, 0x1, R9 ;  /* 0x000000010e097824 */ /* 0x000fca00078e0209 */
[----:B------:R-:W-:-:S13]  /*151c0*/  ISETP.GT.AND P6, PT, R9, R0, PT ;  /* 0x000000000900720c */ /* 0x000fda0003fc4270 */
[----:B------:R-:W-:Y:S05]  /*151d0*/  @!P6 BRA `(.L_x_295) ;  /* 0xfffffffc005ce947 */ /* 0x000fea000383ffff */
.L_x_292:
[----:B------:R-:W-:Y:S01]  /*151e0*/  IMAD.IADD R9, R9, 0x1, -R14 ;  /* 0x0000000109097824 */ /* 0x000fe200078e0a0e */
[----:B------:R-:W-:-:S03]  /*151f0*/  UMOV UR4, 0xffffffff ;  /* 0xffffffff00047882 */ /* 0x000fc60000000000 */
[----:B------:R-:W-:-:S05]  /*15200*/  IMAD R3, R2, R5, R9 ;  /* 0x0000000502037224 */ /* 0x000fca00078e0209 */
[----:B------:R-:W-:Y:S01]  /*15210*/  ISETP.GT.AND P6, PT, R3, R0, PT ;  /* 0x000000000300720c */ /* 0x000fe20003fc4270 */
[----:B------:R-:W-:-:S12]  /*15220*/  BRA.DIV UR4, `(.L_x_296) ;  /* 0x0000003e04647947 */ /* 0x000fd8000b800000 */
[----:B------:R-:W-:-:S04]  /*15230*/  VOTE.ANY R3, PT, !P6 ;  /* 0x0000000000037806 */ /* 0x000fc800070e0100 */
[----:B------:R-:W1:Y:S02]  /*15240*/  POPC R8, R3 ;  /* 0x0000000300087309 */ /* 0x000e640000000000 */
[----:B-1----:R1:W2:Y:S04]  /*15250*/  SHFL.IDX PT, R7, R7, R8, 0x1f ;  /* 0x00001f0807077589 */ /* 0x0022a800000e0000 */
[----:B------:R1:W3:Y:S02]  /*15260*/  SHFL.IDX PT, R4, R4, R8, 0x1f ;  /* 0x00001f0804047589 */ /* 0x0002e400000e0000 */
.L_x_410:
[----:B------:R-:W-:-:S13]  /*15270*/  ISETP.NE.AND P0, PT, R3, RZ, PT ;  /* 0x000000ff0300720c */ /* 0x000fda0003f05270 */
[----:B------:R-:W-:Y:S05]  /*15280*/  @!P0 BRA `(.L_x_297) ;  /* 0x0000000000108947 */ /* 0x000fea0003800000 */
[----:B------:R-:W-:Y:S01]  /*15290*/  UMOV UR4, 0xffffffff ;  /* 0xffffffff00047882 */ /* 0x000fe20000000000 */
[----:B------:R-:W-:Y:S02]  /*152a0*/  VIADD R12, R8, 0xffffffff ;  /* 0xffffffff080c7836 */ /* 0x000fe40000000000 */
[----:B------:R-:W-:Y:S05]  /*152b0*/  BRA.DIV UR4, `(.L_x_298) ;  /* 0x0000003e049c7947 */ /* 0x000fea000b800000 */
[----:B------:R4:W0:Y:S02]  /*152c0*/  SHFL.IDX PT, R6, R2, R12, 0x1f ;  /* 0x00001f0c02067589 */ /* 0x00082400000e0000 */
.L_x_297:
[----:B--2---:R-:W-:Y:S01]  /*152d0*/  IABS R10, R7 ;  /* 0x00000007000a7213 */ /* 0x004fe20000000000 */
[----:B0-----:R-:W-:Y:S01]  /*152e0*/  IMAD R16, R6, R5, R9 ;  /* 0x0000000506107224 */ /* 0x001fe200078e0209 */
[----:B---3--:R-:W-:Y:S01]  /*152f0*/  IABS R5, R4 ;  /* 0x0000000400057213 */ /* 0x008fe20000000000 */
[----:B------:R-:W-:Y:S01]  /*15300*/  IMAD.IADD R19, R8, 0x1, R19 ;  /* 0x0000000108137824 */ /* 0x000fe200078e0213 */
[----:B------:R-:W0:Y:S01]  /*15310*/  I2F.RP R11, R10 ;  /* 0x0000000a000b7306 */ /* 0x000e220000209400 */
[----:B------:R-:W-:-:S07]  /*15320*/  IMAD.IADD R0, R0, 0x1, -R16 ;  /* 0x0000000100007824 */ /* 0x000fce00078e0a10 */
[----:B----4-:R-:W2:Y:S08]  /*15330*/  I2F.RP R12, R5 ;  /* 0x00000005000c7306 */ /* 0x010eb00000209400 */
[----:B0-----:R-:W0:Y:S08]  /*15340*/  MUFU.RCP R11, R11 ;  /* 0x0000000b000b7308 */ /* 0x001e300000001000 */
[----:B--2---:R-:W-:Y:S01]  /*15350*/  MUFU.RCP R12, R12 ;  /* 0x0000000c000c7308 */ /* 0x004fe20000001000 */
[----:B0-----:R-:W-:-:S07]  /*15360*/  IADD3 R2, R11, 0xffffffe, RZ ;  /* 0x0ffffffe0b027810 */ /* 0x001fce0007ffe0ff */
[----:B------:R0:W2:Y:S02]  /*15370*/  F2I.FTZ.U32.TRUNC.NTZ R3, R2 ;  /* 0x0000000200037305 */ /* 0x0000a4000021f000 */
[----:B0-----:R-:W-:Y:S02]  /*15380*/  IMAD.MOV.U32 R2, RZ, RZ, RZ ;  /* 0x000000ffff027224 */ /* 0x001fe400078e00ff */
[----:B--2---:R-:W-:-:S04]  /*15390*/  IMAD.MOV R9, RZ, RZ, -R3 ;  /* 0x000000ffff097224 */ /* 0x004fc800078e0a03 */
[----:B------:R-:W-:-:S04]  /*153a0*/  IMAD R9, R9, R10, RZ ;  /* 0x0000000a09097224 */ /* 0x000fc800078e02ff */
[----:B------:R-:W-:Y:S01]  /*153b0*/  IMAD.HI.U32 R3, R3, R9, R2 ;  /* 0x0000000903037227 */ /* 0x000fe200078e0002 */
[----:B------:R-:W-:Y:S02]  /*153c0*/  IABS R2, R7 ;  /* 0x0000000700027213 */ /* 0x000fe40000000000 */
[----:B------:R-:W-:-:S03]  /*153d0*/  IABS R9, R0 ;  /* 0x0000000000097213 */ /* 0x000fc60000000000 */
[----:B------:R-:W-:Y:S02]  /*153e0*/  IMAD.MOV R2, RZ, RZ, -R2 ;  /* 0x000000ffff027224 */ /* 0x000fe400078e0a02 */
[----:B------:R-:W-:-:S04]  /*153f0*/  IMAD.HI.U32 R6, R3, R9, RZ ;  /* 0x0000000903067227 */ /* 0x000fc800078e00ff */
[----:B------:R-:W-:Y:S02]  /*15400*/  VIADD R3, R12, 0xffffffe ;  /* 0x0ffffffe0c037836 */ /* 0x000fe40000000000 */
[----:B------:R-:W-:-:S04]  /*15410*/  IMAD R9, R6, R2, R9 ;  /* 0x0000000206097224 */ /* 0x000fc800078e0209 */
[----:B------:R-:W0:Y:S01]  /*15420*/  F2I.FTZ.U32.TRUNC.NTZ R3, R3 ;  /* 0x0000000300037305 */ /* 0x000e22000021f000 */
[----:B------:R-:W-:-:S13]  /*15430*/  ISETP.GT.U32.AND P1, PT, R10, R9, PT ;  /* 0x000000090a00720c */ /* 0x000fda0003f24070 */
[----:B------:R-:W-:Y:S02]  /*15440*/  @!P1 IMAD.IADD R9, R9, 0x1, -R10 ;  /* 0x0000000109099824 */ /* 0x000fe400078e0a0a */
[----:B0-----:R-:W-:Y:S02]  /*15450*/  IMAD.MOV R2, RZ, RZ, -R3 ;  /* 0x000000ffff027224 */ /* 0x001fe400078e0a03 */
[----:B------:R-:W-:Y:S01]  /*15460*/  @!P1 VIADD R6, R6, 0x1 ;  /* 0x0000000106069836 */ /* 0x000fe20000000000 */
[----:B------:R-:W-:Y:S01]  /*15470*/  ISETP.GE.U32.AND P0, PT, R9, R10, PT ;  /* 0x0000000a0900720c */ /* 0x000fe20003f06070 */
[----:B------:R-:W-:Y:S01]  /*15480*/  IMAD R9, R2, R5, RZ ;  /* 0x0000000502097224 */ /* 0x000fe200078e02ff */
[----:B------:R-:W-:Y:S01]  /*15490*/  ISETP.NE.AND P1, PT, R7, RZ, PT ;  /* 0x000000ff0700720c */ /* 0x000fe20003f25270 */
[----:B------:R-:W-:-:S04]  /*154a0*/  IMAD.MOV.U32 R2, RZ, RZ, RZ ;  /* 0x000000ffff027224 */ /* 0x000fc800078e00ff */
[----:B------:R-:W-:Y:S01]  /*154b0*/  IMAD.HI.U32 R9, R3, R9, R2 ;  /* 0x0000000903097227 */ /* 0x000fe200078e0002 */
[----:B------:R-:W-:Y:S02]  /*154c0*/  LOP3.LUT R2, R0, R7, RZ, 0x3c, !PT ;  /* 0x0000000700027212 */ /* 0x000fe400078e3cff */
[----:B------:R-:W-:Y:S02]  /*154d0*/  IABS R3, R4 ;  /* 0x0000000400037213 */ /* 0x000fe40000000000 */
[----:B------:R-:W-:Y:S01]  /*154e0*/  ISETP.GE.AND P2, PT, R2, RZ, PT ;  /* 0x000000ff0200720c */ /* 0x000fe20003f46270 */
[----:B------:R-:W-:Y:S02]  /*154f0*/  @P0 VIADD R6, R6, 0x1 ;  /* 0x0000000106060836 */ /* 0x000fe40000000000 */
[----:B------:R-:W-:-:S10]  /*15500*/  IMAD.MOV R3, RZ, RZ, -R3 ;  /* 0x000000ffff037224 */ /* 0x000fd400078e0a03 */
[----:B------:R-:W-:Y:S01]  /*15510*/  @!P2 IMAD.MOV R6, RZ, RZ, -R6 ;  /* 0x000000ffff06a224 */ /* 0x000fe200078e0a06 */
[----:B------:R-:W-:-:S04]  /*15520*/  @!P1 LOP3.LUT R6, RZ, R7, RZ, 0x33, !PT ;  /* 0x00000007ff069212 */ /* 0x000fc800078e33ff */
[-C--:B------:R-:W-:Y:S01]  /*15530*/  IABS R2, R6.reuse ;  /* 0x0000000600027213 */ /* 0x080fe20000000000 */
[----:B------:R-:W-:-:S04]  /*15540*/  IMAD R7, R7, R6, RZ ;  /* 0x0000000607077224 */ /* 0x000fc800078e02ff */
[----:B------:R-:W-:-:S04]  /*15550*/  IMAD.HI.U32 R9, R9, R2, RZ ;  /* 0x0000000209097227 */ /* 0x000fc800078e00ff */
[----:B------:R-:W-:Y:S02]  /*15560*/  IMAD R2, R9, R3, R2 ;  /* 0x0000000309027224 */ /* 0x000fe400078e0202 */
[----:B------:R-:W-:-:S03]  /*15570*/  IMAD.IADD R17, R0, 0x1, -R7 ;  /* 0x0000000100117824 */ /* 0x000fc600078e0a07 */
[----:B------:R-:W-:-:S13]  /*15580*/  ISETP.GT.U32.AND P1, PT, R5, R2, PT ;  /* 0x000000020500720c */ /* 0x000fda0003f24070 */
[----:B------:R-:W-:Y:S02]  /*15590*/  @!P1 IMAD.IADD R2, R2, 0x1, -R5 ;  /* 0x0000000102029824 */ /* 0x000fe400078e0a05 */
[----:B------:R-:W-:Y:S01]  /*155a0*/  @!P1 VIADD R9, R9, 0x1 ;  /* 0x0000000109099836 */ /* 0x000fe20000000000 */
[----:B------:R-:W-:Y:S02]  /*155b0*/  ISETP.NE.AND P1, PT, R4, RZ, PT ;  /* 0x000000ff0400720c */ /* 0x000fe40003f25270 */
[----:B------:R-:W-:Y:S02]  /*155c0*/  ISETP.GE.U32.AND P0, PT, R2, R5, PT ;  /* 0x000000050200720c */ /* 0x000fe40003f06070 */
[----:B------:R-:W-:-:S04]  /*155d0*/  LOP3.LUT R2, R6, R4, RZ, 0x3c, !PT ;  /* 0x0000000406027212 */ /* 0x000fc800078e3cff */
[----:B------:R-:W-:-:S07]  /*155e0*/  ISETP.GE.AND P2, PT, R2, RZ, PT ;  /* 0x000000ff0200720c */ /* 0x000fce0003f46270 */
[----:B------:R-:W-:-:S06]  /*155f0*/  @P0 VIADD R9, R9, 0x1 ;  /* 0x0000000109090836 */ /* 0x000fcc0000000000 */
[----:B------:R-:W-:Y:S01]  /*15600*/  @!P2 IMAD.MOV R9, RZ, RZ, -R9 ;  /* 0x000000ffff09a224 */ /* 0x000fe200078e0a09 */
[----:B------:R-:W-:-:S05]  /*15610*/  @!P1 LOP3.LUT R9, RZ, R4, RZ, 0x33, !PT ;  /* 0x00000004ff099212 */ /* 0x000fca00078e33ff */
[--C-:B------:R-:W-:Y:S02]  /*15620*/  IMAD.MOV R3, RZ, RZ, -R9.reuse ;  /* 0x000000ffff037224 */ /* 0x100fe400078e0a09 */
[C---:B------:R-:W-:Y:S02]  /*15630*/  IMAD R9, R4.reuse, 0x1000000, R9 ;  /* 0x0100000004097824 */ /* 0x040fe400078e0209 */
[----:B------:R-:W-:-:S04]  /*15640*/  IMAD R18, R4, R3, R6 ;  /* 0x0000000304127224 */ /* 0x000fc800078e0206 */
[----:B------:R-:W-:Y:S01]  /*15650*/  IMAD R18, R18, 0x10000, R9 ;  /* 0x0001000012127824 */ /* 0x000fe200078e0209 */
[----:B------:R-:W-:Y:S06]  /*15660*/  BRA `(.L_x_299) ;  /* 0x00000000001c7947 */ /* 0x000fec0003800000 */
.L_x_293:
[----:B------:R-:W-:Y:S01]  /*15670*/  UMOV UR4, URZ ;  /* 0x0000003f00047c82 */ /* 0x000fe20008000000 */
[----:B------:R-:W-:Y:S01]  /*15680*/  UMOV UR5, URZ ;  /* 0x0000003f00057c82 */ /* 0x000fe20008000000 */
[----:B------:R-:W-:Y:S01]  /*15690*/  ULDC UR6, c[0x0][0xc3c] ;  /* 0x00030f0000067ab9 */ /* 0x000fe20000000800 */
[----:B------:R-:W-:Y:S02]  /*156a0*/  IMAD.MOV.U32 R16, RZ, RZ, R0 ;  /* 0x000000ffff107224 */ /* 0x000fe400078e0000 */
[----:B------:R-:W-:Y:S02]  /*156b0*/  IMAD.U32 R17, RZ, RZ, UR4 ;  /* 0x00000004ff117e24 */ /* 0x000fe4000f8e00ff */
[----:B------:R-:W-:Y:S02]  /*156c0*/  IMAD.U32 R18, RZ, RZ, UR5 ;  /* 0x00000005ff127e24 */ /* 0x000fe4000f8e00ff */
[----:B------:R-:W-:-:S07]  /*156d0*/  IMAD.U32 R19, RZ, RZ, UR6 ;  /* 0x00000006ff137e24 */ /* 0x000fce000f8e00ff */
.L_x_299:
[----:B------:R-:W0:Y:S01]  /*156e0*/  S2R R0, SR_TID.X ;  /* 0x0000000000007919 */ /* 0x000e220000002100 */
[----:B------:R-:W-:Y:S05]  /*156f0*/  WARPSYNC.ALL ;  /* 0x0000000000007948 */ /* 0x000fea0003800000 */
[----:B------:R-:W-:Y:S01]  /*15700*/  BAR.SYNC.DEFER_BLOCKING 0x4, 0x180 ;  /* 0x0106000000007b1d */ /* 0x000fe20000010000 */
[----:B0-----:R-:W-:-:S04]  /*15710*/  LOP3.LUT R0, R0, 0x1f, RZ, 0xc0, !PT ;  /* 0x0000001f00007812 */ /* 0x001fc800078ec0ff */
[----:B------:R-:W-:-:S13]  /*15720*/  ISETP.NE.AND P0, PT, R0, RZ, PT ;  /* 0x000000ff0000720c */ /* 0x000fda0003f05270 */
[----:B------:R-:W0:Y:S01]  /*15730*/  @!P0 S2R R3, SR_CgaCtaId ;  /* 0x0000000000038919 */ /* 0x000e220000008800 */
[----:B------:R-:W-:-:S04]  /*15740*/  @!P0 MOV R0, 0x400 ;  /* 0x0000040000008802 */ /* 0x000fc80000000f00 */
[----:B0-----:R-:W-:-:S05]  /*15750*/  @!P0 LEA R22, R3, R0, 0x18 ;  /* 0x0000000003168211 */ /* 0x001fca00078ec0ff */
[----:B------:R2:W-:Y:S01]  /*15760*/  @!P0 STS.128 [R22+0x388d0], R16 ;  /* 0x0388d01016008388 */ /* 0x0005e20000000c00 */
[----:B------:R-:W-:Y:S06]  /*15770*/  BAR.ARV 0x5, 0x180 ;  /* 0x0146000000007b1d */ /* 0x000fec0000002000 */
.L_x_290:
[----:B------:R-:W-:Y:S02]  /*15780*/  ULDC UR4, c[0x0][0xc3c] ;  /* 0x00030f0000047ab9 */ /* 0x000fe40000000800 */
[----:B-1----:R-:W-:-:S13]  /*15790*/  ISETP.GE.AND P0, PT, R19, UR4, PT ;  /* 0x0000000413007c0c */ /* 0x002fda000bf06270 */
[----:B------:R-:W-:Y:S05]  /*157a0*/  @!P0 BRA `(.L_x_300) ;  /* 0xffffffb400548947 */ /* 0x000fea000383ffff */
[----:B------:R-:W-:Y:S05]  /*157b0*/  BSYNC B8 ;  /* 0x0000000000087941 */ /* 0x000fea0003800000 */
.L_x_235:
[----:B------:R-:W3:Y:S01]  /*157c0*/  LDL.LU R0, [R1+0x28] ;  /* 0x0000280001007983 */ /* 0x000ee20000300800 */
[----:B------:R-:W-:Y:S01]  /*157d0*/  BSSY B0, `(.L_x_301) ;  /* 0x000000b000007945 */ /* 0x000fe20003800000 */
[----:B------:R-:W4:Y:S01]  /*157e0*/  S2R R5, SR_CgaCtaId ;  /* 0x0000000000057919 */ /* 0x000f220000008800 */
[----:B---3--:R-:W-:-:S05]  /*157f0*/  VIADD R0, R0, 0x1 ;  /* 0x0000000100007836 */ /* 0x008fca0000000000 */
[----:B-1----:R-:W-:-:S04]  /*15800*/  LEA.HI R2, R0, R0, RZ, 0x1 ;  /* 0x0000000000027211 */ /* 0x002fc800078f08ff */
[----:B------:R-:W-:Y:S02]  /*15810*/  LOP3.LUT R3, R2, 0xfffffffe, RZ, 0xc0, !PT ;  /* 0xfffffffe02037812 */ /* 0x000fe400078ec0ff */
[----:B------:R-:W-:-:S03]  /*15820*/  MOV R2, 0x400 ;  /* 0x0000040000027802 */ /* 0x000fc60000000f00 */
[----:B------:R-:W-:Y:S01]  /*15830*/  IMAD.IADD R0, R0, 0x1, -R3 ;  /* 0x0000000100007824 */ /* 0x000fe200078e0a03 */
[----:B----4-:R-:W-:-:S04]  /*15840*/  LEA R4, R5, R2, 0x18 ;  /* 0x0000000205047211 */ /* 0x010fc800078ec0ff */
[----:B------:R-:W-:-:S04]  /*15850*/  SHF.L.U32 R0, R0, 0x1f, RZ ;  /* 0x0000001f00007819 */ /* 0x000fc800000006ff */
[----:B------:R-:W1:Y:S02]  /*15860*/  SYNCS.PHASECHK.TRANS64.TRYWAIT P0, [R4+URZ+0x38820], R0 ;  /* 0x03882000040075a7 */ /* 0x000e64000800017f */
[----:B-1----:R-:W-:Y:S05]  /*15870*/  @!P0 BRA `(.L_x_302) ;  /* 0x0000003800548947 */ /* 0x002fea0003800000 */
.L_x_413:
[----:B------:R-:W-:Y:S05]  /*15880*/  BSYNC B0 ;  /* 0x0000000000007941 */ /* 0x000fea0003800000 */
.L_x_301:
[----:B------:R-:W-:-:S03]  /*15890*/  UMOV UR4, 0xffffffff ;  /* 0xffffffff00047882 */ /* 0x000fc60000000000 */
[----:B------:R-:W-:Y:S05]  /*158a0*/  BRA.DIV UR4, `(.L_x_303) ;  /* 0x0000003a045c7947 */ /* 0x000fea000b800000 */
[----:B-1----:R-:W1:Y:S02]  /*158b0*/  S2R R0, SR_TID.X ;  /* 0x0000000000007919 */ /* 0x002e640000002100 */
[----:B-1----:R-:W-:-:S04]  /*158c0*/  SHF.R.U32.HI R0, RZ, 0x5, R0 ;  /* 0x00000005ff007819 */ /* 0x002fc80000011600 */
[----:B------:R-:W-:-:S05]  /*158d0*/  LOP3.LUT R0, R0, 0x3, RZ, 0xc0, !PT ;  /* 0x0000000300007812 */ /* 0x000fca00078ec0ff */
[----:B------:R1:W3:Y:S02]  /*158e0*/  SHFL.IDX PT, R14, R0, RZ, 0x1f ;  /* 0x00001fff000e7589 */ /* 0x0002e400000e0000 */
.L_x_416:
[----:B---3--:R-:W-:Y:S01]  /*158f0*/  ISETP.NE.AND P0, PT, R14, RZ, PT ;  /* 0x000000ff0e00720c */ /* 0x008fe20003f05270 */
[----:B------:R-:W-:-:S12]  /*15900*/  BSSY B0, `(.L_x_304) ;  /* 0x0000026000007945 */ /* 0x000fd80003800000 */
[----:B------:R-:W-:Y:S05]  /*15910*/  @P0 BRA `(.L_x_305) ;  /* 0x0000000000900947 */ /* 0x000fea0003800000 */
[----:B------:R-:W-:-:S03]  /*15920*/  UMOV UR4, 0xffffffff ;  /* 0xffffffff00047882 */ /* 0x000fc60000000000 */
[----:B------:R-:W-:Y:S05]  /*15930*/  BRA.DIV UR4, `(.L_x_306) ;  /* 0x0000003a046c7947 */ /* 0x000fea000b800000 */
[----:B------:R-:W-:-:S13]  /*15940*/  ELECT P6, URZ, PT ;  /* 0x00000000003f782f */ /* 0x000fda00038c0000 */
.L_x_419:
[----:B------:R-:W-:Y:S05]  /*15950*/  @!P6 BRA `(.L_x_305) ;  /* 0x000000000080e947 */ /* 0x000fea0003800000 */
[----:B-1----:R-:W3:Y:S02]  /*15960*/  LDL R0, [R1+0x50] ;  /* 0x0000500001007983 */ /* 0x002ee40000100800 */
[----:B---3--:R-:W-:-:S13]  /*15970*/  R2UR UR4, R0 ;  /* 0x00000000000472ca */ /* 0x008fda00000e0000 */
[----:B------:R-:W-:-:S06]  /*15980*/  ULOP3.LUT UR4, UR4, 0x2, URZ, 0xfc, !UPT ;  /* 0x0000000204047892 */ /* 0x000fcc000f8efc3f */
[----:B------:R-:W-:-:S05]  /*15990*/  IMAD.U32 R0, RZ, RZ, UR4 ;  /* 0x00000004ff007e24 */ /* 0x000fca000f8e00ff */
[----:B------:R-:W-:-:S13]  /*159a0*/  ISETP.NE.AND P0, PT, R0, 0x3, PT ;  /* 0x000000030000780c */ /* 0x000fda0003f05270 */
[----:B------:R-:W-:Y:S05]  /*159b0*/  @!P0 BRA `(.L_x_307) ;  /* 0x0000000000048947 */ /* 0x000fea0003800000 */
[----:B------:R-:W-:Y:S01]  /*159c0*/  BPT.TRAP 0x1 ;  /* 0x000000040000795c */ /* 0x000fe20000300000 */
.L_x_307:
[C---:B------:R-:W-:Y:S01]  /*159d0*/  IMAD R5, R27.reuse, 0x8, R4 ;  /* 0x000000081b057824 */ /* 0x040fe200078e0204 */
[----:B------:R-:W-:Y:S01]  /*159e0*/  SHF.L.U32 R0, R28, 0x1f, RZ ;  /* 0x0000001f1c007819 */ /* 0x000fe200000006ff */
[----:B------:R-:W-:-:S03]  /*159f0*/  VIADD R27, R27, 0x1 ;  /* 0x000000011b1b7836 */ /* 0x000fc60000000000 */
[----:B------:R-:W1:Y:S02]  /*15a00*/  SYNCS.PHASECHK.TRANS64.TRYWAIT P1, [R5+URZ+0x38840], R0 ;  /* 0x03884000050075a7 */ /* 0x000e64000802017f */
[----:B------:R-:W-:-:S04]  /*15a10*/  ISETP.NE.AND P2, PT, R27, 0x2, PT ;  /* 0x000000021b00780c */ /* 0x000fc80003f45270 */
[----:B------:R-:W-:Y:S01]  /*15a20*/  SEL R3, RZ, 0x1, P2 ;  /* 0x00000001ff037807 */ /* 0x000fe20001000000 */
[----:B-1----:R-:W-:Y:S08]  /*15a30*/  @!P1 BRA `(.L_x_308) ;  /* 0x00000038004c9947 */ /* 0x002ff00003800000 */
.L_x_420:
[----:B------:R-:W-:Y:S02]  /*15a40*/  SEL R27, R27, RZ, P2 ;  /* 0x000000ff1b1b7207 */ /* 0x000fe40001000000 */
[----:B------:R-:W-:Y:S01]  /*15a50*/  LOP3.LUT R2, R28, R3, RZ, 0x3c, !PT ;  /* 0x000000031c027212 */ /* 0x000fe200078e3cff */
[----:B------:R-:W-:Y:S06]  /*15a60*/  @!P0 BRA `(.L_x_309) ;  /* 0x0000000000048947 */ /* 0x000fec0003800000 */
[----:B------:R-:W-:Y:S01]  /*15a70*/  BPT.TRAP 0x1 ;  /* 0x000000040000795c */ /* 0x000fe20000300000 */
.L_x_309:
[----:B------:R-:W-:Y:S01]  /*15a80*/  IMAD R27, R27, 0x8, R4 ;  /* 0x000000081b1b7824 */ /* 0x000fe200078e0204 */
[----:B------:R-:W-:-:S04]  /*15a90*/  SHF.L.U32 R2, R2, 0x1f, RZ ;  /* 0x0000001f02027819 */ /* 0x000fc800000006ff */
[----:B------:R-:W3:Y:S02]  /*15aa0*/  SYNCS.PHASECHK.TRANS64.TRYWAIT P1, [R27+URZ+0x38840], R2 ;  /* 0x038840021b0075a7 */ /* 0x000ee4000802017f */
[----:B---3--:R-:W-:Y:S05]  /*15ab0*/  @!P1 BRA `(.L_x_310) ;  /* 0x0000003800409947 */ /* 0x008fea0003800000 */
.L_x_421:
[----:B------:R-:W-:Y:S05]  /*15ac0*/  @!P0 BRA `(.L_x_311) ;  /* 0x0000000000048947 */ /* 0x000fea0003800000 */
[----:B------:R-:W-:Y:S01]  /*15ad0*/  BPT.TRAP 0x1 ;  /* 0x000000040000795c */ /* 0x000fe20000300000 */
.L_x_311:
[----:B------:R-:W4:Y:S02]  /*15ae0*/  SYNCS.PHASECHK.TRANS64.TRYWAIT P1, [R5+URZ+0x38860], R0 ;  /* 0x03886000050075a7 */ /* 0x000f24000802017f */
[----:B----4-:R-:W-:Y:S05]  /*15af0*/  @!P1 BRA `(.L_x_312) ;  /* 0x0000003800449947 */ /* 0x010fea0003800000 */
.L_x_422:
[----:B------:R-:W-:Y:S05]  /*15b00*/  @!P0 BRA `(.L_x_313) ;  /* 0x0000000000048947 */ /* 0x000fea0003800000 */
[----:B------:R-:W-:Y:S01]  /*15b10*/  BPT.TRAP 0x1 ;  /* 0x000000040000795c */ /* 0x000fe20000300000 */
.L_x_313:
[----:B------:R0:W0:Y:S02]  /*15b20*/  SYNCS.PHASECHK.TRANS64.TRYWAIT P0, [R27+URZ+0x38860], R2 ;  /* 0x038860021b0075a7 */ /* 0x000024000800017f */
[----:B0-----:R-:W-:Y:S05]  /*15b30*/  @!P0 NANOSLEEP.SYNCS 0x989680 ;  /* 0x009896800000895d */ /* 0x001fea0003900000 */
[----:B------:R-:W0:Y:S02]  /*15b40*/  @!P0 SYNCS.PHASECHK.TRANS64 P0, [R27+URZ+0x38860], R2 ;  /* 0x038860021b0085a7 */ /* 0x000e24000800007f */
[----:B0-----:R-:W-:Y:S05]  /*15b50*/  @!P0 BRA `(.L_x_313) ;  /* 0xfffffffc00f08947 */ /* 0x001fea000383ffff */
.L_x_305:
[----:B------:R-:W-:Y:S05]  /*15b60*/  BSYNC B0 ;  /* 0x0000000000007941 */ /* 0x000fea0003800000 */
.L_x_304:
[----:B------:R-:W-:Y:S05]  /*15b70*/  EXIT ;  /* 0x000000000000794d */ /* 0x000fea0003800000 */
.L_x_182:
[----:B0-----:R0:W1:Y:S02]  /*15b80*/  SYNCS.PHASECHK.TRANS64.TRYWAIT P1, [R5+URZ+0x38800], R0 ;  /* 0x03880000050075a7 */ /* 0x001064000802017f */
[----:B-1----:R-:W-:Y:S05]  /*15b90*/  @!P1 NANOSLEEP.SYNCS 0x989680 ;  /* 0x009896800000995d */ /* 0x002fea0003900000 */
[----:B------:R-:W1:Y:S02]  /*15ba0*/  @!P1 SYNCS.PHASECHK.TRANS64 P1, [R5+URZ+0x38800], R0 ;  /* 0x03880000050095a7 */ /* 0x000e64000802007f */
[----:B-1----:R-:W-:Y:S05]  /*15bb0*/  @!P1 BRA `(.L_x_182) ;  /* 0xfffffffc00f09947 */ /* 0x002fea000383ffff */
[----:B------:R-:W-:Y:S05]  /*15bc0*/  BRA `(.L_x_314) ;  /* 0xfffffec000f87947 */ /* 0x000fea000383ffff */
.L_x_186:
[----:B-1----:R1:W2:Y:S02]  /*15bd0*/  SYNCS.PHASECHK.TRANS64.TRYWAIT P1, [R0+URZ+0x38830], R3 ;  /* 0x03883003000075a7 */ /* 0x0022a4000802017f */
[----:B--2---:R-:W-:Y:S05]  /*15be0*/  @!P1 NANOSLEEP.SYNCS 0x989680 ;  /* 0x009896800000995d */ /* 0x004fea0003900000 */
[----:B------:R-:W2:Y:S02]  /*15bf0*/  @!P1 SYNCS.PHASECHK.TRANS64 P1, [R0+URZ+0x38830], R3 ;  /* 0x03883003000095a7 */ /* 0x000ea4000802007f */
[----:B--2---:R-:W-:Y:S05]  /*15c00*/  @!P1 BRA `(.L_x_186) ;  /* 0xfffffffc00f09947 */ /* 0x004fea000383ffff */
[----:B------:R-:W-:Y:S05]  /*15c10*/  BRA `(.L_x_185) ;  /* 0xfffffec4001c7947 */ /* 0x000fea000383ffff */
.L_x_192:
[----:B-1----:R-:W-:-:S04]  /*15c20*/  IMAD.U32 R4, RZ, RZ, UR61 ;  /* 0x0000003dff047e24 */ /* 0x002fc8000f8e00ff */
[----:B------:R1:W2:Y:S03]  /*15c30*/  SYNCS.PHASECHK.TRANS64.TRYWAIT P1, [R4+URZ+0x38830], R3 ;  /* 0x03883003040075a7 */ /* 0x0002a6000802017f */
[----:B--2---:R-:W-:Y:S05]  /*15c40*/  @!P1 NANOSLEEP.SYNCS 0x989680 ;  /* 0x009896800000995d */ /* 0x004fea0003900000 */
[----:B------:R-:W2:Y:S02]  /*15c50*/  @!P1 SYNCS.PHASECHK.TRANS64 P1, [R4+URZ+0x38830], R3 ;  /* 0x03883003040095a7 */ /* 0x000ea4000802007f */
[----:B--2---:R-:W-:Y:S05]  /*15c60*/  @!P1 BRA `(.L_x_192) ;  /* 0xfffffffc00ec9947 */ /* 0x004fea000383ffff */
[----:B------:R-:W-:Y:S05]  /*15c70*/  BRA `(.L_x_191) ;  /* 0xffffff0400b87947 */ /* 0x000fea000383ffff */
.L_x_196:
[----:B---3--:R3:W4:Y:S02]  /*15c80*/  SYNCS.PHASECHK.TRANS64.TRYWAIT P1, [R229+URZ+0x38850], R0 ;  /* 0x03885000e50075a7 */ /* 0x008724000802017f */
[----:B----4-:R-:W-:Y:S05]  /*15c90*/  @!P1 NANOSLEEP.SYNCS 0x989680 ;  /* 0x009896800000995d */ /* 0x010fea0003900000 */
[----:B------:R-:W4:Y:S02]  /*15ca0*/  @!P1 SYNCS.PHASECHK.TRANS64 P1, [R229+URZ+0x38850], R0 ;  /* 0x03885000e50095a7 */ /* 0x000f24000802007f */
[----:B----4-:R-:W-:Y:S05]  /*15cb0*/  @!P1 BRA `(.L_x_196) ;  /* 0xfffffffc00f09947 */ /* 0x010fea000383ffff */
[----:B------:R-:W-:Y:S05]  /*15cc0*/  BRA `(.L_x_195) ;  /* 0xffffff3000087947 */ /* 0x000fea000383ffff */
.L_x_203:
[----:B-1----:R1:W2:Y:S02]  /*15cd0*/  SYNCS.PHASECHK.TRANS64.TRYWAIT P1, [R12+URZ+0x38850], R9 ;  /* 0x038850090c0075a7 */ /* 0x0022a4000802017f */
[----:B--2---:R-:W-:Y:S05]  /*15ce0*/  @!P1 NANOSLEEP.SYNCS 0x989680 ;  /* 0x009896800000995d */ /* 0x004fea0003900000 */
[----:B------:R-:W2:Y:S02]  /*15cf0*/  @!P1 SYNCS.PHASECHK.TRANS64 P1, [R12+URZ+0x38850], R9 ;  /* 0x038850090c0095a7 */ /* 0x000ea4000802007f */
[----:B--2---:R-:W-:Y:S05]  /*15d00*/  @!P1 BRA `(.L_x_203) ;  /* 0xfffffffc00f09947 */ /* 0x004fea000383ffff */
[----:B------:R-:W-:Y:S05]  /*15d10*/  BRA `(.L_x_202) ;  /* 0xffffff4800347947 */ /* 0x000fea000383ffff */
.L_x_249:
[----:B------:R-:W0:Y:S01]  /*15d20*/  S2R R7, SR_TID.X ;  /* 0x0000000000077919 */ /* 0x000e220000002100 */
[----:B------:R-:W-:Y:S01]  /*15d30*/  BSSY B0, `(.L_x_315) ;  /* 0x000000a000007945 */ /* 0x000fe20003800000 */
[----:B------:R-:W-:Y:S02]  /*15d40*/  IMAD.MOV.U32 R12, RZ, RZ, RZ ;  /* 0x000000ffff0c7224 */ /* 0x000fe400078e00ff */
[----:B------:R-:W-:Y:S02]  /*15d50*/  IMAD.MOV.U32 R11, RZ, RZ, 0x1f ;  /* 0x0000001fff0b7424 */ /* 0x000fe400078e00ff */
[----:B------:R-:W-:Y:S01]  /*15d60*/  IMAD.MOV.U32 R15, RZ, RZ, -0x1 ;  /* 0xffffffffff0f7424 */ /* 0x000fe200078e00ff */
[----:B0-----:R-:W-:-:S04]  /*15d70*/  SHF.R.U32.HI R7, RZ, 0x5, R7 ;  /* 0x00000005ff077819 */ /* 0x001fc80000011607 */
[----:B------:R-:W-:-:S05]  /*15d80*/  LOP3.LUT R7, R7, 0x3, RZ, 0xc0, !PT ;  /* 0x0000000307077812 */ /* 0x000fca00078ec0ff */
[----:B------:R-:W-:-:S07]  /*15d90*/  IMAD.MOV.U32 R13, RZ, RZ, R7 ;  /* 0x000000ffff0d7224 */ /* 0x000fce00078e0007 */
[----:B-----5:R-:W-:Y:S05]  /*15da0*/  WARPSYNC.COLLECTIVE R15, `(.L_x_316) ;  /* 0x000000000f087348 */ /* 0x020fea0003c00000 */
[----:B------:R0:W1:Y:S02]  /*15db0*/  SHFL.IDX P6, R14, R13, R12, R11 ;  /* 0x0000000c0d0e7389 */ /* 0x00006400000c000b */
[----:B01---5:R-:W-:Y:S01]  /*15dc0*/  ENDCOLLECTIVE ;  /* 0x000000000000791b */ /* 0x023fe20003800000 */
.L_x_316:
[----:B------:R-:W-:Y:S05]  /*15dd0*/  BSYNC B0 ;  /* 0x0000000000007941 */ /* 0x000fea0003800000 */
.L_x_315:
[----:B------:R-:W-:Y:S05]  /*15de0*/  BRA `(.L_x_317) ;  /* 0xffffffbc00b87947 */ /* 0x000fea000383ffff */
.L_x_252:
[----:B0-----:R0:W1:Y:S02]  /*15df0*/  SYNCS.PHASECHK.TRANS64.TRYWAIT P0, [R5+URZ+0x38840], R2 ;  /* 0x03884002050075a7 */ /* 0x001064000800017f */
[----:B-1----:R-:W-:Y:S05]  /*15e00*/  @!P0 NANOSLEEP.SYNCS 0x989680 ;  /* 0x009896800000895d */ /* 0x002fea0003900000 */
[----:B------:R-:W1:Y:S02]  /*15e10*/  @!P0 SYNCS.PHASECHK.TRANS64 P0, [R5+URZ+0x38840], R2 ;  /* 0x03884002050085a7 */ /* 0x000e64000800007f */
[----:B-1----:R-:W-:Y:S05]  /*15e20*/  @!P0 BRA `(.L_x_252) ;  /* 0xfffffffc00f08947 */ /* 0x002fea000383ffff */
[----:B------:R-:W-:Y:S05]  /*15e30*/  BRA `(.L_x_318) ;  /* 0xffffffc000207947 */ /* 0x000fea000383ffff */
.L_x_253:
[----:B------:R-:W-:Y:S01]  /*15e40*/  BSSY B0, `(.L_x_319) ;  /* 0x0000008000007945 */ /* 0x000fe20003800000 */
[----:B------:R-:W-:Y:S02]  /*15e50*/  IMAD.MOV.U32 R13, RZ, RZ, R6 ;  /* 0x000000ffff0d7224 */ /* 0x000fe400078e0006 */
[----:B------:R-:W-:Y:S02]  /*15e60*/  IMAD.MOV.U32 R12, RZ, RZ, RZ ;  /* 0x000000ffff0c7224 */ /* 0x000fe400078e00ff */
[----:B------:R-:W-:Y:S02]  /*15e70*/  IMAD.MOV.U32 R11, RZ, RZ, 0x181f ;  /* 0x0000181fff0b7424 */ /* 0x000fe400078e00ff */
[----:B------:R-:W-:-:S07]  /*15e80*/  IMAD.MOV.U32 R15, RZ, RZ, -0x1 ;  /* 0xffffffffff0f7424 */ /* 0x000fce00078e00ff */
[----:B------:R-:W-:Y:S05]  /*15e90*/  WARPSYNC.COLLECTIVE R15, `(.L_x_320) ;  /* 0x000000000f087348 */ /* 0x000fea0003c00000 */
[----:B------:R0:W1:Y:S02]  /*15ea0*/  SHFL.IDX P6, R14, R13, R12, R11 ;  /* 0x0000000c0d0e7389 */ /* 0x00006400000c000b */
[----:B01----:R-:W-:Y:S01]  /*15eb0*/  ENDCOLLECTIVE ;  /* 0x000000000000791b */ /* 0x003fe20003800000 */
.L_x_320:
[----:B------:R-:W-:Y:S05]  /*15ec0*/  BSYNC B0 ;  /* 0x0000000000007941 */ /* 0x000fea0003800000 */
.L_x_319:
[----:B------:R-:W-:Y:S01]  /*15ed0*/  IMAD.MOV.U32 R13, RZ, RZ, R0 ;  /* 0x000000ffff0d7224 */ /* 0x000fe200078e0000 */
[----:B------:R-:W-:Y:S01]  /*15ee0*/  MOV R15, 0xffffffff ;  /* 0xffffffff000f7802 */ /* 0x000fe20000000f00 */
[----:B------:R-:W-:Y:S01]  /*15ef0*/  IMAD.MOV.U32 R12, RZ, RZ, RZ ;  /* 0x000000ffff0c7224 */ /* 0x000fe200078e00ff */
[C---:B------:R-:W-:Y:S01]  /*15f00*/  LOP3.LUT P5, RZ, R23.reuse, 0x10, RZ, 0xc0, !PT ;  /* 0x0000001017ff7812 */ /* 0x040fe200078ac0ff */
[----:B------:R-:W-:Y:S01]  /*15f10*/  IMAD.MOV.U32 R11, RZ, RZ, 0x181f ;  /* 0x0000181fff0b7424 */ /* 0x000fe200078e00ff */
[C---:B------:R-:W-:Y:S01]  /*15f20*/  LOP3.LUT P4, RZ, R23.reuse, 0x8, RZ, 0xc0, !PT ;  /* 0x0000000817ff7812 */ /* 0x040fe2000788c0ff */
[----:B------:R-:W-:Y:S01]  /*15f30*/  IMAD.MOV.U32 R2, RZ, RZ, R14 ;  /* 0x000000ffff027224 */ /* 0x000fe200078e000e */
[----:B------:R-:W-:Y:S01]  /*15f40*/  LOP3.LUT P3, RZ, R23, 0x4, RZ, 0xc0, !PT ;  /* 0x0000000417ff7812 */ /* 0x000fe2000786c0ff */
[----:B------:R-:W-:-:S12]  /*15f50*/  @P0 IMAD R9, R7, 0x2, R22 ;  /* 0x0000000207090824 */ /* 0x000fd800078e0216 */
[----:B------:R-:W-:Y:S05]  /*15f60*/  WARPSYNC.COLLECTIVE R15, `(.L_x_321) ;  /* 0x000000000f087348 */ /* 0x000fea0003c00000 */
[----:B------:R0:W1:Y:S02]  /*15f70*/  SHFL.IDX P6, R14, R13, R12, R11 ;  /* 0x0000000c0d0e7389 */ /* 0x00006400000c000b */
[----:B01----:R-:W-:Y:S01]  /*15f80*/  ENDCOLLECTIVE ;  /* 0x000000000000791b */ /* 0x003fe20003800000 */
.L_x_321:
[----:B------:R-:W-:Y:S01]  /*15f90*/  LOP3.LUT P2, RZ, R23, 0x2, RZ, 0xc0, !PT ;  /* 0x0000000217ff7812 */ /* 0x000fe2000784c0ff */
[----:B------:R-:W-:Y:S02]  /*15fa0*/  IMAD.MOV.U32 R13, RZ, RZ, R6 ;  /* 0x000000ffff0d7224 */ /* 0x000fe400078e0006 */
[----:B------:R-:W-:Y:S02]  /*15fb0*/  IMAD.MOV.U32 R12, RZ, RZ, 0x1 ;  /* 0x00000001ff0c7424 */ /* 0x000fe400078e00ff */
[----:B------:R-:W-:-:S08]  /*15fc0*/  IMAD.MOV.U32 R3, RZ, RZ, R14 ;  /* 0x000000ffff037224 */ /* 0x000fd000078e000e */
[----:B------:R-:W-:Y:S05]  /*15fd0*/  WARPSYNC.COLLECTIVE R15, `(.L_x_322) ;  /* 0x000000000f087348 */ /* 0x000fea0003c00000 */
[----:B------:R0:W1:Y:S02]  /*15fe0*/  SHFL.IDX P6, R14, R13, R12, R11 ;  /* 0x0000000c0d0e7389 */ /* 0x00006400000c000b */
[----:B01----:R-:W-:Y:S01]  /*15ff0*/  ENDCOLLECTIVE ;  /* 0x000000000000791b */ /* 0x003fe20003800000 */
.L_x_322:
[----:B------:R-:W-:-:S05]  /*16000*/  @P0 LEA R3, P1, R32, R3, 0x1 ;  /* 0x0000000320030211 */ /* 0x000fca00078208ff */
[----:B------:R-:W-:-:S05]  /*16010*/  @P0 IMAD.X R2, RZ, RZ, R2, P1 ;  /* 0x000000ffff020224 */ /* 0x000fca00008e0602 */
[----:B------:R-:W-:Y:S01]  /*16020*/  @P0 LOP3.LUT R3, R3, R2, RZ, 0x3c, !PT ;  /* 0x0000000203030212 */ /* 0x000fe200078e3cff */
[----:B------:R-:W-:-:S03]  /*16030*/  IMAD.MOV.U32 R13, RZ, RZ, R0 ;  /* 0x000000ffff0d7224 */ /* 0x000fc600078e0000 */
[----:B------:R-:W-:-:S04]  /*16040*/  @P0 LOP3.LUT R2, R3, R2, RZ, 0x3c, !PT ;  /* 0x0000000203020212 */ /* 0x000fc800078e3cff */
[----:B------:R-:W-:Y:S01]  /*16050*/  @P0 LOP3.LUT R3, R3, R2, RZ, 0x3c, !PT ;  /* 0x0000000203030212 */ /* 0x000fe200078e3cff */
[----:B------:R-:W-:-:S07]  /*16060*/  IMAD.MOV.U32 R8, RZ, RZ, R14 ;  /* 0x000000ffff087224 */ /* 0x000fce00078e000e */
[----:B------:R-:W-:Y:S05]  /*16070*/  WARPSYNC.COLLECTIVE R15, `(.L_x_323) ;  /* 0x000000000f087348 */ /* 0x000fea0003c00000 */
[----:B------:R0:W1:Y:S02]  /*16080*/  SHFL.IDX P6, R14, R13, R12, R11 ;  /* 0x0000000c0d0e7389 */ /* 0x00006400000c000b */
[----:B01----:R-:W-:Y:S01]  /*16090*/  ENDCOLLECTIVE ;  /* 0x000000000000791b */ /* 0x003fe20003800000 */
.L_x_323:
[----:B------:R-:W-:Y:S01]  /*160a0*/  @!PT LDS RZ, [RZ] ;  /* 0x00000000fffff984 */ /* 0x000fe20000000800 */
[----:B------:R-:W-:Y:S01]  /*160b0*/  @!PT LDS RZ, [RZ] ;  /* 0x00000000fffff984 */ /* 0x000fe20000000800 */
[----:B------:R-:W-:Y:S01]  /*160c0*/  @!PT LDS RZ, [RZ] ;  /* 0x00000000fffff984 */ /* 0x000fe20000000800 */
[----:B------:R-:W-:Y:S04]  /*160d0*/  @P0 LDGSTS.E.BYPASS.LTC128B.128 [R9+0x24400], desc[UR36][R2.64], !P5 ;  /* 0x2440000002090fae */ /* 0x000fe8000e901d64 */
[----:B------:R-:W-:Y:S04]  /*160e0*/  @P0 LDGSTS.E.BYPASS.LTC128B.128 [R9+0x26c00], desc[UR36][R2.64+0x80], !P4 ;  /* 0x26c0008002090fae */ /* 0x000fe8000e101d64 */
[----:B------:R-:W-:Y:S01]  /*160f0*/  @P0 LDGSTS.E.BYPASS.LTC128B.128 [R9+0x29400], desc[UR36][R2.64+0x100], !P3 ;  /* 0x2940010002090fae */ /* 0x000fe2000d901d64 */
[----:B------:R-:W-:Y:S02]  /*16100*/  IMAD.MOV.U32 R13, RZ, RZ, R6 ;  /* 0x000000ffff0d7224 */ /* 0x000fe400078e0006 */
[----:B------:R-:W-:Y:S01]  /*16110*/  IMAD.MOV.U32 R12, RZ, RZ, 0x2 ;  /* 0x00000002ff0c7424 */ /* 0x000fe200078e00ff */
[----:B------:R0:W-:Y:S01]  /*16120*/  @P0 LDGSTS.E.BYPASS.LTC128B.128 [R9+0x2bc00], desc[UR36][R2.64+0x180], !P2 ;  /* 0x2bc0018002090fae */ /* 0x0001e2000d101d64 */
[----:B------:R-:W-:Y:S01]  /*16130*/  ISETP.GE.AND P0, PT, R4, 0x11, PT ;  /* 0x000000110400780c */ /* 0x000fe20003f06270 */
[----:B0-----:R-:W-:-:S12]  /*16140*/  IMAD.MOV.U32 R2, RZ, RZ, R14 ;  /* 0x000000ffff027224 */ /* 0x001fd800078e000e */
[----:B------:R-:W-:Y:S05]  /*16150*/  WARPSYNC.COLLECTIVE R15, `(.L_x_324) ;  /* 0x000000000f087348 */ /* 0x000fea0003c00000 */
[----:B------:R0:W1:Y:S02]  /*16160*/  SHFL.IDX P6, R14, R13, R12, R11 ;  /* 0x0000000c0d0e7389 */ /* 0x00006400000c000b */
[----:B01----:R-:W-:Y:S01]  /*16170*/  ENDCOLLECTIVE ;  /* 0x000000000000791b */ /* 0x003fe20003800000 */
.L_x_324:
[----:B------:R-:W-:Y:S01]  /*16180*/  @P0 IMAD R21, R7, 0x2, R22 ;  /* 0x0000000207150824 */ /* 0x000fe200078e0216 */
[----:B------:R-:W-:-:S05]  /*16190*/  @P0 LEA R2, P1, R32, R2, 0x1 ;  /* 0x0000000220020211 */ /* 0x000fca00078208ff */
[----:B------:R-:W-:-:S05]  /*161a0*/  @P0 IMAD.X R3, RZ, RZ, R8, P1 ;  /* 0x000000ffff030224 */ /* 0x000fca00008e0608 */
[----:B------:R-:W-:Y:S01]  /*161b0*/  @!PT LDS RZ, [RZ] ;  /* 0x00000000fffff984 */ /* 0x000fe20000000800 */
[----:B------:R-:W-:Y:S01]  /*161c0*/  @!PT LDS RZ, [RZ] ;  /* 0x00000000fffff984 */ /* 0x000fe20000000800 */
[----:B------:R-:W-:Y:S01]  /*161d0*/  @!PT LDS RZ, [RZ] ;  /* 0x00000000fffff984 */ /* 0x000fe20000000800 */
[----:B------:R0:W-:Y:S01]  /*161e0*/  @P0 LDGSTS.E.BYPASS.LTC128B.128 [R21+0x24c00], desc[UR36][R2.64], !P5 ;  /* 0x24c0000002150fae */ /* 0x0001e2000e901d64 */
[----:B------:R-:W-:-:S03]  /*161f0*/  IMAD.MOV.U32 R13, RZ, RZ, R0 ;  /* 0x000000ffff0d7224 */ /* 0x000fc600078e0000 */
[----:B------:R0:W-:Y:S04]  /*16200*/  @P0 LDGSTS.E.BYPASS.LTC128B.128 [R21+0x27400], desc[UR36][R2.64+0x80], !P4 ;  /* 0x2740008002150fae */ /* 0x0001e8000e101d64 */
[----:B------:R0:W-:Y:S01]  /*16210*/  @P0 LDGSTS.E.BYPASS.LTC128B.128 [R21+0x29c00], desc[UR36][R2.64+0x100], !P3 ;  /* 0x29c0010002150fae */ /* 0x0001e2000d901d64 */
[----:B------:R-:W-:-:S03]  /*16220*/  IMAD.MOV.U32 R8, RZ, RZ, R14 ;  /* 0x000000ffff087224 */ /* 0x000fc600078e000e */
[----:B------:R0:W-:Y:S01]  /*16230*/  @P0 LDGSTS.E.BYPASS.LTC128B.128 [R21+0x2c400], desc[UR36][R2.64+0x180], !P2 ;  /* 0x2c40018002150fae */ /* 0x0001e2000d101d64 */
[----:B------:R-:W-:-:S13]  /*16240*/  ISETP.GE.AND P0, PT, R4, 0x21, PT ;  /* 0x000000210400780c */ /* 0x000fda0003f06270 */
[----:B0-----:R-:W-:Y:S05]  /*16250*/  WARPSYNC.COLLECTIVE R15, `(.L_x_325) ;  /* 0x000000000f087348 */ /* 0x001fea0003c00000 */
[----:B------:R1:W2:Y:S02]  /*16260*/  SHFL.IDX P6, R14, R13, R12, R11 ;  /* 0x0000000c0d0e7389 */ /* 0x0002a400000c000b */
[----:B012---:R-:W-:Y:S01]  /*16270*/  ENDCOLLECTIVE ;  /* 0x000000000000791b */ /* 0x007fe20003800000 */
.L_x_325:
[----:B------:R-:W-:Y:S02]  /*16280*/  @P0 IMAD R9, R7, 0x2, R22 ;  /* 0x0000000207090824 */ /* 0x000fe400078e0216 */
[----:B------:R-:W-:Y:S02]  /*16290*/  IMAD.MOV.U32 R13, RZ, RZ, R6 ;  /* 0x000000ffff0d7224 */ /* 0x000fe400078e0006 */
[----:B------:R-:W-:Y:S02]  /*162a0*/  IMAD.MOV.U32 R12, RZ, RZ, 0x3 ;  /* 0x00000003ff0c7424 */ /* 0x000fe400078e00ff */
[----:B------:R-:W-:-:S07]  /*162b0*/  IMAD.MOV.U32 R2, RZ, RZ, R14 ;  /* 0x000000ffff027224 */ /* 0x000fce00078e000e */
[----:B------:R-:W-:Y:S05]  /*162c0*/  WARPSYNC.COLLECTIVE R15, `(.L_x_326) ;  /* 0x000000000f087348 */ /* 0x000fea0003c00000 */
[----:B------:R0:W1:Y:S02]  /*162d0*/  SHFL.IDX P6, R14, R13, R12, R11 ;  /* 0x0000000c0d0e7389 */ /* 0x00006400000c000b */
[----:B01----:R-:W-:Y:S01]  /*162e0*/  ENDCOLLECTIVE ;  /* 0x000000000000791b */ /* 0x003fe20003800000 */
.L_x_326:
        /* <DEDUP_REMOVED lines=15> */
.L_x_327:
[----:B------:R-:W-:Y:S02]  /*163e0*/  @P0 IMAD R21, R7, 0x2, R22 ;  /* 0x0000000207150824 */ /* 0x000fe400078e0216 */
[----:B------:R-:W-:Y:S02]  /*163f0*/  IMAD.MOV.U32 R13, RZ, RZ, R6 ;  /* 0x000000ffff0d7224 */ /* 0x000fe400078e0006 */
[----:B------:R-:W-:Y:S02]  /*16400*/  IMAD.MOV.U32 R12, RZ, RZ, 0x4 ;  /* 0x00000004ff0c7424 */ /* 0x000fe400078e00ff */
[----:B------:R-:W-:-:S07]  /*16410*/  IMAD.MOV.U32 R2, RZ, RZ, R14 ;  /* 0x000000ffff027224 */ /* 0x000fce00078e000e */
[----:B------:R-:W-:Y:S05]  /*16420*/  WARPSYNC.COLLECTIVE R15, `(.L_x_328) ;  /* 0x000000000f087348 */ /* 0x000fea0003c00000 */
[----:B------:R0:W1:Y:S02]  /*16430*/  SHFL.IDX P6, R14, R13, R12, R11 ;  /* 0x0000000c0d0e7389 */ /* 0x00006400000c000b */
[----:B01----:R-:W-:Y:S01]  /*16440*/  ENDCOLLECTIVE ;  /* 0x000000000000791b */ /* 0x003fe20003800000 */
.L_x_328:
        /* <DEDUP_REMOVED lines=10> */
[----:B------:R0:W-:Y:S04]  /*164f0*/  @P0 LDGSTS.E.BYPASS.LTC128B.128 [R21+0x2d400], desc[UR36][R2.64+0x180], !P2 ;  /* 0x2d40018002150fae */ /* 0x0001e8000d101d64 */
[----:B0-----:R-:W-:Y:S05]  /*16500*/  WARPSYNC.COLLECTIVE R15, `(.L_x_329) ;  /* 0x000000000f087348 */ /* 0x001fea0003c00000 */
[----:B------:R1:W2:Y:S02]  /*16510*/  SHFL.IDX P6, R14, R13, R12, R11 ;  /* 0x0000000c0d0e7389 */ /* 0x0002a400000c000b */
[----:B012---:R-:W-:Y:S01]  /*16520*/  ENDCOLLECTIVE ;  /* 0x000000000000791b */ /* 0x007fe20003800000 */
.L_x_329:
[----:B------:R-:W-:Y:S01]  /*16530*/  IMAD.MOV.U32 R0, RZ, RZ, R14 ;  /* 0x000000ffff007224 */ /* 0x000fe200078e000e */
[----:B------:R-:W-:Y:S06]  /*16540*/  BRA `(.L_x_330) ;  /* 0xffffffbc00887947 */ /* 0x000fec000383ffff */
.L_x_260:
[----:B------:R-:W-:Y:S02]  /*16550*/  IMAD.MOV.U32 R13, RZ, RZ, R4 ;  /* 0x000000ffff0d7224 */ /* 0x000fe400078e0004 */
[----:B------:R-:W-:Y:S02]  /*16560*/  IMAD.MOV.U32 R12, RZ, RZ, RZ ;  /* 0x000000ffff0c7224 */ /* 0x000fe400078e00ff */
[----:B------:R-:W-:Y:S02]  /*16570*/  IMAD.MOV.U32 R11, RZ, RZ, 0x181f ;  /* 0x0000181fff0b7424 */ /* 0x000fe400078e00ff */
[----:B------:R-:W-:Y:S02]  /*16580*/  IMAD.MOV.U32 R15, RZ, RZ, -0x1 ;  /* 0xffffffffff0f7424 */ /* 0x000fe400078e00ff */
[----:B-----5:R-:W-:Y:S02]  /*16590*/  IMAD R6, R10, R6, RZ ;  /* 0x000000060a067224 */ /* 0x020fe400078e02ff */
[----:B------:R-:W-:-:S07]  /*165a0*/  IMAD.IADD R0, R9, 0x1, R0 ;  /* 0x0000000109007824 */ /* 0x000fce00078e0200 */
[----:B------:R-:W-:Y:S05]  /*165b0*/  WARPSYNC.COLLECTIVE R15, `(.L_x_331) ;  /* 0x000000000f087348 */ /* 0x000fea0003c00000 */
[----:B------:R0:W1:Y:S02]  /*165c0*/  SHFL.IDX P6, R14, R13, R12, R11 ;  /* 0x0000000c0d0e7389 */ /* 0x00006400000c000b */
[----:B01----:R-:W-:Y:S01]  /*165d0*/  ENDCOLLECTIVE ;  /* 0x000000000000791b */ /* 0x003fe20003800000 */
.L_x_331:
[C---:B------:R-:W-:Y:S01]  /*165e0*/  VIADD R7, R0.reuse, 0x10 ;  /* 0x0000001000077836 */ /* 0x040fe20000000000 */
[----:B------:R-:W-:Y:S01]  /*165f0*/  ISETP.GE.AND P0, PT, R0, R6, PT ;  /* 0x000000060000720c */ /* 0x000fe20003f06270 */
[----:B------:R-:W-:Y:S02]  /*16600*/  IMAD.MOV.U32 R13, RZ, RZ, R5 ;  /* 0x000000ffff0d7224 */ /* 0x000fe400078e0005 */
[----:B------:R-:W-:-:S10]  /*16610*/  IMAD.MOV.U32 R2, RZ, RZ, R14 ;  /* 0x000000ffff027224 */ /* 0x000fd400078e000e */
[----:B------:R-:W-:Y:S05]  /*16620*/  WARPSYNC.COLLECTIVE R15, `(.L_x_332) ;  /* 0x000000000f087348 */ /* 0x000fea0003c00000 */
[----:B------:R0:W1:Y:S02]  /*16630*/  SHFL.IDX P6, R14, R13, R12, R11 ;  /* 0x0000000c0d0e7389 */ /* 0x00006400000c000b */
[----:B01----:R-:W-:Y:S01]  /*16640*/  ENDCOLLECTIVE ;  /* 0x000000000000791b */ /* 0x003fe20003800000 */
.L_x_332:
[----:B------:R-:W-:Y:S02]  /*16650*/  IMAD.MOV.U32 R13, RZ, RZ, R4 ;  /* 0x000000ffff0d7224 */ /* 0x000fe400078e0004 */
[----:B------:R-:W-:Y:S01]  /*16660*/  IMAD.MOV.U32 R12, RZ, RZ, 0x1 ;  /* 0x00000001ff0c7424 */ /* 0x000fe200078e00ff */
[----:B------:R-:W-:-:S05]  /*16670*/  @!P0 LEA R14, P5, R32, R14, 0x1 ;  /* 0x0000000e200e8211 */ /* 0x000fca00078a08ff */
[----:B------:R-:W-:Y:S02]  /*16680*/  @!P0 IMAD.X R3, RZ, RZ, R2, P5 ;  /* 0x000000ffff038224 */ /* 0x000fe400028e0602 */
[----:B------:R-:W-:-:S07]  /*16690*/  @!P0 IMAD.MOV.U32 R2, RZ, RZ, R14 ;  /* 0x000000ffff028224 */ /* 0x000fce00078e000e */
[----:B------:R-:W-:Y:S05]  /*166a0*/  WARPSYNC.COLLECTIVE R15, `(.L_x_333) ;  /* 0x000000000f087348 */ /* 0x000fea0003c00000 */
[----:B------:R0:W1:Y:S02]  /*166b0*/  SHFL.IDX P6, R14, R13, R12, R11 ;  /* 0x0000000c0d0e7389 */ /* 0x00006400000c000b */
[----:B01----:R-:W-:Y:S01]  /*166c0*/  ENDCOLLECTIVE ;  /* 0x000000000000791b */ /* 0x003fe20003800000 */
.L_x_333:
[----:B------:R-:W-:Y:S01]  /*166d0*/  @!PT LDS RZ, [RZ] ;  /* 0x00000000fffff984 */ /* 0x000fe20000000800 */
[----:B------:R-:W-:Y:S01]  /*166e0*/  @!PT LDS RZ, [RZ] ;  /* 0x00000000fffff984 */ /* 0x000fe20000000800 */
[----:B------:R-:W-:Y:S01]  /*166f0*/  @!PT LDS RZ, [RZ] ;  /* 0x00000000fffff984 */ /* 0x000fe20000000800 */
[----:B------:R-:W-:Y:S04]  /*16700*/  @!P0 LDGSTS.E.BYPASS.LTC128B.128 [R33+0x14400], desc[UR36][R2.64], !P4 ;  /* 0x1440000002218fae */ /* 0x000fe8000e101d64 */
[----:B------:R-:W-:Y:S04]  /*16710*/  @!P0 LDGSTS.E.BYPASS.LTC128B.128 [R33+0x18400], desc[UR36][R2.64+0x80], !P3 ;  /* 0x1840008002218fae */ /* 0x000fe8000d901d64 */
[----:B------:R-:W-:Y:S01]  /*16720*/  @!P0 LDGSTS.E.BYPASS.LTC128B.128 [R33+0x1c400], desc[UR36][R2.64+0x100], !P2 ;  /* 0x1c40010002218fae */ /* 0x000fe2000d101d64 */
[----:B------:R-:W-:-:S03]  /*16730*/  IMAD.MOV.U32 R13, RZ, RZ, R5 ;  /* 0x000000ffff0d7224 */ /* 0x000fc600078e0005 */
[----:B------:R0:W-:Y:S01]  /*16740*/  @!P0 LDGSTS.E.BYPASS.LTC128B.128 [R33+0x20400], desc[UR36][R2.64+0x180], !P1 ;  /* 0x2040018002218fae */ /* 0x0001e2000c901d64 */
[----:B------:R-:W-:Y:S01]  /*16750*/  ISETP.GE.AND P0, PT, R7, R6, PT ;  /* 0x000000060700720c */ /* 0x000fe20003f06270 */
[----:B0-----:R-:W-:-:S12]  /*16760*/  IMAD.MOV.U32 R2, RZ, RZ, R14 ;  /* 0x000000ffff027224 */ /* 0x001fd800078e000e */
[----:B------:R-:W-:Y:S05]  /*16770*/  WARPSYNC.COLLECTIVE R15, `(.L_x_334) ;  /* 0x000000000f087348 */ /* 0x000fea0003c00000 */
[----:B------:R0:W1:Y:S02]  /*16780*/  SHFL.IDX P6, R14, R13, R12, R11 ;  /* 0x0000000c0d0e7389 */ /* 0x00006400000c000b */
[----:B01----:R-:W-:Y:S01]  /*16790*/  ENDCOLLECTIVE ;  /* 0x000000000000791b */ /* 0x003fe20003800000 */
.L_x_334:
[----:B------:R-:W-:Y:S02]  /*167a0*/  IMAD.MOV.U32 R13, RZ, RZ, R4 ;  /* 0x000000ffff0d7224 */ /* 0x000fe400078e0004 */
[----:B------:R-:W-:Y:S01]  /*167b0*/  IMAD.MOV.U32 R12, RZ, RZ, 0x2 ;  /* 0x00000002ff0c7424 */ /* 0x000fe200078e00ff */
[----:B------:R-:W-:-:S04]  /*167c0*/  @!P0 LEA R14, P5, R32, R14, 0x1 ;  /* 0x0000000e200e8211 */ /* 0x000fc800078a08ff */
[----:B------:R-:W-:Y:S01]  /*167d0*/  @!P0 IADD3.X R7, RZ, R2, RZ, P5, !PT ;  /* 0x00000002ff078210 */ /* 0x000fe20002ffe4ff */
[----:B------:R-:W-:-:S08]  /*167e0*/  @!P0 IMAD.MOV.U32 R2, RZ, RZ, R14 ;  /* 0x000000ffff028224 */ /* 0x000fd000078e000e */
[----:B------:R-:W-:Y:S05]  /*167f0*/  WARPSYNC.COLLECTIVE R15, `(.L_x_335) ;  /* 0x000000000f087348 */ /* 0x000fea0003c00000 */
[----:B------:R0:W1:Y:S02]  /*16800*/  SHFL.IDX P6, R14, R13, R12, R11 ;  /* 0x0000000c0d0e7389 */ /* 0x00006400000c000b */
[----:B01----:R-:W-:Y:S01]  /*16810*/  ENDCOLLECTIVE ;  /* 0x000000000000791b */ /* 0x003fe20003800000 */
.L_x_335:
[----:B------:R-:W-:Y:S02]  /*16820*/  @!P0 IMAD.MOV.U32 R3, RZ, RZ, R7 ;  /* 0x000000ffff038224 */ /* 0x000fe400078e0007 */
[----:B------:R-:W-:-:S03]  /*16830*/  VIADD R7, R0, 0x20 ;  /* 0x0000002000077836 */ /* 0x000fc60000000000 */
[----:B------:R-:W-:Y:S01]  /*16840*/  @!PT LDS RZ, [RZ] ;  /* 0x00000000fffff984 */ /* 0x000fe20000000800 */
[----:B------:R-:W-:Y:S01]  /*16850*/  @!PT LDS RZ, [RZ] ;  /* 0x00000000fffff984 */ /* 0x000fe20000000800 */
[----:B------:R-:W-:Y:S01]  /*16860*/  @!PT LDS RZ, [RZ] ;  /* 0x00000000fffff984 */ /* 0x000fe20000000800 */
[----:B------:R-:W-:Y:S04]  /*16870*/  @!P0 LDGSTS.E.BYPASS.LTC128B.128 [R33+0x14c00], desc[UR36][R2.64], !P4 ;  /* 0x14c0000002218fae */ /* 0x000fe8000e101d64 */
[----:B------:R-:W-:Y:S01]  /*16880*/  @!P0 LDGSTS.E.BYPASS.LTC128B.128 [R33+0x18c00], desc[UR36][R2.64+0x80], !P3 ;  /* 0x18c0008002218fae */ /* 0x000fe2000d901d64 */
[----:B------:R-:W-:-:S03]  /*16890*/  IMAD.MOV.U32 R13, RZ, RZ, R5 ;  /* 0x000000ffff0d7224 */ /* 0x000fc600078e0005 */
[----:B------:R-:W-:Y:S04]  /*168a0*/  @!P0 LDGSTS.E.BYPASS.LTC128B.128 [R33+0x1cc00], desc[UR36][R2.64+0x100], !P2 ;  /* 0x1cc0010002218fae */ /* 0x000fe8000d101d64 */
[----:B------:R0:W-:Y:S01]  /*168b0*/  @!P0 LDGSTS.E.BYPASS.LTC128B.128 [R33+0x20c00], desc[UR36][R2.64+0x180], !P1 ;  /* 0x20c0018002218fae */ /* 0x0001e2000c901d64 */
[----:B------:R-:W-:Y:S01]  /*168c0*/  ISETP.GE.AND P0, PT, R7, R6, PT ;  /* 0x000000060700720c */ /* 0x000fe20003f06270 */
[----:B0-----:R-:W-:-:S12]  /*168d0*/  IMAD.MOV.U32 R2, RZ, RZ, R14 ;  /* 0x000000ffff027224 */ /* 0x001fd800078e000e */
[----:B------:R-:W-:Y:S05]  /*168e0*/  WARPSYNC.COLLECTIVE R15, `(.L_x_336) ;  /* 0x000000000f087348 */ /* 0x000fea0003c00000 */
[----:B------:R0:W1:Y:S02]  /*168f0*/  SHFL.IDX P6, R14, R13, R12, R11 ;  /* 0x0000000c0d0e7389 */ /* 0x00006400000c000b */
[----:B01----:R-:W-:Y:S01]  /*16900*/  ENDCOLLECTIVE ;  /* 0x000000000000791b */ /* 0x003fe20003800000 */
.L_x_336:
        /* <DEDUP_REMOVED lines=8> */
.L_x_337:
        /* <DEDUP_REMOVED lines=15> */
.L_x_338:
        /* <DEDUP_REMOVED lines=8> */
.L_x_339:
        /* <DEDUP_REMOVED lines=15> */
.L_x_340:
        /* <DEDUP_REMOVED lines=8> */
.L_x_341:
        /* <DEDUP_REMOVED lines=15> */
.L_x_342:
        /* <DEDUP_REMOVED lines=8> */
.L_x_343:
        /* <DEDUP_REMOVED lines=15> */
.L_x_344:
[----:B------:R-:W-:Y:S01]  /*16ed0*/  IMAD.MOV.U32 R13, RZ, RZ, R4 ;  /* 0x000000ffff0d7224 */ /* 0x000fe200078e0004 */
[----:B------:R-:W-:Y:S02]  /*16ee0*/  MOV R12, 0x7 ;  /* 0x00000007000c7802 */ /* 0x000fe40000000f00 */
[----:B------:R-:W-:-:S05]  /*16ef0*/  @!P0 LEA R14, P5, R32, R14, 0x1 ;  /* 0x0000000e200e8211 */ /* 0x000fca00078a08ff */
[----:B------:R-:W-:Y:S02]  /*16f00*/  @!P0 IMAD.X R7, RZ, RZ, R2, P5 ;  /* 0x000000ffff078224 */ /* 0x000fe400028e0602 */
[----:B------:R-:W-:-:S07]  /*16f10*/  @!P0 IMAD.MOV.U32 R2, RZ, RZ, R14 ;  /* 0x000000ffff028224 */ /* 0x000fce00078e000e */
[----:B------:R-:W-:Y:S05]  /*16f20*/  WARPSYNC.COLLECTIVE R15, `(.L_x_345) ;  /* 0x000000000f087348 */ /* 0x000fea0003c00000 */
[----:B------:R0:W1:Y:S02]  /*16f30*/  SHFL.IDX P6, R14, R13, R12, R11 ;  /* 0x0000000c0d0e7389 */ /* 0x00006400000c000b */
[----:B01----:R-:W-:Y:S01]  /*16f40*/  ENDCOLLECTIVE ;  /* 0x000000000000791b */ /* 0x003fe20003800000 */
.L_x_345:
[----:B------:R-:W-:-:S05]  /*16f50*/  @!P0 IMAD.MOV.U32 R3, RZ, RZ, R7 ;  /* 0x000000ffff038224 */ /* 0x000fca00078e0007 */
[----:B------:R-:W-:Y:S01]  /*16f60*/  @!PT LDS RZ, [RZ] ;  /* 0x00000000fffff984 */ /* 0x000fe20000000800 */
[----:B------:R-:W-:Y:S01]  /*16f70*/  @!PT LDS RZ, [RZ] ;  /* 0x00000000fffff984 */ /* 0x000fe20000000800 */
[----:B------:R-:W-:Y:S01]  /*16f80*/  @!PT LDS RZ, [RZ] ;  /* 0x00000000fffff984 */ /* 0x000fe20000000800 */
[----:B------:R0:W-:Y:S04]  /*16f90*/  @!P0 LDGSTS.E.BYPASS.LTC128B.128 [R33+0x17400], desc[UR36][R2.64], !P4 ;  /* 0x1740000002218fae */ /* 0x0001e8000e101d64 */
[----:B------:R0:W-:Y:S01]  /*16fa0*/  @!P0 LDGSTS.E.BYPASS.LTC128B.128 [R33+0x1b400], desc[UR36][R2.64+0x80], !P3 ;  /* 0x1b40008002218fae */ /* 0x0001e2000d901d64 */
[----:B------:R-:W-:-:S03]  /*16fb0*/  IMAD.MOV.U32 R13, RZ, RZ, R5 ;  /* 0x000000ffff0d7224 */ /* 0x000fc600078e0005 */
[----:B------:R0:W-:Y:S04]  /*16fc0*/  @!P0 LDGSTS.E.BYPASS.LTC128B.128 [R33+0x1f400], desc[UR36][R2.64+0x100], !P2 ;  /* 0x1f40010002218fae */ /* 0x0001e8000d101d64 */
[----:B------:R0:W-:Y:S01]  /*16fd0*/  @!P0 LDGSTS.E.BYPASS.LTC128B.128 [R33+0x23400], desc[UR36][R2.64+0x180], !P1 ;  /* 0x2340018002218fae */ /* 0x0001e2000c901d64 */
[----:B------:R-:W-:-:S07]  /*16fe0*/  IMAD.MOV.U32 R7, RZ, RZ, R14 ;  /* 0x000000ffff077224 */ /* 0x000fce00078e000e */
[----:B0-----:R-:W-:Y:S05]  /*16ff0*/  WARPSYNC.COLLECTIVE R15, `(.L_x_346) ;  /* 0x000000000f087348 */ /* 0x001fea0003c00000 */
[----:B------:R1:W2:Y:S02]  /*17000*/  SHFL.IDX P6, R14, R13, R12, R11 ;  /* 0x0000000c0d0e7389 */ /* 0x0002a400000c000b */
[----:B012---:R-:W-:Y:S01]  /*17010*/  ENDCOLLECTIVE ;  /* 0x000000000000791b */ /* 0x007fe20003800000 */
.L_x_346:
[----:B------:R-:W-:Y:S05]  /*17020*/  BRA `(.L_x_347) ;  /* 0xffffffc000087947 */ /* 0x000fea000383ffff */
.L_x_265:
[----:B0-----:R0:W3:Y:S02]  /*17030*/  SYNCS.PHASECHK.TRANS64.TRYWAIT P0, [R22+URZ+0x38820], R3 ;  /* 0x03882003160075a7 */ /* 0x0010e4000800017f */
[----:B---3--:R-:W-:Y:S05]  /*17040*/  @!P0 NANOSLEEP.SYNCS 0x989680 ;  /* 0x009896800000895d */ /* 0x008fea0003900000 */
[----:B------:R-:W3:Y:S02]  /*17050*/  @!P0 SYNCS.PHASECHK.TRANS64 P0, [R22+URZ+0x38820], R3 ;  /* 0x03882003160085a7 */ /* 0x000ee4000800007f */
[----:B---3--:R-:W-:Y:S05]  /*17060*/  @!P0 BRA `(.L_x_265) ;  /* 0xfffffffc00f08947 */ /* 0x008fea000383ffff */
[----:B------:R-:W-:Y:S05]  /*17070*/  BRA `(.L_x_348) ;  /* 0xffffffc000847947 */ /* 0x000fea000383ffff */
.L_x_270:
[----:B0-----:R0:W1:Y:S02]  /*17080*/  SYNCS.PHASECHK.TRANS64.TRYWAIT P0, [R6+URZ+0x38840], R3 ;  /* 0x03884003060075a7 */ /* 0x001064000800017f */
[----:B-1----:R-:W-:Y:S05]  /*17090*/  @!P0 NANOSLEEP.SYNCS 0x989680 ;  /* 0x009896800000895d */ /* 0x002fea0003900000 */
[----:B------:R-:W1:Y:S02]  /*170a0*/  @!P0 SYNCS.PHASECHK.TRANS64 P0, [R6+URZ+0x38840], R3 ;  /* 0x03884003060085a7 */ /* 0x000e64000800007f */
[----:B-1----:R-:W-:Y:S05]  /*170b0*/  @!P0 BRA `(.L_x_270) ;  /* 0xfffffffc00f08947 */ /* 0x002fea000383ffff */
[----:B------:R-:W-:Y:S05]  /*170c0*/  BRA `(.L_x_349) ;  /* 0xffffffc400647947 */ /* 0x000fea000383ffff */
.L_x_271:
        /* <DEDUP_REMOVED lines=8> */
.L_x_351:
[----:B------:R-:W-:Y:S05]  /*17150*/  BSYNC B1 ;  /* 0x0000000000017941 */ /* 0x000fea0003800000 */
.L_x_350:
[----:B------:R-:W-:Y:S01]  /*17160*/  IMAD.MOV.U32 R13, RZ, RZ, R8 ;  /* 0x000000ffff0d7224 */ /* 0x000fe200078e0008 */
[----:B------:R-:W-:Y:S01]  /*17170*/  LOP3.LUT R23, R23, 0xfffff7ff, RZ, 0xc0, !PT ;  /* 0xfffff7ff17177812 */ /* 0x000fe200078ec0ff */
[----:B------:R-:W-:Y:S02]  /*17180*/  IMAD.MOV.U32 R12, RZ, RZ, RZ ;  /* 0x000000ffff0c7224 */ /* 0x000fe400078e00ff */
[----:B------:R-:W-:Y:S01]  /*17190*/  IMAD.MOV.U32 R11, RZ, RZ, 0x181f ;  /* 0x0000181fff0b7424 */ /* 0x000fe200078e00ff */
[----:B------:R-:W-:Y:S01]  /*171a0*/  @P3 LOP3.LUT R23, R23, 0x800, RZ, 0xfc, !PT ;  /* 0x0000080017173812 */ /* 0x000fe200078efcff */
[----:B------:R-:W-:Y:S02]  /*171b0*/  IMAD.MOV.U32 R15, RZ, RZ, -0x1 ;  /* 0xffffffffff0f7424 */ /* 0x000fe400078e00ff */
[----:B------:R-:W-:Y:S01]  /*171c0*/  IMAD.MOV.U32 R3, RZ, RZ, R14 ;  /* 0x000000ffff037224 */ /* 0x000fe200078e000e */
[----:B------:R-:W-:Y:S01]  /*171d0*/  LOP3.LUT P3, RZ, R23, 0x10, RZ, 0xc0, !PT ;  /* 0x0000001017ff7812 */ /* 0x000fe2000786c0ff */
[----:B------:R-:W-:-:S12]  /*171e0*/  IMAD.SHL.U32 R0, R32, 0x2, RZ ;  /* 0x0000000220007824 */ /* 0x000fd800078e00ff */
[----:B------:R-:W-:Y:S05]  /*171f0*/  WARPSYNC.COLLECTIVE R15, `(.L_x_352) ;  /* 0x000000000f087348 */ /* 0x000fea0003c00000 */
[----:B------:R0:W1:Y:S02]  /*17200*/  SHFL.IDX P6, R14, R13, R12, R11 ;  /* 0x0000000c0d0e7389 */ /* 0x00006400000c000b */
[----:B01----:R-:W-:Y:S01]  /*17210*/  ENDCOLLECTIVE ;  /* 0x000000000000791b */ /* 0x003fe20003800000 */
.L_x_352:
[----:B------:R-:W-:Y:S01]  /*17220*/  LOP3.LUT R23, R23, 0xfffffbff, RZ, 0xc0, !PT ;  /* 0xfffffbff17177812 */ /* 0x000fe200078ec0ff */
[----:B------:R-:W-:-:S03]  /*17230*/  IMAD R9, R9, 0x2, R22 ;  /* 0x0000000209097824 */ /* 0x000fc600078e0216 */
[----:B------:R-:W-:-:S04]  /*17240*/  @P2 LOP3.LUT R23, R23, 0x400, RZ, 0xfc, !PT ;  /* 0x0000040017172812 */ /* 0x000fc800078efcff */
[C---:B------:R-:W-:Y:S02]  /*17250*/  LOP3.LUT P2, RZ, R23.reuse, 0x8, RZ, 0xc0, !PT ;  /* 0x0000000817ff7812 */ /* 0x040fe4000784c0ff */
[----:B------:R-:W-:Y:S01]  /*17260*/  LOP3.LUT R23, R23, 0xfffffdff, RZ, 0xc0, !PT ;  /* 0xfffffdff17177812 */ /* 0x000fe200078ec0ff */
[----:B------:R-:W-:-:S03]  /*17270*/  IMAD.MOV.U32 R13, RZ, RZ, R10 ;  /* 0x000000ffff0d7224 */ /* 0x000fc600078e000a */
[----:B------:R-:W-:Y:S01]  /*17280*/  @P1 LOP3.LUT R23, R23, 0x200, RZ, 0xfc, !PT ;  /* 0x0000020017171812 */ /* 0x000fe200078efcff */
[----:B------:R-:W-:-:S03]  /*17290*/  IMAD.MOV.U32 R12, RZ, RZ, 0x1 ;  /* 0x00000001ff0c7424 */ /* 0x000fc600078e00ff */
[----:B------:R-:W-:Y:S01]  /*172a0*/  LOP3.LUT P1, RZ, R23, 0x4, RZ, 0xc0, !PT ;  /* 0x0000000417ff7812 */ /* 0x000fe2000782c0ff */
[----:B------:R-:W-:-:S12]  /*172b0*/  IMAD.MOV.U32 R2, RZ, RZ, R14 ;  /* 0x000000ffff027224 */ /* 0x000fd800078e000e */
[----:B------:R-:W-:Y:S05]  /*172c0*/  WARPSYNC.COLLECTIVE R15, `(.L_x_353) ;  /* 0x000000000f087348 */ /* 0x000fea0003c00000 */
[----:B------:R0:W1:Y:S02]  /*172d0*/  SHFL.IDX P6, R14, R13, R12, R11 ;  /* 0x0000000c0d0e7389 */ /* 0x00006400000c000b */
[----:B01----:R-:W-:Y:S01]  /*172e0*/  ENDCOLLECTIVE ;  /* 0x000000000000791b */ /* 0x003fe20003800000 */
.L_x_353:
[----:B------:R-:W-:-:S05]  /*172f0*/  IADD3 R2, P0, R2, R0, RZ ;  /* 0x0000000002027210 */ /* 0x000fca0007f1e0ff */
[----:B------:R-:W-:-:S05]  /*17300*/  IMAD.X R3, RZ, RZ, R3, P0 ;  /* 0x000000ffff037224 */ /* 0x000fca00000e0603 */
[----:B------:R-:W-:Y:S01]  /*17310*/  @!PT LDS RZ, [RZ] ;  /* 0x00000000fffff984 */ /* 0x000fe20000000800 */
[----:B------:R-:W-:Y:S01]  /*17320*/  @!PT LDS RZ, [RZ] ;  /* 0x00000000fffff984 */ /* 0x000fe20000000800 */
[----:B------:R-:W-:Y:S01]  /*17330*/  @!PT LDS RZ, [RZ] ;  /* 0x00000000fffff984 */ /* 0x000fe20000000800 */
[----:B------:R0:W-:Y:S01]  /*17340*/  LDGSTS.E.BYPASS.LTC128B.128 [R9+0x24400], desc[UR36][R2.64], !P3 ;  /* 0x2440000002097fae */ /* 0x0001e2000d901d64 */
[----:B------:R-:W-:-:S03]  /*17350*/  IMAD.MOV.U32 R13, RZ, RZ, R8 ;  /* 0x000000ffff0d7224 */ /* 0x000fc600078e0008 */
[----:B------:R0:W-:Y:S04]  /*17360*/  LDGSTS.E.BYPASS.LTC128B.128 [R9+0x26c00], desc[UR36][R2.64+0x80], !P2 ;  /* 0x26c0008002097fae */ /* 0x0001e8000d101d64 */
[----:B------:R0:W-:Y:S01]  /*17370*/  LDGSTS.E.BYPASS.LTC128B.128 [R9+0x29400], desc[UR36][R2.64+0x100], !P1 ;  /* 0x2940010002097fae */ /* 0x0001e2000c901d64 */
[----:B------:R-:W-:-:S03]  /*17380*/  IMAD.MOV.U32 R35, RZ, RZ, R14 ;  /* 0x000000ffff237224 */ /* 0x000fc600078e000e */
[----:B------:R0:W-:Y:S04]  /*17390*/  LDGSTS.E.BYPASS.LTC128B.128 [R9+0x2bc00], desc[UR36][R2.64+0x180], !P5 ;  /* 0x2bc0018002097fae */ /* 0x0001e8000e901d64 */
[----:B0-----:R-:W-:Y:S05]  /*173a0*/  WARPSYNC.COLLECTIVE R15, `(.L_x_354) ;  /* 0x000000000f087348 */ /* 0x001fea0003c00000 */
[----:B------:R1:W2:Y:S02]  /*173b0*/  SHFL.IDX P6, R14, R13, R12, R11 ;  /* 0x0000000c0d0e7389 */ /* 0x0002a400000c000b */
[----:B012---:R-:W-:Y:S01]  /*173c0*/  ENDCOLLECTIVE ;  /* 0x000000000000791b */ /* 0x007fe20003800000 */
.L_x_354:
[----:B------:R-:W-:Y:S02]  /*173d0*/  IMAD.MOV.U32 R13, RZ, RZ, R10 ;  /* 0x000000ffff0d7224 */ /* 0x000fe400078e000a */
[----:B------:R-:W-:Y:S02]  /*173e0*/  IMAD.MOV.U32 R12, RZ, RZ, 0x2 ;  /* 0x00000002ff0c7424 */ /* 0x000fe400078e00ff */
[----:B------:R-:W-:-:S07]  /*173f0*/  IMAD.MOV.U32 R2, RZ, RZ, R14 ;  /* 0x000000ffff027224 */ /* 0x000fce00078e000e */
[----:B------:R-:W-:Y:S05]  /*17400*/  WARPSYNC.COLLECTIVE R15, `(.L_x_355) ;  /* 0x000000000f087348 */ /* 0x000fea0003c00000 */
[----:B------:R0:W1:Y:S02]  /*17410*/  SHFL.IDX P6, R14, R13, R12, R11 ;  /* 0x0000000c0d0e7389 */ /* 0x00006400000c000b */
[----:B01----:R-:W-:Y:S01]  /*17420*/  ENDCOLLECTIVE ;  /* 0x000000000000791b */ /* 0x003fe20003800000 */
.L_x_355:
        /* <DEDUP_REMOVED lines=14> */
.L_x_356:
[----:B------:R-:W-:Y:S02]  /*17510*/  IMAD.MOV.U32 R13, RZ, RZ, R10 ;  /* 0x000000ffff0d7224 */ /* 0x000fe400078e000a */
[----:B------:R-:W-:Y:S02]  /*17520*/  IMAD.MOV.U32 R12, RZ, RZ, 0x3 ;  /* 0x00000003ff0c7424 */ /* 0x000fe400078e00ff */
[----:B------:R-:W-:-:S07]  /*17530*/  IMAD.MOV.U32 R2, RZ, RZ, R14 ;  /* 0x000000ffff027224 */ /* 0x000fce00078e000e */
[----:B------:R-:W-:Y:S05]  /*17540*/  WARPSYNC.COLLECTIVE R15, `(.L_x_357) ;  /* 0x000000000f087348 */ /* 0x000fea0003c00000 */
[----:B------:R0:W1:Y:S02]  /*17550*/  SHFL.IDX P6, R14, R13, R12, R11 ;  /* 0x0000000c0d0e7389 */ /* 0x00006400000c000b */
[----:B01----:R-:W-:Y:S01]  /*17560*/  ENDCOLLECTIVE ;  /* 0x000000000000791b */ /* 0x003fe20003800000 */
.L_x_357:
        /* <DEDUP_REMOVED lines=14> */
.L_x_358:
[----:B------:R-:W-:Y:S02]  /*17650*/  IMAD.MOV.U32 R13, RZ, RZ, R10 ;  /* 0x000000ffff0d7224 */ /* 0x000fe400078e000a */
[----:B------:R-:W-:Y:S02]  /*17660*/  IMAD.MOV.U32 R12, RZ, RZ, 0x4 ;  /* 0x00000004ff0c7424 */ /* 0x000fe400078e00ff */
[----:B------:R-:W-:-:S07]  /*17670*/  IMAD.MOV.U32 R2, RZ, RZ, R14 ;  /* 0x000000ffff027224 */ /* 0x000fce00078e000e */
[----:B------:R-:W-:Y:S05]  /*17680*/  WARPSYNC.COLLECTIVE R15, `(.L_x_359) ;  /* 0x000000000f087348 */ /* 0x000fea0003c00000 */
[----:B------:R0:W1:Y:S02]  /*17690*/  SHFL.IDX P6, R14, R13, R12, R11 ;  /* 0x0000000c0d0e7389 */ /* 0x00006400000c000b */
[----:B01----:R-:W-:Y:S01]  /*176a0*/  ENDCOLLECTIVE ;  /* 0x000000000000791b */ /* 0x003fe20003800000 */
.L_x_359:
[----:B------:R-:W-:-:S05]  /*176b0*/  IADD3 R2, P0, R2, R0, RZ ;  /* 0x0000000002027210 */ /* 0x000fca0007f1e0ff */
[----:B------:R-:W-:-:S05]  /*176c0*/  IMAD.X R3, RZ, RZ, R35, P0 ;  /* 0x000000ffff037224 */ /* 0x000fca00000e0623 */
[----:B------:R-:W-:Y:S01]  /*176d0*/  @!PT LDS RZ, [RZ] ;  /* 0x00000000fffff984 */ /* 0x000fe20000000800 */
[----:B------:R-:W-:Y:S01]  /*176e0*/  @!PT LDS RZ, [RZ] ;  /* 0x00000000fffff984 */ /* 0x000fe20000000800 */
[----:B------:R-:W-:Y:S01]  /*176f0*/  @!PT LDS RZ, [RZ] ;  /* 0x00000000fffff984 */ /* 0x000fe20000000800 */
[----:B------:R0:W-:Y:S01]  /*17700*/  LDGSTS.E.BYPASS.LTC128B.128 [R9+0x25c00], desc[UR36][R2.64], !P3 ;  /* 0x25c0000002097fae */ /* 0x0001e2000d901d64 */
[----:B------:R-:W-:Y:S01]  /*17710*/  IMAD.MOV.U32 R13, RZ, RZ, R8 ;  /* 0x000000ffff0d7224 */ /* 0x000fe200078e0008 */
[C---:B------:R-:W-:Y:S02]  /*17720*/  LOP3.LUT P3, RZ, R23.reuse, 0x800, RZ, 0xc0, !PT ;  /* 0x0000080017ff7812 */ /* 0x040fe4000786c0ff */
[----:B------:R0:W-:Y:S01]  /*17730*/  LDGSTS.E.BYPASS.LTC128B.128 [R9+0x28400], desc[UR36][R2.64+0x80], !P2 ;  /* 0x2840008002097fae */ /* 0x0001e2000d101d64 */
[----:B------:R-:W-:-:S03]  /*17740*/  LOP3.LUT P2, RZ, R23, 0x400, RZ, 0xc0, !PT ;  /* 0x0000040017ff7812 */ /* 0x000fc6000784c0ff */
[----:B------:R0:W-:Y:S01]  /*17750*/  LDGSTS.E.BYPASS.LTC128B.128 [R9+0x2ac00], desc[UR36][R2.64+0x100], !P1 ;  /* 0x2ac0010002097fae */ /* 0x0001e2000c901d64 */
[----:B------:R-:W-:Y:S01]  /*17760*/  LOP3.LUT P1, RZ, R23, 0x200, RZ, 0xc0, !PT ;  /* 0x0000020017ff7812 */ /* 0x000fe2000782c0ff */
[----:B------:R-:W-:Y:S02]  /*17770*/  IMAD.MOV.U32 R35, RZ, RZ, R14 ;  /* 0x000000ffff237224 */ /* 0x000fe400078e000e */
[----:B------:R0:W-:Y:S10]  /*17780*/  LDGSTS.E.BYPASS.LTC128B.128 [R9+0x2d400], desc[UR36][R2.64+0x180], !P5 ;  /* 0x2d40018002097fae */ /* 0x0001f4000e901d64 */
[----:B0-----:R-:W-:Y:S05]  /*17790*/  WARPSYNC.COLLECTIVE R15, `(.L_x_360) ;  /* 0x000000000f087348 */ /* 0x001fea0003c00000 */
[----:B------:R1:W2:Y:S02]  /*177a0*/  SHFL.IDX P6, R14, R13, R12, R11 ;  /* 0x0000000c0d0e7389 */ /* 0x0002a400000c000b */
[----:B012---:R-:W-:Y:S01]  /*177b0*/  ENDCOLLECTIVE ;  /* 0x000000000000791b */ /* 0x007fe20003800000 */
.L_x_360:
[----:B------:R-:W-:Y:S01]  /*177c0*/  IMAD.MOV.U32 R2, RZ, RZ, R14 ;  /* 0x000000ffff027224 */ /* 0x000fe200078e000e */
[----:B------:R-:W-:Y:S06]  /*177d0*/  BRA `(.L_x_361) ;  /* 0xffffffc000b07947 */ /* 0x000fec000383ffff */
.L_x_276:
[----:B-1----:R1:W2:Y:S02]  /*177e0*/  SYNCS.PHASECHK.TRANS64.TRYWAIT P0, [R6+URZ+0x38860], R2 ;  /* 0x03886002060075a7 */ /* 0x0022a4000800017f */
[----:B--2---:R-:W-:Y:S05]  /*177f0*/  @!P0 NANOSLEEP.SYNCS 0x989680 ;  /* 0x009896800000895d */ /* 0x004fea0003900000 */
[----:B------:R-:W2:Y:S02]  /*17800*/  @!P0 SYNCS.PHASECHK.TRANS64 P0, [R6+URZ+0x38860], R2 ;  /* 0x03886002060085a7 */ /* 0x000ea4000800007f */
[----:B--2---:R-:W-:Y:S05]  /*17810*/  @!P0 BRA `(.L_x_276) ;  /* 0xfffffffc00f08947 */ /* 0x004fea000383ffff */
[----:B------:R-:W-:Y:S05]  /*17820*/  BRA `(.L_x_362) ;  /* 0xffffffc400287947 */ /* 0x000fea000383ffff */
.L_x_277:
[----:B------:R-:W-:Y:S01]  /*17830*/  BSSY B1, `(.L_x_363) ;  /* 0x0000008000017945 */ /* 0x000fe20003800000 */
[----:B------:R-:W-:Y:S02]  /*17840*/  IMAD.MOV.U32 R13, RZ, RZ, R24 ;  /* 0x000000ffff0d7224 */ /* 0x000fe400078e0018 */
[----:B------:R-:W-:Y:S02]  /*17850*/  IMAD.MOV.U32 R12, RZ, RZ, RZ ;  /* 0x000000ffff0c7224 */ /* 0x000fe400078e00ff */
[----:B------:R-:W-:Y:S02]  /*17860*/  IMAD.MOV.U32 R11, RZ, RZ, 0x181f ;  /* 0x0000181fff0b7424 */ /* 0x000fe400078e00ff */
[----:B------:R-:W-:-:S07]  /*17870*/  IMAD.MOV.U32 R15, RZ, RZ, -0x1 ;  /* 0xffffffffff0f7424 */ /* 0x000fce00078e00ff */
[----:B-1----:R-:W-:Y:S05]  /*17880*/  WARPSYNC.COLLECTIVE R15, `(.L_x_364) ;  /* 0x000000000f087348 */ /* 0x002fea0003c00000 */
[----:B------:R0:W2:Y:S02]  /*17890*/  SHFL.IDX P6, R14, R13, R12, R11 ;  /* 0x0000000c0d0e7389 */ /* 0x0000a400000c000b */
[----:B012---:R-:W-:Y:S01]  /*178a0*/  ENDCOLLECTIVE ;  /* 0x000000000000791b */ /* 0x007fe20003800000 */
.L_x_364:
[----:B------:R-:W-:Y:S05]  /*178b0*/  BSYNC B1 ;  /* 0x0000000000017941 */ /* 0x000fea0003800000 */
.L_x_363:
[----:B------:R-:W-:Y:S01]  /*178c0*/  MOV R13, R18 ;  /* 0x00000012000d7202 */ /* 0x000fe20000000f00 */
[----:B------:R-:W-:Y:S02]  /*178d0*/  IMAD.MOV.U32 R12, RZ, RZ, RZ ;  /* 0x000000ffff0c7224 */ /* 0x000fe400078e00ff */
[----:B------:R-:W-:Y:S02]  /*178e0*/  IMAD.MOV.U32 R11, RZ, RZ, 0x181f ;  /* 0x0000181fff0b7424 */ /* 0x000fe400078e00ff */
[----:B------:R-:W-:Y:S02]  /*178f0*/  IMAD.MOV.U32 R15, RZ, RZ, -0x1 ;  /* 0xffffffffff0f7424 */ /* 0x000fe400078e00ff */
[----:B------:R-:W-:Y:S02]  /*17900*/  IMAD.MOV.U32 R3, RZ, RZ, R14 ;  /* 0x000000ffff037224 */ /* 0x000fe400078e000e */
[----:B------:R-:W-:-:S07]  /*17910*/  IMAD R7, R7, 0x2, R22 ;  /* 0x0000000207077824 */ /* 0x000fce00078e0216 */
[----:B------:R-:W-:Y:S05]  /*17920*/  WARPSYNC.COLLECTIVE R15, `(.L_x_365) ;  /* 0x000000000f087348 */ /* 0x000fea0003c00000 */
[----:B------:R0:W1:Y:S02]  /*17930*/  SHFL.IDX P6, R14, R13, R12, R11 ;  /* 0x0000000c0d0e7389 */ /* 0x00006400000c000b */
[----:B01----:R-:W-:Y:S01]  /*17940*/  ENDCOLLECTIVE ;  /* 0x000000000000791b */ /* 0x003fe20003800000 */
.L_x_365:
[----:B------:R-:W-:Y:S02]  /*17950*/  IMAD.MOV.U32 R13, RZ, RZ, R24 ;  /* 0x000000ffff0d7224 */ /* 0x000fe400078e0018 */
[----:B------:R-:W-:Y:S02]  /*17960*/  IMAD.MOV.U32 R12, RZ, RZ, 0x1 ;  /* 0x00000001ff0c7424 */ /* 0x000fe400078e00ff */
[----:B------:R-:W-:-:S07]  /*17970*/  IMAD.MOV.U32 R2, RZ, RZ, R14 ;  /* 0x000000ffff027224 */ /* 0x000fce00078e000e */
[----:B------:R-:W-:Y:S05]  /*17980*/  WARPSYNC.COLLECTIVE R15, `(.L_x_366) ;  /* 0x000000000f087348 */ /* 0x000fea0003c00000 */
[----:B------:R0:W1:Y:S02]  /*17990*/  SHFL.IDX P6, R14, R13, R12, R11 ;  /* 0x0000000c0d0e7389 */ /* 0x00006400000c000b */
[----:B01----:R-:W-:Y:S01]  /*179a0*/  ENDCOLLECTIVE ;  /* 0x000000000000791b */ /* 0x003fe20003800000 */
.L_x_366:
[----:B------:R-:W-:-:S05]  /*179b0*/  IADD3 R2, P0, R2, R0, RZ ;  /* 0x0000000002027210 */ /* 0x000fca0007f1e0ff */
[----:B------:R-:W-:Y:S01]  /*179c0*/  IMAD.X R3, RZ, RZ, R3, P0 ;  /* 0x000000ffff037224 */ /* 0x000fe200000e0603 */
[----:B------:R-:W-:Y:S01]  /*179d0*/  ISETP.LT.OR P0, PT, R8, 0x1, P4 ;  /* 0x000000010800780c */ /* 0x000fe20002701670 */
[----:B------:R-:W-:-:S12]  /*179e0*/  IMAD.MOV.U32 R13, RZ, RZ, R18 ;  /* 0x000000ffff0d7224 */ /* 0x000fd800078e0012 */
        /* <DEDUP_REMOVED lines=9> */
[----:B------:R0:W-:Y:S02]  /*17a80*/  LDGSTS.E.BYPASS.LTC128B.128 [R7+0x7c00], desc[UR36][R2.64+0x180], !P0 ;  /* 0x07c0018002077fae */ /* 0x0001e4000c101d64 */
[----:B0-----:R-:W-:-:S07]  /*17a90*/  IMAD.MOV.U32 R3, RZ, RZ, R14 ;  /* 0x000000ffff037224 */ /* 0x001fce00078e000e */
[----:B------:R-:W-:Y:S05]  /*17aa0*/  WARPSYNC.COLLECTIVE R15, `(.L_x_367) ;  /* 0x000000000f087348 */ /* 0x000fea0003c00000 */
[----:B------:R0:W1:Y:S02]  /*17ab0*/  SHFL.IDX P6, R14, R13, R12, R11 ;  /* 0x0000000c0d0e7389 */ /* 0x00006400000c000b */
[----:B01----:R-:W-:Y:S01]  /*17ac0*/  ENDCOLLECTIVE ;  /* 0x000000000000791b */ /* 0x003fe20003800000 */
.L_x_367:
[----:B------:R-:W-:Y:S02]  /*17ad0*/  IMAD.MOV.U32 R13, RZ, RZ, R24 ;  /* 0x000000ffff0d7224 */ /* 0x000fe400078e0018 */
[----:B------:R-:W-:Y:S02]  /*17ae0*/  IMAD.MOV.U32 R12, RZ, RZ, 0x2 ;  /* 0x00000002ff0c7424 */ /* 0x000fe400078e00ff */
[----:B------:R-:W-:-:S07]  /*17af0*/  IMAD.MOV.U32 R2, RZ, RZ, R14 ;  /* 0x000000ffff027224 */ /* 0x000fce00078e000e */
[----:B------:R-:W-:Y:S05]  /*17b00*/  WARPSYNC.COLLECTIVE R15, `(.L_x_368) ;  /* 0x000000000f087348 */ /* 0x000fea0003c00000 */
[----:B------:R0:W1:Y:S02]  /*17b10*/  SHFL.IDX P6, R14, R13, R12, R11 ;  /* 0x0000000c0d0e7389 */ /* 0x00006400000c000b */
[----:B01----:R-:W-:Y:S01]  /*17b20*/  ENDCOLLECTIVE ;  /* 0x000000000000791b */ /* 0x003fe20003800000 */
.L_x_368:
        /* <DEDUP_REMOVED lines=18> */
.L_x_369:
[----:B------:R-:W-:Y:S02]  /*17c50*/  IMAD.MOV.U32 R13, RZ, RZ, R24 ;  /* 0x000000ffff0d7224 */ /* 0x000fe400078e0018 */
[----:B------:R-:W-:Y:S02]  /*17c60*/  IMAD.MOV.U32 R12, RZ, RZ, 0x3 ;  /* 0x00000003ff0c7424 */ /* 0x000fe400078e00ff */
[----:B------:R-:W-:-:S07]  /*17c70*/  IMAD.MOV.U32 R2, RZ, RZ, R14 ;  /* 0x000000ffff027224 */ /* 0x000fce00078e000e */
[----:B------:R-:W-:Y:S05]  /*17c80*/  WARPSYNC.COLLECTIVE R15, `(.L_x_370) ;  /* 0x000000000f087348 */ /* 0x000fea0003c00000 */
[----:B------:R0:W1:Y:S02]  /*17c90*/  SHFL.IDX P6, R14, R13, R12, R11 ;  /* 0x0000000c0d0e7389 */ /* 0x00006400000c000b */
[----:B01----:R-:W-:Y:S01]  /*17ca0*/  ENDCOLLECTIVE ;  /* 0x000000000000791b */ /* 0x003fe20003800000 */
.L_x_370:
        /* <DEDUP_REMOVED lines=18> */
.L_x_371:
[----:B------:R-:W-:Y:S02]  /*17dd0*/  IMAD.MOV.U32 R13, RZ, RZ, R24 ;  /* 0x000000ffff0d7224 */ /* 0x000fe400078e0018 */
[----:B------:R-:W-:Y:S02]  /*17de0*/  IMAD.MOV.U32 R12, RZ, RZ, 0x4 ;  /* 0x00000004ff0c7424 */ /* 0x000fe400078e00ff */
[----:B------:R-:W-:-:S07]  /*17df0*/  IMAD.MOV.U32 R2, RZ, RZ, R14 ;  /* 0x000000ffff027224 */ /* 0x000fce00078e000e */
[----:B------:R-:W-:Y:S05]  /*17e00*/  WARPSYNC.COLLECTIVE R15, `(.L_x_372) ;  /* 0x000000000f087348 */ /* 0x000fea0003c00000 */
[----:B------:R0:W1:Y:S02]  /*17e10*/  SHFL.IDX P6, R14, R13, R12, R11 ;  /* 0x0000000c0d0e7389 */ /* 0x00006400000c000b */
[----:B01----:R-:W-:Y:S01]  /*17e20*/  ENDCOLLECTIVE ;  /* 0x000000000000791b */ /* 0x003fe20003800000 */
.L_x_372:
[----:B------:R-:W-:-:S05]  /*17e30*/  IADD3 R2, P0, R2, R0, RZ ;  /* 0x0000000002027210 */ /* 0x000fca0007f1e0ff */
[----:B------:R-:W-:Y:S01]  /*17e40*/  IMAD.X R3, RZ, RZ, R3, P0 ;  /* 0x000000ffff037224 */ /* 0x000fe200000e0603 */
[----:B------:R-:W-:Y:S01]  /*17e50*/  ISETP.LT.OR P0, PT, R8, 0x31, P4 ;  /* 0x000000310800780c */ /* 0x000fe20002701670 */
[----:B------:R-:W-:-:S12]  /*17e60*/  IMAD.MOV.U32 R13, RZ, RZ, R18 ;  /* 0x000000ffff0d7224 */ /* 0x000fd800078e0012 */
[----:B------:R-:W-:Y:S01]  /*17e70*/  @!PT LDS RZ, [RZ] ;  /* 0x00000000fffff984 */ /* 0x000fe20000000800 */
[----:B------:R-:W-:Y:S01]  /*17e80*/  @!PT LDS RZ, [RZ] ;  /* 0x00000000fffff984 */ /* 0x000fe20000000800 */
[----:B------:R-:W-:Y:S01]  /*17e90*/  @!PT LDS RZ, [RZ] ;  /* 0x00000000fffff984 */ /* 0x000fe20000000800 */
[----:B------:R0:W-:Y:S01]  /*17ea0*/  LDGSTS.E.BYPASS.LTC128B.128 [R7+0x1c00], desc[UR36][R2.64], !P0 ;  /* 0x01c0000002077fae */ /* 0x0001e2000c101d64 */
[----:B------:R-:W-:Y:S01]  /*17eb0*/  ISETP.LT.OR P0, PT, R8, 0x31, P3 ;  /* 0x000000310800780c */ /* 0x000fe20001f01670 */
[----:B------:R-:W-:-:S12]  /*17ec0*/  IMAD.MOV.U32 R24, RZ, RZ, R14 ;  /* 0x000000ffff187224 */ /* 0x000fd800078e000e */
[----:B0-----:R-:W-:Y:S05]  /*17ed0*/  WARPSYNC.COLLECTIVE R15, `(.L_x_373) ;  /* 0x000000000f087348 */ /* 0x001fea0003c00000 */
[----:B------:R1:W2:Y:S02]  /*17ee0*/  SHFL.IDX P6, R14, R13, R12, R11 ;  /* 0x0000000c0d0e7389 */ /* 0x0002a400000c000b */
[----:B012---:R-:W-:Y:S01]  /*17ef0*/  ENDCOLLECTIVE ;  /* 0x000000000000791b */ /* 0x007fe20003800000 */
.L_x_373:
        /* <DEDUP_REMOVED lines=8> */
[----:B------:R-:W-:Y:S05]  /*17f80*/  BRA `(.L_x_374) ;  /* 0xffffffc000447947 */ /* 0x000fea000383ffff */
.L_x_285:
[----:B0-----:R0:W3:Y:S02]  /*17f90*/  SYNCS.PHASECHK.TRANS64.TRYWAIT P0, [R4+URZ+0x38860], R3 ;  /* 0x03886003040075a7 */ /* 0x0010e4000800017f */
[----:B---3--:R-:W-:Y:S05]  /*17fa0*/  @!P0 NANOSLEEP.SYNCS 0x989680 ;  /* 0x009896800000895d */ /* 0x008fea0003900000 */
[----:B------:R-:W3:Y:S02]  /*17fb0*/  @!P0 SYNCS.PHASECHK.TRANS64 P0, [R4+URZ+0x38860], R3 ;  /* 0x03886003040085a7 */ /* 0x000ee4000800007f */
[----:B---3--:R-:W-:Y:S05]  /*17fc0*/  @!P0 BRA `(.L_x_285) ;  /* 0xfffffffc00f08947 */ /* 0x008fea000383ffff */
[----:B------:R-:W-:Y:S05]  /*17fd0*/  BRA `(.L_x_375) ;  /* 0xffffffc400687947 */ /* 0x000fea000383ffff */
.L_x_286:
[----:B------:R-:W-:Y:S01]  /*17fe0*/  BSSY B0, `(.L_x_376) ;  /* 0x0000008000007945 */ /* 0x000fe20003800000 */
[----:B------:R-:W-:Y:S02]  /*17ff0*/  IMAD.MOV.U32 R13, RZ, RZ, R24 ;  /* 0x000000ffff0d7224 */ /* 0x000fe400078e0018 */
[----:B------:R-:W-:Y:S02]  /*18000*/  IMAD.MOV.U32 R12, RZ, RZ, RZ ;  /* 0x000000ffff0c7224 */ /* 0x000fe400078e00ff */
[----:B------:R-:W-:Y:S02]  /*18010*/  IMAD.MOV.U32 R11, RZ, RZ, 0x181f ;  /* 0x0000181fff0b7424 */ /* 0x000fe400078e00ff */
[----:B------:R-:W-:-:S07]  /*18020*/  IMAD.MOV.U32 R15, RZ, RZ, -0x1 ;  /* 0xffffffffff0f7424 */ /* 0x000fce00078e00ff */
[----:B01----:R-:W-:Y:S05]  /*18030*/  WARPSYNC.COLLECTIVE R15, `(.L_x_377) ;  /* 0x000000000f087348 */ /* 0x003fea0003c00000 */
[----:B-1----:R1:W2:Y:S02]  /*18040*/  SHFL.IDX P6, R14, R13, R12, R11 ;  /* 0x0000000c0d0e7389 */ /* 0x0022a400000c000b */
[----:B012---:R-:W-:Y:S01]  /*18050*/  ENDCOLLECTIVE ;  /* 0x000000000000791b */ /* 0x007fe20003800000 */
.L_x_377:
[----:B------:R-:W-:Y:S05]  /*18060*/  BSYNC B0 ;  /* 0x0000000000007941 */ /* 0x000fea0003800000 */
.L_x_376:
[----:B------:R-:W-:Y:S02]  /*18070*/  IMAD.MOV.U32 R13, RZ, RZ, R18 ;  /* 0x000000ffff0d7224 */ /* 0x000fe400078e0012 */
[----:B------:R-:W-:Y:S02]  /*18080*/  IMAD.MOV.U32 R12, RZ, RZ, RZ ;  /* 0x000000ffff0c7224 */ /* 0x000fe400078e00ff */
[----:B------:R-:W-:Y:S02]  /*18090*/  IMAD.MOV.U32 R11, RZ, RZ, 0x181f ;  /* 0x0000181fff0b7424 */ /* 0x000fe400078e00ff */
[----:B------:R-:W-:Y:S02]  /*180a0*/  IMAD.MOV.U32 R15, RZ, RZ, -0x1 ;  /* 0xffffffffff0f7424 */ /* 0x000fe400078e00ff */
[----:B------:R-:W-:Y:S02]  /*180b0*/  IMAD.MOV.U32 R3, RZ, RZ, R14 ;  /* 0x000000ffff037224 */ /* 0x000fe400078e000e */
[----:B------:R-:W-:-:S07]  /*180c0*/  IMAD.SHL.U32 R8, R32, 0x2, RZ ;  /* 0x0000000220087824 */ /* 0x000fce00078e00ff */
[----:B------:R-:W-:Y:S05]  /*180d0*/  WARPSYNC.COLLECTIVE R15, `(.L_x_378) ;  /* 0x000000000f087348 */ /* 0x000fea0003c00000 */
[----:B------:R0:W1:Y:S02]  /*180e0*/  SHFL.IDX P6, R14, R13, R12, R11 ;  /* 0x0000000c0d0e7389 */ /* 0x00006400000c000b */
[----:B01----:R-:W-:Y:S01]  /*180f0*/  ENDCOLLECTIVE ;  /* 0x000000000000791b */ /* 0x003fe20003800000 */
.L_x_378:
[----:B------:R-:W-:Y:S01]  /*18100*/  ULDC UR4, c[0x0][0x2f4] ;  /* 0x0000bd0000047ab9 */ /* 0x000fe20000000800 */
[----:B------:R-:W-:Y:S01]  /*18110*/  IMAD R0, R7, 0x2, R22 ;  /* 0x0000000207007824 */ /* 0x000fe200078e0216 */
[----:B------:R-:W-:Y:S02]  /*18120*/  ISETP.GE.AND P3, PT, R32, UR4, PT ;  /* 0x0000000420007c0c */ /* 0x000fe4000bf66270 */
[----:B------:R-:W-:Y:S02]  /*18130*/  ISETP.GE.AND P2, PT, R37, UR4, PT ;  /* 0x0000000425007c0c */ /* 0x000fe4000bf46270 */
[----:B------:R-:W-:Y:S02]  /*18140*/  ISETP.LT.OR P4, PT, R5, 0x1, P3 ;  /* 0x000000010500780c */ /* 0x000fe40001f81670 */
[----:B------:R-:W-:Y:S01]  /*18150*/  ISETP.GE.AND P1, PT, R36, UR4, PT ;  /* 0x0000000424007c0c */ /* 0x000fe2000bf26270 */
[----:B------:R-:W-:Y:S02]  /*18160*/  IMAD.MOV.U32 R13, RZ, RZ, R24 ;  /* 0x000000ffff0d7224 */ /* 0x000fe400078e0018 */
[----:B------:R-:W-:Y:S01]  /*18170*/  IMAD.MOV.U32 R12, RZ, RZ, 0x1 ;  /* 0x00000001ff0c7424 */ /* 0x000fe200078e00ff */
[----:B------:R-:W-:-:S05]  /*18180*/  IADD3 R2, P0, R14, R8, RZ ;  /* 0x000000080e027210 */ /* 0x000fca0007f1e0ff */
[----:B------:R-:W-:Y:S01]  /*18190*/  IMAD.X R3, RZ, RZ, R3, P0 ;  /* 0x000000ffff037224 */ /* 0x000fe200000e0603 */
[----:B------:R-:W-:-:S04]  /*181a0*/  ISETP.LT.OR P0, PT, R5, 0x1, P2 ;  /* 0x000000010500780c */ /* 0x000fc80001701670 */
[----:B------:R-:W-:Y:S01]  /*181b0*/  @!PT LDS RZ, [RZ] ;  /* 0x00000000fffff984 */ /* 0x000fe20000000800 */
[----:B------:R-:W-:Y:S01]  /*181c0*/  @!PT LDS RZ, [RZ] ;  /* 0x00000000fffff984 */ /* 0x000fe20000000800 */
[----:B------:R-:W-:Y:S01]  /*181d0*/  @!PT LDS RZ, [RZ] ;  /* 0x00000000fffff984 */ /* 0x000fe20000000800 */
[----:B------:R0:W-:Y:S01]  /*181e0*/  LDGSTS.E.BYPASS.LTC128B.128 [R0+0x400], desc[UR36][R2.64], !P4 ;  /* 0x0040000002007fae */ /* 0x0001e2000e101d64 */
[----:B------:R-:W-:-:S08]  /*181f0*/  ISETP.LT.OR P4, PT, R5, 0x1, P1 ;  /* 0x000000010500780c */ /* 0x000fd00000f81670 */
[----:B------:R0:W-:Y:S01]  /*18200*/  LDGSTS.E.BYPASS.LTC128B.128 [R0+0x2c00], desc[UR36][R2.64+0x80], !P0 ;  /* 0x02c0008002007fae */ /* 0x0001e2000c101d64 */
[----:B------:R-:W-:-:S13]  /*18210*/  ISETP.GE.AND P0, PT, R34, UR4, PT ;  /* 0x0000000422007c0c */ /* 0x000fda000bf06270 */
[----:B0-----:R-:W-:Y:S05]  /*18220*/  WARPSYNC.COLLECTIVE R15, `(.L_x_379) ;  /* 0x000000000f087348 */ /* 0x001fea0003c00000 */
[----:B------:R1:W2:Y:S02]  /*18230*/  SHFL.IDX P6, R14, R13, R12, R11 ;  /* 0x0000000c0d0e7389 */ /* 0x0002a400000c000b */
[----:B012---:R-:W-:Y:S01]  /*18240*/  ENDCOLLECTIVE ;  /* 0x000000000000791b */ /* 0x007fe20003800000 */
.L_x_379:
[----:B------:R-:W-:Y:S01]  /*18250*/  @!PT LDS RZ, [RZ] ;  /* 0x00000000fffff984 */ /* 0x000fe20000000800 */
[----:B------:R-:W-:Y:S01]  /*18260*/  @!PT LDS RZ, [RZ] ;  /* 0x00000000fffff984 */ /* 0x000fe20000000800 */
[----:B------:R-:W-:Y:S01]  /*18270*/  @!PT LDS RZ, [RZ] ;  /* 0x00000000fffff984 */ /* 0x000fe20000000800 */
[----:B------:R0:W-:Y:S01]  /*18280*/  LDGSTS.E.BYPASS.LTC128B.128 [R0+0x5400], desc[UR36][R2.64+0x100], !P4 ;  /* 0x0540010002007fae */ /* 0x0001e2000e101d64 */
[----:B------:R-:W-:Y:S02]  /*18290*/  ISETP.LT.OR P4, PT, R5, 0x1, P0 ;  /* 0x000000010500780c */ /* 0x000fe40000781670 */
[----:B------:R-:W-:-:S11]  /*182a0*/  MOV R13, R18 ;  /* 0x00000012000d7202 */ /* 0x000fd60000000f00 */
[----:B------:R0:W-:Y:S01]  /*182b0*/  LDGSTS.E.BYPASS.LTC128B.128 [R0+0x7c00], desc[UR36][R2.64+0x180], !P4 ;  /* 0x07c0018002007fae */ /* 0x0001e2000e101d64 */
[----:B------:R-:W-:-:S07]  /*182c0*/  IMAD.MOV.U32 R7, RZ, RZ, R14 ;  /* 0x000000ffff077224 */ /* 0x000fce00078e000e */
[----:B0-----:R-:W-:Y:S05]  /*182d0*/  WARPSYNC.COLLECTIVE R15, `(.L_x_380) ;  /* 0x000000000f087348 */ /* 0x001fea0003c00000 */
[----:B------:R1:W2:Y:S02]  /*182e0*/  SHFL.IDX P6, R14, R13, R12, R11 ;  /* 0x0000000c0d0e7389 */ /* 0x0002a400000c000b */
[----:B012---:R-:W-:Y:S01]  /*182f0*/  ENDCOLLECTIVE ;  /* 0x000000000000791b */ /* 0x007fe20003800000 */
.L_x_380:
[----:B------:R-:W-:Y:S02]  /*18300*/  IMAD.MOV.U32 R13, RZ, RZ, R24 ;  /* 0x000000ffff0d7224 */ /* 0x000fe400078e0018 */
[----:B------:R-:W-:Y:S01]  /*18310*/  IMAD.MOV.U32 R12, RZ, RZ, 0x2 ;  /* 0x00000002ff0c7424 */ /* 0x000fe200078e00ff */
[----:B------:R-:W-:-:S13]  /*18320*/  IADD3 R2, P4, R14, R8, RZ ;  /* 0x000000080e027210 */ /* 0x000fda0007f9e0ff */
[----:B------:R-:W-:Y:S05]  /*18330*/  WARPSYNC.COLLECTIVE R15, `(.L_x_381) ;  /* 0x000000000f087348 */ /* 0x000fea0003c00000 */
[----:B------:R0:W1:Y:S02]  /*18340*/  SHFL.IDX P6, R14, R13, R12, R11 ;  /* 0x0000000c0d0e7389 */ /* 0x00006400000c000b */
[----:B01----:R-:W-:Y:S01]  /*18350*/  ENDCOLLECTIVE ;  /* 0x000000000000791b */ /* 0x003fe20003800000 */
.L_x_381:
        /* <DEDUP_REMOVED lines=12> */
.L_x_382:
[----:B------:R-:W-:Y:S01]  /*18420*/  @!PT LDS RZ, [RZ] ;  /* 0x00000000fffff984 */ /* 0x000fe20000000800 */
[----:B------:R-:W-:Y:S01]  /*18430*/  @!PT LDS RZ, [RZ] ;  /* 0x00000000fffff984 */ /* 0x000fe20000000800 */
[----:B------:R-:W-:Y:S01]  /*18440*/  @!PT LDS RZ, [RZ] ;  /* 0x00000000fffff984 */ /* 0x000fe20000000800 */
[----:B------:R-:W-:Y:S01]  /*18450*/  LDGSTS.E.BYPASS.LTC128B.128 [R0+0x3400], desc[UR36][R2.64+0x80], !P4 ;  /* 0x0340008002007fae */ /* 0x000fe2000e101d64 */
[----:B------:R-:W-:Y:S01]  /*18460*/  ISETP.LT.OR P4, PT, R5, 0x11, P1 ;  /* 0x000000110500780c */ /* 0x000fe20000f81670 */
[----:B------:R-:W-:Y:S02]  /*18470*/  IMAD.MOV.U32 R13, RZ, RZ, R24 ;  /* 0x000000ffff0d7224 */ /* 0x000fe400078e0018 */
[----:B------:R-:W-:-:S10]  /*18480*/  IMAD.MOV.U32 R12, RZ, RZ, 0x3 ;  /* 0x00000003ff0c7424 */ /* 0x000fd400078e00ff */
[----:B------:R-:W-:Y:S01]  /*18490*/  LDGSTS.E.BYPASS.LTC128B.128 [R0+0x5c00], desc[UR36][R2.64+0x100], !P4 ;  /* 0x05c0010002007fae */ /* 0x000fe2000e101d64 */
[----:B------:R-:W-:-:S13]  /*184a0*/  ISETP.LT.OR P4, PT, R5, 0x11, P0 ;  /* 0x000000110500780c */ /* 0x000fda0000781670 */
[----:B------:R0:W-:Y:S02]  /*184b0*/  LDGSTS.E.BYPASS.LTC128B.128 [R0+0x8400], desc[UR36][R2.64+0x180], !P4 ;  /* 0x0840018002007fae */ /* 0x0001e4000e101d64 */
[----:B0-----:R-:W-:-:S13]  /*184c0*/  IADD3 R2, P4, R14, R8, RZ ;  /* 0x000000080e027210 */ /* 0x001fda0007f9e0ff */
[----:B------:R-:W-:Y:S05]  /*184d0*/  WARPSYNC.COLLECTIVE R15, `(.L_x_383) ;  /* 0x000000000f087348 */ /* 0x000fea0003c00000 */
[----:B------:R0:W1:Y:S02]  /*184e0*/  SHFL.IDX P6, R14, R13, R12, R11 ;  /* 0x0000000c0d0e7389 */ /* 0x00006400000c000b */
[----:B01----:R-:W-:Y:S01]  /*184f0*/  ENDCOLLECTIVE ;  /* 0x000000000000791b */ /* 0x003fe20003800000 */
.L_x_383:
        /* <DEDUP_REMOVED lines=12> */
.L_x_384:
        /* <DEDUP_REMOVED lines=14> */
.L_x_385:
        /* <DEDUP_REMOVED lines=12> */
.L_x_386:
        /* <DEDUP_REMOVED lines=9> */
.L_x_291:
        /* <DEDUP_REMOVED lines=8> */
.L_x_389:
[----:B------:R-:W-:Y:S05]  /*18870*/  BSYNC B0 ;  /* 0x0000000000007941 */ /* 0x000fea0003800000 */
.L_x_388:
[----:B------:R-:W-:Y:S02]  /*18880*/  IMAD.MOV.U32 R13, RZ, RZ, R16 ;  /* 0x000000ffff0d7224 */ /* 0x000fe400078e0010 */
[----:B------:R-:W-:Y:S02]  /*18890*/  IMAD.MOV.U32 R12, RZ, RZ, 0x1 ;  /* 0x00000001ff0c7424 */ /* 0x000fe400078e00ff */
[----:B------:R-:W-:Y:S02]  /*188a0*/  IMAD.MOV.U32 R11, RZ, RZ, 0x1f ;  /* 0x0000001fff0b7424 */ /* 0x000fe400078e00ff */
[----:B------:R-:W-:Y:S02]  /*188b0*/  IMAD.MOV.U32 R15, RZ, RZ, -0x1 ;  /* 0xffffffffff0f7424 */ /* 0x000fe400078e00ff */
[----:B------:R-:W-:Y:S02]  /*188c0*/  IMAD.IADD R7, R19, 0x1, R9 ;  /* 0x0000000113077824 */ /* 0x000fe400078e0209 */
[----:B------:R-:W-:-:S07]  /*188d0*/  IMAD.MOV.U32 R0, RZ, RZ, R14 ;  /* 0x000000ffff007224 */ /* 0x000fce00078e000e */
[----:B------:R-:W-:Y:S05]  /*188e0*/  WARPSYNC.COLLECTIVE R15, `(.L_x_390) ;  /* 0x000000000f087348 */ /* 0x000fea0003c00000 */
[----:B------:R0:W1:Y:S02]  /*188f0*/  SHFL.IDX P6, R14, R13, R12, R11 ;  /* 0x0000000c0d0e7389 */ /* 0x00006400000c000b */
[----:B01----:R-:W-:Y:S01]  /*18900*/  ENDCOLLECTIVE ;  /* 0x000000000000791b */ /* 0x003fe20003800000 */
.L_x_390:
[----:B------:R-:W-:Y:S02]  /*18910*/  ULDC UR4, c[0x0][0xc3c] ;  /* 0x00030f0000047ab9 */ /* 0x000fe40000000800 */
[----:B------:R-:W-:-:S13]  /*18920*/  ISETP.GE.OR P1, PT, R7, UR4, !P0 ;  /* 0x0000000407007c0c */ /* 0x000fda000c726670 */
[----:B------:R-:W0:Y:S08]  /*18930*/  @!P1 LDC.64 R2, c[0x0][0xc80] ;  /* 0x00032000ff029b82 */ /* 0x000e300000000a00 */
[----:B------:R-:W1:Y:S01]  /*18940*/  @!P1 LDC.64 R4, c[0x0][0xc78] ;  /* 0x00031e00ff049b82 */ /* 0x000e620000000a00 */
[----:B------:R-:W-:Y:S02]  /*18950*/  IMAD.MOV.U32 R11, RZ, RZ, RZ ;  /* 0x000000ffff0b7224 */ /* 0x000fe400078e00ff */
[----:B------:R-:W-:-:S02]  /*18960*/  IMAD.MOV.U32 R8, RZ, RZ, R14 ;  /* 0x000000ffff087224 */ /* 0x000fc400078e000e */
[----:B0-----:R-:W-:-:S05]  /*18970*/  @!P1 IMAD.WIDE R2, R7, 0x4, R2 ;  /* 0x0000000407029825 */ /* 0x001fca00078e0202 */
[----:B------:R1:W2:Y:S02]  /*18980*/  @!P1 LDG.E R6, desc[UR36][R2.64] ;  /* 0x0000002402069981 */ /* 0x0002a4000c1e1900 */
[----:B-1----:R-:W-:-:S05]  /*18990*/  @!P1 IMAD.WIDE R2, R7, 0x4, R4 ;  /* 0x0000000407029825 */ /* 0x002fca00078e0204 */
[----:B------:R-:W3:Y:S01]  /*189a0*/  @!P1 LDG.E R5, desc[UR36][R2.64] ;  /* 0x0000002402059981 */ /* 0x000ee2000c1e1900 */
[----:B------:R-:W-:Y:S01]  /*189b0*/  IMAD.MOV.U32 R7, RZ, RZ, RZ ;  /* 0x000000ffff077224 */ /* 0x000fe200078e00ff */
[C---:B------:R-:W-:Y:S01]  /*189c0*/  ISETP.GE.U32.AND P2, PT, R9.reuse, 0x2, PT ;  /* 0x000000020900780c */ /* 0x040fe20003f46070 */
[----:B------:R-:W-:Y:S01]  /*189d0*/  IMAD.MOV.U32 R4, RZ, RZ, RZ ;  /* 0x000000ffff047224 */ /* 0x000fe200078e00ff */
[C---:B------:R-:W-:Y:S02]  /*189e0*/  ISETP.GE.U32.AND P3, PT, R9.reuse, 0x4, PT ;  /* 0x000000040900780c */ /* 0x040fe40003f66070 */
[C---:B------:R-:W-:Y:S02]  /*189f0*/  ISETP.GE.U32.AND P4, PT, R9.reuse, 0x8, PT ;  /* 0x000000080900780c */ /* 0x040fe40003f86070 */
[----:B------:R-:W-:Y:S01]  /*18a00*/  ISETP.GE.U32.AND P5, PT, R9, 0x10, PT ;  /* 0x000000100900780c */ /* 0x000fe20003fa6070 */
[----:B--2---:R-:W-:Y:S02]  /*18a10*/  @!P1 IMAD.MOV.U32 R7, RZ, RZ, R6 ;  /* 0x000000ffff079224 */ /* 0x004fe400078e0006 */
[----:B------:R-:W-:-:S02]  /*18a20*/  IMAD.MOV.U32 R6, RZ, RZ, RZ ;  /* 0x000000ffff067224 */ /* 0x000fc400078e00ff */
[----:B---3--:R-:W-:Y:S01]  /*18a30*/  @!P1 IMAD.MOV.U32 R4, RZ, RZ, R5 ;  /* 0x000000ffff049224 */ /* 0x008fe200078e0005 */
[----:B------:R-:W-:-:S03]  /*18a40*/  ISETP.NE.AND P1, PT, R9, RZ, PT ;  /* 0x000000ff0900720c */ /* 0x000fc60003f25270 */
[----:B------:R-:W-:-:S10]  /*18a50*/  IMAD R13, R4, R7, RZ ;  /* 0x00000007040d7224 */ /* 0x000fd400078e02ff */
[----:B------:R-:W-:Y:S05]  /*18a60*/  WARPSYNC.COLLECTIVE R15, `(.L_x_391) ;  /* 0x000000000f087348 */ /* 0x000fea0003c00000 */
[----:B------:R0:W1:Y:S02]  /*18a70*/  SHFL.UP P6, R14, R13, R12, R11 ;  /* 0x0400000c0d0e7389 */ /* 0x00006400000c000b */
[----:B01----:R-:W-:Y:S01]  /*18a80*/  ENDCOLLECTIVE ;  /* 0x000000000000791b */ /* 0x003fe20003800000 */
.L_x_391:
[----:B------:R-:W-:Y:S01]  /*18a90*/  IMAD.MOV.U32 R12, RZ, RZ, 0x2 ;  /* 0x00000002ff0c7424 */ /* 0x000fe200078e00ff */
[----:B------:R-:W-:-:S05]  /*18aa0*/  SEL R14, R14, RZ, P1 ;  /* 0x000000ff0e0e7207 */ /* 0x000fca0000800000 */
[----:B------:R-:W-:-:S04]  /*18ab0*/  IMAD.IADD R5, R13, 0x1, R14 ;  /* 0x000000010d057824 */ /* 0x000fc800078e020e */
[----:B------:R-:W-:-:S07]  /*18ac0*/  IMAD.MOV.U32 R13, RZ, RZ, R5 ;  /* 0x000000ffff0d7224 */ /* 0x000fce00078e0005 */
[----:B------:R-:W-:Y:S05]  /*18ad0*/  WARPSYNC.COLLECTIVE R15, `(.L_x_392) ;  /* 0x000000000f087348 */ /* 0x000fea0003c00000 */
[----:B------:R0:W1:Y:S02]  /*18ae0*/  SHFL.UP P6, R14, R13, R12, R11 ;  /* 0x0400000c0d0e7389 */ /* 0x00006400000c000b */
[----:B01----:R-:W-:Y:S01]  /*18af0*/  ENDCOLLECTIVE ;  /* 0x000000000000791b */ /* 0x003fe20003800000 */
.L_x_392:
[----:B------:R-:W-:Y:S01]  /*18b00*/  IMAD.MOV.U32 R12, RZ, RZ, 0x4 ;  /* 0x00000004ff0c7424 */ /* 0x000fe200078e00ff */
[----:B------:R-:W-:-:S05]  /*18b10*/  SEL R2, R14, RZ, P2 ;  /* 0x000000ff0e027207 */ /* 0x000fca0001000000 */
[----:B------:R-:W-:-:S04]  /*18b20*/  IMAD.IADD R2, R5, 0x1, R2 ;  /* 0x0000000105027824 */ /* 0x000fc800078e0202 */
[----:B------:R-:W-:-:S07]  /*18b30*/  IMAD.MOV.U32 R13, RZ, RZ, R2 ;  /* 0x000000ffff0d7224 */ /* 0x000fce00078e0002 */
[----:B------:R-:W-:Y:S05]  /*18b40*/  WARPSYNC.COLLECTIVE R15, `(.L_x_393) ;  /* 0x000000000f087348 */ /* 0x000fea0003c00000 */
[----:B------:R0:W1:Y:S02]  /*18b50*/  SHFL.UP P6, R14, R13, R12, R11 ;  /* 0x0400000c0d0e7389 */ /* 0x00006400000c000b */
[----:B01----:R-:W-:Y:S01]  /*18b60*/  ENDCOLLECTIVE ;  /* 0x000000000000791b */ /* 0x003fe20003800000 */
.L_x_393:
[----:B------:R-:W-:Y:S01]  /*18b70*/  IMAD.MOV.U32 R12, RZ, RZ, 0x8 ;  /* 0x00000008ff0c7424 */ /* 0x000fe200078e00ff */
[----:B------:R-:W-:-:S05]  /*18b80*/  SEL R3, R14, RZ, P3 ;  /* 0x000000ff0e037207 */ /* 0x000fca0001800000 */
[----:B------:R-:W-:-:S04]  /*18b90*/  IMAD.IADD R3, R2, 0x1, R3 ;  /* 0x0000000102037824 */ /* 0x000fc800078e0203 */
[----:B------:R-:W-:-:S07]  /*18ba0*/  IMAD.MOV.U32 R13, RZ, RZ, R3 ;  /* 0x000000ffff0d7224 */ /* 0x000fce00078e0003 */
[----:B------:R-:W-:Y:S05]  /*18bb0*/  WARPSYNC.COLLECTIVE R15, `(.L_x_394) ;  /* 0x000000000f087348 */ /* 0x000fea0003c00000 */
[----:B------:R0:W1:Y:S02]  /*18bc0*/  SHFL.UP P6, R14, R13, R12, R11 ;  /* 0x0400000c0d0e7389 */ /* 0x00006400000c000b */
[----:B01----:R-:W-:Y:S01]  /*18bd0*/  ENDCOLLECTIVE ;  /* 0x000000000000791b */ /* 0x003fe20003800000 */
.L_x_394:
[----:B------:R-:W-:Y:S01]  /*18be0*/  IMAD.MOV.U32 R12, RZ, RZ, 0x10 ;  /* 0x00000010ff0c7424 */ /* 0x000fe200078e00ff */
[----:B------:R-:W-:-:S05]  /*18bf0*/  SEL R14, R14, RZ, P4 ;  /* 0x000000ff0e0e7207 */ /* 0x000fca0002000000 */
[----:B------:R-:W-:-:S04]  /*18c00*/  IMAD.IADD R5, R3, 0x1, R14 ;  /* 0x0000000103057824 */ /* 0x000fc800078e020e */
[----:B------:R-:W-:-:S07]  /*18c10*/  IMAD.MOV.U32 R13, RZ, RZ, R5 ;  /* 0x000000ffff0d7224 */ /* 0x000fce00078e0005 */
[----:B------:R-:W-:Y:S05]  /*18c20*/  WARPSYNC.COLLECTIVE R15, `(.L_x_395) ;  /* 0x000000000f087348 */ /* 0x000fea0003c00000 */
[----:B------:R0:W1:Y:S02]  /*18c30*/  SHFL.UP P6, R14, R13, R12, R11 ;  /* 0x0400000c0d0e7389 */ /* 0x00006400000c000b */
[----:B01----:R-:W-:Y:S01]  /*18c40*/  ENDCOLLECTIVE ;  /* 0x000000000000791b */ /* 0x003fe20003800000 */
.L_x_395:
[----:B------:R-:W-:Y:S02]  /*18c50*/  IMAD.MOV.U32 R12, RZ, RZ, 0x1f ;  /* 0x0000001fff0c7424 */ /* 0x000fe400078e00ff */
[----:B------:R-:W-:Y:S01]  /*18c60*/  IMAD.MOV.U32 R11, RZ, RZ, 0x1f ;  /* 0x0000001fff0b7424 */ /* 0x000fe200078e00ff */
[----:B------:R-:W-:-:S04]  /*18c70*/  SEL R2, R14, RZ, P5 ;  /* 0x000000ff0e027207 */ /* 0x000fc80002800000 */
[----:B------:R-:W-:-:S05]  /*18c80*/  IADD3 R2, R5, R2, RZ ;  /* 0x0000000205027210 */ /* 0x000fca0007ffe0ff */
[----:B------:R-:W-:-:S07]  /*18c90*/  IMAD.MOV.U32 R13, RZ, RZ, R2 ;  /* 0x000000ffff0d7224 */ /* 0x000fce00078e0002 */
[----:B------:R-:W-:Y:S05]  /*18ca0*/  WARPSYNC.COLLECTIVE R15, `(.L_x_396) ;  /* 0x000000000f087348 */ /* 0x000fea0003c00000 */
[----:B------:R0:W1:Y:S02]  /*18cb0*/  SHFL.IDX P6, R14, R13, R12, R11 ;  /* 0x0000000c0d0e7389 */ /* 0x00006400000c000b */
[----:B01----:R-:W-:Y:S01]  /*18cc0*/  ENDCOLLECTIVE ;  /* 0x000000000000791b */ /* 0x003fe20003800000 */
.L_x_396:
[----:B------:R-:W-:Y:S05]  /*18cd0*/  BRA `(.L_x_397) ;  /* 0xffffffc000847947 */ /* 0x000fea000383ffff */
.L_x_294:
[----:B------:R-:W-:Y:S01]  /*18ce0*/  BSSY B0, `(.L_x_398) ;  /* 0x0000007000007945 */ /* 0x000fe20003800000 */
[----:B------:R-:W-:Y:S02]  /*18cf0*/  IMAD.MOV.U32 R12, RZ, RZ, 0x1 ;  /* 0x00000001ff0c7424 */ /* 0x000fe400078e00ff */
[----:B------:R-:W-:Y:S02]  /*18d00*/  IMAD.MOV.U32 R11, RZ, RZ, RZ ;  /* 0x000000ffff0b7224 */ /* 0x000fe400078e00ff */
[----:B------:R-:W-:-:S07]  /*18d10*/  IMAD.MOV.U32 R15, RZ, RZ, -0x1 ;  /* 0xffffffffff0f7424 */ /* 0x000fce00078e00ff */
[----:B------:R-:W-:Y:S05]  /*18d20*/  WARPSYNC.COLLECTIVE R15, `(.L_x_399) ;  /* 0x000000000f087348 */ /* 0x000fea0003c00000 */
[----:B------:R0:W1:Y:S02]  /*18d30*/  SHFL.UP P6, R14, R13, R12, R11 ;  /* 0x0400000c0d0e7389 */ /* 0x00006400000c000b */
[----:B01----:R-:W-:Y:S01]  /*18d40*/  ENDCOLLECTIVE ;  /* 0x000000000000791b */ /* 0x003fe20003800000 */
.L_x_399:
[----:B------:R-:W-:Y:S05]  /*18d50*/  BSYNC B0 ;  /* 0x0000000000007941 */ /* 0x000fea0003800000 */
.L_x_398:
[----:B------:R-:W-:Y:S01]  /*18d60*/  SEL R14, R14, RZ, P1 ;  /* 0x000000ff0e0e7207 */ /* 0x000fe20000800000 */
[----:B------:R-:W-:Y:S02]  /*18d70*/  IMAD.MOV.U32 R12, RZ, RZ, 0x2 ;  /* 0x00000002ff0c7424 */ /* 0x000fe400078e00ff */
[----:B------:R-:W-:Y:S02]  /*18d80*/  IMAD.MOV.U32 R11, RZ, RZ, RZ ;  /* 0x000000ffff0b7224 */ /* 0x000fe400078e00ff */
[----:B------:R-:W-:Y:S02]  /*18d90*/  IMAD.IADD R13, R13, 0x1, R14 ;  /* 0x000000010d0d7824 */ /* 0x000fe400078e020e */
[----:B------:R-:W-:-:S07]  /*18da0*/  IMAD.MOV.U32 R15, RZ, RZ, -0x1 ;  /* 0xffffffffff0f7424 */ /* 0x000fce00078e00ff */
[----:B------:R-:W-:Y:S05]  /*18db0*/  WARPSYNC.COLLECTIVE R15, `(.L_x_400) ;  /* 0x000000000f087348 */ /* 0x000fea0003c00000 */
[----:B------:R0:W1:Y:S02]  /*18dc0*/  SHFL.UP P6, R14, R13, R12, R11 ;  /* 0x0400000c0d0e7389 */ /* 0x00006400000c000b */
[----:B01----:R-:W-:Y:S01]  /*18dd0*/  ENDCOLLECTIVE ;  /* 0x000000000000791b */ /* 0x003fe20003800000 */
.L_x_400:
[----:B------:R-:W-:Y:S01]  /*18de0*/  IMAD.MOV.U32 R12, RZ, RZ, 0x4 ;  /* 0x00000004ff0c7424 */ /* 0x000fe200078e00ff */
[----:B------:R-:W-:-:S05]  /*18df0*/  SEL R2, R14, RZ, P2 ;  /* 0x000000ff0e027207 */ /* 0x000fca0001000000 */
[----:B------:R-:W-:-:S04]  /*18e00*/  IMAD.IADD R2, R13, 0x1, R2 ;  /* 0x000000010d027824 */ /* 0x000fc800078e0202 */
[----:B------:R-:W-:-:S07]  /*18e10*/  IMAD.MOV.U32 R13, RZ, RZ, R2 ;  /* 0x000000ffff0d7224 */ /* 0x000fce00078e0002 */
[----:B------:R-:W-:Y:S05]  /*18e20*/  WARPSYNC.COLLECTIVE R15, `(.L_x_401) ;  /* 0x000000000f087348 */ /* 0x000fea0003c00000 */
[----:B------:R0:W1:Y:S02]  /*18e30*/  SHFL.UP P6, R14, R13, R12, R11 ;  /* 0x0400000c0d0e7389 */ /* 0x00006400000c000b */
[----:B01----:R-:W-:Y:S01]  /*18e40*/  ENDCOLLECTIVE ;  /* 0x000000000000791b */ /* 0x003fe20003800000 */
.L_x_401:
[----:B------:R-:W-:Y:S01]  /*18e50*/  IMAD.MOV.U32 R12, RZ, RZ, 0x8 ;  /* 0x00000008ff0c7424 */ /* 0x000fe200078e00ff */
[----:B------:R-:W-:-:S05]  /*18e60*/  SEL R3, R14, RZ, P3 ;  /* 0x000000ff0e037207 */ /* 0x000fca0001800000 */
[----:B------:R-:W-:-:S04]  /*18e70*/  IMAD.IADD R3, R2, 0x1, R3 ;  /* 0x0000000102037824 */ /* 0x000fc800078e0203 */
[----:B------:R-:W-:-:S07]  /*18e80*/  IMAD.MOV.U32 R13, RZ, RZ, R3 ;  /* 0x000000ffff0d7224 */ /* 0x000fce00078e0003 */
[----:B------:R-:W-:Y:S05]  /*18e90*/  WARPSYNC.COLLECTIVE R15, `(.L_x_402) ;  /* 0x000000000f087348 */ /* 0x000fea0003c00000 */
[----:B------:R0:W1:Y:S02]  /*18ea0*/  SHFL.UP P6, R14, R13, R12, R11 ;  /* 0x0400000c0d0e7389 */ /* 0x00006400000c000b */
[----:B01----:R-:W-:Y:S01]  /*18eb0*/  ENDCOLLECTIVE ;  /* 0x000000000000791b */ /* 0x003fe20003800000 */
.L_x_402:
[----:B------:R-:W-:Y:S01]  /*18ec0*/  IMAD.MOV.U32 R12, RZ, RZ, 0x10 ;  /* 0x00000010ff0c7424 */ /* 0x000fe200078e00ff */
[----:B------:R-:W-:-:S05]  /*18ed0*/  SEL R14, R14, RZ, P4 ;  /* 0x000000ff0e0e7207 */ /* 0x000fca0002000000 */
[----:B------:R-:W-:-:S04]  /*18ee0*/  IMAD.IADD R5, R3, 0x1, R14 ;  /* 0x0000000103057824 */ /* 0x000fc800078e020e */
[----:B------:R-:W-:-:S07]  /*18ef0*/  IMAD.MOV.U32 R13, RZ, RZ, R5 ;  /* 0x000000ffff0d7224 */ /* 0x000fce00078e0005 */
[----:B------:R-:W-:Y:S05]  /*18f00*/  WARPSYNC.COLLECTIVE R15, `(.L_x_403) ;  /* 0x000000000f087348 */ /* 0x000fea0003c00000 */
[----:B------:R0:W1:Y:S02]  /*18f10*/  SHFL.UP P6, R14, R13, R12, R11 ;  /* 0x0400000c0d0e7389 */ /* 0x00006400000c000b */
[----:B01----:R-:W-:Y:S01]  /*18f20*/  ENDCOLLECTIVE ;  /* 0x000000000000791b */ /* 0x003fe20003800000 */
.L_x_403:
[----:B------:R-:W-:Y:S02]  /*18f30*/  IMAD.MOV.U32 R12, RZ, RZ, 0x1f ;  /* 0x0000001fff0c7424 */ /* 0x000fe400078e00ff */
[----:B------:R-:W-:Y:S01]  /*18f40*/  IMAD.MOV.U32 R11, RZ, RZ, 0x1f ;  /* 0x0000001fff0b7424 */ /* 0x000fe200078e00ff */
[----:B------:R-:W-:-:S05]  /*18f50*/  SEL R2, R14, RZ, P5 ;  /* 0x000000ff0e027207 */ /* 0x000fca0002800000 */
[----:B------:R-:W-:-:S04]  /*18f60*/  IMAD.IADD R2, R5, 0x1, R2 ;  /* 0x0000000105027824 */ /* 0x000fc800078e0202 */
[----:B------:R-:W-:-:S07]  /*18f70*/  IMAD.MOV.U32 R13, RZ, RZ, R2 ;  /* 0x000000ffff0d7224 */ /* 0x000fce00078e0002 */
[----:B------:R-:W-:Y:S05]  /*18f80*/  WARPSYNC.COLLECTIVE R15, `(.L_x_404) ;  /* 0x000000000f087348 */ /* 0x000fea0003c00000 */
[----:B------:R0:W1:Y:S02]  /*18f90*/  SHFL.IDX P6, R14, R13, R12, R11 ;  /* 0x0000000c0d0e7389 */ /* 0x00006400000c000b */
[----:B01----:R-:W-:Y:S01]  /*18fa0*/  ENDCOLLECTIVE ;  /* 0x000000000000791b */ /* 0x003fe20003800000 */
.L_x_404:
[----:B------:R-:W-:Y:S05]  /*18fb0*/  BRA `(.L_x_405) ;  /* 0xffffffc000707947 */ /* 0x000fea000383ffff */
.L_x_296:
[----:B------:R-:W-:Y:S01]  /*18fc0*/  BSSY B0, `(.L_x_406) ;  /* 0x0000006000007945 */ /* 0x000fe20003800000 */
[----:B------:R-:W-:Y:S01]  /*18fd0*/  PLOP3.LUT P6, PT, P6, PT, PT, 0x8, 0x0 ;  /* 0x000000000000781c */ /* 0x000fe200037ce170 */
[----:B------:R-:W-:-:S12]  /*18fe0*/  IMAD.MOV.U32 R15, RZ, RZ, -0x1 ;  /* 0xffffffffff0f7424 */ /* 0x000fd800078e00ff */
[----:B0-----:R-:W-:Y:S05]  /*18ff0*/  WARPSYNC.COLLECTIVE R15, `(.L_x_407) ;  /* 0x000000000f087348 */ /* 0x001fea0003c00000 */
[----:B------:R-:W-:Y:S01]  /*19000*/  VOTE.ANY R14, PT, P6 ;  /* 0x00000000000e7806 */ /* 0x000fe200030e0100 */
[----:B0-----:R-:W-:Y:S06]  /*19010*/  ENDCOLLECTIVE ;  /* 0x000000000000791b */ /* 0x001fec0003800000 */
.L_x_407:
[----:B------:R-:W-:Y:S05]  /*19020*/  BSYNC B0 ;  /* 0x0000000000007941 */ /* 0x000fea0003800000 */
.L_x_406:
[----:B------:R-:W-:Y:S02]  /*19030*/  IMAD.MOV.U32 R3, RZ, RZ, R14 ;  /* 0x000000ffff037224 */ /* 0x000fe400078e000e */
[----:B------:R-:W-:Y:S02]  /*19040*/  IMAD.MOV.U32 R13, RZ, RZ, R7 ;  /* 0x000000ffff0d7224 */ /* 0x000fe400078e0007 */
[----:B------:R-:W0:Y:S01]  /*19050*/  POPC R8, R3 ;  /* 0x0000000300087309 */ /* 0x000e220000000000 */
[----:B------:R-:W-:Y:S02]  /*19060*/  IMAD.MOV.U32 R11, RZ, RZ, 0x1f ;  /* 0x0000001fff0b7424 */ /* 0x000fe400078e00ff */
[----:B------:R-:W-:Y:S02]  /*19070*/  IMAD.MOV.U32 R15, RZ, RZ, -0x1 ;  /* 0xffffffffff0f7424 */ /* 0x000fe400078e00ff */
[----:B0-----:R-:W-:-:S07]  /*19080*/  IMAD.MOV.U32 R12, RZ, RZ, R8 ;  /* 0x000000ffff0c7224 */ /* 0x001fce00078e0008 */
[----:B------:R-:W-:Y:S05]  /*19090*/  WARPSYNC.COLLECTIVE R15, `(.L_x_408) ;  /* 0x000000000f087348 */ /* 0x000fea0003c00000 */
[----:B------:R0:W1:Y:S02]  /*190a0*/  SHFL.IDX P6, R14, R13, R12, R11 ;  /* 0x0000000c0d0e7389 */ /* 0x00006400000c000b */
[----:B01----:R-:W-:Y:S01]  /*190b0*/  ENDCOLLECTIVE ;  /* 0x000000000000791b */ /* 0x003fe20003800000 */
.L_x_408:
[----:B------:R-:W-:Y:S02]  /*190c0*/  IMAD.MOV.U32 R13, RZ, RZ, R4 ;  /* 0x000000ffff0d7224 */ /* 0x000fe400078e0004 */
[----:B------:R-:W-:-:S07]  /*190d0*/  IMAD.MOV.U32 R7, RZ, RZ, R14 ;  /* 0x000000ffff077224 */ /* 0x000fce00078e000e */
[----:B------:R-:W-:Y:S05]  /*190e0*/  WARPSYNC.COLLECTIVE R15, `(.L_x_409) ;  /* 0x000000000f087348 */ /* 0x000fea0003c00000 */
[----:B------:R0:W1:Y:S02]  /*190f0*/  SHFL.IDX P6, R14, R13, R12, R11 ;  /* 0x0000000c0d0e7389 */ /* 0x00006400000c000b */
[----:B01----:R-:W-:Y:S01]  /*19100*/  ENDCOLLECTIVE ;  /* 0x000000000000791b */ /* 0x003fe20003800000 */
.L_x_409:
[----:B------:R-:W-:Y:S01]  /*19110*/  IMAD.MOV.U32 R4, RZ, RZ, R14 ;  /* 0x000000ffff047224 */ /* 0x000fe200078e000e */
[----:B------:R-:W-:Y:S06]  /*19120*/  BRA `(.L_x_410) ;  /* 0xffffffc000507947 */ /* 0x000fec000383ffff */
.L_x_298:
[----:B------:R-:W-:Y:S01]  /*19130*/  BSSY B0, `(.L_x_411) ;  /* 0x0000007000007945 */ /* 0x000fe20003800000 */
[----:B------:R-:W-:Y:S02]  /*19140*/  IMAD.MOV.U32 R13, RZ, RZ, R2 ;  /* 0x000000ffff0d7224 */ /* 0x000fe400078e0002 */
[----:B------:R-:W-:Y:S02]  /*19150*/  IMAD.MOV.U32 R11, RZ, RZ, 0x1f ;  /* 0x0000001fff0b7424 */ /* 0x000fe400078e00ff */
[----:B------:R-:W-:-:S07]  /*19160*/  IMAD.MOV.U32 R15, RZ, RZ, -0x1 ;  /* 0xffffffffff0f7424 */ /* 0x000fce00078e00ff */
[----:B0123--:R-:W-:Y:S05]  /*19170*/  WARPSYNC.COLLECTIVE R15, `(.L_x_412) ;  /* 0x000000000f087348 */ /* 0x00ffea0003c00000 */
[----:B------:R4:W0:Y:S02]  /*19180*/  SHFL.IDX P6, R14, R13, R12, R11 ;  /* 0x0000000c0d0e7389 */ /* 0x00082400000c000b */
[----:B01234-:R-:W-:Y:S01]  /*19190*/  ENDCOLLECTIVE ;  /* 0x000000000000791b */ /* 0x01ffe20003800000 */
.L_x_412:
[----:B------:R-:W-:Y:S05]  /*191a0*/  BSYNC B0 ;  /* 0x0000000000007941 */ /* 0x000fea0003800000 */
.L_x_411:
[----:B------:R-:W-:Y:S01]  /*191b0*/  IMAD.MOV.U32 R6, RZ, RZ, R14 ;  /* 0x000000ffff067224 */ /* 0x000fe200078e000e */
[----:B------:R-:W-:Y:S06]  /*191c0*/  BRA `(.L_x_297) ;  /* 0xffffffc000407947 */ /* 0x000fec000383ffff */
.L_x_302:
[----:B-1----:R1:W3:Y:S02]  /*191d0*/  SYNCS.PHASECHK.TRANS64.TRYWAIT P0, [R4+URZ+0x38820], R0 ;  /* 0x03882000040075a7 */ /* 0x0022e4000800017f */
[----:B---3--:R-:W-:Y:S05]  /*191e0*/  @!P0 NANOSLEEP.SYNCS 0x989680 ;  /* 0x009896800000895d */ /* 0x008fea0003900000 */
[----:B------:R-:W3:Y:S02]  /*191f0*/  @!P0 SYNCS.PHASECHK.TRANS64 P0, [R4+URZ+0x38820], R0 ;  /* 0x03882000040085a7 */ /* 0x000ee4000800007f */
[----:B---3--:R-:W-:Y:S05]  /*19200*/  @!P0 BRA `(.L_x_302) ;  /* 0xfffffffc00f08947 */ /* 0x008fea000383ffff */
[----:B------:R-:W-:Y:S05]  /*19210*/  BRA `(.L_x_413) ;  /* 0xffffffc400987947 */ /* 0x000fea000383ffff */
.L_x_303:
[----:B------:R-:W3:Y:S01]  /*19220*/  S2R R2, SR_TID.X ;  /* 0x0000000000027919 */ /* 0x000ee20000002100 */
[----:B------:R-:W-:Y:S01]  /*19230*/  BSSY B0, `(.L_x_414) ;  /* 0x000000a000007945 */ /* 0x000fe20003800000 */
[----:B------:R-:W-:Y:S02]  /*19240*/  IMAD.MOV.U32 R12, RZ, RZ, RZ ;  /* 0x000000ffff0c7224 */ /* 0x000fe400078e00ff */
[----:B------:R-:W-:Y:S02]  /*19250*/  IMAD.MOV.U32 R11, RZ, RZ, 0x1f ;  /* 0x0000001fff0b7424 */ /* 0x000fe400078e00ff */
[----:B------:R-:W-:Y:S01]  /*19260*/  IMAD.MOV.U32 R15, RZ, RZ, -0x1 ;  /* 0xffffffffff0f7424 */ /* 0x000fe200078e00ff */
[----:B---3--:R-:W-:-:S04]  /*19270*/  SHF.R.U32.HI R2, RZ, 0x5, R2 ;  /* 0x00000005ff027819 */ /* 0x008fc80000011602 */
[----:B------:R-:W-:-:S05]  /*19280*/  LOP3.LUT R2, R2, 0x3, RZ, 0xc0, !PT ;  /* 0x0000000302027812 */ /* 0x000fca00078ec0ff */
[----:B------:R-:W-:-:S07]  /*19290*/  IMAD.MOV.U32 R13, RZ, RZ, R2 ;  /* 0x000000ffff0d7224 */ /* 0x000fce00078e0002 */
[----:B012---:R-:W-:Y:S05]  /*192a0*/  WARPSYNC.COLLECTIVE R15, `(.L_x_415) ;  /* 0x000000000f087348 */ /* 0x007fea0003c00000 */
[----:B------:R3:W4:Y:S02]  /*192b0*/  SHFL.IDX P6, R14, R13, R12, R11 ;  /* 0x0000000c0d0e7389 */ /* 0x00072400000c000b */
[----:B01234-:R-:W-:Y:S01]  /*192c0*/  ENDCOLLECTIVE ;  /* 0x000000000000791b */ /* 0x01ffe20003800000 */
.L_x_415:
[----:B------:R-:W-:Y:S05]  /*192d0*/  BSYNC B0 ;  /* 0x0000000000007941 */ /* 0x000fea0003800000 */
.L_x_414:
[----:B------:R-:W-:Y:S05]  /*192e0*/  BRA `(.L_x_416) ;  /* 0xffffffc400807947 */ /* 0x000fea000383ffff */
.L_x_306:
[----:B------:R-:W-:Y:S01]  /*192f0*/  BSSY B1, `(.L_x_417) ;  /* 0x0000006000017945 */ /* 0x000fe20003800000 */
[----:B------:R-:W-:-:S07]  /*19300*/  IMAD.MOV.U32 R15, RZ, RZ, -0x1 ;  /* 0xffffffffff0f7424 */ /* 0x000fce00078e00ff */
[----:B012---:R-:W-:Y:S05]  /*19310*/  WARPSYNC.COLLECTIVE R15, `(.L_x_418) ;  /* 0x000000000f0c7348 */ /* 0x007fea0003c00000 */
[----:B------:R-:W-:Y:S02]  /*19320*/  ELECT P6, UR62, PT ;  /* 0x00000000003e782f */ /* 0x000fe400038c0000 */
[----:B------:R-:W-:Y:S01]  /*19330*/  MOV R14, UR62 ;  /* 0x0000003e000e7c02 */ /* 0x000fe20008000f00 */
[----:B012---:R-:W-:Y:S10]  /*19340*/  ENDCOLLECTIVE ;  /* 0x000000000000791b */ /* 0x007ff40003800000 */
.L_x_418:
[----:B------:R-:W-:Y:S05]  /*19350*/  BSYNC B1 ;  /* 0x0000000000017941 */ /* 0x000fea0003800000 */
.L_x_417:
[----:B------:R-:W-:Y:S05]  /*19360*/  BRA `(.L_x_419) ;  /* 0xffffffc400787947 */ /* 0x000fea000383ffff */
.L_x_308:
[----:B-1----:R1:W3:Y:S02]  /*19370*/  SYNCS.PHASECHK.TRANS64.TRYWAIT P1, [R5+URZ+0x38840], R0 ;  /* 0x03884000050075a7 */ /* 0x0022e4000802017f */
[----:B---3--:R-:W-:Y:S05]  /*19380*/  @!P1 NANOSLEEP.SYNCS 0x989680 ;  /* 0x009896800000995d */ /* 0x008fea0003900000 */
[----:B------:R-:W3:Y:S02]  /*19390*/  @!P1 SYNCS.PHASECHK.TRANS64 P1, [R5+URZ+0x38840], R0 ;  /* 0x03884000050095a7 */ /* 0x000ee4000802007f */
[----:B---3--:R-:W-:Y:S05]  /*193a0*/  @!P1 BRA `(.L_x_308) ;  /* 0xfffffffc00f09947 */ /* 0x008fea000383ffff */
[----:B------:R-:W-:Y:S05]  /*193b0*/  BRA `(.L_x_420) ;  /* 0xffffffc400a07947 */ /* 0x000fea000383ffff */
.L_x_310:
[----:B---3--:R3:W4:Y:S02]  /*193c0*/  SYNCS.PHASECHK.TRANS64.TRYWAIT P1, [R27+URZ+0x38840], R2 ;  /* 0x038840021b0075a7 */ /* 0x008724000802017f */
[----:B----4-:R-:W-:Y:S05]  /*193d0*/  @!P1 NANOSLEEP.SYNCS 0x989680 ;  /* 0x009896800000995d */ /* 0x010fea0003900000 */
[----:B------:R-:W4:Y:S02]  /*193e0*/  @!P1 SYNCS.PHASECHK.TRANS64 P1, [R27+URZ+0x38840], R2 ;  /* 0x038840021b0095a7 */ /* 0x000f24000802007f */
[----:B----4-:R-:W-:Y:S05]  /*193f0*/  @!P1 BRA `(.L_x_310) ;  /* 0xfffffffc00f09947 */ /* 0x010fea000383ffff */
[----:B------:R-:W-:Y:S05]  /*19400*/  BRA `(.L_x_421) ;  /* 0xffffffc400ac7947 */ /* 0x000fea000383ffff */
.L_x_312:
[----:B----4-:R4:W0:Y:S02]  /*19410*/  SYNCS.PHASECHK.TRANS64.TRYWAIT P1, [R5+URZ+0x38860], R0 ;  /* 0x03886000050075a7 */ /* 0x010824000802017f */
[----:B0-----:R-:W-:Y:S05]  /*19420*/  @!P1 NANOSLEEP.SYNCS 0x989680 ;  /* 0x009896800000995d */ /* 0x001fea0003900000 */
[----:B------:R-:W0:Y:S02]  /*19430*/  @!P1 SYNCS.PHASECHK.TRANS64 P1, [R5+URZ+0x38860], R0 ;  /* 0x03886000050095a7 */ /* 0x000e24000802007f */
[----:B0-----:R-:W-:Y:S05]  /*19440*/  @!P1 BRA `(.L_x_312) ;  /* 0xfffffffc00f09947 */ /* 0x001fea000383ffff */
[----:B------:R-:W-:Y:S05]  /*19450*/  BRA `(.L_x_422) ;  /* 0xffffffc400a87947 */ /* 0x000fea000383ffff */
.L_x_423:
        /* <DEDUP_REMOVED lines=10> */
.L_x_3272:


//--------------------- .text._ZN7cutlass13device_kernelIN5flash11enable_sm90INS1_16FlashAttnFwdSm90INS1_25CollectiveMainloopFwdSm90ILi2EN4cute5tupleIJNS5_1CILi1EEES8_S8_EEENS6_IJNS7_ILi128EEENS7_ILi80EEENS7_ILi256EEEEEELi256ENS_10bfloat16_tEfNS_4arch4Sm90ELb0ELb0ELb0ELb1ELb1ELb1ELb0ELb1ELb1ELb1ELb1ELb0EEENS1_21CollectiveEpilogueFwdINS6_IJSA_SC_SB_EEES9_SE_SG_Li256ELb1ELb1ELb1ELb0EEENS1_36VarlenDynamicPersistentTileSchedulerILi128ELi80ELi256ELi128ELb1ELb1ELb1ELb0ELb1ELb1EEEEEEEEEvNT_6ParamsE --------------------------
	.section	.text._ZN7cutlass13device_kernelIN5flash11enable_sm90INS1_16FlashAttnFwdSm90INS1_25CollectiveMainloopFwdSm90ILi2EN4cute5tupleIJNS5_1CILi1EEES8_S8_EEENS6_IJNS7_ILi128EEENS7_ILi80EEENS7_ILi256EEEEEELi256ENS_10bfloat16_tEfNS_4arch4Sm90ELb0ELb0ELb0ELb1ELb1ELb1ELb0ELb1ELb1ELb1ELb1ELb0EEENS1_21CollectiveEpilogueFwdINS6_IJSA_SC_SB_EEES9_SE_SG_Li256ELb1ELb1ELb1ELb0EEENS1_36VarlenDynamicPersistentTileSchedulerILi128ELi80ELi256ELi128ELb1ELb1ELb1ELb0ELb1ELb1EEEEEEEEEvNT_6ParamsE,"ax",@progbits
	.align	128
.text._ZN7cutlass13device_kernelIN5flash11enable_sm90INS1_16FlashAttnFwdSm90INS1_25CollectiveMainloopFwdSm90ILi2EN4cute5tupleIJNS5_1CILi1EEES8_S8_EEENS6_IJNS7_ILi128EEENS7_ILi80EEENS7_ILi256EEEEEELi256ENS_10bfloat16_tEfNS_4arch4Sm90ELb0ELb0ELb0ELb1ELb1ELb1ELb0ELb1ELb1ELb1ELb1ELb0EEENS1_21CollectiveEpilogueFwdINS6_IJSA_SC_SB_EEES9_SE_SG_Li256ELb1ELb1ELb1ELb0EEENS1_36VarlenDynamicPersistentTileSchedulerILi128ELi80ELi256ELi128ELb1ELb1ELb1ELb0ELb1ELb1EEEEEEEEEvNT_6ParamsE:
        .type           _ZN7cutlass13device_kernelIN5flash11enable_sm90INS1_16FlashAttnFwdSm90INS1_25CollectiveMainloopFwdSm90ILi2EN4cute5tupleIJNS5_1CILi1EEES8_S8_EEENS6_IJNS7_ILi128EEENS7_ILi80EEENS7_ILi256EEEEEELi256ENS_10bfloat16_tEfNS_4arch4Sm90ELb0ELb0ELb0ELb1ELb1ELb1ELb0ELb1ELb1ELb1ELb1ELb0EEENS1_21CollectiveEpilogueFwdINS6_IJSA_SC_SB_EEES9_SE_SG_Li256ELb1ELb1ELb1ELb0EEENS1_36VarlenDynamicPersistentTileSchedulerILi128ELi80ELi256ELi128ELb1ELb1ELb1ELb0ELb1ELb1EEEEEEEEEvNT_6ParamsE,@function
        .size           _ZN7cutlass13device_kernelIN5flash11enable_sm90INS1_16FlashAttnFwdSm90INS1_25CollectiveMainloopFwdSm90ILi2EN4cute5tupleIJNS5_1CILi1EEES8_S8_EEENS6_IJNS7_ILi128EEENS7_ILi80EEENS7_ILi256EEEEEELi256ENS_10bfloat16_tEfNS_4arch4Sm90ELb0ELb0ELb0ELb1ELb1ELb1ELb0ELb1ELb1ELb1ELb1ELb0EEENS1_21CollectiveEpilogueFwdINS6_IJSA_SC_SB_EEES9_SE_SG_Li256ELb1ELb1ELb1ELb0EEENS1_36VarlenDynamicPersistentTileSchedulerILi128ELi80ELi256ELi128ELb1ELb1ELb1ELb0ELb1ELb1EEEEEEEEEvNT_6ParamsE,(.L_x_3273 - _ZN7cutlass13device_kernelIN5flash11enable_sm90INS1_16FlashAttnFwdSm90INS1_25CollectiveMainloopFwdSm90ILi2EN4cute5tupleIJNS5_1CILi1EEES8_S8_EEENS6_IJNS7_ILi128EEENS7_ILi80EEENS7_ILi256EEEEEELi256ENS_10bfloat16_tEfNS_4arch4Sm90ELb0ELb0ELb0ELb1ELb1ELb1ELb0ELb1ELb1ELb1ELb1ELb0EEENS1_21CollectiveEpilogueFwdINS6_IJSA_SC_SB_EEES9_SE_SG_Li256ELb1ELb1ELb1ELb0EEENS1_36VarlenDynamicPersistentTileSchedulerILi128ELi80ELi256ELi128ELb1ELb1ELb1ELb0ELb1ELb1EEEEEEEEEvNT_6ParamsE)
        .other          _ZN7cutlass13device_kernelIN5flash11enable_sm90INS1_16FlashAttnFwdSm90INS1_25CollectiveMainloopFwdSm90ILi2EN4cute5tupleIJNS5_1CILi1EEES8_S8_EEENS6_IJNS7_ILi128EEENS7_ILi80EEENS7_ILi256EEEEEELi256ENS_10bfloat16_tEfNS_4arch4Sm90ELb0ELb0ELb0ELb1ELb1ELb1ELb0ELb1ELb1ELb1ELb1ELb0EEENS1_21CollectiveEpilogueFwdINS6_IJSA_SC_SB_EEES9_SE_SG_Li256ELb1ELb1ELb1ELb0EEENS1_36VarlenDynamicPersistentTileSchedulerILi128ELi80ELi256ELi128ELb1ELb1ELb1ELb0ELb1ELb1EEEEEEEEEvNT_6ParamsE,@"STO_CUDA_ENTRY STV_DEFAULT"
_ZN7cutlass13device_kernelIN5flash11enable_sm90INS1_16FlashAttnFwdSm90INS1_25CollectiveMainloopFwdSm90ILi2EN4cute5tupleIJNS5_1CILi1EEES8_S8_EEENS6_IJNS7_ILi128EEENS7_ILi80EEENS7_ILi256EEEEEELi256ENS_10bfloat16_tEfNS_4arch4Sm90ELb0ELb0ELb0ELb1ELb1ELb1ELb0ELb1ELb1ELb1ELb1ELb0EEENS1_21CollectiveEpilogueFwdINS6_IJSA_SC_SB_EEES9_SE_SG_Li256ELb1ELb1ELb1ELb0EEENS1_36VarlenDynamicPersistentTileSchedulerILi128ELi80ELi256ELi128ELb1ELb1ELb1ELb0ELb1ELb1EEEEEEEEEvNT_6ParamsE:
[----:B------:R-:W0:Y:S02]  /*0000*/  LDC R1, c[0x0][0x28] ;  /* 0x00000a00ff017b82 */ /* 0x000e240000000800 */
[----:B0-----:R-:W-:Y:S01]  /*0010*/  VIADD R1, R1, 0xfffffe60 ;  /* 0xfffffe6001017836 */ /* 0x001fe20000000000 */
[----:B------:R-:W0:Y:S01]  /*0020*/  S2R R0, SR_TID.X ;  /* 0x0000000000007919 */ /* 0x000e220000002100 */
[----:B------:R-:W-:Y:S01]  /*0030*/  ELECT P0, URZ, PT ;  /* 0x00000000003f782f */ /* 0x000fe20003800000 */
[----:B------:R-:W-:Y:S01]  /*0040*/  BSSY B0, `(.L_x_424) ;  /* 0x000000e000007945 */ /* 0x000fe20003800000 */
[----:B0-----:R-:W-:-:S05]  /*0050*/  SHF.R.U32.HI R2, RZ, 0x5, R0 ;  /* 0x00000005ff027819 */ /* 0x001fca0000011600 */
[----:B------:R-:W0:Y:S02]  /*0060*/  SHFL.IDX PT, R3, R2, RZ, 0x1f ;  /* 0x00001fff02037589 */ /* 0x000e2400000e0000 */
[----:B0-----:R-:W-:Y:S02]  /*0070*/  ISETP.EQ.AND P0, PT, R3, RZ, P0 ;  /* 0x000000ff0300720c */ /* 0x001fe40000702270 */
[----:B------:R-:W-:-:S11]  /*0080*/  SHF.R.U32.HI R3, RZ, 0x7, R0 ;  /* 0x00000007ff037819 */ /* 0x000fd60000011600 */
[----:B------:R-:W-:Y:S05]  /*0090*/  @!P0 BRA `(.L_x_425) ;  /* 0x0000000000208947 */ /* 0x000fea0003800000 */
[----:B------:R-:W-:Y:S02]  /*00a0*/  ULDC.64 UR4, c[0x0][0x198] ;  /* 0x0000660000047ab9 */ /* 0x000fe40000000a00 */
[----:B------:R-:W-:Y:S02]  /*00b0*/  UIADD3 UR6, UP0, UR4, 0x570, URZ ;  /* 0x0000057004067890 */ /* 0x000fe4000ff1e03f */
[----:B------:R-:W-:Y:S02]  /*00c0*/  UIADD3 UR4, UP1, UR4, 0x670, URZ ;  /* 0x0000067004047890 */ /* 0x000fe4000ff3e03f */
[----:B------:R-:W-:Y:S02]  /*00d0*/  UIADD3.X UR7, URZ, UR5, URZ, UP0, !UPT ;  /* 0x000000053f077290 */ /* 0x000fe400087fe43f */
[----:B------:R-:W-:-:S07]  /*00e0*/  UIADD3.X UR5, URZ, UR5, URZ, UP1, !UPT ;  /* 0x000000053f057290 */ /* 0x000fce0008ffe43f */
[----:B------:R0:W-:Y:S02]  /*00f0*/  UTMACCTL.PF [UR6] ;  /* 0x00000000060079b9 */ /* 0x0001e40008040000 */
[----:B------:R0:W-:Y:S02]  /*0100*/  UTMACCTL.PF [UR4] ;  /* 0x00000000040079b9 */ /* 0x0001e40008040000 */
[----:B0-----:R-:W-:Y:S01]  /*0110*/  NOP ;  /* 0x0000000000007918 */ /* 0x001fe20000000000 */
.L_x_425:
[----:B------:R-:W-:Y:S05]  /*0120*/  BSYNC B0 ;  /* 0x0000000000007941 */ /* 0x000fea0003800000 */
.L_x_424:
[----:B------:R-:W-:Y:S01]  /*0130*/  VOTEU.ANY UP0, P0 ;  /* 0x00000000003f7886 */ /* 0x000fe20000000100 */
[----:B------:R-:W0:Y:S01]  /*0140*/  SHFL.IDX PT, R3, R3, RZ, 0x1f ;  /* 0x00001fff03037589 */ /* 0x000e2200000e0000 */
[----:B------:R-:W-:Y:S01]  /*0150*/  UMOV UR4, 0x80 ;  /* 0x0000008000047882 */ /* 0x000fe20000000000 */
[----:B------:R-:W-:Y:S01]  /*0160*/  UMOV UR7, 0x100 ;  /* 0x0000010000077882 */ /* 0x000fe20000000000 */
[----:B------:R-:W-:Y:S01]  /*0170*/  VOTEU.ANY UP1, P0 ;  /* 0x00000000003f7886 */ /* 0x000fe20000020100 */
[----:B------:R-:W1:Y:S01]  /*0180*/  @UP0 S2UR UR8, SR_CgaCtaId ;  /* 0x00000000000809c3 */ /* 0x000e620000008800 */
[----:B------:R-:W2:Y:S01]  /*0190*/  SHFL.IDX PT, R4, R2, RZ, 0x1f ;  /* 0x00001fff02047589 */ /* 0x000ea200000e0000 */
[----:B------:R-:W-:Y:S01]  /*01a0*/  @UP0 UMOV UR6, 0x400 ;  /* 0x0000040000060882 */ /* 0x000fe20000000000 */
[----:B------:R-:W-:-:S04]  /*01b0*/  @UP0 UIADD3 UR4, -UR4, 0x100000, URZ ;  /* 0x0010000004040890 */ /* 0x000fc8000fffe13f */
[----:B------:R-:W-:Y:S02]  /*01c0*/  @UP0 USHF.L.U32 UR5, UR4, 0xb, URZ ;  /* 0x0000000b04050899 */ /* 0x000fe4000800063f */
[----:B------:R-:W-:Y:S01]  /*01d0*/  @UP0 USHF.L.U32 UR4, UR4, 0x1, URZ ;  /* 0x0000000104040899 */ /* 0x000fe2000800063f */
[----:B------:R-:W-:Y:S01]  /*01e0*/  VOTEU.ANY UP2, P0 ;  /* 0x00000000003f7886 */ /* 0x000fe20000040100 */
[----:B0-----:R-:W-:Y:S01]  /*01f0*/  R2UR UR9, R3 ;  /* 0x00000000030972ca */ /* 0x001fe200000e0000 */
[----:B-1----:R-:W-:Y:S01]  /*0200*/  @UP0 ULEA UR8, UR8, UR6, 0x18 ;  /* 0x0000000608080291 */ /* 0x002fe2000f8ec03f */
[----:B--2---:R-:W-:Y:S01]  /*0210*/  ISETP.NE.AND P1, PT, R4, RZ, PT ;  /* 0x000000ff0400720c */ /* 0x004fe20003f25270 */
[----:B------:R-:W-:-:S04]  /*0220*/  @UP0 UIADD3 UR6, -UR7, 0x100000, URZ ;  /* 0x0010000007060890 */ /* 0x000fc8000fffe13f */
[----:B------:R-:W-:Y:S02]  /*0230*/  @UP0 USHF.L.U32 UR7, UR6, 0xb, URZ ;  /* 0x0000000b06070899 */ /* 0x000fe4000800063f */
[----:B------:R-:W-:-:S04]  /*0240*/  @UP0 USHF.L.U32 UR6, UR6, 0x1, URZ ;  /* 0x0000000106060899 */ /* 0x000fc8000800063f */
[----:B------:R-:W-:Y:S01]  /*0250*/  UISETP.NE.AND UP0, UPT, UR9, URZ, UPT ;  /* 0x0000003f0900728c */ /* 0x000fe2000bf05270 */
[----:B------:R-:W0:Y:S02]  /*0260*/  FENCE.VIEW.ASYNC.S ;  /* 0x00000000000073c6 */ /* 0x000e240000000000 */
[----:B0-----:R0:W1:Y:S05]  /*0270*/  @UP1 SYNCS.EXCH.64 URZ, [UR8+0x38800], UR4 ;  /* 0x03880004083f15b2 */ /* 0x00106a0008000100 */
[----:B------:R0:W2:Y:S01]  /*0280*/  @UP2 SYNCS.EXCH.64 URZ, [UR8+0x38820], UR6 ;  /* 0x03882006083f25b2 */ /* 0x0000a20008000100 */
        /* <DEDUP_REMOVED lines=14> */
[----:B0-----:R3:W4:Y:S08]  /*0370*/  SYNCS.EXCH.64 URZ, [UR8+0x38830], UR4 ;  /* 0x03883004083f75b2 */ /* 0x0017300008000100 */
[----:B------:R3:W0:Y:S01]  /*0380*/  SYNCS.EXCH.64 URZ, [UR8+0x38840], UR6 ;  /* 0x03884006083f75b2 */ /* 0x0006220008000100 */
[----:B------:R3:W0:Y:S01]  /*0390*/  SYNCS.EXCH.64 URZ, [UR8+0x38838], UR4 ;  /* 0x03883804083f75b2 */ /* 0x0006220008000100 */
[----:B------:R3:W0:Y:S02]  /*03a0*/  SYNCS.EXCH.64 URZ, [UR8+0x38848], UR6 ;  /* 0x03884806083f75b2 */ /* 0x0006240008000100 */
[----:B---3--:R-:W-:Y:S01]  /*03b0*/  NOP ;  /* 0x0000000000007918 */ /* 0x008fe20000000000 */
.L_x_426:
[----:B------:R-:W3:Y:S01]  /*03c0*/  SHFL.IDX PT, R3, R2, RZ, 0x1f ;  /* 0x00001fff02037589 */ /* 0x000ee200000e0000 */
[----:B------:R-:W-:Y:S01]  /*03d0*/  NOP ;  /* 0x0000000000007918 */ /* 0x000fe20000000000 */
[----:B---3--:R-:W-:-:S13]  /*03e0*/  ISETP.NE.AND P0, PT, R3, RZ, PT ;  /* 0x000000ff0300720c */ /* 0x008fda0003f05270 */
        /* <DEDUP_REMOVED lines=17> */
[----:B------:R3:W0:Y:S02]  /*0500*/  SYNCS.EXCH.64 URZ, [UR8+0x38868], UR6 ;  /* 0x03886806083f75b2 */ /* 0x0006240008000100 */
[----:B---3--:R-:W-:Y:S01]  /*0510*/  NOP ;  /* 0x0000000000007918 */ /* 0x008fe20000000000 */
.L_x_427:
[----:B------:R-:W3:Y:S01]  /*0520*/  SHFL.IDX PT, R3, R2, RZ, 0x1f ;  /* 0x00001fff02037589 */ /* 0x000ee200000e0000 */
[----:B------:R-:W-:Y:S01]  /*0530*/  NOP ;  /* 0x0000000000007918 */ /* 0x000fe20000000000 */
[----:B---3--:R-:W-:-:S13]  /*0540*/  ISETP.NE.AND P0, PT, R3, RZ, PT ;  /* 0x000000ff0300720c */ /* 0x008fda0003f05270 */
        /* <DEDUP_REMOVED lines=13> */
[----:B------:R3:W0:Y:S02]  /*0620*/  SYNCS.EXCH.64 URZ, [UR6+0x38888], UR4 ;  /* 0x03888804063f75b2 */ /* 0x0006240008000100 */
[----:B---3--:R-:W-:Y:S01]  /*0630*/  NOP ;  /* 0x0000000000007918 */ /* 0x008fe20000000000 */
.L_x_428:
        /* <DEDUP_REMOVED lines=22> */
.L_x_429:
        /* <DEDUP_REMOVED lines=22> */
.L_x_430:
[----:B------:R-:W-:Y:S01]  /*0900*/  PLOP3.LUT P0, PT, PT, PT, UP0, 0x80, 0x0 ;  /* 0x000000000000781c */ /* 0x000fe20003f0f008 */
[----:B------:R-:W-:Y:S01]  /*0910*/  UMOV UR60, 0x1 ;  /* 0x00000001003c7882 */ /* 0x000fe20000000000 */
[----:B------:R-:W-:Y:S01]  /*0920*/  NOP ;  /* 0x0000000000007918 */ /* 0x000fe20000000000 */
[----:B------:R-:W-:Y:S01]  /*0930*/  USEL UR60, UR60, 0x2, !UP0 ;  /* 0x000000023c3c7887 */ /* 0x000fe2000c000000 */
[----:B------:R-:W-:Y:S01]  /*0940*/  BSSY B9, `(.L_x_431) ;  /* 0x0002a0b000097945 */ /* 0x000fe20003800000 */
[----:B012-4-:R-:W-:Y:S08]  /*0950*/  BAR.SYNC.DEFER_BLOCKING 0x0 ;  /* 0x0000000000007b1d */ /* 0x017ff00000010000 */
[----:B------:R-:W-:Y:S05]  /*0960*/  @!P0 BRA `(.L_x_432) ;  /* 0x0000022400a08947 */ /* 0x000fea0003800000 */
.L_x_433:
[----:B------:R-:W-:-:S08]  /*0970*/  NOP ;  /* 0x0000000000007918 */ /* 0x000fd00000000000 */
[----:B------:R-:W0:Y:S02]  /*0980*/  USETMAXREG.TRY_ALLOC.CTAPOOL UP0, 0xe8 ;  /* 0x000000e8000079c8 */ /* 0x000e240008000600 */
[----:B0-----:R-:W-:-:S13]  /*0990*/  PLOP3.LUT P0, PT, PT, PT, UP0, 0x80, 0x0 ;  /* 0x000000000000781c */ /* 0x001fda0003f0f008 */
[----:B------:R-:W-:Y:S05]  /*09a0*/  @!P0 BRA `(.L_x_433) ;  /* 0xfffffffc00f08947 */ /* 0x000fea000383ffff */
[----:B------:R-:W0:Y:S08]  /*09b0*/  S2UR UR4, SR_CgaCtaId ;  /* 0x00000000000479c3 */ /* 0x000e300000008800 */
[----:B------:R-:W-:Y:S06]  /*09c0*/  BAR.ARV 0x8, 0x180 ;  /* 0x0206000000007b1d */ /* 0x000fec0000002000 */
[----:B------:R-:W-:-:S02]  /*09d0*/  MOV R23, 0x400 ;  /* 0x0000040000177802 */ /* 0x000fc40000000f00 */
[----:B------:R-:W-:Y:S01]  /*09e0*/  BAR.SYNC.DEFER_BLOCKING 0x5, 0x180 ;  /* 0x0146000000007b1d */ /* 0x000fe20000010000 */
[----:B0-----:R-:W-:-:S05]  /*09f0*/  IMAD.U32 R2, RZ, RZ, UR4 ;  /* 0x00000004ff027e24 */ /* 0x001fca000f8e00ff */
[----:B------:R-:W-:Y:S01]  /*0a00*/  ULDC UR4, c[0x0][0xc3c] ;  /* 0x00030f0000047ab9 */ /* 0x000fe20000000800 */
[----:B------:R-:W-:Y:S01]  /*0a10*/  LEA R23, R2, R23, 0x18 ;  /* 0x0000001702177211 */ /* 0x000fe200078ec0ff */
[----:B------:R-:W-:Y:S04]  /*0a20*/  STL [R1+0x64], R2 ;  /* 0x0000640201007387 */ /* 0x000fe80000100800 */
[----:B------:R-:W0:Y:S01]  /*0a30*/  LDS.128 R128, [R23+0x388d0] ;  /* 0x0388d00017807984 */ /* 0x000e220000000c00 */
[----:B------:R-:W-:Y:S06]  /*0a40*/  BAR.ARV 0x4, 0x180 ;  /* 0x0106000000007b1d */ /* 0x000fec0000002000 */
[----:B0-----:R-:W-:-:S13]  /*0a50*/  ISETP.GE.AND P0, PT, R131, UR4, PT ;  /* 0x0000000483007c0c */ /* 0x001fda000bf06270 */
[----:B------:R-:W-:Y:S05]  /*0a60*/  @P0 BRA `(.L_x_434) ;  /* 0x0000029c00e00947 */ /* 0x000fea0003800000 */
[----:B------:R-:W-:Y:S01]  /*0a70*/  VIADD R0, R0, 0xffffff80 ;  /* 0xffffff8000007836 */ /* 0x000fe20000000000 */
[----:B------:R-:W-:Y:S01]  /*0a80*/  R2UR UR4, R23 ;  /* 0x00000000170472ca */ /* 0x000fe200000e0000 */
[----:B------:R-:W-:Y:S01]  /*0a90*/  ULOP3.LUT UR5, UR60, 0x1, URZ, 0xfc, !UPT ;  /* 0x000000013c057892 */ /* 0x000fe2000f8efc3f */
[----:B------:R-:W-:Y:S02]  /*0aa0*/  IMAD.MOV.U32 R213, RZ, RZ, RZ ;  /* 0x000000ffffd57224 */ /* 0x000fe400078e00ff */
[----:B------:R-:W-:Y:S01]  /*0ab0*/  SHF.R.S32.HI R3, RZ, 0x1f, R0 ;  /* 0x0000001fff037819 */ /* 0x000fe20000011400 */
[----:B------:R-:W-:Y:S02]  /*0ac0*/  IMAD.MOV.U32 R225, RZ, RZ, RZ ;  /* 0x000000ffffe17224 */ /* 0x000fe400078e00ff */
[----:B------:R-:W-:Y:S01]  /*0ad0*/  IMAD.MOV.U32 R229, RZ, RZ, RZ ;  /* 0x000000ffffe57224 */ /* 0x000fe200078e00ff */
[CC--:B------:R-:W-:Y:S01]  /*0ae0*/  LEA.HI R2, R3.reuse, R0.reuse, RZ, 0x7 ;  /* 0x0000000003027211 */ /* 0x0c0fe200078f38ff */
[----:B------:R-:W-:Y:S01]  /*0af0*/  IMAD.MOV.U32 R226, RZ, RZ, RZ ;  /* 0x000000ffffe27224 */ /* 0x000fe200078e00ff */
[----:B------:R-:W-:-:S02]  /*0b00*/  LEA.HI R224, R3, R0, RZ, 0x3 ;  /* 0x0000000003e07211 */ /* 0x000fc400078f18ff */
[----:B------:R-:W-:Y:S01]  /*0b10*/  LOP3.LUT R5, R2, 0xffffff80, RZ, 0xc0, !PT ;  /* 0xffffff8002057812 */ /* 0x000fe200078ec0ff */
[----:B------:R-:W-:Y:S01]  /*0b20*/  UIADD3 UR4, UR4, 0x14400, URZ ;  /* 0x0001440004047890 */ /* 0x000fe2000fffe03f */
[CC--:B------:R-:W-:Y:S02]  /*0b30*/  LEA.HI R4, R3.reuse, R0.reuse, RZ, 0x4 ;  /* 0x0000000003047211 */ /* 0x0c0fe400078f20ff */
[CC--:B------:R-:W-:Y:S01]  /*0b40*/  LEA.HI R8, R3.reuse, R0.reuse, RZ, 0x6 ;  /* 0x0000000003087211 */ /* 0x0c0fe200078f30ff */
[----:B------:R-:W-:Y:S01]  /*0b50*/  IMAD.IADD R14, R0, 0x1, -R5 ;  /* 0x00000001000e7824 */ /* 0x000fe200078e0a05 */
[CC--:B------:R-:W-:Y:S02]  /*0b60*/  LEA.HI R5, R3.reuse, R0.reuse, RZ, 0x5 ;  /* 0x0000000003057211 */ /* 0x0c0fe400078f28ff */
[----:B------:R-:W-:Y:S01]  /*0b70*/  LEA.HI R13, R3, R0, RZ, 0x2 ;  /* 0x00000000030d7211 */ /* 0x000fe200078f10ff */
[----:B------:R-:W-:Y:S01]  /*0b80*/  IMAD.SHL.U32 R8, R8, 0x8, RZ ;  /* 0x0000000808087824 */ /* 0x000fe200078e00ff */
[----:B------:R-:W-:Y:S01]  /*0b90*/  SHF.R.S32.HI R9, RZ, 0x1f, R14 ;  /* 0x0000001fff097819 */ /* 0x000fe2000001140e */
[----:B------:R-:W-:Y:S01]  /*0ba0*/  IMAD.SHL.U32 R6, R5, 0x20, RZ ;  /* 0x0000002005067824 */ /* 0x000fe200078e00ff */
[----:B------:R-:W-:Y:S01]  /*0bb0*/  LOP3.LUT R7, R224, 0xfffffff8, RZ, 0xc0, !PT ;  /* 0xfffffff8e0077812 */ /* 0x000fe200078ec0ff */
[----:B------:R-:W-:Y:S01]  /*0bc0*/  STL [R1+0x110], R14 ;  /* 0x0001100e01007387 */ /* 0x000fe20000100800 */
[----:B------:R-:W-:-:S02]  /*0bd0*/  LEA.HI R10, R9, R14, RZ, 0x2 ;  /* 0x0000000e090a7211 */ /* 0x000fc400078f10ff */
[----:B------:R-:W-:Y:S01]  /*0be0*/  LOP3.LUT R3, R4, 0x3fffff0, RZ, 0xc0, !PT ;  /* 0x03fffff004037812 */ /* 0x000fe200078ec0ff */
[C---:B------:R-:W-:Y:S01]  /*0bf0*/  IMAD.IADD R216, R0.reuse, 0x1, -R7 ;  /* 0x0000000100d87824 */ /* 0x040fe200078e0a07 */
[--C-:B------:R-:W-:Y:S02]  /*0c00*/  SHF.R.S32.HI R11, RZ, 0x2, R10.reuse ;  /* 0x00000002ff0b7819 */ /* 0x100fe4000001140a */
[----:B------:R-:W-:Y:S01]  /*0c10*/  SHF.R.S32.HI R12, RZ, 0x1f, R10 ;  /* 0x0000001fff0c7819 */ /* 0x000fe2000001140a */
[----:B------:R-:W-:Y:S01]  /*0c20*/  IMAD.IADD R5, R0, 0x1, -R3 ;  /* 0x0000000100057824 */ /* 0x000fe200078e0a03 */
[----:B------:R-:W-:Y:S01]  /*0c30*/  LOP3.LUT R13, R13, 0xfffffffc, RZ, 0xc0, !PT ;  /* 0xfffffffc0d0d7812 */ /* 0x000fe200078ec0ff */
[C---:B------:R-:W-:Y:S01]  /*0c40*/  IMAD.SHL.U32 R16, R216.reuse, 0x8, RZ ;  /* 0x00000008d8107824 */ /* 0x040fe200078e00ff */
[----:B------:R-:W-:Y:S01]  /*0c50*/  SHF.R.S32.HI R7, RZ, 0x4, R4 ;  /* 0x00000004ff077819 */ /* 0x000fe20000011404 */
[----:B------:R-:W-:Y:S01]  /*0c60*/  IMAD.SHL.U32 R216, R216, 0x4, RZ ;  /* 0x00000004d8d87824 */ /* 0x000fe200078e00ff */
[----:B------:R-:W-:Y:S01]  /*0c70*/  LEA.HI R12, R12, R11, RZ, 0x3 ;  /* 0x0000000b0c0c7211 */ /* 0x000fe200078f18ff */
[----:B------:R-:W-:Y:S01]  /*0c80*/  IMAD.IADD R13, R0, 0x1, -R13 ;  /* 0x00000001000d7824 */ /* 0x000fe200078e0a0d */
[----:B------:R-:W-:Y:S01]  /*0c90*/  SHF.R.S32.HI R3, RZ, 0x7, R2 ;  /* 0x00000007ff037819 */ /* 0x000fe20000011402 */
[----:B------:R-:W-:Y:S01]  /*0ca0*/  VIADD R220, R216, 0x40 ;  /* 0x00000040d8dc7836 */ /* 0x000fe20000000000 */
[----:B------:R-:W-:Y:S01]  /*0cb0*/  LEA.HI R4, R4, R7, RZ, 0x1 ;  /* 0x0000000704047211 */ /* 0x000fe200078f08ff */
[----:B------:R-:W-:Y:S01]  /*0cc0*/  VIADD R19, R16, 0x80 ;  /* 0x0000008010137836 */ /* 0x000fe20000000000 */
[----:B------:R-:W-:Y:S01]  /*0cd0*/  LOP3.LUT R12, R12, 0xfffffff8, RZ, 0xc0, !PT ;  /* 0xfffffff80c0c7812 */ /* 0x000fe200078ec0ff */
[----:B------:R-:W-:Y:S01]  /*0ce0*/  IMAD.IADD R214, R216, 0x1, R220 ;  /* 0x00000001d8d67824 */ /* 0x000fe200078e02dc */
[----:B------:R-:W-:Y:S01]  /*0cf0*/  LEA.HI R2, R2, R3, RZ, 0x1 ;  /* 0x0000000302027211 */ /* 0x000fe200078f08ff */
[----:B------:R-:W-:Y:S01]  /*0d00*/  VIADD R22, R16, 0xc0 ;  /* 0x000000c010167836 */ /* 0x000fe20000000000 */
[----:B------:R-:W-:Y:S01]  /*0d10*/  LEA.HI R9, R9, R14, RZ, 0x5 ;  /* 0x0000000e09097211 */ /* 0x000fe200078f28ff */
[----:B------:R-:W-:Y:S01]  /*0d20*/  IMAD.IADD R12, R11, 0x1, -R12 ;  /* 0x000000010b0c7824 */ /* 0x000fe200078e0a0c */
[----:B------:R-:W-:Y:S01]  /*0d30*/  LOP3.LUT R6, R6, 0xfffffc00, RZ, 0xc0, !PT ;  /* 0xfffffc0006067812 */ /* 0x000fe200078ec0ff */
[----:B------:R-:W-:Y:S01]  /*0d40*/  VIADD R221, R216, 0x20 ;  /* 0x00000020d8dd7836 */ /* 0x000fe20000000000 */
[----:B------:R-:W-:Y:S01]  /*0d50*/  LOP3.LUT R4, R4, 0x1ffffffe, RZ, 0xc0, !PT ;  /* 0x1ffffffe04047812 */ /* 0x000fe200078ec0ff */
[----:B------:R-:W-:Y:S01]  /*0d60*/  VIADD R222, R216, 0x60 ;  /* 0x00000060d8de7836 */ /* 0x000fe20000000000 */
[----:B------:R-:W-:Y:S01]  /*0d70*/  LOP3.LUT R2, R2, 0x3fffffe, RZ, 0xc0, !PT ;  /* 0x03fffffe02027812 */ /* 0x000fe200078ec0ff */
[----:B------:R-:W-:Y:S01]  /*0d80*/  IMAD R5, R5, 0x40, R6 ;  /* 0x0000004005057824 */ /* 0x000fe200078e0206 */
[----:B------:R-:W-:Y:S01]  /*0d90*/  SHF.R.S32.HI R9, RZ, 0x5, R9 ;  /* 0x00000005ff097819 */ /* 0x000fe20000011409 */
[----:B------:R-:W-:Y:S01]  /*0da0*/  IMAD.IADD R4, R7, 0x1, -R4 ;  /* 0x0000000107047824 */ /* 0x000fe200078e0a04 */
[----:B------:R-:W-:Y:S01]  /*0db0*/  LEA.HI R0, R13, R13, RZ, 0x1 ;  /* 0x0000000d0d007211 */ /* 0x000fe200078f08ff */
[----:B------:R-:W-:Y:S01]  /*0dc0*/  IMAD.IADD R2, R3, 0x1, -R2 ;  /* 0x0000000103027824 */ /* 0x000fe200078e0a02 */
[----:B------:R-:W-:Y:S01]  /*0dd0*/  SHF.R.S32.HI R224, RZ, 0x3, R224 ;  /* 0x00000003ffe07819 */ /* 0x000fe200000114e0 */
[----:B------:R-:W-:Y:S01]  /*0de0*/  IMAD R9, R9, 0x10, R12 ;  /* 0x0000001009097824 */ /* 0x000fe200078e020c */
[----:B------:R-:W-:Y:S01]  /*0df0*/  LOP3.LUT R0, R0, 0x1ffffffe, RZ, 0xc0, !PT ;  /* 0x1ffffffe00007812 */ /* 0x000fe200078ec0ff */
[----:B------:R-:W-:Y:S01]  /*0e00*/  IMAD R3, R4, 0x8, R5 ;  /* 0x0000000804037824 */ /* 0x000fe200078e0205 */
[----:B------:R-:W-:Y:S01]  /*0e10*/  LOP3.LUT R10, R10, 0x7ffffffc, RZ, 0xc0, !PT ;  /* 0x7ffffffc0a0a7812 */ /* 0x000fe200078ec0ff */
[----:B------:R-:W-:Y:S01]  /*0e20*/  IMAD R6, R2, 0x40, R9 ;  /* 0x0000004002067824 */ /* 0x000fe200078e0209 */
[----:B------:R-:W-:Y:S01]  /*0e30*/  LOP3.LUT R9, R8, 0xfffffe00, RZ, 0xc0, !PT ;  /* 0xfffffe0008097812 */ /* 0x000fe200078ec0ff */
[----:B------:R-:W-:Y:S01]  /*0e40*/  IMAD.IADD R13, R13, 0x1, -R0 ;  /* 0x000000010d0d7824 */ /* 0x000fe200078e0a00 */
[----:B------:R0:W-:Y:S01]  /*0e50*/  STL [R1+0x198], R3 ;  /* 0x0001980301007387 */ /* 0x0001e20000100800 */
[----:B------:R-:W-:Y:S01]  /*0e60*/  IMAD.U32 R0, RZ, RZ, UR5 ;  /* 0x00000005ff007e24 */ /* 0x000fe2000f8e00ff */
[----:B------:R-:W-:Y:S01]  /*0e70*/  SHF.R.S32.HI R17, RZ, 0x1f, R16 ;  /* 0x0000001fff117819 */ /* 0x000fe20000011410 */
[----:B------:R-:W-:Y:S01]  /*0e80*/  IMAD.U32 R2, RZ, RZ, UR4 ;  /* 0x00000004ff027e24 */ /* 0x000fe2000f8e00ff */
[----:B------:R-:W-:Y:S01]  /*0e90*/  STL [R1+0x190], R6 ;  /* 0x0001900601007387 */ /* 0x000fe20000100800 */
[C---:B------:R-:W-:Y:S01]  /*0ea0*/  IMAD.SHL.U32 R0, R224.reuse, 0x40, RZ ;  /* 0x00000040e0007824 */ /* 0x040fe200078e00ff */
[----:B------:R-:W-:Y:S01]  /*0eb0*/  SHF.R.S32.HI R219, RZ, 0x1f, R19 ;  /* 0x0000001fffdb7819 */ /* 0x000fe20000011413 */
[C---:B------:R-:W-:Y:S01]  /*0ec0*/  VIADD R7, R224.reuse, 0x20 ;  /* 0x00000020e0077836 */ /* 0x040fe20000000000 */
[----:B------:R-:W-:Y:S01]  /*0ed0*/  STL [R1+0x80], RZ ;  /* 0x000080ff01007387 */ /* 0x000fe20000100800 */
[----:B------:R-:W-:Y:S01]  /*0ee0*/  VIADD R5, R224, 0x40 ;  /* 0x00000040e0057836 */ /* 0x000fe20000000000 */
[----:B------:R-:W-:Y:S01]  /*0ef0*/  LOP3.LUT R8, R0, 0x1c0, RZ, 0xc0, !PT ;  /* 0x000001c000087812 */ /* 0x000fe200078ec0ff */
[----:B------:R-:W-:Y:S01]  /*0f00*/  IMAD.SHL.U32 R0, R7, 0x40, RZ ;  /* 0x0000004007007824 */ /* 0x000fe200078e00ff */
[----:B------:R-:W-:Y:S01]  /*0f10*/  STL [R1+0x5c], R9 ;  /* 0x00005c0901007387 */ /* 0x000fe20000100800 */
[----:B0-----:R-:W-:Y:S01]  /*0f20*/  IMAD.SHL.U32 R3, R5, 0x40, RZ ;  /* 0x0000004005037824 */ /* 0x001fe200078e00ff */
[----:B------:R-:W-:Y:S01]  /*0f30*/  SHF.R.S32.HI R4, RZ, 0x1f, R5 ;  /* 0x0000001fff047819 */ /* 0x000fe20000011405 */
[----:B------:R-:W-:Y:S01]  /*0f40*/  IMAD.IADD R10, R14, 0x1, -R10 ;  /* 0x000000010e0a7824 */ /* 0x000fe200078e0a0a */
[----:B------:R0:W-:Y:S01]  /*0f50*/  STL [R1+0x6c], R2 ;  /* 0x00006c0201007387 */ /* 0x0001e20000100800 */
[----:B------:R-:W-:-:S02]  /*0f60*/  SHF.R.S32.HI R218, RZ, 0x1f, R22 ;  /* 0x0000001fffda7819 */ /* 0x000fc40000011416 */
[----:B------:R-:W-:Y:S02]  /*0f70*/  LEA.HI R4, R4, R5, RZ, 0x3 ;  /* 0x0000000504047211 */ /* 0x000fe400078f18ff */
[----:B------:R-:W-:Y:S02]  /*0f80*/  LOP3.LUT R5, R3, 0x1c0, RZ, 0xc0, !PT ;  /* 0x000001c003057812 */ /* 0x000fe400078ec0ff */
[----:B------:R-:W-:Y:S01]  /*0f90*/  SHF.R.U32.HI R3, RZ, 0x3, R8 ;  /* 0x00000003ff037819 */ /* 0x000fe20000011608 */
[----:B------:R-:W-:Y:S01]  /*0fa0*/  IMAD.SHL.U32 R4, R4, 0x40, RZ ;  /* 0x0000004004047824 */ /* 0x000fe200078e00ff */
[----:B------:R-:W-:Y:S02]  /*0fb0*/  SHF.R.U32.HI R5, RZ, 0x3, R5 ;  /* 0x00000003ff057819 */ /* 0x000fe40000011605 */
[----:B0-----:R-:W-:-:S04]  /*0fc0*/  SHF.R.S32.HI R2, RZ, 0x1f, R7 ;  /* 0x0000001fff027819 */ /* 0x001fc80000011407 */
[----:B------:R-:W-:Y:S02]  /*0fd0*/  LEA.HI R2, R2, R7, RZ, 0x3 ;  /* 0x0000000702027211 */ /* 0x000fe400078f18ff */
[----:B------:R-:W-:Y:S02]  /*0fe0*/  LOP3.LUT R7, R0, 0x1c0, RZ, 0xc0, !PT ;  /* 0x000001c000077812 */ /* 0x000fe400078ec0ff */
[----:B------:R-:W-:Y:S01]  /*0ff0*/  LOP3.LUT R0, R8, 0x38, R16, 0xf8, !PT ;  /* 0x0000003808007812 */ /* 0x000fe200078ef810 */
[----:B------:R-:W-:-:S03]  /*1000*/  IMAD.SHL.U32 R2, R2, 0x40, RZ ;  /* 0x0000004002027824 */ /* 0x000fc600078e00ff */
[----:B------:R-:W-:Y:S02]  /*1010*/  LOP3.LUT R0, R9, R0, R3, 0xf6, !PT ;  /* 0x0000000009007212 */ /* 0x000fe400078ef603 */
[----:B------:R-:W-:Y:S02]  /*1020*/  LOP3.LUT R5, R2, 0xfffffe00, RZ, 0xc0, !PT ;  /* 0xfffffe0002057812 */ /* 0x000fe400078ec0ff */
[----:B------:R-:W-:Y:S01]  /*1030*/  LOP3.LUT R2, R4, 0xfffffe00, RZ, 0xc0, !PT ;  /* 0xfffffe0004027812 */ /* 0x000fe200078ec0ff */
[----:B------:R0:W-:Y:S01]  /*1040*/  STL [R1+0x68], R0 ;  /* 0x0000680001007387 */ /* 0x0001e20000100800 */
[----:B------:R-:W-:-:S03]  /*1050*/  SHF.R.S32.HI R3, RZ, 0x1f, R214 ;  /* 0x0000001fff037819 */ /* 0x000fc600000114d6 */
[----:B------:R-:W-:Y:S01]  /*1060*/  STL [R1+0x58], R5 ;  /* 0x0000580501007387 */ /* 0x000fe20000100800 */
[----:B------:R-:W-:-:S04]  /*1070*/  LEA.HI R3, R3, R214, RZ, 0x3 ;  /* 0x000000d603037211 */ /* 0x000fc800078f18ff */
[----:B------:R-:W-:Y:S02]  /*1080*/  LOP3.LUT R212, R3, 0xfffffff8, RZ, 0xc0, !PT ;  /* 0xfffffff803d47812 */ /* 0x000fe400078ec0ff */
[----:B0-----:R-:W-:Y:S01]  /*1090*/  SHF.R.U32.HI R0, RZ, 0x3, R7 ;  /* 0x00000003ff007819 */ /* 0x001fe20000011607 */
[----:B------:R-:W-:Y:S01]  /*10a0*/  IMAD.SHL.U32 R0, R10, 0x2, RZ ;  /* 0x000000020a007824 */ /* 0x000fe200078e00ff */
[----:B------:R-:W-:-:S03]  /*10b0*/  SHF.R.S32.HI R215, RZ, 0x1f, R212 ;  /* 0x0000001fffd77819 */ /* 0x000fc600000114d4 */
[C---:B------:R-:W-:Y:S01]  /*10c0*/  VIADD R40, R0.reuse, 0x8 ;  /* 0x0000000800287836 */ /* 0x040fe20000000000 */
[C---:B------:R-:W-:Y:S01]  /*10d0*/  IADD3 R38, R0.reuse, 0x18, RZ ;  /* 0x0000001800267810 */ /* 0x040fe20007ffe0ff */
[C---:B------:R-:W-:Y:S01]  /*10e0*/  VIADD R39, R0.reuse, 0x10 ;  /* 0x0000001000277836 */ /* 0x040fe20000000000 */
[----:B------:R-:W-:Y:S01]  /*10f0*/  STL [R1+0x8c], R0 ;  /* 0x00008c0001007387 */ /* 0x000fe20000100800 */
[C---:B------:R-:W-:Y:S01]  /*1100*/  VIADD R37, R0.reuse, 0x20 ;  /* 0x0000002000257836 */ /* 0x040fe20000000000 */
[----:B------:R-:W-:Y:S01]  /*1110*/  SHF.R.S32.HI R3, RZ, 0x1f, R40 ;  /* 0x0000001fff037819 */ /* 0x000fe20000011428 */
[C---:B------:R-:W-:Y:S01]  /*1120*/  VIADD R36, R0.reuse, 0x28 ;  /* 0x0000002800247836 */ /* 0x040fe20000000000 */
[----:B------:R-:W-:Y:S01]  /*1130*/  STL [R1+0x54], R2 ;  /* 0x0000540201007387 */ /* 0x000fe20000100800 */
[C---:B------:R-:W-:Y:S01]  /*1140*/  VIADD R35, R0.reuse, 0x30 ;  /* 0x0000003000237836 */ /* 0x040fe20000000000 */
[----:B------:R-:W-:Y:S01]  /*1150*/  SHF.R.S32.HI R4, RZ, 0x1f, R39 ;  /* 0x0000001fff047819 */ /* 0x000fe20000011427 */
[C---:B------:R-:W-:Y:S01]  /*1160*/  VIADD R34, R0.reuse, 0x38 ;  /* 0x0000003800227836 */ /* 0x040fe20000000000 */
[----:B------:R-:W-:Y:S01]  /*1170*/  STL [R1+0x108], R40 ;  /* 0x0001082801007387 */ /* 0x000fe20000100800 */
[----:B------:R-:W-:-:S02]  /*1180*/  VIADD R33, R0, 0x40 ;  /* 0x0000004000217836 */ /* 0x000fc40000000000 */
[C---:B------:R-:W-:Y:S01]  /*1190*/  VIADD R32, R0.reuse, 0x48 ;  /* 0x0000004800207836 */ /* 0x040fe20000000000 */
[----:B------:R-:W-:Y:S01]  /*11a0*/  STL [R1+0x104], R39 ;  /* 0x0001042701007387 */ /* 0x000fe20000100800 */
[C---:B------:R-:W-:Y:S02]  /*11b0*/  VIADD R31, R0.reuse, 0x50 ;  /* 0x00000050001f7836 */ /* 0x040fe40000000000 */
[C---:B------:R-:W-:Y:S01]  /*11c0*/  VIADD R30, R0.reuse, 0x58 ;  /* 0x00000058001e7836 */ /* 0x040fe20000000000 */
[----:B------:R-:W-:Y:S01]  /*11d0*/  STL [R1+0x100], R38 ;  /* 0x0001002601007387 */ /* 0x000fe20000100800 */
[C---:B------:R-:W-:Y:S02]  /*11e0*/  VIADD R29, R0.reuse, 0x60 ;  /* 0x00000060001d7836 */ /* 0x040fe40000000000 */
[C---:B------:R-:W-:Y:S01]  /*11f0*/  VIADD R28, R0.reuse, 0x68 ;  /* 0x00000068001c7836 */ /* 0x040fe20000000000 */
[----:B------:R0:W-:Y:S01]  /*1200*/  STL [R1+0xfc], R37 ;  /* 0x0000fc2501007387 */ /* 0x0001e20000100800 */
[----:B------:R-:W-:-:S02]  /*1210*/  VIADD R27, R0, 0x70 ;  /* 0x00000070001b7836 */ /* 0x000fc40000000000 */
[C---:B------:R-:W-:Y:S01]  /*1220*/  VIADD R26, R0.reuse, 0x78 ;  /* 0x00000078001a7836 */ /* 0x040fe20000000000 */
[----:B------:R-:W-:Y:S01]  /*1230*/  STL [R1+0xf8], R36 ;  /* 0x0000f82401007387 */ /* 0x000fe20000100800 */
[C---:B------:R-:W-:Y:S02]  /*1240*/  VIADD R25, R0.reuse, 0x80 ;  /* 0x0000008000197836 */ /* 0x040fe40000000000 */
[C---:B------:R-:W-:Y:S01]  /*1250*/  VIADD R24, R0.reuse, 0x88 ;  /* 0x0000008800187836 */ /* 0x040fe20000000000 */
[----:B------:R-:W-:Y:S01]  /*1260*/  STL [R1+0xf4], R35 ;  /* 0x0000f42301007387 */ /* 0x000fe20000100800 */
[C---:B------:R-:W-:Y:S01]  /*1270*/  VIADD R21, R0.reuse, 0x90 ;  /* 0x0000009000157836 */ /* 0x040fe20000000000 */
[----:B0-----:R-:W-:Y:S01]  /*1280*/  SHF.R.S32.HI R37, RZ, 0x1f, R37 ;  /* 0x0000001fff257819 */ /* 0x001fe20000011425 */
        /* <DEDUP_REMOVED lines=20> */
[----:B------:R-:W-:Y:S01]  /*13d0*/  VIADD R0, R0, 0xf8 ;  /* 0x000000f800007836 */ /* 0x000fe20000000000 */
[----:B------:R0:W-:Y:S04]  /*13e0*/  STL [R1+0xd8], R28 ;  /* 0x0000d81c01007387 */ /* 0x0001e80000100800 */
[----:B------:R-:W-:Y:S04]  /*13f0*/  STL [R1+0xd4], R27 ;  /* 0x0000d41b01007387 */ /* 0x000fe80000100800 */
[----:B------:R-:W-:Y:S01]  /*1400*/  STL [R1+0xd0], R26 ;  /* 0x0000d01a01007387 */ /* 0x000fe20000100800 */
[----:B0-----:R-:W-:-:S03]  /*1410*/  SHF.R.S32.HI R28, RZ, 0x1f, R28 ;  /* 0x0000001fff1c7819 */ /* 0x001fc6000001141c */
        /* <DEDUP_REMOVED lines=22> */
[----:B------:R1:W-:Y:S01]  /*1580*/  STL [R1+0x188], R4 ;  /* 0x0001880401007387 */ /* 0x0003e20000100800 */
[----:B0-----:R-:W-:-:S05]  /*1590*/  SHF.R.S32.HI R3, RZ, 0x1f, R38 ;  /* 0x0000001fff037819 */ /* 0x001fca0000011426 */
[----:B------:R0:W-:Y:S01]  /*15a0*/  STL [R1+0x184], R3 ;  /* 0x0001840301007387 */ /* 0x0001e20000100800 */
[----:B-1----:R-:W-:-:S03]  /*15b0*/  SHF.R.S32.HI R4, RZ, 0x1f, R36 ;  /* 0x0000001fff047819 */ /* 0x002fc60000011424 */
        /* <DEDUP_REMOVED lines=40> */
[----:B------:R1:W-:Y:S04]  /*1840*/  STL [R1+0x120], R7 ;  /* 0x0001200701007387 */ /* 0x0003e80000100800 */
[----:B------:R1:W-:Y:S01]  /*1850*/  STL [R1+0x11c], R4 ;  /* 0x00011c0401007387 */ /* 0x0003e20000100800 */
[----:B0-----:R-:W-:Y:S02]  /*1860*/  SHF.R.S32.HI R3, RZ, 0x1f, R2 ;  /* 0x0000001fff037819 */ /* 0x001fe40000011402 */
[----:B------:R-:W-:Y:S01]  /*1870*/  SHF.R.S32.HI R2, RZ, 0x1f, R0 ;  /* 0x0000001fff027819 */ /* 0x000fe20000011400 */
[----:B------:R-:W-:Y:S02]  /*1880*/  IMAD R0, R13, 0x8, R6 ;  /* 0x000000080d007824 */ /* 0x000fe400078e0206 */
[----:B------:R1:W-:Y:S04]  /*1890*/  STL [R1+0x118], R3 ;  /* 0x0001180301007387 */ /* 0x0003e80000100800 */
[----:B------:R1:W-:Y:S04]  /*18a0*/  STL [R1+0x194], R0 ;  /* 0x0001940001007387 */ /* 0x0003e80000100800 */
[----:B------:R1:W-:Y:S02]  /*18b0*/  STL [R1+0x114], R2 ;  /* 0x0001140201007387 */ /* 0x0003e40000100800 */
.L_x_679:
[----:B01-34-:R-:W0:Y:S01]  /*18c0*/  LDC.64 R2, c[0x0][0xc88] ;  /* 0x00032200ff027b82 */ /* 0x01be220000000a00 */
[----:B------:R-:W-:Y:S01]  /*18d0*/  ULDC.64 UR10, c[0x0][0x208] ;  /* 0x00008200000a7ab9 */ /* 0x000fe20000000a00 */
[----:B------:R-:W-:Y:S01]  /*18e0*/  ULDC.64 UR4, c[0x0][0xa28] ;  /* 0x00028a0000047ab9 */ /* 0x000fe20000000a00 */
[----:B------:R-:W-:Y:S01]  /*18f0*/  ULDC.64 UR8, c[0x0][0xa18] ;  /* 0x0002860000087ab9 */ /* 0x000fe20000000a00 */
[----:B------:R-:W-:Y:S01]  /*1900*/  ULDC.64 UR6, c[0x0][0xa08] ;  /* 0x0002820000067ab9 */ /* 0x000fe20000000a00 */
[----:B0-----:R-:W-:-:S05]  /*1910*/  IMAD.WIDE R2, R131, 0x4, R2 ;  /* 0x0000000483027825 */ /* 0x001fca00078e0202 */
[----:B--2---:R-:W2:Y:S01]  /*1920*/  LDG.E R26, desc[UR10][R2.64] ;  /* 0x0000000a021a7981 */ /* 0x004ea2000c1e1900 */
[----:B------:R-:W-:Y:S01]  /*1930*/  ISETP.NE.U32.AND P2, PT, RZ, UR4, PT ;  /* 0x00000004ff007c0c */ /* 0x000fe2000bf45070 */
[----:B------:R-:W-:Y:S01]  /*1940*/  IMAD.MOV.U32 R8, RZ, RZ, RZ ;  /* 0x000000ffff087224 */ /* 0x000fe200078e00ff */
[----:B------:R-:W-:Y:S01]  /*1950*/  ISETP.NE.U32.AND P1, PT, RZ, UR8, PT ;  /* 0x00000008ff007c0c */ /* 0x000fe2000bf25070 */
[----:B------:R-:W-:Y:S01]  /*1960*/  IMAD.MOV.U32 R114, RZ, RZ, RZ ;  /* 0x000000ffff727224 */ /* 0x000fe200078e00ff */
[----:B------:R-:W-:Y:S02]  /*1970*/  ISETP.NE.AND.EX P2, PT, RZ, UR5, PT, P2 ;  /* 0x00000005ff007c0c */ /* 0x000fe4000bf45320 */
[----:B------:R-:W-:Y:S02]  /*1980*/  ISETP.NE.AND.EX P1, PT, RZ, UR9, PT, P1 ;  /* 0x00000009ff007c0c */ /* 0x000fe4000bf25310 */
[----:B------:R-:W-:-:S04]  /*1990*/  ISETP.NE.U32.AND P0, PT, RZ, UR6, PT ;  /* 0x00000006ff007c0c */ /* 0x000fc8000bf05070 */
[----:B------:R-:W-:Y:S02]  /*19a0*/  ISETP.NE.AND.EX P0, PT, RZ, UR7, PT, P0 ;  /* 0x00000007ff007c0c */ /* 0x000fe4000bf05300 */
[C---:B------:R-:W-:Y:S02]  /*19b0*/  LOP3.LUT R6, R130.reuse, 0xff000000, RZ, 0xc0, !PT ;  /* 0xff00000082067812 */ /* 0x040fe400078ec0ff */
[----:B-----5:R-:W-:Y:S02]  /*19c0*/  LOP3.LUT R223, R130, 0xffff, RZ, 0xc0, !PT ;  /* 0x0000ffff82df7812 */ /* 0x020fe400078ec0ff */
[----:B--2---:R-:W-:Y:S01]  /*19d0*/  SHF.R.S32.HI R0, RZ, 0x1f, R26 ;  /* 0x0000001fff007819 */ /* 0x004fe2000001141a */
[C---:B------:R-:W-:Y:S01]  /*19e0*/  IMAD.SHL.U32 R28, R26.reuse, 0x4, RZ ;  /* 0x000000041a1c7824 */ /* 0x040fe200078e00ff */
[----:B------:R-:W-:Y:S01]  /*19f0*/  STL [R1+0x74], R26 ;  /* 0x0000741a01007387 */ /* 0x000fe20000100800 */
[C---:B------:R-:W-:Y:S02]  /*1a00*/  @P2 LEA R4, P3, R26.reuse, UR4, 0x2 ;  /* 0x000000041a042c11 */ /* 0x040fe4000f8610ff */
[C-C-:B------:R-:W-:Y:S01]  /*1a10*/  SHF.L.U64.HI R27, R26.reuse, 0x2, R0.reuse ;  /* 0x000000021a1b7819 */ /* 0x140fe20000010200 */
[----:B------:R0:W-:Y:S01]  /*1a20*/  STL [R1+0x10c], R0 ;  /* 0x00010c0001007387 */ /* 0x0001e20000100800 */
[----:B------:R-:W-:Y:S01]  /*1a30*/  ULDC UR4, c[0x0][0x288] ;  /* 0x0000a20000047ab9 */ /* 0x000fe20000000800 */
[----:B------:R-:W-:-:S02]  /*1a40*/  @P2 LEA.HI.X R5, R26, UR5, R0, 0x2, P3 ;  /* 0x000000051a052c11 */ /* 0x000fc400098f1400 */
[----:B------:R1:W-:Y:S01]  /*1a50*/  STL [R1+0x78], R28 ;  /* 0x0000781c01007387 */ /* 0x0003e20000100800 */
[----:B------:R-:W-:Y:S01]  /*1a60*/  IMAD.U32 R131, RZ, RZ, UR4 ;  /* 0x00000004ff837e24 */ /* 0x000fe2000f8e00ff */
[----:B------:R-:W-:Y:S01]  /*1a70*/  ULDC.64 UR4, c[0x0][0x418] ;  /* 0x0001060000047ab9 */ /* 0x000fe20000000a00 */
[----:B------:R-:W-:Y:S01]  /*1a80*/  IADD3 R2, P4, R28, UR6, RZ ;  /* 0x000000061c027c10 */ /* 0x000fe2000ff9e0ff */
[----:B------:R1:W-:Y:S01]  /*1a90*/  STL [R1+0x7c], R27 ;  /* 0x00007c1b01007387 */ /* 0x0003e20000100800 */
[----:B------:R-:W-:Y:S02]  /*1aa0*/  UISETP.NE.U32.AND UP0, UPT, UR4, URZ, UPT ;  /* 0x0000003f0400728c */ /* 0x000fe4000bf05070 */
[----:B------:R-:W-:Y:S01]  /*1ab0*/  IADD3.X R3, R27, UR7, RZ, P4, !PT ;  /* 0x000000071b037c10 */ /* 0x000fe2000a7fe4ff */
[----:B------:R1:W-:Y:S01]  /*1ac0*/  STL [R1+0x84], R129 ;  /* 0x0000848101007387 */ /* 0x0003e20000100800 */
[----:B------:R-:W-:Y:S01]  /*1ad0*/  UISETP.NE.AND.EX UP0, UPT, UR5, URZ, UPT, UP0 ;  /* 0x0000003f0500728c */ /* 0x000fe2000bf05300 */
[----:B------:R-:W-:-:S02]  /*1ae0*/  ULDC UR4, c[0x0][0x424] ;  /* 0x0001090000047ab9 */ /* 0x000fc40000000800 */
[----:B------:R2:W5:Y:S01]  /*1af0*/  @P2 LDG.E R8, desc[UR10][R4.64] ;  /* 0x0000000a04082981 */ /* 0x000562000c1e1900 */
[----:B------:R-:W-:Y:S01]  /*1b00*/  USEL UR4, UR4, 0x1, UP0 ;  /* 0x0000000104047887 */ /* 0x000fe20008000000 */
[----:B------:R-:W-:Y:S01]  /*1b10*/  ULDC UR5, c[0x0][0x2f0] ;  /* 0x0000bc0000057ab9 */ /* 0x000fe20000000800 */
[----:B0-----:R-:W-:Y:S01]  /*1b20*/  LOP3.LUT R0, R130, 0xff0000, RZ, 0xc0, !PT ;  /* 0x00ff000082007812 */ /* 0x001fe200078ec0ff */
[----:B------:R-:W5:Y:S01]  /*1b30*/  @P0 LDG.E R114, desc[UR10][R2.64] ;  /* 0x0000000a02720981 */ /* 0x000f62000c1e1900 */
[----:B--2---:R-:W-:-:S04]  /*1b40*/  @P1 IADD3 R4, P2, R28, UR8, RZ ;  /* 0x000000081c041c10 */ /* 0x004fc8000ff5e0ff */
[----:B------:R-:W-:Y:S01]  /*1b50*/  @P1 IADD3.X R5, R27, UR9, RZ, P2, !PT ;  /* 0x000000091b051c10 */ /* 0x000fe200097fe4ff */
[----:B------:R-:W-:Y:S02]  /*1b60*/  ULDC.64 UR8, c[0x0][0xa20] ;  /* 0x0002880000087ab9 */ /* 0x000fe40000000a00 */
[----:B------:R-:W-:Y:S01]  /*1b70*/  ISETP.NE.U32.AND P2, PT, RZ, UR8, PT ;  /* 0x00000008ff007c0c */ /* 0x000fe2000bf45070 */
[----:B------:R-:W-:Y:S01]  /*1b80*/  UIMAD UR4, UR4, UR5, URZ ;  /* 0x00000005040472a4 */ /* 0x000fe2000f8e023f */
[----:B------:R0:W5:Y:S02]  /*1b90*/  @P1 LDG.E R131, desc[UR10][R4.64] ;  /* 0x0000000a04831981 */ /* 0x000164000c1e1900 */
[----:B------:R-:W-:Y:S01]  /*1ba0*/  ISETP.NE.AND.EX P2, PT, RZ, UR9, PT, P2 ;  /* 0x00000009ff007c0c */ /* 0x000fe2000bf45320 */
[----:B------:R-:W-:Y:S01]  /*1bb0*/  ULDC UR5, c[0x0][0x348] ;  /* 0x0000d20000057ab9 */ /* 0x000fe20000000800 */
[----:B0-----:R-:W-:-:S04]  /*1bc0*/  SHF.R.U32.HI R5, RZ, 0x8, R6 ;  /* 0x00000008ff057819 */ /* 0x001fc80000011606 */
[----:B------:R-:W-:Y:S01]  /*1bd0*/  LEA.HI R6, R0, R5, RZ, 0x10 ;  /* 0x0000000500067211 */ /* 0x000fe200078f80ff */
[----:B-1----:R-:W-:Y:S06]  /*1be0*/  @P1 BRA `(.L_x_435) ;  /* 0x0000000000281947 */ /* 0x002fec0003800000 */
[----:B------:R-:W-:Y:S02]  /*1bf0*/  ULDC.64 UR6, c[0x0][0xa00] ;  /* 0x0002800000067ab9 */ /* 0x000fe40000000a00 */
[----:B------:R-:W-:-:S04]  /*1c00*/  ISETP.NE.U32.AND P1, PT, RZ, UR6, PT ;  /* 0x00000006ff007c0c */ /* 0x000fc8000bf25070 */
[----:B------:R-:W-:-:S13]  /*1c10*/  ISETP.NE.AND.EX P1, PT, RZ, UR7, PT, P1 ;  /* 0x00000007ff007c0c */ /* 0x000fda000bf25310 */
[----:B------:R-:W-:Y:S05]  /*1c20*/  @!P1 BRA `(.L_x_435) ;  /* 0x0000000000189947 */ /* 0x000fea0003800000 */
[----:B------:R-:W0:Y:S01]  /*1c30*/  LDC.64 R4, c[0x0][0xa00] ;  /* 0x00028000ff047b82 */ /* 0x000e220000000a00 */
[----:B------:R-:W-:Y:S01]  /*1c40*/  ULDC.64 UR6, c[0x0][0x208] ;  /* 0x0000820000067ab9 */ /* 0x000fe20000000a00 */
[----:B0-----:R-:W-:-:S05]  /*1c50*/  IMAD.WIDE R4, R26, 0x4, R4 ;  /* 0x000000041a047825 */ /* 0x001fca00078e0204 */
[----:B-----5:R-:W2:Y:S04]  /*1c60*/  LDG.E R131, desc[UR6][R4.64] ;  /* 0x0000000604837981 */ /* 0x020ea8000c1e1900 */
[----:B------:R-:W2:Y:S02]  /*1c70*/  LDG.E R0, desc[UR6][R4.64+0x4] ;  /* 0x0000040604007981 */ /* 0x000ea4000c1e1900 */
[----:B--2---:R-:W-:-:S07]  /*1c80*/  IMAD.IADD R131, R0, 0x1, -R131 ;  /* 0x0000000100837824 */ /* 0x004fce00078e0a83 */
.L_x_435:
[----:B------:R-:W-:Y:S02]  /*1c90*/  IMAD.U32 R24, RZ, RZ, UR5 ;  /* 0x00000005ff187e24 */ /* 0x000fe4000f8e00ff */
[----:B------:R-:W-:Y:S01]  /*1ca0*/  IMAD.U32 R25, RZ, RZ, UR4 ;  /* 0x00000004ff197e24 */ /* 0x000fe2000f8e00ff */
[----:B------:R-:W-:Y:S06]  /*1cb0*/  @!P2 BRA `(.L_x_436) ;  /* 0x000000000014a947 */ /* 0x000fec0003800000 */
[----:B------:R-:W-:Y:S01]  /*1cc0*/  IADD3 R2, P0, R28, UR8, RZ ;  /* 0x000000081c027c10 */ /* 0x000fe2000ff1e0ff */
[----:B------:R-:W-:-:S03]  /*1cd0*/  ULDC.64 UR4, c[0x0][0x208] ;  /* 0x0000820000047ab9 */ /* 0x000fc60000000a00 */
[----:B------:R-:W-:-:S05]  /*1ce0*/  IADD3.X R3, R27, UR9, RZ, P0, !PT ;  /* 0x000000091b037c10 */ /* 0x000fca00087fe4ff */
[----:B------:R0:W5:Y:S01]  /*1cf0*/  LDG.E R25, desc[UR4][R2.64] ;  /* 0x0000000402197981 */ /* 0x000162000c1e1900 */
[----:B------:R-:W-:Y:S05]  /*1d00*/  BRA `(.L_x_437) ;  /* 0x0000000000147947 */ /* 0x000fea0003800000 */
.L_x_436:
[----:B------:R-:W-:Y:S05]  /*1d10*/  @!P0 BRA `(.L_x_437) ;  /* 0x0000000000108947 */ /* 0x000fea0003800000 */
[----:B------:R-:W-:Y:S02]  /*1d20*/  ULDC.64 UR4, c[0x0][0x208] ;  /* 0x0000820000047ab9 */ /* 0x000fe40000000a00 */
[----:B------:R-:W2:Y:S04]  /*1d30*/  LDG.E R0, desc[UR4][R2.64] ;  /* 0x0000000402007981 */ /* 0x000ea8000c1e1900 */
[----:B------:R-:W2:Y:S02]  /*1d40*/  LDG.E R25, desc[UR4][R2.64+0x4] ;  /* 0x0000040402197981 */ /* 0x000ea4000c1e1900 */
[----:B--2---:R-:W-:-:S07]  /*1d50*/  IMAD.IADD R25, R25, 0x1, -R0 ;  /* 0x0000000119197824 */ /* 0x004fce00078e0a00 */
.L_x_437:
[----:B------:R-:W-:Y:S01]  /*1d60*/  ULDC.64 UR4, c[0x0][0xa10] ;  /* 0x0002840000047ab9 */ /* 0x000fe20000000a00 */
[----:B------:R-:W-:Y:S01]  /*1d70*/  ULDC.64 UR6, c[0x0][0x208] ;  /* 0x0000820000067ab9 */ /* 0x000fe20000000a00 */
[----:B------:R-:W-:-:S04]  /*1d80*/  ISETP.NE.U32.AND P0, PT, RZ, UR4, PT ;  /* 0x00000004ff007c0c */ /* 0x000fc8000bf05070 */
[----:B------:R-:W-:Y:S01]  /*1d90*/  ISETP.NE.AND.EX P0, PT, RZ, UR5, PT, P0 ;  /* 0x00000005ff007c0c */ /* 0x000fe2000bf05300 */
[----:B------:R-:W-:-:S12]  /*1da0*/  ULDC.64 UR4, c[0x0][0xa30] ;  /* 0x00028c0000047ab9 */ /* 0x000fd80000000a00 */
[----:B0-----:R-:W0:Y:S02]  /*1db0*/  @P0 LDC.64 R2, c[0x0][0xa10] ;  /* 0x00028400ff020b82 */ /* 0x001e240000000a00 */
[----:B0-----:R-:W-:-:S05]  /*1dc0*/  @P0 IMAD.WIDE R2, R26, 0x4, R2 ;  /* 0x000000041a020825 */ /* 0x001fca00078e0202 */
[----:B------:R-:W2:Y:S04]  /*1dd0*/  @P0 LDG.E R0, desc[UR6][R2.64] ;  /* 0x0000000602000981 */ /* 0x000ea8000c1e1900 */
[----:B------:R0:W2:Y:S01]  /*1de0*/  @P0 LDG.E R5, desc[UR6][R2.64+0x4] ;  /* 0x0000040602050981 */ /* 0x0000a2000c1e1900 */
[----:B------:R-:W-:Y:S01]  /*1df0*/  ISETP.NE.U32.AND P1, PT, RZ, UR4, PT ;  /* 0x00000004ff007c0c */ /* 0x000fe2000bf25070 */
[----:B-----5:R-:W-:Y:S01]  /*1e00*/  IMAD.MOV.U32 R127, RZ, RZ, R25 ;  /* 0x000000ffff7f7224 */ /* 0x020fe200078e0019 */
[----:B------:R-:W-:Y:S01]  /*1e10*/  LOP3.LUT R10, R6, 0xff, RZ, 0xc0, !PT ;  /* 0x000000ff060a7812 */ /* 0x000fe200078ec0ff */
[----:B------:R-:W-:Y:S01]  /*1e20*/  IMAD.IADD R9, R25, 0x1, -R8 ;  /* 0x0000000119097824 */ /* 0x000fe200078e0a08 */
[----:B------:R-:W-:Y:S02]  /*1e30*/  ISETP.NE.AND.EX P1, PT, RZ, UR5, PT, P1 ;  /* 0x00000005ff007c0c */ /* 0x000fe4000bf25310 */
[----:B------:R-:W-:Y:S01]  /*1e40*/  SHF.R.U32.HI R4, RZ, 0x10, R6 ;  /* 0x00000010ff047819 */ /* 0x000fe20000011606 */
[----:B------:R1:W-:Y:S04]  /*1e50*/  STL [R1+0x88], R10 ;  /* 0x0000880a01007387 */ /* 0x0003e80000100800 */
[----:B------:R1:W-:Y:S06]  /*1e60*/  STL [R1+0x70], R4 ;  /* 0x0000700401007387 */ /* 0x0003ec0000100800 */
[----:B0-----:R-:W-:-:S04]  /*1e70*/  @P1 IADD3 R2, P2, R28, UR4, RZ ;  /* 0x000000041c021c10 */ /* 0x001fc8000ff5e0ff */
[----:B------:R-:W-:Y:S01]  /*1e80*/  @P1 IADD3.X R3, R27, UR5, RZ, P2, !PT ;  /* 0x000000051b031c10 */ /* 0x000fe200097fe4ff */
[----:B------:R-:W-:Y:S01]  /*1e90*/  BSSY B0, `(.L_x_438) ;  /* 0x000002a000007945 */ /* 0x000fe20003800000 */
[----:B------:R-:W-:-:S03]  /*1ea0*/  LOP3.LUT R18, R18, 0xfffffffd, RZ, 0xc0, !PT ;  /* 0xfffffffd12127812 */ /* 0x000fc600078ec0ff */
[----:B------:R0:W5:Y:S02]  /*1eb0*/  @P1 LDG.E R127, desc[UR6][R2.64] ;  /* 0x00000006027f1981 */ /* 0x000164000c1e1900 */
[----:B0-----:R-:W-:Y:S01]  /*1ec0*/  MOV R3, RZ ;  /* 0x000000ff00037202 */ /* 0x001fe20000000f00 */
[----:B--2---:R-:W-:-:S04]  /*1ed0*/  @P0 IMAD.IADD R24, R5, 0x1, -R0 ;  /* 0x0000000105180824 */ /* 0x004fc800078e0a00 */
[----:B------:R-:W-:-:S04]  /*1ee0*/  IMAD.IADD R133, R9, 0x1, R24 ;  /* 0x0000000109857824 */ /* 0x000fc800078e0218 */
[C---:B------:R-:W-:Y:S01]  /*1ef0*/  VIADD R0, R133.reuse, 0x4f ;  /* 0x0000004f85007836 */ /* 0x040fe20000000000 */
[----:B------:R-:W-:-:S03]  /*1f00*/  ISETP.GE.AND P3, PT, R133, 0x1, PT ;  /* 0x000000018500780c */ /* 0x000fc60003f66270 */
[----:B------:R-:W-:-:S05]  /*1f10*/  IMAD.HI R0, R0, 0x66666667, RZ ;  /* 0x6666666700007827 */ /* 0x000fca00078e02ff */
[----:B------:R-:W-:-:S04]  /*1f20*/  SHF.R.U32.HI R5, RZ, 0x1f, R0 ;  /* 0x0000001fff057819 */ /* 0x000fc80000011600 */
[----:B------:R-:W-:Y:S02]  /*1f30*/  LEA.HI.SX32 R130, R0, R5, 0x1b ;  /* 0x0000000500827211 */ /* 0x000fe400078fdaff */
[----:B------:R-:W-:Y:S01]  /*1f40*/  @P3 LOP3.LUT R18, R18, 0x2, RZ, 0xfc, !PT ;  /* 0x0000000212123812 */ /* 0x000fe200078efcff */
[----:B-1----:R-:W-:Y:S06]  /*1f50*/  @!P3 BRA `(.L_x_439) ;  /* 0x000000000074b947 */ /* 0x002fec0003800000 */
[----:B------:R-:W-:Y:S01]  /*1f60*/  ISETP.NE.AND P0, PT, R4, RZ, PT ;  /* 0x000000ff0400720c */ /* 0x000fe20003f05270 */
[----:B------:R-:W-:-:S03]  /*1f70*/  ULDC UR4, c[0x0][0x9f0] ;  /* 0x00027c0000047ab9 */ /* 0x000fc60000000800 */
[----:B------:R-:W-:-:S04]  /*1f80*/  SEL R11, R4, UR4, P0 ;  /* 0x00000004040b7c07 */ /* 0x000fc80008000000 */
[-C--:B------:R-:W-:Y:S02]  /*1f90*/  IABS R5, R11.reuse ;  /* 0x0000000b00057213 */ /* 0x080fe40000000000 */
[----:B------:R-:W-:Y:S02]  /*1fa0*/  IADD3 R0, R130, -0x1, R11 ;  /* 0xffffffff82007810 */ /* 0x000fe40007ffe00b */
[----:B------:R-:W0:Y:S01]  /*1fb0*/  I2F.RP R4, R5 ;  /* 0x0000000500047306 */ /* 0x000e220000209400 */
[----:B------:R-:W-:-:S05]  /*1fc0*/  IABS R8, R11 ;  /* 0x0000000b00087213 */ /* 0x000fca0000000000 */
[----:B------:R-:W-:Y:S02]  /*1fd0*/  IMAD.MOV R8, RZ, RZ, -R8 ;  /* 0x000000ffff087224 */ /* 0x000fe400078e0a08 */
[----:B0-----:R-:W0:Y:S02]  /*1fe0*/  MUFU.RCP R4, R4 ;  /* 0x0000000400047308 */ /* 0x001e240000001000 */
[----:B0-----:R-:W-:Y:S01]  /*1ff0*/  VIADD R2, R4, 0xffffffe ;  /* 0x0ffffffe04027836 */ /* 0x001fe20000000000 */
[----:B------:R-:W-:Y:S02]  /*2000*/  IABS R4, R0 ;  /* 0x0000000000047213 */ /* 0x000fe40000000000 */
[----:B------:R-:W-:-:S03]  /*2010*/  LOP3.LUT R0, R0, R11, RZ, 0x3c, !PT ;  /* 0x0000000b00007212 */ /* 0x000fc600078e3cff */
[----:B------:R0:W1:Y:S01]  /*2020*/  F2I.FTZ.U32.TRUNC.NTZ R3, R2 ;  /* 0x0000000200037305 */ /* 0x000062000021f000 */
[----:B------:R-:W-:Y:S01]  /*2030*/  ISETP.GE.AND P2, PT, R0, RZ, PT ;  /* 0x000000ff0000720c */ /* 0x000fe20003f46270 */
[----:B0-----:R-:W-:Y:S02]  /*2040*/  IMAD.MOV.U32 R2, RZ, RZ, RZ ;  /* 0x000000ffff027224 */ /* 0x001fe400078e00ff */
[----:B-1----:R-:W-:-:S04]  /*2050*/  IMAD.MOV R6, RZ, RZ, -R3 ;  /* 0x000000ffff067224 */ /* 0x002fc800078e0a03 */
[----:B------:R-:W-:-:S04]  /*2060*/  IMAD R7, R6, R5, RZ ;  /* 0x0000000506077224 */ /* 0x000fc800078e02ff */
[----:B------:R-:W-:-:S04]  /*2070*/  IMAD.HI.U32 R3, R3, R7, R2 ;  /* 0x0000000703037227 */ /* 0x000fc800078e0002 */
[----:B------:R-:W-:Y:S02]  /*2080*/  IMAD.MOV.U32 R2, RZ, RZ, R8 ;  /* 0x000000ffff027224 */ /* 0x000fe400078e0008 */
[----:B------:R-:W-:-:S04]  /*2090*/  IMAD.HI.U32 R3, R3, R4, RZ ;  /* 0x0000000403037227 */ /* 0x000fc800078e00ff */
[----:B------:R-:W-:-:S05]  /*20a0*/  IMAD R2, R3, R2, R4 ;  /* 0x0000000203027224 */ /* 0x000fca00078e0204 */
[----:B------:R-:W-:-:S13]  /*20b0*/  ISETP.GT.U32.AND P1, PT, R5, R2, PT ;  /* 0x000000020500720c */ /* 0x000fda0003f24070 */
[----:B------:R-:W-:Y:S02]  /*20c0*/  @!P1 IMAD.IADD R2, R2, 0x1, -R5 ;  /* 0x0000000102029824 */ /* 0x000fe400078e0a05 */
[----:B------:R-:W-:Y:S01]  /*20d0*/  @!P1 VIADD R3, R3, 0x1 ;  /* 0x0000000103039836 */ /* 0x000fe20000000000 */
[----:B------:R-:W-:Y:S02]  /*20e0*/  ISETP.NE.AND P1, PT, R11, RZ, PT ;  /* 0x000000ff0b00720c */ /* 0x000fe40003f25270 */
[----:B------:R-:W-:-:S13]  /*20f0*/  ISETP.GE.U32.AND P0, PT, R2, R5, PT ;  /* 0x000000050200720c */ /* 0x000fda0003f06070 */
[----:B------:R-:W-:-:S04]  /*2100*/  @P0 VIADD R3, R3, 0x1 ;  /* 0x0000000103030836 */ /* 0x000fc80000000000 */
[----:B------:R-:W-:Y:S01]  /*2110*/  @!P2 IMAD.MOV R3, RZ, RZ, -R3 ;  /* 0x000000ffff03a224 */ /* 0x000fe200078e0a03 */
[----:B------:R-:W-:-:S07]  /*2120*/  @!P1 LOP3.LUT R3, RZ, R11, RZ, 0x33, !PT ;  /* 0x0000000bff039212 */ /* 0x000fce00078e33ff */
.L_x_439:
[----:B------:R-:W-:Y:S05]  /*2130*/  BSYNC B0 ;  /* 0x0000000000007941 */ /* 0x000fea0003800000 */
.L_x_438:
[----:B------:R-:W-:-:S05]  /*2140*/  IMAD R0, R10, R3, RZ ;  /* 0x000000030a007224 */ /* 0x000fca00078e02ff */
[C---:B------:R-:W-:Y:S01]  /*2150*/  VIADDMNMX R3, R0.reuse, R3, R130, PT ;  /* 0x0000000300037246 */ /* 0x040fe20003800182 */
[----:B------:R-:W-:-:S04]  /*2160*/  IMAD R0, R0, 0x50, -R9 ;  /* 0x0000005000007824 */ /* 0x000fc800078e0a09 */
[----:B------:R-:W-:Y:S01]  /*2170*/  IMAD R3, R3, 0x50, -R9 ;  /* 0x0000005003037824 */ /* 0x000fe200078e0a09 */
[----:B------:R-:W-:-:S04]  /*2180*/  VIMNMX R0, RZ, R0, !PT ;  /* 0x00000000ff007248 */ /* 0x000fc80007fe0100 */
[----:B------:R-:W-:Y:S01]  /*2190*/  VIMNMX R3, R3, R24, PT ;  /* 0x0000001803037248 */ /* 0x000fe20003fe0100 */
[----:B------:R-:W-:-:S03]  /*21a0*/  IMAD.WIDE.U32 R112, R0, -0x33333333, RZ ;  /* 0xcccccccd00707825 */ /* 0x000fc600078e00ff */
[----:B------:R-:W-:Y:S02]  /*21b0*/  ISETP.GT.AND P0, PT, R3, R0, PT ;  /* 0x000000000300720c */ /* 0x000fe40003f04270 */
[----:B------:R-:W-:-:S05]  /*21c0*/  SHF.R.U32.HI R112, RZ, 0x6, R113 ;  /* 0x00000006ff707819 */ /* 0x000fca0000011671 */
[----:B------:R-:W-:-:S06]  /*21d0*/  IMAD.MOV.U32 R2, RZ, RZ, R112 ;  /* 0x000000ffff027224 */ /* 0x000fcc00078e0070 */
[----:B------:R-:W-:-:S04]  /*21e0*/  @P0 VIADD R0, R3, 0x4f ;  /* 0x0000004f03000836 */ /* 0x000fc80000000000 */
[----:B------:R-:W-:-:S05]  /*21f0*/  @P0 IMAD.HI R0, R0, 0x66666667, RZ ;  /* 0x6666666700000827 */ /* 0x000fca00078e02ff */
[----:B------:R-:W-:-:S04]  /*2200*/  @P0 SHF.R.U32.HI R3, RZ, 0x1f, R0 ;  /* 0x0000001fff030819 */ /* 0x000fc80000011600 */
[----:B------:R-:W-:Y:S02]  /*2210*/  @P0 LEA.HI.SX32 R2, R0, R3, 0x1b ;  /* 0x0000000300020211 */ /* 0x000fe400078fdaff */
[----:B------:R-:W-:Y:S02]  /*2220*/  PLOP3.LUT P0, PT, PT, PT, PT, 0x80, 0x0 ;  /* 0x000000000000781c */ /* 0x000fe40003f0f070 */
[----:B------:R-:W-:-:S13]  /*2230*/  ISETP.GT.AND P1, PT, R2, R112, PT ;  /* 0x000000700200720c */ /* 0x000fda0003f24270 */
[----:B------:R-:W-:Y:S05]  /*2240*/  @!P1 BRA `(.L_x_440) ;  /* 0x0000009800bc9947 */ /* 0x000fea0003800000 */
[----:B------:R-:W-:Y:S01]  /*2250*/  VIADD R0, R23, 0x24400 ;  /* 0x0002440017007836 */ /* 0x000fe20000000000 */
[----:B------:R-:W-:Y:S04]  /*2260*/  BSSY B6, `(.L_x_441) ;  /* 0x0000013000067945 */ /* 0x000fe80003800000 */
[----:B------:R-:W-:-:S13]  /*2270*/  LOP3.LUT P0, RZ, R0, 0x3ff, RZ, 0xc0, !PT ;  /* 0x000003ff00ff7812 */ /* 0x000fda000780c0ff */
[----:B------:R-:W-:Y:S05]  /*2280*/  @!P0 BRA `(.L_x_442) ;  /* 0x0000000000408947 */ /* 0x000fea0003800000 */
[----:B------:R-:W-:Y:S01]  /*2290*/  MOV R14, 0x0 ;  /* 0x00000000000e7802 */ /* 0x000fe20000000f00 */
[----:B------:R-:W-:Y:S01]  /*22a0*/  ULDC.64 UR4, c[0x4][0xa8] ;  /* 0x01002a0000047ab9 */ /* 0x000fe20000000a00 */
[----:B------:R-:W-:Y:S01]  /*22b0*/  ULDC.64 UR6, c[0x4][0x18] ;  /* 0x0100060000067ab9 */ /* 0x000fe20000000a00 */
[----:B------:R-:W-:Y:S02]  /*22c0*/  IMAD.U32 R4, RZ, RZ, UR4 ;  /* 0x00000004ff047e24 */ /* 0x000fe4000f8e00ff */
[----:B------:R-:W-:Y:S01]  /*22d0*/  IMAD.U32 R5, RZ, RZ, UR5 ;  /* 0x00000005ff057e24 */ /* 0x000fe2000f8e00ff */
[----:B------:R-:W0:Y:S01]  /*22e0*/  LDC.64 R14, c[0x4][R14] ;  /* 0x010000000e0e7b82 */ /* 0x000e220000000a00 */
[----:B------:R-:W-:Y:S01]  /*22f0*/  ULDC.64 UR4, c[0x4][0xb0] ;  /* 0x01002c0000047ab9 */ /* 0x000fe20000000a00 */
        /* <DEDUP_REMOVED lines=8> */
[----:B0----5:R-:W-:Y:S05]  /*2380*/  CALL.ABS.NOINC R14 ;  /* 0x000000000e007343 */ /* 0x021fea0003c00000 */
.L_x_442:
[----:B------:R-:W-:Y:S05]  /*2390*/  BSYNC B6 ;  /* 0x0000000000067941 */ /* 0x000fea0003800000 */
.L_x_441:
        /* <DEDUP_REMOVED lines=20> */
.L_x_444:
[----:B------:R-:W-:Y:S05]  /*24e0*/  BSYNC B6 ;  /* 0x0000000000067941 */ /* 0x000fea0003800000 */
.L_x_443:
[----:B------:R-:W-:Y:S01]  /*24f0*/  ULDC.64 UR4, c[0x0][0x9f8] ;  /* 0x00027e0000047ab9 */ /* 0x000fe20000000a00 */
[----:B------:R-:W-:Y:S01]  /*2500*/  IMAD.MOV.U32 R0, RZ, RZ, R26 ;  /* 0x000000ffff007224 */ /* 0x000fe200078e001a */
[----:B------:R-:W-:Y:S01]  /*2510*/  ISETP.NE.U32.AND P0, PT, RZ, UR4, PT ;  /* 0x00000004ff007c0c */ /* 0x000fe2000bf05070 */
[----:B------:R-:W2:Y:S01]  /*2520*/  LDL R26, [R1+0x58] ;  /* 0x00005800011a7983 */ /* 0x000ea20000100800 */
[----:B------:R-:W-:Y:S01]  /*2530*/  ULDC.64 UR6, c[0x0][0x208] ;  /* 0x0000820000067ab9 */ /* 0x000fe20000000a00 */
[----:B------:R-:W0:Y:S01]  /*2540*/  LDC.64 R96, c[0x0][0x3f8] ;  /* 0x0000fe00ff607b82 */ /* 0x000e220000000a00 */
[----:B------:R-:W-:Y:S01]  /*2550*/  ISETP.NE.AND.EX P0, PT, RZ, UR5, PT, P0 ;  /* 0x00000005ff007c0c */ /* 0x000fe2000bf05300 */
[----:B------:R-:W3:Y:S01]  /*2560*/  LDL R15, [R1+0x54] ;  /* 0x00005400010f7983 */ /* 0x000ee20000100800 */
[----:B------:R-:W1:Y:S05]  /*2570*/  S2R R3, SR_TID.X ;  /* 0x0000000000037919 */ /* 0x000e6a0000002100 */
[----:B------:R-:W4:Y:S06]  /*2580*/  LDC R111, c[0x0][0x3f4] ;  /* 0x0000fd00ff6f7b82 */ /* 0x000f2c0000000800 */
[----:B------:R-:W-:Y:S01]  /*2590*/  @P0 IADD3 R4, P1, R28, UR4, RZ ;  /* 0x000000041c040c10 */ /* 0x000fe2000ff3e0ff */
[----:B------:R-:W-:Y:S01]  /*25a0*/  ULDC UR4, c[0x0][0x2f4] ;  /* 0x0000bd0000047ab9 */ /* 0x000fe20000000800 */
[----:B------:R-:W4:Y:S02]  /*25b0*/  LDC.64 R90, c[0x0][0x408] ;  /* 0x00010200ff5a7b82 */ /* 0x000f240000000a00 */
[----:B------:R-:W-:-:S02]  /*25c0*/  @P0 IADD3.X R5, R27, UR5, RZ, P1, !PT ;  /* 0x000000051b050c10 */ /* 0x000fc40008ffe4ff */
[----:B------:R-:W3:Y:S04]  /*25d0*/  LDL R27, [R1+0x5c] ;  /* 0x00005c00011b7983 */ /* 0x000ee80000100800 */
[----:B------:R1:W3:Y:S01]  /*25e0*/  @P0 LDG.E R0, desc[UR6][R4.64] ;  /* 0x0000000604000981 */ /* 0x0002e2000c1e1900 */
[----:B------:R-:W-:Y:S02]  /*25f0*/  ISETP.GE.AND P1, PT, R214, UR4, PT ;  /* 0x00000004d6007c0c */ /* 0x000fe4000bf26270 */
[----:B------:R-:W-:Y:S02]  /*2600*/  ISETP.GE.AND P0, PT, R16, UR4, PT ;  /* 0x0000000410007c0c */ /* 0x000fe4000bf06270 */
[----:B-1----:R-:W-:Y:S02]  /*2610*/  SEL R4, RZ, 0xffffffff, P1 ;  /* 0xffffffffff047807 */ /* 0x002fe40000800000 */
[----:B------:R-:W-:Y:S01]  /*2620*/  SHF.R.S32.HI R9, RZ, 0x1f, R224 ;  /* 0x0000001fff097819 */ /* 0x000fe200000114e0 */
[----:B------:R-:W-:Y:S01]  /*2630*/  VIADD R109, R3, 0xffffff80 ;  /* 0xffffff80036d7836 */ /* 0x000fe20000000000 */
[----:B------:R-:W-:Y:S01]  /*2640*/  SEL R3, RZ, 0x1, P0 ;  /* 0x00000001ff037807 */ /* 0x000fe20000000000 */
[----:B------:R-:W-:Y:S01]  /*2650*/  IMAD.SHL.U32 R4, R4, 0x2, RZ ;  /* 0x0000000204047824 */ /* 0x000fe200078e00ff */
[----:B------:R-:W-:Y:S01]  /*2660*/  ISETP.GE.AND P2, PT, R19, UR4, PT ;  /* 0x0000000413007c0c */ /* 0x000fe2000bf46270 */
[----:B0-----:R-:W-:Y:S01]  /*2670*/  IMAD R5, R9, R96, RZ ;  /* 0x0000006009057224 */ /* 0x001fe200078e02ff */
[----:B------:R-:W-:-:S02]  /*2680*/  SHF.R.S32.HI R217, RZ, 0x1f, R216 ;  /* 0x0000001fffd97819 */ /* 0x000fc400000114d8 */
[----:B------:R-:W-:Y:S02]  /*2690*/  LOP3.LUT R3, R4, 0x2, R3, 0xe2, !PT ;  /* 0x0000000204037812 */ /* 0x000fe400078ee203 */
[----:B------:R-:W-:Y:S02]  /*26a0*/  SEL R4, RZ, 0x4, P2 ;  /* 0x00000004ff047807 */ /* 0x000fe40001000000 */
[----:B----4-:R-:W-:Y:S01]  /*26b0*/  ISETP.GE.AND P2, PT, R16, R111, PT ;  /* 0x0000006f1000720c */ /* 0x010fe20003f46270 */
[C---:B------:R-:W-:Y:S01]  /*26c0*/  IMAD R7, R224.reuse, R97, R5 ;  /* 0x00000061e0077224 */ /* 0x040fe200078e0205 */
[----:B------:R-:W-:Y:S01]  /*26d0*/  SHF.R.S32.HI R6, RZ, 0x1f, R109 ;  /* 0x0000001fff067819 */ /* 0x000fe2000001146d */
[-C--:B------:R-:W-:Y:S01]  /*26e0*/  IMAD.WIDE.U32 R100, R224, R96.reuse, R216 ;  /* 0x00000060e0647225 */ /* 0x080fe200078e00d8 */
[----:B------:R-:W-:Y:S02]  /*26f0*/  ISETP.GE.AND P1, PT, R214, R111, PT ;  /* 0x0000006fd600720c */ /* 0x000fe40003f26270 */
[----:B------:R-:W-:Y:S01]  /*2700*/  SEL R5, R111, RZ, P2 ;  /* 0x000000ff6f057207 */ /* 0x000fe20001000000 */
[----:B------:R-:W-:Y:S01]  /*2710*/  IMAD.WIDE.U32 R98, R224, R96, R16 ;  /* 0x00000060e0627225 */ /* 0x000fe200078e0010 */
[----:B------:R-:W-:-:S02]  /*2720*/  LEA.HI R6, R6, R109, RZ, 0x3 ;  /* 0x0000006d06067211 */ /* 0x000fc400078f18ff */
[----:B------:R-:W-:Y:S01]  /*2730*/  LOP3.LUT R3, R3, R4, RZ, 0xfc, !PT ;  /* 0x0000000403037212 */ /* 0x000fe200078efcff */
[----:B------:R-:W-:Y:S02]  /*2740*/  IMAD.IADD R101, R101, 0x1, R7 ;  /* 0x0000000165657824 */ /* 0x000fe400078e0207 */
[----:B------:R-:W-:Y:S01]  /*2750*/  IMAD.IADD R99, R7, 0x1, R99 ;  /* 0x0000000107637824 */ /* 0x000fe200078e0263 */
[----:B------:R-:W-:Y:S01]  /*2760*/  SEL R7, R111, RZ, P1 ;  /* 0x000000ff6f077207 */ /* 0x000fe20000800000 */
[-C--:B------:R-:W-:Y:S02]  /*2770*/  IMAD R4, R9, R90.reuse, RZ ;  /* 0x0000005a09047224 */ /* 0x080fe400078e02ff */
[----:B------:R-:W-:Y:S02]  /*2780*/  IMAD.IADD R5, R16, 0x1, R5 ;  /* 0x0000000110057824 */ /* 0x000fe400078e0205 */
[C---:B------:R-:W-:Y:S02]  /*2790*/  VIADD R30, R224.reuse, 0x20 ;  /* 0x00000020e01e7836 */ /* 0x040fe40000000000 */
[----:B------:R-:W-:Y:S01]  /*27a0*/  VIADD R21, R224, 0x20 ;  /* 0x00000020e0157836 */ /* 0x000fe20000000000 */
[----:B------:R-:W-:Y:S01]  /*27b0*/  LOP3.LUT R6, R6, 0xfffffff8, RZ, 0xc0, !PT ;  /* 0xfffffff806067812 */ /* 0x000fe200078ec0ff */
[C---:B------:R-:W-:Y:S01]  /*27c0*/  IMAD.WIDE.U32 R94, R224.reuse, R90, R216 ;  /* 0x0000005ae05e7225 */ /* 0x040fe200078e00d8 */
[----:B------:R-:W-:-:S03]  /*27d0*/  SHF.L.U32 R31, R224, 0x6, RZ ;  /* 0x00000006e01f7819 */ /* 0x000fc600000006ff */
[C---:B------:R-:W-:Y:S01]  /*27e0*/  IMAD R9, R224.reuse, R91, R4 ;  /* 0x0000005be0097224 */ /* 0x040fe200078e0204 */
[----:B------:R-:W-:Y:S01]  /*27f0*/  SHF.R.S32.HI R4, RZ, 0x1f, R5 ;  /* 0x0000001fff047819 */ /* 0x000fe20000011405 */
[----:B------:R-:W-:-:S04]  /*2800*/  IMAD.WIDE.U32 R92, R224, R90, R16 ;  /* 0x0000005ae05c7225 */ /* 0x000fc800078e0010 */
[----:B------:R-:W-:Y:S02]  /*2810*/  IMAD.IADD R7, R214, 0x1, R7 ;  /* 0x00000001d6077824 */ /* 0x000fe400078e0207 */
[----:B------:R-:W-:Y:S02]  /*2820*/  IMAD.SHL.U32 R28, R224, 0x40, RZ ;  /* 0x00000040e01c7824 */ /* 0x000fe400078e00ff */
[----:B------:R-:W-:Y:S02]  /*2830*/  IMAD.SHL.U32 R30, R30, 0x40, RZ ;  /* 0x000000401e1e7824 */ /* 0x000fe400078e00ff */
[----:B------:R-:W-:Y:S01]  /*2840*/  IMAD.SHL.U32 R21, R21, 0x40, RZ ;  /* 0x0000004015157824 */ /* 0x000fe200078e00ff */
[----:B------:R-:W-:Y:S01]  /*2850*/  LOP3.LUT R31, R31, 0x1c0, RZ, 0xc0, !PT ;  /* 0x000001c01f1f7812 */ /* 0x000fe200078ec0ff */
[----:B------:R-:W-:Y:S01]  /*2860*/  IMAD.IADD R109, R109, 0x1, -R6 ;  /* 0x000000016d6d7824 */ /* 0x000fe200078e0a06 */
[CC--:B------:R-:W-:Y:S01]  /*2870*/  LEA.HI R6, R4.reuse, R5.reuse, RZ, 0x6 ;  /* 0x0000000504067211 */ /* 0x0c0fe200078f30ff */
[----:B------:R-:W-:Y:S01]  /*2880*/  IMAD.IADD R95, R95, 0x1, R9 ;  /* 0x000000015f5f7824 */ /* 0x000fe200078e0209 */
[----:B------:R-:W-:Y:S01]  /*2890*/  SHF.R.S32.HI R8, RZ, 0x1f, R7 ;  /* 0x0000001fff087819 */ /* 0x000fe20000011407 */
[----:B------:R-:W-:Y:S01]  /*28a0*/  IMAD.IADD R93, R9, 0x1, R93 ;  /* 0x00000001095d7824 */ /* 0x000fe200078e025d */
[----:B------:R-:W-:-:S02]  /*28b0*/  LEA.HI R9, R4, R5, RZ, 0x3 ;  /* 0x0000000504097211 */ /* 0x000fc400078f18ff */
[----:B------:R-:W-:Y:S02]  /*28c0*/  LOP3.LUT R28, R28, 0x1c0, RZ, 0xc0, !PT ;  /* 0x000001c01c1c7812 */ /* 0x000fe400078ec0ff */
[----:B------:R-:W-:Y:S02]  /*28d0*/  LOP3.LUT R30, R30, 0x1c0, RZ, 0xc0, !PT ;  /* 0x000001c01e1e7812 */ /* 0x000fe400078ec0ff */
[----:B------:R-:W-:Y:S02]  /*28e0*/  LOP3.LUT R21, R21, 0x1c0, RZ, 0xc0, !PT ;  /* 0x000001c015157812 */ /* 0x000fe400078ec0ff */
[----:B------:R-:W-:Y:S02]  /*28f0*/  SHF.R.S32.HI R6, RZ, 0x6, R6 ;  /* 0x00000006ff067819 */ /* 0x000fe40000011406 */
[----:B------:R-:W-:Y:S02]  /*2900*/  LOP3.LUT R4, R31, 0x38, R9, 0xf8, !PT ;  /* 0x000000381f047812 */ /* 0x000fe400078ef809 */
[----:B------:R-:W-:-:S02]  /*2910*/  SHF.R.U32.HI R28, RZ, 0x3, R28 ;  /* 0x00000003ff1c7819 */ /* 0x000fc4000001161c */
[-C--:B------:R-:W-:Y:S02]  /*2920*/  LEA.HI R20, R8, R7.reuse, RZ, 0x3 ;  /* 0x0000000708147211 */ /* 0x080fe400078f18ff */
[----:B------:R-:W-:Y:S02]  /*2930*/  LOP3.LUT R10, R30, 0x38, R9, 0xf8, !PT ;  /* 0x000000381e0a7812 */ /* 0x000fe400078ef809 */
[----:B------:R-:W-:Y:S01]  /*2940*/  SHF.R.U32.HI R21, RZ, 0x3, R21 ;  /* 0x00000003ff157819 */ /* 0x000fe20000011615 */
[----:B------:R-:W0:Y:S01]  /*2950*/  S2R R156, SR_TID.X ;  /* 0x00000000009c7919 */ /* 0x000e220000002100 */
[----:B------:R-:W-:Y:S02]  /*2960*/  LEA.HI R7, R8, R7, RZ, 0x6 ;  /* 0x0000000708077211 */ /* 0x000fe400078f30ff */
[----:B------:R-:W-:Y:S02]  /*2970*/  LOP3.LUT R5, R4, R28, RZ, 0x3c, !PT ;  /* 0x0000001c04057212 */ /* 0x000fe400078e3cff */
[----:B------:R-:W-:Y:S01]  /*2980*/  LOP3.LUT R11, R10, R21, RZ, 0x3c, !PT ;  /* 0x000000150a0b7212 */ /* 0x000fe200078e3cff */
[C---:B------:R-:W-:Y:S01]  /*2990*/  VIADD R29, R224.reuse, 0x40 ;  /* 0x00000040e01d7836 */ /* 0x040fe20000000000 */
[----:B------:R-:W-:Y:S01]  /*29a0*/  SHF.R.S32.HI R7, RZ, 0x6, R7 ;  /* 0x00000006ff077819 */ /* 0x000fe20000011407 */
[----:B------:R-:W-:Y:S01]  /*29b0*/  VIADD R14, R224, 0x40 ;  /* 0x00000040e00e7836 */ /* 0x000fe20000000000 */
[----:B------:R-:W-:Y:S01]  /*29c0*/  LOP3.LUT R4, R31, 0x38, R20, 0xf8, !PT ;  /* 0x000000381f047812 */ /* 0x000fe200078ef814 */
[----:B------:R-:W-:-:S02]  /*29d0*/  IMAD.SHL.U32 R29, R29, 0x40, RZ ;  /* 0x000000401d1d7824 */ /* 0x000fc400078e00ff */
[----:B------:R-:W-:Y:S01]  /*29e0*/  IMAD.SHL.U32 R14, R14, 0x40, RZ ;  /* 0x000000400e0e7824 */ /* 0x000fe200078e00ff */
[----:B------:R-:W-:Y:S02]  /*29f0*/  LOP3.LUT R4, R4, R28, RZ, 0x3c, !PT ;  /* 0x0000001c04047212 */ /* 0x000fe400078e3cff */
[----:B------:R-:W-:Y:S02]  /*2a00*/  LOP3.LUT R29, R29, 0x1c0, RZ, 0xc0, !PT ;  /* 0x000001c01d1d7812 */ /* 0x000fe400078ec0ff */
[----:B------:R-:W-:Y:S02]  /*2a10*/  LOP3.LUT R14, R14, 0x1c0, RZ, 0xc0, !PT ;  /* 0x000001c00e0e7812 */ /* 0x000fe400078ec0ff */
[----:B------:R-:W-:Y:S02]  /*2a20*/  LOP3.LUT R8, R29, 0x38, R20, 0xf8, !PT ;  /* 0x000000381d087812 */ /* 0x000fe400078ef814 */
[----:B------:R-:W-:Y:S02]  /*2a30*/  SHF.R.U32.HI R14, RZ, 0x3, R14 ;  /* 0x00000003ff0e7819 */ /* 0x000fe4000001160e */
[----:B------:R-:W-:-:S02]  /*2a40*/  ISETP.GE.AND P0, PT, R22, UR4, PT ;  /* 0x0000000416007c0c */ /* 0x000fc4000bf06270 */
[----:B------:R-:W-:Y:S02]  /*2a50*/  LOP3.LUT R8, R8, R14, RZ, 0x3c, !PT ;  /* 0x0000000e08087212 */ /* 0x000fe400078e3cff */
[----:B------:R-:W-:Y:S01]  /*2a60*/  LOP3.LUT R12, R29, 0x38, R9, 0xf8, !PT ;  /* 0x000000381d0c7812 */ /* 0x000fe200078ef809 */
[C---:B------:R-:W-:Y:S01]  /*2a70*/  IMAD.SHL.U32 R104, R90.reuse, 0x20, RZ ;  /* 0x000000205a687824 */ /* 0x040fe200078e00ff */
[C-C-:B------:R-:W-:Y:S01]  /*2a80*/  SHF.L.U64.HI R103, R90.reuse, 0x5, R91.reuse ;  /* 0x000000055a677819 */ /* 0x140fe2000001025b */
[C---:B------:R-:W-:Y:S01]  /*2a90*/  IMAD.SHL.U32 R108, R90.reuse, 0x40, RZ ;  /* 0x000000405a6c7824 */ /* 0x040fe200078e00ff */
[----:B------:R-:W-:Y:S01]  /*2aa0*/  SHF.L.U64.HI R107, R90, 0x6, R91 ;  /* 0x000000065a6b7819 */ /* 0x000fe2000001025b */
[----:B-----5:R-:W-:Y:S01]  /*2ab0*/  IMAD.WIDE.U32 R94, R127, R90, R94 ;  /* 0x0000005a7f5e7225 */ /* 0x020fe200078e005e */
[----:B------:R-:W-:-:S03]  /*2ac0*/  LOP3.LUT R13, R12, R14, RZ, 0x3c, !PT ;  /* 0x0000000e0c0d7212 */ /* 0x000fc600078e3cff */
[----:B------:R-:W-:Y:S01]  /*2ad0*/  IMAD.WIDE.U32 R92, R127, R90, R92 ;  /* 0x0000005a7f5c7225 */ /* 0x000fe200078e005c */
[C-C-:B------:R-:W-:Y:S02]  /*2ae0*/  SHF.L.U64.HI R89, R96.reuse, 0x5, R97.reuse ;  /* 0x0000000560597819 */ /* 0x140fe40000010261 */
[C---:B------:R-:W-:Y:S01]  /*2af0*/  SHF.L.U64.HI R105, R96.reuse, 0x6, R97 ;  /* 0x0000000660697819 */ /* 0x040fe20000010261 */
[----:B------:R-:W-:Y:S01]  /*2b00*/  IMAD R115, R97, 0x50, RZ ;  /* 0x0000005061737824 */ /* 0x000fe200078e02ff */
[----:B------:R-:W-:Y:S01]  /*2b10*/  SHF.R.S32.HI R10, RZ, 0x3, R20 ;  /* 0x00000003ff0a7819 */ /* 0x000fe20000011414 */
[C---:B------:R-:W-:Y:S02]  /*2b20*/  IMAD.SHL.U32 R102, R96.reuse, 0x20, RZ ;  /* 0x0000002060667824 */ /* 0x040fe400078e00ff */
[----:B------:R-:W-:Y:S02]  /*2b30*/  IMAD.SHL.U32 R106, R96, 0x40, RZ ;  /* 0x00000040606a7824 */ /* 0x000fe400078e00ff */
[----:B------:R-:W-:-:S04]  /*2b40*/  IMAD.WIDE.U32 R100, R127, R96, R100 ;  /* 0x000000607f647225 */ /* 0x000fc800078e0064 */
[----:B------:R-:W-:Y:S01]  /*2b50*/  IMAD.WIDE.U32 R98, R127, R96, R98 ;  /* 0x000000607f627225 */ /* 0x000fe200078e0062 */
[----:B0-----:R-:W-:-:S03]  /*2b60*/  LEA.HI R156, R156, 0x8, RZ, 0x19 ;  /* 0x000000089c9c7811 */ /* 0x001fc600078fc8ff */
[----:B------:R-:W-:Y:S02]  /*2b70*/  IMAD.IADD R114, R114, 0x1, R25 ;  /* 0x0000000172727824 */ /* 0x000fe400078e0219 */
[----:B------:R-:W-:Y:S02]  /*2b80*/  IMAD.SHL.U32 R111, R111, 0x2, RZ ;  /* 0x000000026f6f7824 */ /* 0x000fe400078e00ff */
[----:B------:R-:W-:Y:S02]  /*2b90*/  IMAD R109, R109, 0x20, R224 ;  /* 0x000000206d6d7824 */ /* 0x000fe400078e02e0 */
[----:B--2---:R-:W-:-:S04]  /*2ba0*/  IMAD R124, R6, 0x1400, R26 ;  /* 0x00001400067c7824 */ /* 0x004fc800078e021a */
[----:B------:R-:W-:Y:S01]  /*2bb0*/  IMAD.IADD R124, R124, 0x1, R11 ;  /* 0x000000017c7c7824 */ /* 0x000fe200078e020b */
[----:B------:R-:W-:Y:S01]  /*2bc0*/  SHF.R.S32.HI R11, RZ, 0x1f, R127 ;  /* 0x0000001fff0b7819 */ /* 0x000fe2000001147f */
[C---:B------:R-:W-:Y:S02]  /*2bd0*/  IMAD R123, R7.reuse, 0x1400, R26 ;  /* 0x00001400077b7824 */ /* 0x040fe400078e021a */
[C---:B---3--:R-:W-:Y:S02]  /*2be0*/  IMAD R121, R7.reuse, 0x1400, R15 ;  /* 0x0000140007797824 */ /* 0x048fe400078e020f */
[----:B------:R-:W-:-:S04]  /*2bf0*/  IMAD R125, R7, 0x1400, R27 ;  /* 0x00001400077d7824 */ /* 0x000fc800078e021b */
[----:B------:R-:W-:Y:S02]  /*2c00*/  IMAD.IADD R125, R125, 0x1, R4 ;  /* 0x000000017d7d7824 */ /* 0x000fe400078e0204 */
[----:B------:R-:W-:Y:S02]  /*2c10*/  IMAD R4, R11, R96, RZ ;  /* 0x000000600b047224 */ /* 0x000fe400078e02ff */
[----:B------:R-:W-:Y:S02]  /*2c20*/  IMAD R126, R6, 0x1400, R27 ;  /* 0x00001400067e7824 */ /* 0x000fe400078e021b */
[----:B------:R-:W-:Y:S02]  /*2c30*/  IMAD R7, R127, R97, R4 ;  /* 0x000000617f077224 */ /* 0x000fe400078e0204 */
[----:B------:R-:W-:Y:S02]  /*2c40*/  IMAD R4, R11, R90, RZ ;  /* 0x0000005a0b047224 */ /* 0x000fe400078e02ff */
[----:B------:R-:W-:Y:S01]  /*2c50*/  IMAD.IADD R126, R126, 0x1, R5 ;  /* 0x000000017e7e7824 */ /* 0x000fe200078e0205 */
[----:B------:R-:W-:Y:S01]  /*2c60*/  LOP3.LUT R5, R30, 0x38, R20, 0xf8, !PT ;  /* 0x000000381e057812 */ /* 0x000fe200078ef814 */
[----:B------:R-:W-:Y:S01]  /*2c70*/  IMAD R11, R127, R91, R4 ;  /* 0x0000005b7f0b7224 */ /* 0x000fe200078e0204 */
[----:B------:R-:W-:Y:S01]  /*2c80*/  SEL R4, RZ, 0x8, P0 ;  /* 0x00000008ff047807 */ /* 0x000fe20000000000 */
[----:B------:R-:W-:Y:S01]  /*2c90*/  IMAD R122, R6, 0x1400, R15 ;  /* 0x00001400067a7824 */ /* 0x000fe200078e020f */
[----:B------:R-:W-:Y:S01]  /*2ca0*/  LOP3.LUT R6, R5, R21, RZ, 0x3c, !PT ;  /* 0x0000001505067212 */ /* 0x000fe200078e3cff */
[----:B------:R-:W-:Y:S01]  /*2cb0*/  IMAD R5, R91, 0x50, RZ ;  /* 0x000000505b057824 */ /* 0x000fe200078e02ff */
[----:B------:R-:W-:Y:S01]  /*2cc0*/  LOP3.LUT R26, R3, R4, RZ, 0xfc, !PT ;  /* 0x00000004031a7212 */ /* 0x000fe200078efcff */
[----:B------:R-:W-:Y:S01]  /*2cd0*/  IMAD.IADD R121, R121, 0x1, R8 ;  /* 0x0000000179797824 */ /* 0x000fe200078e0208 */
[----:B------:R-:W-:Y:S01]  /*2ce0*/  SHF.R.S32.HI R8, RZ, 0x3, R9 ;  /* 0x00000003ff087819 */ /* 0x000fe20000011409 */
[----:B------:R-:W-:Y:S01]  /*2cf0*/  IMAD.WIDE.U32 R90, R90, 0x50, RZ ;  /* 0x000000505a5a7825 */ /* 0x000fe200078e00ff */
[----:B------:R-:W-:-:S02]  /*2d00*/  LOP3.LUT R9, R9, 0xfffffff8, RZ, 0xc0, !PT ;  /* 0xfffffff809097812 */ /* 0x000fc400078ec0ff */
[----:B------:R-:W-:Y:S01]  /*2d10*/  LOP3.LUT R20, R20, 0xfffffff8, RZ, 0xc0, !PT ;  /* 0xfffffff814147812 */ /* 0x000fe200078ec0ff */
[----:B------:R-:W-:Y:S01]  /*2d20*/  IMAD.WIDE.U32 R96, R96, 0x50, RZ ;  /* 0x0000005060607825 */ /* 0x000fe200078e00ff */
[C---:B------:R-:W-:Y:S02]  /*2d30*/  LOP3.LUT R21, R26.reuse, 0x2, RZ, 0xc0, !PT ;  /* 0x000000021a157812 */ /* 0x040fe400078ec0ff */
[C---:B------:R-:W-:Y:S01]  /*2d40*/  LOP3.LUT R25, R26.reuse, 0x4, RZ, 0xc0, !PT ;  /* 0x000000041a197812 */ /* 0x040fe200078ec0ff */
[----:B------:R-:W-:Y:S01]  /*2d50*/  IMAD.IADD R120, R91, 0x1, R5 ;  /* 0x000000015b787824 */ /* 0x000fe200078e0205 */
[----:B------:R-:W-:Y:S01]  /*2d60*/  LOP3.LUT R3, R3, 0x1, RZ, 0xc0, !PT ;  /* 0x0000000103037812 */ /* 0x000fe200078ec0ff */
[----:B------:R-:W-:Y:S01]  /*2d70*/  IMAD.IADD R123, R123, 0x1, R6 ;  /* 0x000000017b7b7824 */ /* 0x000fe200078e0206 */
[----:B------:R-:W-:Y:S01]  /*2d80*/  LOP3.LUT R26, R26, 0x8, RZ, 0xc0, !PT ;  /* 0x000000081a1a7812 */ /* 0x000fe200078ec0ff */
[----:B------:R-:W-:Y:S01]  /*2d90*/  IMAD.IADD R4, R101, 0x1, R7 ;  /* 0x0000000165047824 */ /* 0x000fe200078e0207 */
[----:B------:R-:W-:Y:S01]  /*2da0*/  SHF.R.S32.HI R113, RZ, 0x1f, R0 ;  /* 0x0000001fff717819 */ /* 0x000fe20000011400 */
[----:B------:R-:W-:Y:S01]  /*2db0*/  IMAD.IADD R5, R7, 0x1, R99 ;  /* 0x0000000107057824 */ /* 0x000fe200078e0263 */
[----:B------:R-:W-:Y:S01]  /*2dc0*/  SHF.R.S32.HI R27, RZ, 0x1f, R9 ;  /* 0x0000001fff1b7819 */ /* 0x000fe20000011409 */
[----:B------:R-:W-:Y:S01]  /*2dd0*/  IMAD.IADD R122, R122, 0x1, R13 ;  /* 0x000000017a7a7824 */ /* 0x000fe200078e020d */
[----:B------:R-:W-:Y:S01]  /*2de0*/  SHF.R.S32.HI R28, RZ, 0x1f, R20 ;  /* 0x0000001fff1c7819 */ /* 0x000fe20000011414 */
[----:B------:R-:W-:-:S02]  /*2df0*/  IMAD.IADD R115, R97, 0x1, R115 ;  /* 0x0000000161737824 */ /* 0x000fc400078e0273 */
[----:B------:R-:W-:Y:S02]  /*2e00*/  IMAD.IADD R6, R95, 0x1, R11 ;  /* 0x000000015f067824 */ /* 0x000fe400078e020b */
[----:B------:R-:W-:-:S07]  /*2e10*/  IMAD.IADD R7, R11, 0x1, R93 ;  /* 0x000000010b077824 */ /* 0x000fce00078e025d */
.L_x_561:
[----:B------:R-:W2:Y:S01]  /*2e20*/  LDL R33, [R1+0x68] ;  /* 0x0000680001217983 */ /* 0x000ea20000100800 */
[----:B------:R-:W0:Y:S01]  /*2e30*/  LDC R32, c[0x0][0x430] ;  /* 0x00010c00ff207b82 */ /* 0x000e220000000800 */
[----:B------:R-:W-:Y:S01]  /*2e40*/  VIADD R2, R2, 0xffffffff ;  /* 0xffffffff02027836 */ /* 0x000fe20000000000 */
[----:B------:R-:W-:Y:S01]  /*2e50*/  ULDC.64 UR4, c[0x0][0x208] ;  /* 0x0000820000047ab9 */ /* 0x000fe20000000a00 */
[----:B------:R-:W-:Y:S02]  /*2e60*/  IMAD.MOV.U32 R29, RZ, RZ, RZ ;  /* 0x000000ffff1d7224 */ /* 0x000fe400078e00ff */
[----:B------:R-:W-:-:S03]  /*2e70*/  IMAD R13, R2, 0x50, R109 ;  /* 0x00000050020d7824 */ /* 0x000fc600078e026d */
[----:B------:R-:W1:Y:S01]  /*2e80*/  LDC R110, c[0x0][0x3f4] ;  /* 0x0000fd00ff6e7b82 */ /* 0x000e620000000800 */
[----:B------:R-:W-:Y:S01]  /*2e90*/  IMAD.IADD R36, R114, 0x1, R13 ;  /* 0x0000000172247824 */ /* 0x000fe200078e020d */
[----:B------:R-:W-:-:S03]  /*2ea0*/  ISETP.GE.AND P0, PT, R13, R24, PT ;  /* 0x000000180d00720c */ /* 0x000fc60003f06270 */
[----:B------:R-:W-:Y:S01]  /*2eb0*/  IMAD.MOV.U32 R30, RZ, RZ, R36 ;  /* 0x000000ffff1e7224 */ /* 0x000fe200078e0024 */
[----:B------:R-:W-:Y:S02]  /*2ec0*/  ISETP.GT.OR P0, PT, R109, 0x4f, P0 ;  /* 0x0000004f6d00780c */ /* 0x000fe40000704670 */
[----:B0-----:R-:W-:-:S11]  /*2ed0*/  ISETP.NE.AND P3, PT, R32, 0x1, PT ;  /* 0x000000012000780c */ /* 0x001fd60003f65270 */
[----:B------:R-:W0:Y:S08]  /*2ee0*/  @!P0 LDC.64 R14, c[0x0][0x428] ;  /* 0x00010a00ff0e8b82 */ /* 0x000e300000000a00 */
[----:B------:R-:W3:Y:S08]  /*2ef0*/  @!P0 LDC.64 R12, c[0x0][0x418] ;  /* 0x00010600ff0c8b82 */ /* 0x000ef00000000a00 */
[----:B----4-:R-:W4:Y:S08]  /*2f00*/  @P3 LDC R11, c[0x0][0x434] ;  /* 0x00010d00ff0b3b82 */ /* 0x010f300000000800 */
[----:B------:R-:W1:Y:S01]  /*2f10*/  @P3 LDC R34, c[0x0][0x438] ;  /* 0x00010e00ff223b82 */ /* 0x000e620000000800 */
[----:B----4-:R-:W-:-:S05]  /*2f20*/  @P3 IMAD.HI.U32 R11, R36, R11, RZ ;  /* 0x0000000b240b3227 */ /* 0x010fca00078e00ff */
[----:B-1----:R-:W-:Y:S01]  /*2f30*/  @P3 SHF.R.U32.HI R30, RZ, R34, R11 ;  /* 0x00000022ff1e3219 */ /* 0x002fe2000001160b */
[----:B0-----:R-:W-:-:S03]  /*2f40*/  @!P0 IMAD R11, R113, R14, RZ ;  /* 0x0000000e710b8224 */ /* 0x001fc600078e02ff */
[--C-:B------:R-:W-:Y:S01]  /*2f50*/  @!P0 SHF.R.S32.HI R31, RZ, 0x1f, R30.reuse ;  /* 0x0000001fff1f8819 */ /* 0x100fe2000001141e */
[C---:B------:R-:W-:Y:S02]  /*2f60*/  @!P0 IMAD R11, R0.reuse, R15, R11 ;  /* 0x0000000f000b8224 */ /* 0x040fe400078e020b */
[----:B------:R-:W-:-:S04]  /*2f70*/  @!P0 IMAD.WIDE.U32 R14, R0, R14, R30 ;  /* 0x0000000e000e8225 */ /* 0x000fc800078e001e */
[----:B------:R-:W-:Y:S01]  /*2f80*/  @!P0 IMAD.IADD R11, R15, 0x1, R11 ;  /* 0x000000010f0b8824 */ /* 0x000fe200078e020b */
[----:B---3--:R-:W-:-:S04]  /*2f90*/  @!P0 LEA R12, P3, R14, R12, 0x2 ;  /* 0x0000000c0e0c8211 */ /* 0x008fc800078610ff */
[----:B------:R-:W-:Y:S02]  /*2fa0*/  @!P0 LEA.HI.X R13, R14, R13, R11, 0x2, P3 ;  /* 0x0000000d0e0d8211 */ /* 0x000fe400018f140b */
[----:B------:R-:W-:-:S03]  /*2fb0*/  ISETP.GT.AND P3, PT, R2, R112, PT ;  /* 0x000000700200720c */ /* 0x000fc60003f64270 */
[----:B------:R0:W5:Y:S01]  /*2fc0*/  @!P0 LDG.E R29, desc[UR4][R12.64] ;  /* 0x000000040c1d8981 */ /* 0x000162000c1e1900 */
[----:B------:R-:W-:Y:S01]  /*2fd0*/  ISETP.GE.AND P0, PT, R110, 0x1, PT ;  /* 0x000000016e00780c */ /* 0x000fe20003f06270 */
[----:B------:R-:W-:Y:S01]  /*2fe0*/  IMAD.MOV R11, RZ, RZ, -R30 ;  /* 0x000000ffff0b7224 */ /* 0x000fe200078e0a1e */
[----:B------:R-:W-:Y:S01]  /*2ff0*/  LOP3.LUT R18, R18, 0xfffffffe, RZ, 0xc0, !PT ;  /* 0xfffffffe12127812 */ /* 0x000fe200078ec0ff */
[----:B------:R-:W-:Y:S05]  /*3000*/  YIELD ;  /* 0x0000000000007946 */ /* 0x000fea0003800000 */
[----:B------:R-:W-:Y:S01]  /*3010*/  BSSY B0, `(.L_x_445) ;  /* 0x0000847000007945 */ /* 0x000fe20003800000 */
[----:B------:R-:W-:Y:S01]  /*3020*/  IMAD R30, R32, R11, R36 ;  /* 0x0000000b201e7224 */ /* 0x000fe200078e0224 */
[----:B------:R-:W-:Y:S01]  /*3030*/  @P3 LOP3.LUT R18, R18, 0x1, RZ, 0xfc, !PT ;  /* 0x0000000112123812 */ /* 0x000fe200078efcff */
[----:B--2---:R-:W-:-:S04]  /*3040*/  IMAD R14, R213, 0x5000, R33 ;  /* 0x00005000d50e7824 */ /* 0x004fc800078e0221 */
[----:B------:R-:W-:Y:S01]  /*3050*/  IMAD R31, R14, 0x2, R23 ;  /* 0x000000020e1f7824 */ /* 0x000fe200078e0217 */
[----:B0-----:R-:W-:Y:S06]  /*3060*/  @!P0 BRA `(.L_x_446) ;  /* 0x0000007c00248947 */ /* 0x001fec0003800000 */
[----:B------:R-:W-:Y:S01]  /*3070*/  SHF.R.S32.HI R84, RZ, 0x1f, R30 ;  /* 0x0000001fff547819 */ /* 0x000fe2000001141e */
[----:B------:R-:W-:Y:S01]  /*3080*/  ULDC.64 UR4, c[0x0][0x300] ;  /* 0x0000c00000047ab9 */ /* 0x000fe20000000a00 */
[----:B-----5:R-:W-:Y:S01]  /*3090*/  SHF.R.S32.HI R85, RZ, 0x1f, R29 ;  /* 0x0000001fff557819 */ /* 0x020fe2000001141d */
[----:B------:R-:W-:Y:S01]  /*30a0*/  IMAD.WIDE.U32 R12, R30, UR4, RZ ;  /* 0x000000041e0c7c25 */ /* 0x000fe2000f8e00ff */
[----:B------:R-:W-:Y:S02]  /*30b0*/  ULDC.U8 UR6, c[0x0][0x410] ;  /* 0x0001040000067ab9 */ /* 0x000fe40000000000 */
[----:B------:R-:W-:Y:S01]  /*30c0*/  ISETP.NE.AND P0, PT, RZ, UR6, PT ;  /* 0x00000006ff007c0c */ /* 0x000fe2000bf05270 */
[----:B------:R-:W-:Y:S02]  /*30d0*/  IMAD R11, R84, UR4, RZ ;  /* 0x00000004540b7c24 */ /* 0x000fe4000f8e02ff */
[----:B------:R-:W-:Y:S02]  /*30e0*/  IMAD R15, R120, R2, RZ ;  /* 0x00000002780f7224 */ /* 0x000fe400078e02ff */
[----:B------:R-:W-:Y:S01]  /*30f0*/  IMAD R11, R30, UR5, R11 ;  /* 0x000000051e0b7c24 */ /* 0x000fe2000f8e020b */
[----:B------:R-:W-:Y:S01]  /*3100*/  ULDC.64 UR4, c[0x0][0x310] ;  /* 0x0000c40000047ab9 */ /* 0x000fe20000000a00 */
[----:B------:R-:W-:-:S02]  /*3110*/  IMAD R86, R2, -0x50, R24 ;  /* 0xffffffb002567824 */ /* 0x000fc400078e0218 */
[----:B------:R-:W-:Y:S02]  /*3120*/  IMAD R14, R85, UR4, RZ ;  /* 0x00000004550e7c24 */ /* 0x000fe4000f8e02ff */
[----:B------:R-:W-:Y:S01]  /*3130*/  IMAD.IADD R13, R13, 0x1, R11 ;  /* 0x000000010d0d7824 */ /* 0x000fe200078e020b */
[----:B------:R-:W-:Y:S01]  /*3140*/  VIMNMX R86, R86, 0x50, PT ;  /* 0x0000005056567848 */ /* 0x000fe20003fe0100 */
[C---:B------:R-:W-:Y:S02]  /*3150*/  IMAD R11, R29.reuse, UR5, R14 ;  /* 0x000000051d0b7c24 */ /* 0x040fe4000f8e020e */
[----:B------:R-:W-:Y:S01]  /*3160*/  IMAD.WIDE.U32 R12, R29, UR4, R12 ;  /* 0x000000041d0c7c25 */ /* 0x000fe2000f8e000c */
[----:B------:R-:W-:-:S03]  /*3170*/  ULDC.64 UR4, c[0x0][0x308] ;  /* 0x0000c20000047ab9 */ /* 0x000fc60000000a00 */
[----:B------:R-:W-:Y:S01]  /*3180*/  IMAD.IADD R13, R13, 0x1, R11 ;  /* 0x000000010d0d7824 */ /* 0x000fe200078e020b */
[----:B------:R-:W-:Y:S01]  /*3190*/  SHF.R.S32.HI R11, RZ, 0x1f, R2 ;  /* 0x0000001fff0b7819 */ /* 0x000fe20000011402 */
[----:B------:R-:W-:Y:S02]  /*31a0*/  IMAD R14, R115, R2, RZ ;  /* 0x00000002730e7224 */ /* 0x000fe400078e02ff */
[----:B------:R-:W-:-:S04]  /*31b0*/  IMAD.WIDE.U32 R116, R223, UR4, R12 ;  /* 0x00000004df747c25 */ /* 0x000fc8000f8e000c */
[C---:B------:R-:W-:Y:S02]  /*31c0*/  IMAD R33, R11.reuse, R96, R14 ;  /* 0x000000600b217224 */ /* 0x040fe400078e020e */
[----:B------:R-:W-:Y:S02]  /*31d0*/  IMAD R35, R11, R90, R15 ;  /* 0x0000005a0b237224 */ /* 0x000fe400078e020f */
[----:B------:R-:W-:Y:S01]  /*31e0*/  IMAD R11, R223, UR5, R117 ;  /* 0x00000005df0b7c24 */ /* 0x000fe2000f8e0275 */
[----:B------:R-:W-:Y:S01]  /*31f0*/  ULDC.64 UR4, c[0x0][0x2e8] ;  /* 0x0000ba0000047ab9 */ /* 0x000fe20000000a00 */
[----:B------:R-:W-:Y:S01]  /*3200*/  IMAD.WIDE.U32 R14, R96, R2, RZ ;  /* 0x00000002600e7225 */ /* 0x000fe200078e00ff */
[----:B------:R-:W-:-:S03]  /*3210*/  LEA R117, P3, R116, UR4, 0x1 ;  /* 0x0000000474757c11 */ /* 0x000fc6000f8608ff */
[----:B------:R-:W-:Y:S01]  /*3220*/  IMAD.WIDE.U32 R12, R90, R2, RZ ;  /* 0x000000025a0c7225 */ /* 0x000fe200078e00ff */
[----:B------:R-:W-:-:S03]  /*3230*/  LEA.HI.X R116, R116, UR5, R11, 0x1, P3 ;  /* 0x0000000574747c11 */ /* 0x000fc600098f0c0b */
[----:B------:R-:W-:Y:S02]  /*3240*/  IMAD.IADD R11, R15, 0x1, R33 ;  /* 0x000000010f0b7824 */ /* 0x000fe400078e0221 */
[----:B------:R-:W-:Y:S01]  /*3250*/  IMAD.IADD R80, R13, 0x1, R35 ;  /* 0x000000010d507824 */ /* 0x000fe200078e0223 */
[----:B------:R-:W-:Y:S06]  /*3260*/  @!P0 BRA `(.L_x_447) ;  /* 0x0000003800c08947 */ /* 0x000fec0003800000 */
[----:B------:R-:W-:Y:S01]  /*3270*/  ISETP.GE.AND P3, PT, R224, R86, PT ;  /* 0x00000056e000720c */ /* 0x000fe20003f66270 */
[----:B------:R-:W-:Y:S01]  /*3280*/  BSSY B1, `(.L_x_448) ;  /* 0x000002a000017945 */ /* 0x000fe20003800000 */
        /* <DEDUP_REMOVED lines=9> */
[----:B------:R-:W-:Y:S06]  /*3320*/  @P3 BRA `(.L_x_449) ;  /* 0x00000000007c3947 */ /* 0x000fec0003800000 */
[----:B------:R-:W-:Y:S01]  /*3330*/  IADD3 R33, P4, R100, R14, RZ ;  /* 0x0000000e64217210 */ /* 0x000fe20007f9e0ff */
[----:B------:R-:W-:Y:S01]  /*3340*/  ULDC.64 UR4, c[0x0][0x3e8] ;  /* 0x0000fa0000047ab9 */ /* 0x000fe20000000a00 */
[----:B------:R-:W-:Y:S01]  /*3350*/  IADD3 R35, P0, R94, R12, RZ ;  /* 0x0000000c5e237210 */ /* 0x000fe20007f1e0ff */
[----:B------:R-:W-:Y:S01]  /*3360*/  ULDC.64 UR6, c[0x0][0x400] ;  /* 0x0001000000067ab9 */ /* 0x000fe20000000a00 */
[----:B------:R-:W-:Y:S01]  /*3370*/  CS2R R76, SRZ ;  /* 0x00000000004c7805 */ /* 0x000fe2000001ff00 */
[----:B------:R-:W-:Y:S01]  /*3380*/  IMAD.X R34, R11, 0x1, R4, P4 ;  /* 0x000000010b227824 */ /* 0x000fe200020e0604 */
[----:B------:R-:W-:Y:S01]  /*3390*/  LEA R32, P4, R33, UR4, 0x1 ;  /* 0x0000000421207c11 */ /* 0x000fe2000f8808ff */
[----:B------:R-:W-:Y:S01]  /*33a0*/  IMAD.X R36, R80, 0x1, R6, P0 ;  /* 0x0000000150247824 */ /* 0x000fe200000e0606 */
[----:B------:R-:W-:Y:S02]  /*33b0*/  CS2R R72, SRZ ;  /* 0x0000000000487805 */ /* 0x000fe4000001ff00 */
[----:B------:R-:W-:-:S02]  /*33c0*/  CS2R R78, SRZ ;  /* 0x00000000004e7805 */ /* 0x000fc4000001ff00 */
[----:B------:R-:W-:Y:S02]  /*33d0*/  LEA.HI.X R33, R33, UR5, R34, 0x1, P4 ;  /* 0x0000000521217c11 */ /* 0x000fe4000a0f0c22 */
[----:B------:R-:W-:Y:S02]  /*33e0*/  CS2R R74, SRZ ;  /* 0x00000000004a7805 */ /* 0x000fe4000001ff00 */
[C---:B------:R-:W-:Y:S01]  /*33f0*/  LEA R34, P0, R35.reuse, UR6, 0x1 ;  /* 0x0000000623227c11 */ /* 0x040fe2000f8008ff */
[----:B------:R-:W-:Y:S01]  /*3400*/  ULDC.64 UR8, c[0x0][0x208] ;  /* 0x0000820000087ab9 */ /* 0x000fe20000000a00 */
[-C--:B------:R-:W-:Y:S02]  /*3410*/  ISETP.GE.AND P4, PT, R216, R110.reuse, PT ;  /* 0x0000006ed800720c */ /* 0x080fe40003f86270 */
[----:B------:R-:W-:Y:S02]  /*3420*/  LEA.HI.X R35, R35, UR7, R36, 0x1, P0 ;  /* 0x0000000723237c11 */ /* 0x000fe400080f0c24 */
[----:B------:R-:W-:-:S02]  /*3430*/  ISETP.GE.AND P0, PT, R221, R110, PT ;  /* 0x0000006edd00720c */ /* 0x000fc40003f06270 */
[----:B------:R-:W-:-:S07]  /*3440*/  CS2R R68, SRZ ;  /* 0x0000000000447805 */ /* 0x000fce000001ff00 */
[----:B------:R0:W5:Y:S04]  /*3450*/  @!P4 LDG.E.64 R76, desc[UR8][R32.64] ;  /* 0x00000008204cc981 */ /* 0x000168000c1e1b00 */
[----:B------:R0:W5:Y:S01]  /*3460*/  @!P4 LDG.E.64 R78, desc[UR8][R34.64] ;  /* 0x00000008224ec981 */ /* 0x000162000c1e1b00 */
[----:B------:R-:W-:-:S03]  /*3470*/  ISETP.GE.AND P4, PT, R220, R110, PT ;  /* 0x0000006edc00720c */ /* 0x000fc60003f86270 */
[----:B------:R0:W5:Y:S04]  /*3480*/  @!P0 LDG.E.64 R72, desc[UR8][R32.64+0x40] ;  /* 0x0000400820488981 */ /* 0x000168000c1e1b00 */
[----:B------:R0:W5:Y:S01]  /*3490*/  @!P0 LDG.E.64 R74, desc[UR8][R34.64+0x40] ;  /* 0x00004008224a8981 */ /* 0x000162000c1e1b00 */
[----:B------:R-:W-:Y:S02]  /*34a0*/  ISETP.GE.AND P0, PT, R222, R110, PT ;  /* 0x0000006ede00720c */ /* 0x000fe40003f06270 */
[----:B------:R-:W-:Y:S02]  /*34b0*/  CS2R R64, SRZ ;  /* 0x0000000000407805 */ /* 0x000fe4000001ff00 */
[----:B------:R-:W-:Y:S02]  /*34c0*/  CS2R R70, SRZ ;  /* 0x0000000000467805 */ /* 0x000fe4000001ff00 */
[----:B------:R-:W-:Y:S01]  /*34d0*/  CS2R R66, SRZ ;  /* 0x0000000000427805 */ /* 0x000fe2000001ff00 */
[----:B------:R0:W5:Y:S04]  /*34e0*/  @!P4 LDG.E.64 R68, desc[UR8][R32.64+0x80] ;  /* 0x000080082044c981 */ /* 0x000168000c1e1b00 */
[----:B------:R0:W5:Y:S04]  /*34f0*/  @!P4 LDG.E.64 R70, desc[UR8][R34.64+0x80] ;  /* 0x000080082246c981 */ /* 0x000168000c1e1b00 */
[----:B------:R0:W5:Y:S04]  /*3500*/  @!P0 LDG.E.64 R64, desc[UR8][R32.64+0xc0] ;  /* 0x0000c00820408981 */ /* 0x000168000c1e1b00 */
[----:B------:R0:W5:Y:S02]  /*3510*/  @!P0 LDG.E.64 R66, desc[UR8][R34.64+0xc0] ;  /* 0x0000c00822428981 */ /* 0x000164000c1e1b00 */
.L_x_449:
[----:B------:R-:W-:Y:S05]  /*3520*/  BSYNC B1 ;  /* 0x0000000000017941 */ /* 0x000fea0003800000 */
.L_x_448:
[----:B0----5:R-:W-:Y:S01]  /*3530*/  IMAD.MOV.U32 R32, RZ, RZ, R64 ;  /* 0x000000ffff207224 */ /* 0x021fe200078e0040 */
[----:B------:R-:W-:Y:S01]  /*3540*/  MOV R33, R68 ;  /* 0x0000004400217202 */ /* 0x000fe20000000f00 */
[----:B------:R-:W-:Y:S01]  /*3550*/  IMAD.MOV.U32 R34, RZ, RZ, R65 ;  /* 0x000000ffff227224 */ /* 0x000fe200078e0041 */
[----:B------:R-:W-:Y:S01]  /*3560*/  BSSY B1, `(.L_x_450) ;  /* 0x0000040000017945 */ /* 0x000fe20003800000 */
[----:B------:R-:W-:Y:S01]  /*3570*/  VIADD R36, R224, 0x20 ;  /* 0x00000020e0247836 */ /* 0x000fe20000000000 */
[----:B------:R-:W-:Y:S01]  /*3580*/  CS2R R52, SRZ ;  /* 0x0000000000347805 */ /* 0x000fe2000001ff00 */
[----:B------:R-:W-:Y:S01]  /*3590*/  IMAD.MOV.U32 R35, RZ, RZ, R69 ;  /* 0x000000ffff237224 */ /* 0x000fe200078e0045 */
[----:B------:R-:W-:Y:S01]  /*35a0*/  PRMT R149, R34, 0x5410, R32 ;  /* 0x0000541022957816 */ /* 0x000fe20000000020 */
[----:B------:R-:W-:Y:S01]  /*35b0*/  IMAD.MOV.U32 R34, RZ, RZ, R72 ;  /* 0x000000ffff227224 */ /* 0x000fe200078e0048 */
[----:B------:R-:W-:Y:S01]  /*35c0*/  ISETP.GE.AND P4, PT, R36, R86, PT ;  /* 0x000000562400720c */ /* 0x000fe20003f86270 */
[----:B------:R-:W-:Y:S01]  /*35d0*/  IMAD.MOV.U32 R32, RZ, RZ, R73 ;  /* 0x000000ffff207224 */ /* 0x000fe200078e0049 */
[----:B------:R-:W-:Y:S01]  /*35e0*/  PRMT R151, R35, 0x5410, R33 ;  /* 0x0000541023977816 */ /* 0x000fe20000000021 */
[----:B------:R-:W-:Y:S01]  /*35f0*/  IMAD.MOV.U32 R33, RZ, RZ, R77 ;  /* 0x000000ffff217224 */ /* 0x000fe200078e004d */
[----:B------:R-:W-:Y:S01]  /*3600*/  PRMT R152, R152, 0x5410, R34 ;  /* 0x0000541098987816 */ /* 0x000fe20000000022 */
[----:B------:R-:W-:Y:S01]  /*3610*/  IMAD.MOV.U32 R35, RZ, RZ, R66 ;  /* 0x000000ffff237224 */ /* 0x000fe200078e0042 */
[----:B------:R-:W-:Y:S01]  /*3620*/  PRMT R153, R153, 0x5410, R32 ;  /* 0x0000541099997816 */ /* 0x000fe20000000020 */
[----:B------:R-:W-:Y:S01]  /*3630*/  IMAD.MOV.U32 R32, RZ, RZ, R76 ;  /* 0x000000ffff207224 */ /* 0x000fe200078e004c */
[----:B------:R-:W-:Y:S01]  /*3640*/  CS2R R56, SRZ ;  /* 0x0000000000387805 */ /* 0x000fe2000001ff00 */
[----:B------:R-:W-:Y:S01]  /*3650*/  IMAD.MOV.U32 R34, RZ, RZ, R67 ;  /* 0x000000ffff227224 */ /* 0x000fe200078e0043 */
[----:B------:R-:W-:-:S02]  /*3660*/  CS2R R60, SRZ ;  /* 0x00000000003c7805 */ /* 0x000fc4000001ff00 */
[----:B------:R-:W-:Y:S02]  /*3670*/  CS2R R50, SRZ ;  /* 0x0000000000327805 */ /* 0x000fe4000001ff00 */
[----:B------:R-:W-:Y:S01]  /*3680*/  PRMT R82, R33, 0x5410, R32 ;  /* 0x0000541021527816 */ /* 0x000fe20000000020 */
[----:B------:R-:W-:Y:S01]  /*3690*/  IMAD.MOV.U32 R32, RZ, RZ, R74 ;  /* 0x000000ffff207224 */ /* 0x000fe200078e004a */
[----:B------:R-:W-:Y:S01]  /*36a0*/  PRMT R148, R34, 0x5410, R35 ;  /* 0x0000541022947816 */ /* 0x000fe20000000023 */
[----:B------:R-:W-:Y:S01]  /*36b0*/  IMAD.MOV.U32 R35, RZ, RZ, R70 ;  /* 0x000000ffff237224 */ /* 0x000fe200078e0046 */
[----:B------:R-:W-:Y:S01]  /*36c0*/  CS2R R54, SRZ ;  /* 0x0000000000367805 */ /* 0x000fe2000001ff00 */
[----:B------:R-:W-:Y:S01]  /*36d0*/  IMAD.MOV.U32 R34, RZ, RZ, R71 ;  /* 0x000000ffff227224 */ /* 0x000fe200078e0047 */
[----:B------:R-:W-:Y:S01]  /*36e0*/  PRMT R152, R32, 0x7610, R152 ;  /* 0x0000761020987816 */ /* 0x000fe20000000098 */
[----:B------:R-:W-:Y:S01]  /*36f0*/  IMAD.MOV.U32 R33, RZ, RZ, R75 ;  /* 0x000000ffff217224 */ /* 0x000fe200078e004b */
[----:B------:R-:W-:Y:S01]  /*3700*/  CS2R R58, SRZ ;  /* 0x00000000003a7805 */ /* 0x000fe2000001ff00 */
[----:B------:R-:W-:Y:S01]  /*3710*/  IMAD.MOV.U32 R36, RZ, RZ, R78 ;  /* 0x000000ffff247224 */ /* 0x000fe200078e004e */
[----:B------:R-:W-:Y:S01]  /*3720*/  PRMT R150, R34, 0x5410, R35 ;  /* 0x0000541022967816 */ /* 0x000fe20000000023 */
[----:B------:R-:W-:Y:S01]  /*3730*/  IMAD.MOV.U32 R37, RZ, RZ, R79 ;  /* 0x000000ffff257224 */ /* 0x000fe200078e004f */
[----:B------:R-:W-:-:S02]  /*3740*/  PRMT R154, R154, 0x5410, R33 ;  /* 0x000054109a9a7816 */ /* 0x000fc40000000021 */
[----:B------:R-:W-:Y:S01]  /*3750*/  CS2R R62, SRZ ;  /* 0x00000000003e7805 */ /* 0x000fe2000001ff00 */
[----:B------:R-:W-:Y:S06]  /*3760*/  @P4 BRA `(.L_x_451) ;  /* 0x00000000007c4947 */ /* 0x000fec0003800000 */
[----:B------:R-:W-:Y:S01]  /*3770*/  IADD3 R32, P0, P5, R100, R14, R102 ;  /* 0x0000000e64207210 */ /* 0x000fe20007d1e066 */
[----:B------:R-:W-:Y:S01]  /*3780*/  ULDC.64 UR4, c[0x0][0x3e8] ;  /* 0x0000fa0000047ab9 */ /* 0x000fe20000000a00 */
[----:B------:R-:W-:Y:S01]  /*3790*/  ULDC.64 UR6, c[0x0][0x400] ;  /* 0x0001000000067ab9 */ /* 0x000fe20000000a00 */
[----:B------:R-:W-:Y:S02]  /*37a0*/  CS2R R60, SRZ ;  /* 0x00000000003c7805 */ /* 0x000fe4000001ff00 */
[----:B------:R-:W-:Y:S02]  /*37b0*/  IADD3.X R35, R4, R11, R89, P0, P5 ;  /* 0x0000000b04237210 */ /* 0x000fe400007ea459 */
[----:B------:R-:W-:Y:S02]  /*37c0*/  CS2R R62, SRZ ;  /* 0x00000000003e7805 */ /* 0x000fe4000001ff00 */
[----:B------:R-:W-:Y:S01]  /*37d0*/  IADD3 R33, P0, P5, R94, R12, R104 ;  /* 0x0000000c5e217210 */ /* 0x000fe20007d1e068 */
[----:B------:R-:W-:-:S03]  /*37e0*/  ULDC.64 UR8, c[0x0][0x208] ;  /* 0x0000820000087ab9 */ /* 0x000fc60000000a00 */
[----:B------:R-:W-:Y:S02]  /*37f0*/  IADD3.X R38, R6, R80, R103, P0, P5 ;  /* 0x0000005006267210 */ /* 0x000fe400007ea467 */
[----:B------:R-:W-:-:S04]  /*3800*/  LEA R34, P0, R32, UR4, 0x1 ;  /* 0x0000000420227c11 */ /* 0x000fc8000f8008ff */
[----:B------:R-:W-:Y:S02]  /*3810*/  LEA.HI.X R35, R32, UR5, R35, 0x1, P0 ;  /* 0x0000000520237c11 */ /* 0x000fe400080f0c23 */
[----:B------:R-:W-:-:S04]  /*3820*/  LEA R32, P0, R33, UR6, 0x1 ;  /* 0x0000000621207c11 */ /* 0x000fc8000f8008ff */
[----:B------:R-:W-:Y:S02]  /*3830*/  LEA.HI.X R33, R33, UR7, R38, 0x1, P0 ;  /* 0x0000000721217c11 */ /* 0x000fe400080f0c26 */
[----:B------:R-:W-:Y:S02]  /*3840*/  ISETP.GE.AND P0, PT, R216, R110, PT ;  /* 0x0000006ed800720c */ /* 0x000fe40003f06270 */
[----:B------:R-:W-:Y:S02]  /*3850*/  CS2R R56, SRZ ;  /* 0x0000000000387805 */ /* 0x000fe4000001ff00 */
[----:B------:R-:W-:-:S09]  /*3860*/  CS2R R58, SRZ ;  /* 0x00000000003a7805 */ /* 0x000fd2000001ff00 */
[----:B------:R0:W5:Y:S04]  /*3870*/  @!P0 LDG.E.64 R60, desc[UR8][R34.64] ;  /* 0x00000008223c8981 */ /* 0x000168000c1e1b00 */
[----:B------:R0:W5:Y:S01]  /*3880*/  @!P0 LDG.E.64 R62, desc[UR8][R32.64] ;  /* 0x00000008203e8981 */ /* 0x000162000c1e1b00 */
        /* <DEDUP_REMOVED lines=10> */
[----:B------:R-:W-:-:S13]  /*3930*/  ISETP.GE.AND P0, PT, R222, R110, PT ;  /* 0x0000006ede00720c */ /* 0x000fda0003f06270 */
[----:B------:R0:W5:Y:S04]  /*3940*/  @!P0 LDG.E.64 R48, desc[UR8][R34.64+0xc0] ;  /* 0x0000c00822308981 */ /* 0x000168000c1e1b00 */
[----:B------:R0:W5:Y:S02]  /*3950*/  @!P0 LDG.E.64 R50, desc[UR8][R32.64+0xc0] ;  /* 0x0000c00820328981 */ /* 0x000164000c1e1b00 */
.L_x_451:
[----:B------:R-:W-:Y:S05]  /*3960*/  BSYNC B1 ;  /* 0x0000000000017941 */ /* 0x000fea0003800000 */
.L_x_450:
[----:B0----5:R-:W-:Y:S01]  /*3970*/  IMAD.MOV.U32 R33, RZ, RZ, R48 ;  /* 0x000000ffff217224 */ /* 0x021fe200078e0030 */
[----:B------:R-:W-:Y:S01]  /*3980*/  BSSY B1, `(.L_x_452) ;  /* 0x0000044000017945 */ /* 0x000fe20003800000 */
[----:B------:R-:W-:Y:S01]  /*3990*/  IMAD.MOV.U32 R32, RZ, RZ, R49 ;  /* 0x000000ffff207224 */ /* 0x000fe200078e0031 */
[----:B------:R-:W-:Y:S01]  /*39a0*/  PRMT R83, R36, 0x7610, R83 ;  /* 0x0000761024537816 */ /* 0x000fe20000000053 */
[----:B------:R-:W-:Y:S01]  /*39b0*/  VIADD R38, R224, 0x40 ;  /* 0x00000040e0267836 */ /* 0x000fe20000000000 */
[----:B------:R-:W-:Y:S01]  /*39c0*/  PRMT R118, R37, 0x7610, R118 ;  /* 0x0000761025767816 */ /* 0x000fe20000000076 */
[----:B------:R-:W-:Y:S01]  /*39d0*/  IMAD.MOV.U32 R35, RZ, RZ, R52 ;  /* 0x000000ffff237224 */ /* 0x000fe200078e0034 */
[----:B------:R-:W-:Y:S01]  /*39e0*/  PRMT R138, R33, 0x5410, R32 ;  /* 0x00005410218a7816 */ /* 0x000fe20000000020 */
[----:B------:R-:W-:Y:S01]  /*39f0*/  IMAD.MOV.U32 R33, RZ, RZ, R56 ;  /* 0x000000ffff217224 */ /* 0x000fe200078e0038 */
[----:B------:R-:W-:Y:S01]  /*3a00*/  ISETP.GE.AND P5, PT, R38, R86, PT ;  /* 0x000000562600720c */ /* 0x000fe20003fa6270 */
        /* <DEDUP_REMOVED lines=18> */
[----:B------:R-:W-:-:S02]  /*3b30*/  IMAD.MOV.U32 R35, RZ, RZ, R54 ;  /* 0x000000ffff237224 */ /* 0x000fc400078e0036 */
[----:B------:R-:W-:Y:S01]  /*3b40*/  IMAD.MOV.U32 R34, RZ, RZ, R55 ;  /* 0x000000ffff227224 */ /* 0x000fe200078e0037 */
[----:B------:R-:W-:Y:S01]  /*3b50*/  PRMT R145, R33, 0x5410, R32 ;  /* 0x0000541021917816 */ /* 0x000fe20000000020 */
[----:B------:R-:W-:Y:S02]  /*3b60*/  IMAD.MOV.U32 R33, RZ, RZ, R62 ;  /* 0x000000ffff217224 */ /* 0x000fe400078e003e */
[----:B------:R-:W-:Y:S01]  /*3b70*/  IMAD.MOV.U32 R32, RZ, RZ, R63 ;  /* 0x000000ffff207224 */ /* 0x000fe200078e003f */
[----:B------:R-:W-:Y:S02]  /*3b80*/  PRMT R143, R35, 0x5410, R34 ;  /* 0x00005410238f7816 */ /* 0x000fe40000000022 */
[----:B------:R-:W-:Y:S02]  /*3b90*/  CS2R R34, SRZ ;  /* 0x0000000000227805 */ /* 0x000fe4000001ff00 */
[----:B------:R-:W-:Y:S02]  /*3ba0*/  PRMT R147, R33, 0x5410, R32 ;  /* 0x0000541021937816 */ /* 0x000fe40000000020 */
[----:B------:R-:W-:Y:S01]  /*3bb0*/  CS2R R32, SRZ ;  /* 0x0000000000207805 */ /* 0x000fe2000001ff00 */
[----:B------:R-:W-:Y:S06]  /*3bc0*/  @P5 BRA `(.L_x_453) ;  /* 0x00000000007c5947 */ /* 0x000fec0003800000 */
[----:B------:R-:W-:Y:S01]  /*3bd0*/  IADD3 R15, P0, P6, R100, R106, R14 ;  /* 0x0000006a640f7210 */ /* 0x000fe20007e1e00e */
[----:B------:R-:W-:Y:S01]  /*3be0*/  ULDC.64 UR4, c[0x0][0x3e8] ;  /* 0x0000fa0000047ab9 */ /* 0x000fe20000000a00 */
[----:B------:R-:W-:Y:S02]  /*3bf0*/  CS2R R44, SRZ ;  /* 0x00000000002c7805 */ /* 0x000fe4000001ff00 */
[----:B------:R-:W-:Y:S02]  /*3c00*/  CS2R R46, SRZ ;  /* 0x00000000002e7805 */ /* 0x000fe4000001ff00 */
[----:B------:R-:W-:Y:S01]  /*3c10*/  IADD3.X R11, R4, R105, R11, P0, P6 ;  /* 0x00000069040b7210 */ /* 0x000fe200007ec40b */
[----:B------:R-:W-:Y:S01]  /*3c20*/  ULDC.64 UR6, c[0x0][0x208] ;  /* 0x0000820000067ab9 */ /* 0x000fe20000000a00 */
[----:B------:R-:W-:-:S04]  /*3c30*/  IADD3 R13, P0, P6, R94, R108, R12 ;  /* 0x0000006c5e0d7210 */ /* 0x000fc80007e1e00c */
[----:B------:R-:W-:Y:S02]  /*3c40*/  IADD3.X R80, R6, R107, R80, P0, P6 ;  /* 0x0000006b06507210 */ /* 0x000fe400007ec450 */
[----:B------:R-:W-:-:S04]  /*3c50*/  LEA R14, P0, R15, UR4, 0x1 ;  /* 0x000000040f0e7c11 */ /* 0x000fc8000f8008ff */
[----:B------:R-:W-:Y:S01]  /*3c60*/  LEA.HI.X R15, R15, UR5, R11, 0x1, P0 ;  /* 0x000000050f0f7c11 */ /* 0x000fe200080f0c0b */
[----:B------:R-:W-:Y:S02]  /*3c70*/  ULDC.64 UR4, c[0x0][0x400] ;  /* 0x0001000000047ab9 */ /* 0x000fe40000000a00 */
        /* <DEDUP_REMOVED lines=20> */
.L_x_453:
[----:B------:R-:W-:Y:S05]  /*3dc0*/  BSYNC B1 ;  /* 0x0000000000017941 */ /* 0x000fea0003800000 */
.L_x_452:
[----:B0----5:R-:W-:Y:S01]  /*3dd0*/  IMAD.MOV.U32 R12, RZ, RZ, R32 ;  /* 0x000000ffff0c7224 */ /* 0x021fe200078e0020 */
[----:B------:R-:W-:Y:S01]  /*3de0*/  ULOP3.LUT UR4, UR60, 0x1, URZ, 0xfc, !UPT ;  /* 0x000000013c047892 */ /* 0x000fe2000f8efc3f */
[----:B------:R-:W-:-:S03]  /*3df0*/  IMAD.MOV.U32 R11, RZ, RZ, R33 ;  /* 0x000000ffff0b7224 */ /* 0x000fc600078e0021 */
[----:B------:R-:W-:Y:S02]  /*3e00*/  UISETP.NE.AND UP0, UPT, UR4, 0x3, UPT ;  /* 0x000000030400788c */ /* 0x000fe4000bf05270 */
[----:B------:R-:W-:Y:S01]  /*3e10*/  PRMT R128, R12, 0x5410, R11 ;  /* 0x000054100c807816 */ /* 0x000fe2000000000b */
[----:B------:R-:W-:Y:S02]  /*3e20*/  IMAD.MOV.U32 R12, RZ, RZ, R36 ;  /* 0x000000ffff0c7224 */ /* 0x000fe400078e0024 */
[----:B------:R-:W-:Y:S01]  /*3e30*/  IMAD.MOV.U32 R11, RZ, RZ, R37 ;  /* 0x000000ffff0b7224 */ /* 0x000fe200078e0025 */
[----:B------:R-:W-:-:S04]  /*3e40*/  PLOP3.LUT P0, PT, PT, PT, UP0, 0x80, 0x0 ;  /* 0x000000000000781c */ /* 0x000fc80003f0f008 */
[----:B------:R-:W-:Y:S01]  /*3e50*/  PRMT R134, R12, 0x5410, R11 ;  /* 0x000054100c867816 */ /* 0x000fe2000000000b */
[----:B------:R-:W-:Y:S02]  /*3e60*/  IMAD.MOV.U32 R12, RZ, RZ, R40 ;  /* 0x000000ffff0c7224 */ /* 0x000fe400078e0028 */
[----:B------:R-:W-:-:S05]  /*3e70*/  IMAD.MOV.U32 R11, RZ, RZ, R41 ;  /* 0x000000ffff0b7224 */ /* 0x000fca00078e0029 */
[----:B------:R-:W-:Y:S01]  /*3e80*/  PRMT R136, R12, 0x5410, R11 ;  /* 0x000054100c887816 */ /* 0x000fe2000000000b */
[----:B------:R-:W-:Y:S02]  /*3e90*/  IMAD.MOV.U32 R12, RZ, RZ, R44 ;  /* 0x000000ffff0c7224 */ /* 0x000fe400078e002c */
[----:B------:R-:W-:-:S05]  /*3ea0*/  IMAD.MOV.U32 R11, RZ, RZ, R45 ;  /* 0x000000ffff0b7224 */ /* 0x000fca00078e002d */
[----:B------:R-:W-:Y:S01]  /*3eb0*/  PRMT R140, R12, 0x5410, R11 ;  /* 0x000054100c8c7816 */ /* 0x000fe2000000000b */
[----:B------:R-:W-:Y:S02]  /*3ec0*/  IMAD.MOV.U32 R12, RZ, RZ, R34 ;  /* 0x000000ffff0c7224 */ /* 0x000fe400078e0022 */
[----:B------:R-:W-:-:S05]  /*3ed0*/  IMAD.MOV.U32 R11, RZ, RZ, R35 ;  /* 0x000000ffff0b7224 */ /* 0x000fca00078e0023 */
[----:B------:R-:W-:Y:S02]  /*3ee0*/  PRMT R132, R12, 0x5410, R11 ;  /* 0x000054100c847816 */ /* 0x000fe4000000000b */
[----:B------:R-:W-:-:S04]  /*3ef0*/  MOV R11, R38 ;  /* 0x00000026000b7202 */ /* 0x000fc80000000f00 */
[----:B------:R-:W-:Y:S01]  /*3f00*/  PRMT R135, R11, 0x7610, R135 ;  /* 0x000076100b877816 */ /* 0x000fe20000000087 */
[----:B------:R-:W-:-:S05]  /*3f10*/  IMAD.MOV.U32 R11, RZ, RZ, R39 ;  /* 0x000000ffff0b7224 */ /* 0x000fca00078e0027 */
        /* <DEDUP_REMOVED lines=9> */
[----:B------:R-:W-:Y:S06]  /*3fb0*/  @!P0 BRA `(.L_x_454) ;  /* 0x0000000000048947 */ /* 0x000fec0003800000 */
[----:B------:R-:W-:Y:S01]  /*3fc0*/  BPT.TRAP 0x1 ;  /* 0x000000040000795c */ /* 0x000fe20000300000 */
.L_x_454:
[----:B------:R-:W-:Y:S01]  /*3fd0*/  IMAD R87, R213, 0x8, R23 ;  /* 0x00000008d5577824 */ /* 0x000fe200078e0217 */
[----:B------:R-:W-:Y:S01]  /*3fe0*/  SHF.L.U32 R88, R225, 0x1f, RZ ;  /* 0x0000001fe1587819 */ /* 0x000fe200000006ff */
[----:B------:R-:W-:Y:S03]  /*3ff0*/  BSSY B1, `(.L_x_455) ;  /* 0x0000003000017945 */ /* 0x000fe60003800000 */
[----:B------:R-:W0:Y:S02]  /*4000*/  SYNCS.PHASECHK.TRANS64.TRYWAIT P6, [R87+URZ+0x38890], R88 ;  /* 0x03889058570075a7 */ /* 0x000e2400080c017f */
[----:B0-----:R-:W-:Y:S05]  /*4010*/  @!P6 BRA `(.L_x_456) ;  /* 0x00000268007ce947 */ /* 0x001fea0003800000 */
.L_x_810:
[----:B------:R-:W-:Y:S05]  /*4020*/  BSYNC B1 ;  /* 0x0000000000017941 */ /* 0x000fea0003800000 */
.L_x_455:
[----:B------:R-:W-:-:S03]  /*4030*/  UMOV UR4, 0xffffffff ;  /* 0xffffffff00047882 */ /* 0x000fc60000000000 */
[----:B------:R-:W-:Y:S05]  /*4040*/  BRA.DIV UR4, `(.L_x_457) ;  /* 0x0000026a04847947 */ /* 0x000fea000b800000 */
[----:B------:R1:W2:Y:S04]  /*4050*/  SHFL.IDX PT, R80, R116, RZ, 0x181f ;  /* 0x00181fff74507589 */ /* 0x0002a800000e0000 */
[----:B------:R1:W3:Y:S02]  /*4060*/  SHFL.IDX PT, R11, R117, RZ, 0x181f ;  /* 0x00181fff750b7589 */ /* 0x0002e400000e0000 */
.L_x_814:
[----:B------:R-:W-:Y:S04]  /*4070*/  BSSY B1, `(.L_x_458) ;  /* 0x00000ee000017945 */ /* 0x000fe80003800000 */
[----:B------:R-:W-:Y:S05]  /*4080*/  @P3 BRA `(.L_x_459) ;  /* 0x0000000c00b03947 */ /* 0x000fea0003800000 */
[----:B------:R-:W-:Y:S01]  /*4090*/  ISETP.NE.AND P3, PT, R3, RZ, PT ;  /* 0x000000ff0300720c */ /* 0x000fe20003f65270 */
[----:B------:R-:W-:-:S12]  /*40a0*/  BSSY B2, `(.L_x_460) ;  /* 0x0000038000027945 */ /* 0x000fd80003800000 */
[----:B------:R-:W-:Y:S05]  /*40b0*/  @!P3 BRA `(.L_x_461) ;  /* 0x0000000000d8b947 */ /* 0x000fea0003800000 */
[----:B------:R4:W0:Y:S01]  /*40c0*/  LDS.128 R12, [R31+0x24400] ;  /* 0x024400001f0c7984 */ /* 0x0008220000000c00 */
[----:B------:R-:W-:Y:S01]  /*40d0*/  ISETP.GE.AND P3, PT, R216, R110, PT ;  /* 0x0000006ed800720c */ /* 0x000fe20003f66270 */
[----:B------:R-:W-:-:S12]  /*40e0*/  BSSY B3, `(.L_x_462) ;  /* 0x000002f000037945 */ /* 0x000fd80003800000 */
[----:B----4-:R-:W-:Y:S05]  /*40f0*/  @P3 BRA `(.L_x_463) ;  /* 0x0000000000b43947 */ /* 0x010fea0003800000 */
[--C-:B------:R-:W-:Y:S02]  /*4100*/  SHF.R.U64 R76, R76, 0x10, R77.reuse ;  /* 0x000000104c4c7819 */ /* 0x100fe4000000124d */
[----:B------:R-:W-:Y:S02]  /*4110*/  SHF.R.U32.HI R81, RZ, 0x10, R77 ;  /* 0x00000010ff517819 */ /* 0x000fe4000001164d */
[--C-:B------:R-:W-:Y:S02]  /*4120*/  SHF.R.U64 R77, R78, 0x10, R79.reuse ;  /* 0x000000104e4d7819 */ /* 0x100fe4000000124f */
[----:B------:R-:W-:Y:S02]  /*4130*/  SHF.R.U32.HI R79, RZ, 0x10, R79 ;  /* 0x00000010ff4f7819 */ /* 0x000fe4000001164f */
[----:B------:R-:W-:Y:S01]  /*4140*/  PRMT R77, R83, 0x5410, R77 ;  /* 0x00005410534d7816 */ /* 0x000fe2000000004d */
[----:B0-----:R-:W-:Y:S01]  /*4150*/  IMAD.U32 R83, R13, 0x10000, RZ ;  /* 0x000100000d537824 */ /* 0x001fe200078e00ff */
[----:B------:R-:W-:-:S02]  /*4160*/  PRMT R76, R82, 0x5432, R76 ;  /* 0x00005432524c7816 */ /* 0x000fc4000000004c */
[----:B------:R-:W-:Y:S02]  /*4170*/  PRMT R78, R82, 0x5410, R81 ;  /* 0x00005410524e7816 */ /* 0x000fe40000000051 */
[----:B------:R-:W-:Y:S02]  /*4180*/  PRMT R81, R118, 0x5410, R79 ;  /* 0x0000541076517816 */ /* 0x000fe4000000004f */
[----:B------:R-:W-:Y:S01]  /*4190*/  LOP3.LUT R79, R13, 0xffff0000, RZ, 0xc0, !PT ;  /* 0xffff00000d4f7812 */ /* 0x000fe200078ec0ff */
[----:B------:R-:W-:Y:S01]  /*41a0*/  IMAD.U32 R119, R78, 0x10000, RZ ;  /* 0x000100004e777824 */ /* 0x000fe200078e00ff */
[C---:B------:R-:W-:Y:S01]  /*41b0*/  LOP3.LUT R82, R77.reuse, 0xffff0000, RZ, 0xc0, !PT ;  /* 0xffff00004d527812 */ /* 0x040fe200078ec0ff */
[----:B------:R-:W-:Y:S01]  /*41c0*/  IMAD.U32 R77, R77, 0x10000, RZ ;  /* 0x000100004d4d7824 */ /* 0x000fe200078e00ff */
[C---:B------:R-:W-:Y:S01]  /*41d0*/  LOP3.LUT R118, R76.reuse, 0xffff0000, RZ, 0xc0, !PT ;  /* 0xffff00004c767812 */ /* 0x040fe200078ec0ff */
[----:B------:R-:W-:Y:S01]  /*41e0*/  IMAD.U32 R76, R76, 0x10000, RZ ;  /* 0x000100004c4c7824 */ /* 0x000fe200078e00ff */
[----:B------:R-:W-:Y:S01]  /*41f0*/  LOP3.LUT R78, R78, 0xffff0000, RZ, 0xc0, !PT ;  /* 0xffff00004e4e7812 */ /* 0x000fe200078ec0ff */
[----:B------:R-:W-:-:S02]  /*4200*/  FMUL.FTZ R13, R79, R82 ;  /* 0x000000524f0d7220 */ /* 0x000fc40000410000 */
[-C--:B------:R-:W-:Y:S02]  /*4210*/  FMUL.FTZ R79, R79, R118.reuse ;  /* 0x000000764f4f7220 */ /* 0x080fe40000410000 */
[C---:B------:R-:W-:Y:S01]  /*4220*/  FFMA.FTZ R13, R83.reuse, R118, -R13 ;  /* 0x00000076530d7223 */ /* 0x040fe2000001080d */
[C---:B------:R-:W-:Y:S01]  /*4230*/  LOP3.LUT R118, R14.reuse, 0xffff0000, RZ, 0xc0, !PT ;  /* 0xffff00000e767812 */ /* 0x040fe200078ec0ff */
[----:B------:R-:W-:Y:S01]  /*4240*/  FFMA.FTZ R79, R83, R82, R79 ;  /* 0x00000052534f7223 */ /* 0x000fe2000001004f */
[C---:B------:R-:W-:Y:S01]  /*4250*/  IMAD.U32 R82, R81.reuse, 0x10000, RZ ;  /* 0x0001000051527824 */ /* 0x040fe200078e00ff */
[----:B------:R-:W-:Y:S01]  /*4260*/  LOP3.LUT R81, R81, 0xffff0000, RZ, 0xc0, !PT ;  /* 0xffff000051517812 */ /* 0x000fe200078ec0ff */
[----:B------:R-:W-:Y:S02]  /*4270*/  IMAD.U32 R83, R14, 0x10000, RZ ;  /* 0x000100000e537824 */ /* 0x000fe400078e00ff */
[C---:B------:R-:W-:Y:S01]  /*4280*/  FMUL.FTZ R14, R118.reuse, R82 ;  /* 0x00000052760e7220 */ /* 0x040fe20000410000 */
[----:B------:R-:W-:Y:S01]  /*4290*/  FMUL.FTZ R118, R118, R119 ;  /* 0x0000007776767220 */ /* 0x000fe20000410000 */
[----:B------:R-:W-:-:S02]  /*42a0*/  F2FP.BF16.F32.PACK_AB R13, R79, R13 ;  /* 0x0000000d4f0d723e */ /* 0x000fc400000010ff */
[C---:B------:R-:W-:Y:S01]  /*42b0*/  FFMA.FTZ R14, R83.reuse, R119, -R14 ;  /* 0x00000077530e7223 */ /* 0x040fe2000001080e */
[----:B------:R-:W-:Y:S01]  /*42c0*/  FFMA.FTZ R82, R83, R82, R118 ;  /* 0x0000005253527223 */ /* 0x000fe20000010076 */
[C---:B------:R-:W-:Y:S01]  /*42d0*/  LOP3.LUT R83, R15.reuse, 0xffff0000, RZ, 0xc0, !PT ;  /* 0xffff00000f537812 */ /* 0x040fe200078ec0ff */
[----:B------:R-:W-:-:S03]  /*42e0*/  IMAD.U32 R118, R15, 0x10000, RZ ;  /* 0x000100000f767824 */ /* 0x000fc600078e00ff */
[----:B------:R-:W-:Y:S01]  /*42f0*/  F2FP.BF16.F32.PACK_AB R14, R82, R14 ;  /* 0x0000000e520e723e */ /* 0x000fe200000010ff */
[----:B------:R-:W-:-:S04]  /*4300*/  FMUL.FTZ R15, R83, R81 ;  /* 0x00000051530f7220 */ /* 0x000fc80000410000 */
[-C--:B------:R-:W-:Y:S01]  /*4310*/  FFMA.FTZ R15, R118, R78.reuse, -R15 ;  /* 0x0000004e760f7223 */ /* 0x080fe2000001080f */
[----:B------:R-:W-:-:S04]  /*4320*/  FMUL.FTZ R78, R83, R78 ;  /* 0x0000004e534e7220 */ /* 0x000fc80000410000 */
[----:B------:R-:W-:Y:S01]  /*4330*/  FFMA.FTZ R81, R118, R81, R78 ;  /* 0x0000005176517223 */ /* 0x000fe2000001004e */
[C---:B------:R-:W-:Y:S01]  /*4340*/  LOP3.LUT R78, R12.reuse, 0xffff0000, RZ, 0xc0, !PT ;  /* 0xffff00000c4e7812 */ /* 0x040fe200078ec0ff */
[----:B------:R-:W-:-:S03]  /*4350*/  IMAD.U32 R12, R12, 0x10000, RZ ;  /* 0x000100000c0c7824 */ /* 0x000fc600078e00ff */
[----:B------:R-:W-:Y:S01]  /*4360*/  F2FP.BF16.F32.PACK_AB R15, R81, R15 ;  /* 0x0000000f510f723e */ /* 0x000fe200000010ff */
[C---:B------:R-:W-:Y:S01]  /*4370*/  FMUL.FTZ R83, R78.reuse, R77 ;  /* 0x0000004d4e537220 */ /* 0x040fe20000410000 */
[----:B------:R-:W-:-:S03]  /*4380*/  FMUL.FTZ R78, R78, R76 ;  /* 0x0000004c4e4e7220 */ /* 0x000fc60000410000 */
[C---:B------:R-:W-:Y:S01]  /*4390*/  FFMA.FTZ R83, R12.reuse, R76, -R83 ;  /* 0x0000004c0c537223 */ /* 0x040fe20000010853 */
[----:B------:R-:W-:-:S05]  /*43a0*/  FFMA.FTZ R78, R12, R77, R78 ;  /* 0x0000004d0c4e7223 */ /* 0x000fca000001004e */
[----:B------:R-:W-:-:S05]  /*43b0*/  F2FP.BF16.F32.PACK_AB R78, R78, R83 ;  /* 0x000000534e4e723e */ /* 0x000fca00000010ff */
[----:B------:R-:W-:-:S07]  /*43c0*/  IMAD.MOV.U32 R12, RZ, RZ, R78 ;  /* 0x000000ffff0c7224 */ /* 0x000fce00078e004e */
.L_x_463:
[----:B------:R-:W-:Y:S05]  /*43d0*/  BSYNC B3 ;  /* 0x0000000000037941 */ /* 0x000fea0003800000 */
.L_x_462:
[----:B---3--:R-:W-:Y:S01]  /*43e0*/  LEA R76, P3, R16, R11, 0x1 ;  /* 0x0000000b104c7211 */ /* 0x008fe200078608ff */
[----:B------:R-:W-:-:S03]  /*43f0*/  ULDC.64 UR4, c[0x0][0x208] ;  /* 0x0000820000047ab9 */ /* 0x000fc60000000a00 */
[----:B--2---:R-:W-:-:S05]  /*4400*/  LEA.HI.X R77, R16, R80, R17, 0x1, P3 ;  /* 0x00000050104d7211 */ /* 0x004fca00018f0c11 */
[----:B0-----:R4:W-:Y:S04]  /*4410*/  ST.E.128 desc[UR4][R76.64], R12 ;  /* 0x0000000c4c007985 */ /* 0x0019e8000c101d04 */
.L_x_461:
[----:B------:R-:W-:Y:S05]  /*4420*/  BSYNC B2 ;  /* 0x0000000000027941 */ /* 0x000fea0003800000 */
.L_x_460:
[----:B------:R-:W-:Y:S01]  /*4430*/  ISETP.NE.AND P3, PT, R21, RZ, PT ;  /* 0x000000ff1500720c */ /* 0x000fe20003f65270 */
[----:B------:R-:W-:-:S12]  /*4440*/  BSSY B2, `(.L_x_464) ;  /* 0x000003a000027945 */ /* 0x000fd80003800000 */
[----:B------:R-:W-:Y:S05]  /*4450*/  @!P3 BRA `(.L_x_465) ;  /* 0x0000000000e0b947 */ /* 0x000fea0003800000 */
[----:B----4-:R4:W0:Y:S01]  /*4460*/  LDS.128 R12, [R31+0x26c00] ;  /* 0x026c00001f0c7984 */ /* 0x0108220000000c00 */
[----:B------:R-:W-:Y:S01]  /*4470*/  ISETP.GE.AND P3, PT, R221, R110, PT ;  /* 0x0000006edd00720c */ /* 0x000fe20003f66270 */
[----:B------:R-:W-:-:S12]  /*4480*/  BSSY B3, `(.L_x_466) ;  /* 0x0000031000037945 */ /* 0x000fd80003800000 */
[----:B----4-:R-:W-:Y:S05]  /*4490*/  @P3 BRA `(.L_x_467) ;  /* 0x0000000000bc3947 */ /* 0x010fea0003800000 */
[--C-:B------:R-:W-:Y:S01]  /*44a0*/  SHF.R.U64 R72, R72, 0x10, R73.reuse ;  /* 0x0000001048487819 */ /* 0x100fe20000001249 */
[----:B0-----:R-:W-:Y:S01]  /*44b0*/  IMAD.U32 R77, R13, 0x10000, RZ ;  /* 0x000100000d4d7824 */ /* 0x001fe200078e00ff */
[----:B------:R-:W-:Y:S02]  /*44c0*/  SHF.R.U32.HI R76, RZ, 0x10, R73 ;  /* 0x00000010ff4c7819 */ /* 0x000fe40000011649 */
[--C-:B------:R-:W-:Y:S02]  /*44d0*/  SHF.R.U64 R73, R74, 0x10, R75.reuse ;  /* 0x000000104a497819 */ /* 0x100fe4000000124b */
[----:B------:R-:W-:Y:S02]  /*44e0*/  SHF.R.U32.HI R74, RZ, 0x10, R75 ;  /* 0x00000010ff4a7819 */ /* 0x000fe4000001164b */
[C---:B------:R-:W-:Y:S02]  /*44f0*/  PRMT R75, R152.reuse, 0x5410, R73 ;  /* 0x00005410984b7816 */ /* 0x040fe40000000049 */
[----:B------:R-:W-:-:S02]  /*4500*/  PRMT R72, R152, 0x5432, R72 ;  /* 0x0000543298487816 */ /* 0x000fc40000000048 */
[----:B------:R-:W-:Y:S02]  /*4510*/  LOP3.LUT R79, R13, 0xffff0000, RZ, 0xc0, !PT ;  /* 0xffff00000d4f7812 */ /* 0x000fe400078ec0ff */
[C---:B------:R-:W-:Y:S01]  /*4520*/  LOP3.LUT R78, R75.reuse, 0xffff0000, RZ, 0xc0, !PT ;  /* 0xffff00004b4e7812 */ /* 0x040fe200078ec0ff */
[----:B------:R-:W-:Y:S01]  /*4530*/  IMAD.U32 R75, R75, 0x10000, RZ ;  /* 0x000100004b4b7824 */ /* 0x000fe200078e00ff */
[----:B------:R-:W-:Y:S02]  /*4540*/  PRMT R73, R154, 0x5432, R74 ;  /* 0x000054329a497816 */ /* 0x000fe4000000004a */
[C---:B------:R-:W-:Y:S01]  /*4550*/  LOP3.LUT R13, R72.reuse, 0xffff0000, RZ, 0xc0, !PT ;  /* 0xffff0000480d7812 */ /* 0x040fe200078ec0ff */
[----:B------:R-:W-:Y:S01]  /*4560*/  FMUL.FTZ R74, R79, R78 ;  /* 0x0000004e4f4a7220 */ /* 0x000fe20000410000 */
[----:B------:R-:W-:Y:S01]  /*4570*/  PRMT R76, R153, 0x5432, R76 ;  /* 0x00005432994c7816 */ /* 0x000fe2000000004c */
[----:B------:R-:W-:Y:S02]  /*4580*/  IMAD.U32 R72, R72, 0x10000, RZ ;  /* 0x0001000048487824 */ /* 0x000fe400078e00ff */
[-C--:B------:R-:W-:Y:S01]  /*4590*/  FFMA.FTZ R74, R77, R13.reuse, -R74 ;  /* 0x0000000d4d4a7223 */ /* 0x080fe2000001084a */
[----:B------:R-:W-:Y:S01]  /*45a0*/  FMUL.FTZ R13, R79, R13 ;  /* 0x0000000d4f0d7220 */ /* 0x000fe20000410000 */
[C---:B------:R-:W-:Y:S01]  /*45b0*/  IMAD.U32 R79, R76.reuse, 0x10000, RZ ;  /* 0x000100004c4f7824 */ /* 0x040fe200078e00ff */
[----:B------:R-:W-:-:S02]  /*45c0*/  LOP3.LUT R76, R76, 0xffff0000, RZ, 0xc0, !PT ;  /* 0xffff00004c4c7812 */ /* 0x000fc400078ec0ff */
[----:B------:R-:W-:Y:S01]  /*45d0*/  FFMA.FTZ R13, R77, R78, R13 ;  /* 0x0000004e4d0d7223 */ /* 0x000fe2000001000d */
[C---:B------:R-:W-:Y:S01]  /*45e0*/  LOP3.LUT R78, R14.reuse, 0xffff0000, RZ, 0xc0, !PT ;  /* 0xffff00000e4e7812 */ /* 0x040fe200078ec0ff */
[C---:B------:R-:W-:Y:S01]  /*45f0*/  IMAD.U32 R77, R73.reuse, 0x10000, RZ ;  /* 0x00010000494d7824 */ /* 0x040fe200078e00ff */
[----:B------:R-:W-:Y:S01]  /*4600*/  LOP3.LUT R73, R73, 0xffff0000, RZ, 0xc0, !PT ;  /* 0xffff000049497812 */ /* 0x000fe200078ec0ff */
[----:B------:R-:W-:Y:S01]  /*4610*/  IMAD.U32 R14, R14, 0x10000, RZ ;  /* 0x000100000e0e7824 */ /* 0x000fe200078e00ff */
[----:B------:R-:W-:Y:S01]  /*4620*/  F2FP.BF16.F32.PACK_AB R13, R13, R74 ;  /* 0x0000004a0d0d723e */ /* 0x000fe200000010ff */
[C---:B------:R-:W-:Y:S01]  /*4630*/  FMUL.FTZ R81, R78.reuse, R77 ;  /* 0x0000004d4e517220 */ /* 0x040fe20000410000 */
[----:B------:R-:W-:-:S03]  /*4640*/  FMUL.FTZ R78, R78, R79 ;  /* 0x0000004f4e4e7220 */ /* 0x000fc60000410000 */
[C---:B------:R-:W-:Y:S01]  /*4650*/  FFMA.FTZ R81, R14.reuse, R79, -R81 ;  /* 0x0000004f0e517223 */ /* 0x040fe20000010851 */
[----:B------:R-:W-:Y:S01]  /*4660*/  FFMA.FTZ R78, R14, R77, R78 ;  /* 0x0000004d0e4e7223 */ /* 0x000fe2000001004e */
[C---:B------:R-:W-:Y:S01]  /*4670*/  LOP3.LUT R14, R15.reuse, 0xffff0000, RZ, 0xc0, !PT ;  /* 0xffff00000f0e7812 */ /* 0x040fe200078ec0ff */
[----:B------:R-:W-:-:S03]  /*4680*/  IMAD.U32 R15, R15, 0x10000, RZ ;  /* 0x000100000f0f7824 */ /* 0x000fc600078e00ff */
        /* <DEDUP_REMOVED lines=12> */
[----:B------:R-:W-:Y:S01]  /*4750*/  F2FP.BF16.F32.PACK_AB R73, R15, R73 ;  /* 0x000000490f49723e */ /* 0x000fe200000010ff */
[----:B------:R-:W-:Y:S02]  /*4760*/  IMAD.MOV.U32 R15, RZ, RZ, R14 ;  /* 0x000000ffff0f7224 */ /* 0x000fe400078e000e */
[----:B------:R-:W-:Y:S02]  /*4770*/  IMAD.MOV.U32 R14, RZ, RZ, R78 ;  /* 0x000000ffff0e7224 */ /* 0x000fe400078e004e */
[----:B------:R-:W-:-:S07]  /*4780*/  IMAD.MOV.U32 R12, RZ, RZ, R73 ;  /* 0x000000ffff0c7224 */ /* 0x000fce00078e0049 */
.L_x_467:
[----:B------:R-:W-:Y:S05]  /*4790*/  BSYNC B3 ;  /* 0x0000000000037941 */ /* 0x000fea0003800000 */
.L_x_466:
[----:B---3--:R-:W-:Y:S01]  /*47a0*/  LEA R72, P3, R212, R11, 0x1 ;  /* 0x0000000bd4487211 */ /* 0x008fe200078608ff */
[----:B------:R-:W-:-:S03]  /*47b0*/  ULDC.64 UR4, c[0x0][0x208] ;  /* 0x0000820000047ab9 */ /* 0x000fc60000000a00 */
[----:B--2---:R-:W-:-:S05]  /*47c0*/  LEA.HI.X R73, R212, R80, R215, 0x1, P3 ;  /* 0x00000050d4497211 */ /* 0x004fca00018f0cd7 */
[----:B0-----:R0:W-:Y:S04]  /*47d0*/  ST.E.128 desc[UR4][R72.64], R12 ;  /* 0x0000000c48007985 */ /* 0x0011e8000c101d04 */
.L_x_465:
[----:B------:R-:W-:Y:S05]  /*47e0*/  BSYNC B2 ;  /* 0x0000000000027941 */ /* 0x000fea0003800000 */
.L_x_464:
[----:B------:R-:W-:Y:S01]  /*47f0*/  ISETP.NE.AND P3, PT, R25, RZ, PT ;  /* 0x000000ff1900720c */ /* 0x000fe20003f65270 */
[----:B------:R-:W-:-:S12]  /*4800*/  BSSY B2, `(.L_x_468) ;  /* 0x000003a000027945 */ /* 0x000fd80003800000 */
[----:B------:R-:W-:Y:S05]  /*4810*/  @!P3 BRA `(.L_x_469) ;  /* 0x0000000000e0b947 */ /* 0x000fea0003800000 */
[----:B0---4-:R0:W4:Y:S01]  /*4820*/  LDS.128 R12, [R31+0x29400] ;  /* 0x029400001f0c7984 */ /* 0x0111220000000c00 */
[----:B------:R-:W-:Y:S01]  /*4830*/  ISETP.GE.AND P3, PT, R220, R110, PT ;  /* 0x0000006edc00720c */ /* 0x000fe20003f66270 */
[----:B------:R-:W-:-:S12]  /*4840*/  BSSY B3, `(.L_x_470) ;  /* 0x0000031000037945 */ /* 0x000fd80003800000 */
[----:B0-----:R-:W-:Y:S05]  /*4850*/  @P3 BRA `(.L_x_471) ;  /* 0x0000000000bc3947 */ /* 0x001fea0003800000 */
[--C-:B------:R-:W-:Y:S01]  /*4860*/  SHF.R.U64 R68, R68, 0x10, R69.reuse ;  /* 0x0000001044447819 */ /* 0x100fe20000001245 */
[----:B----4-:R-:W-:Y:S01]  /*4870*/  IMAD.U32 R73, R13, 0x10000, RZ ;  /* 0x000100000d497824 */ /* 0x010fe200078e00ff */
[----:B------:R-:W-:Y:S02]  /*4880*/  SHF.R.U32.HI R72, RZ, 0x10, R69 ;  /* 0x00000010ff487819 */ /* 0x000fe40000011645 */
[--C-:B------:R-:W-:Y:S02]  /*4890*/  SHF.R.U64 R69, R70, 0x10, R71.reuse ;  /* 0x0000001046457819 */ /* 0x100fe40000001247 */
[----:B------:R-:W-:Y:S02]  /*48a0*/  SHF.R.U32.HI R70, RZ, 0x10, R71 ;  /* 0x00000010ff467819 */ /* 0x000fe40000011647 */
[----:B------:R-:W-:Y:S02]  /*48b0*/  PRMT R71, R150, 0x5432, R69 ;  /* 0x0000543296477816 */ /* 0x000fe40000000045 */
        /* <DEDUP_REMOVED lines=41> */
.L_x_471:
[----:B------:R-:W-:Y:S05]  /*4b50*/  BSYNC B3 ;  /* 0x0000000000037941 */ /* 0x000fea0003800000 */
.L_x_470:
[----:B---3--:R-:W-:Y:S01]  /*4b60*/  LEA R68, P3, R19, R11, 0x1 ;  /* 0x0000000b13447211 */ /* 0x008fe200078608ff */
[----:B------:R-:W-:-:S03]  /*4b70*/  ULDC.64 UR4, c[0x0][0x208] ;  /* 0x0000820000047ab9 */ /* 0x000fc60000000a00 */
[----:B--2---:R-:W-:-:S05]  /*4b80*/  LEA.HI.X R69, R19, R80, R219, 0x1, P3 ;  /* 0x0000005013457211 */ /* 0x004fca00018f0cdb */
[----:B----4-:R0:W-:Y:S04]  /*4b90*/  ST.E.128 desc[UR4][R68.64], R12 ;  /* 0x0000000c44007985 */ /* 0x0101e8000c101d04 */
.L_x_469:
[----:B------:R-:W-:Y:S05]  /*4ba0*/  BSYNC B2 ;  /* 0x0000000000027941 */ /* 0x000fea0003800000 */
.L_x_468:
[----:B------:R-:W-:-:S13]  /*4bb0*/  ISETP.NE.AND P3, PT, R26, RZ, PT ;  /* 0x000000ff1a00720c */ /* 0x000fda0003f65270 */
        /* <DEDUP_REMOVED lines=34> */
[C---:B------:R-:W-:Y:S02]  /*4de0*/  LOP3.LUT R14, R15.reuse, 0xffff0000, RZ, 0xc0, !PT ;  /* 0xffff00000f0e7812 */ /* 0x040fe400078ec0ff */
[----:B------:R-:W-:Y:S02]  /*4df0*/  SHF.L.U32 R15, R15, 0x10, RZ ;  /* 0x000000100f0f7819 */ /* 0x000fe400000006ff */
        /* <DEDUP_REMOVED lines=16> */
.L_x_473:
[----:B------:R-:W-:Y:S05]  /*4f00*/  BSYNC B2 ;  /* 0x0000000000027941 */ /* 0x000fea0003800000 */
.L_x_472:
[----:B---3--:R-:W-:Y:S01]  /*4f10*/  LEA R64, P3, R22, R11, 0x1 ;  /* 0x0000000b16407211 */ /* 0x008fe200078608ff */
[----:B------:R-:W-:-:S03]  /*4f20*/  ULDC.64 UR4, c[0x0][0x208] ;  /* 0x0000820000047ab9 */ /* 0x000fc60000000a00 */
[----:B--2---:R-:W-:-:S05]  /*4f30*/  LEA.HI.X R65, R22, R80, R218, 0x1, P3 ;  /* 0x0000005016417211 */ /* 0x004fca00018f0cda */
[----:B----4-:R0:W-:Y:S04]  /*4f40*/  ST.E.128 desc[UR4][R64.64], R12 ;  /* 0x0000000c40007985 */ /* 0x0101e8000c101d04 */
.L_x_459:
[----:B------:R-:W-:Y:S05]  /*4f50*/  BSYNC B1 ;  /* 0x0000000000017941 */ /* 0x000fea0003800000 */
.L_x_458:
[----:B------:R-:W-:-:S03]  /*4f60*/  UMOV UR4, 0xffffffff ;  /* 0xffffffff00047882 */ /* 0x000fc60000000000 */
[----:B------:R-:W-:Y:S05]  /*4f70*/  BRA.DIV UR4, `(.L_x_474) ;  /* 0x0000025e04047947 */ /* 0x000fea000b800000 */
[----:B0-----:R0:W0:Y:S04]  /*4f80*/  SHFL.IDX PT, R64, R116, 0x1, 0x181f ;  /* 0x00381f0074407f89 */ /* 0x00102800000e0000 */
[----:B---3--:R3:W0:Y:S02]  /*4f90*/  SHFL.IDX PT, R11, R117, 0x1, 0x181f ;  /* 0x00381f00750b7f89 */ /* 0x00862400000e0000 */
.L_x_818:
[----:B------:R-:W-:Y:S04]  /*4fa0*/  BSSY B1, `(.L_x_475) ;  /* 0x00000f0000017945 */ /* 0x000fe80003800000 */
[----:B------:R-:W-:Y:S05]  /*4fb0*/  @P4 BRA `(.L_x_476) ;  /* 0x0000000c00b84947 */ /* 0x000fea0003800000 */
        /* <DEDUP_REMOVED lines=10> */
[----:B------:R-:W-:Y:S02]  /*5060*/  SHF.R.U64 R61, R62, 0x10, R63 ;  /* 0x000000103e3d7819 */ /* 0x000fe4000000123f */
[----:B------:R-:W-:Y:S02]  /*5070*/  PRMT R60, R146, 0x5410, R60 ;  /* 0x00005410923c7816 */ /* 0x000fe4000000003c */
[----:B------:R-:W-:Y:S02]  /*5080*/  PRMT R61, R147, 0x5410, R61 ;  /* 0x00005410933d7816 */ /* 0x000fe4000000003d */
[----:B------:R-:W-:-:S02]  /*5090*/  LOP3.LUT R68, R13, 0xffff0000, RZ, 0xc0, !PT ;  /* 0xffff00000d447812 */ /* 0x000fc400078ec0ff */
[C---:B------:R-:W-:Y:S01]  /*50a0*/  LOP3.LUT R67, R61.reuse, 0xffff0000, RZ, 0xc0, !PT ;  /* 0xffff00003d437812 */ /* 0x040fe200078ec0ff */
[----:B------:R-:W-:Y:S01]  /*50b0*/  IMAD.U32 R61, R61, 0x10000, RZ ;  /* 0x000100003d3d7824 */ /* 0x000fe200078e00ff */
[----:B------:R-:W-:Y:S02]  /*50c0*/  SHF.R.U32.HI R62, RZ, 0x10, R63 ;  /* 0x00000010ff3e7819 */ /* 0x000fe4000001163f */
[----:B------:R-:W-:Y:S01]  /*50d0*/  LOP3.LUT R13, R60, 0xffff0000, RZ, 0xc0, !PT ;  /* 0xffff00003c0d7812 */ /* 0x000fe200078ec0ff */
[----:B------:R-:W-:Y:S01]  /*50e0*/  FMUL.FTZ R63, R68, R67 ;  /* 0x00000043443f7220 */ /* 0x000fe20000410000 */
[----:B------:R-:W-:Y:S01]  /*50f0*/  PRMT R62, R147, 0x5432, R62 ;  /* 0x00005432933e7816 */ /* 0x000fe2000000003e */
[----:B------:R-:W-:Y:S01]  /*5100*/  IMAD.U32 R60, R60, 0x10000, RZ ;  /* 0x000100003c3c7824 */ /* 0x000fe200078e00ff */
[----:B------:R-:W-:Y:S01]  /*5110*/  PRMT R65, R146, 0x5432, R65 ;  /* 0x0000543292417816 */ /* 0x000fe20000000041 */
[-C--:B------:R-:W-:Y:S01]  /*5120*/  FFMA.FTZ R63, R66, R13.reuse, -R63 ;  /* 0x0000000d423f7223 */ /* 0x080fe2000001083f */
[----:B------:R-:W-:-:S03]  /*5130*/  FMUL.FTZ R13, R68, R13 ;  /* 0x0000000d440d7220 */ /* 0x000fc60000410000 */
[C---:B------:R-:W-:Y:S02]  /*5140*/  IMAD.U32 R68, R65.reuse, 0x10000, RZ ;  /* 0x0001000041447824 */ /* 0x040fe400078e00ff */
[----:B------:R-:W-:Y:S01]  /*5150*/  FFMA.FTZ R13, R66, R67, R13 ;  /* 0x00000043420d7223 */ /* 0x000fe2000001000d */
[----:B------:R-:W-:Y:S01]  /*5160*/  LOP3.LUT R67, R14, 0xffff0000, RZ, 0xc0, !PT ;  /* 0xffff00000e437812 */ /* 0x000fe200078ec0ff */
[C---:B------:R-:W-:Y:S01]  /*5170*/  IMAD.U32 R66, R62.reuse, 0x10000, RZ ;  /* 0x000100003e427824 */ /* 0x040fe200078e00ff */
[----:B------:R-:W-:Y:S01]  /*5180*/  LOP3.LUT R62, R62, 0xffff0000, RZ, 0xc0, !PT ;  /* 0xffff00003e3e7812 */ /* 0x000fe200078ec0ff */
[----:B------:R-:W-:Y:S01]  /*5190*/  IMAD.U32 R14, R14, 0x10000, RZ ;  /* 0x000100000e0e7824 */ /* 0x000fe200078e00ff */
[----:B------:R-:W-:Y:S01]  /*51a0*/  LOP3.LUT R65, R65, 0xffff0000, RZ, 0xc0, !PT ;  /* 0xffff000041417812 */ /* 0x000fe200078ec0ff */
        /* <DEDUP_REMOVED lines=23> */
.L_x_480:
[----:B------:R-:W-:Y:S05]  /*5320*/  BSYNC B3 ;  /* 0x0000000000037941 */ /* 0x000fea0003800000 */
.L_x_479:
[----:B0-----:R-:W-:Y:S01]  /*5330*/  LEA R60, P3, R16, R11, 0x1 ;  /* 0x0000000b103c7211 */ /* 0x001fe200078608ff */
[----:B------:R-:W-:-:S03]  /*5340*/  ULDC.64 UR4, c[0x0][0x208] ;  /* 0x0000820000047ab9 */ /* 0x000fc60000000a00 */
[----:B------:R-:W-:-:S05]  /*5350*/  LEA.HI.X R61, R16, R64, R17, 0x1, P3 ;  /* 0x00000040103d7211 */ /* 0x000fca00018f0c11 */
[----:B------:R0:W-:Y:S04]  /*5360*/  ST.E.128 desc[UR4][R60.64], R12 ;  /* 0x0000000c3c007985 */ /* 0x0001e8000c101d04 */
.L_x_478:
[----:B------:R-:W-:Y:S05]  /*5370*/  BSYNC B2 ;  /* 0x0000000000027941 */ /* 0x000fea0003800000 */
.L_x_477:
        /* <DEDUP_REMOVED lines=17> */
[C---:B------:R-:W-:Y:S01]  /*5490*/  LOP3.LUT R13, R56.reuse, 0xffff0000, RZ, 0xc0, !PT ;  /* 0xffff0000380d7812 */ /* 0x040fe200078ec0ff */
[----:B------:R-:W-:Y:S01]  /*54a0*/  FMUL.FTZ R59, R63, R62 ;  /* 0x0000003e3f3b7220 */ /* 0x000fe20000410000 */
[----:B------:R-:W-:Y:S01]  /*54b0*/  PRMT R58, R145, 0x5432, R58 ;  /* 0x00005432913a7816 */ /* 0x000fe2000000003a */
[----:B------:R-:W-:Y:S01]  /*54c0*/  IMAD.U32 R56, R56, 0x10000, RZ ;  /* 0x0001000038387824 */ /* 0x000fe200078e00ff */
[----:B------:R-:W-:Y:S01]  /*54d0*/  PRMT R60, R144, 0x5432, R60 ;  /* 0x00005432903c7816 */ /* 0x000fe2000000003c */
[-C--:B------:R-:W-:Y:S01]  /*54e0*/  FFMA.FTZ R59, R61, R13.reuse, -R59 ;  /* 0x0000000d3d3b7223 */ /* 0x080fe2000001083b */
[----:B------:R-:W-:-:S03]  /*54f0*/  FMUL.FTZ R13, R63, R13 ;  /* 0x0000000d3f0d7220 */ /* 0x000fc60000410000 */
[----:B------:R-:W-:Y:S02]  /*5500*/  IMAD.U32 R63, R60, 0x10000, RZ ;  /* 0x000100003c3f7824 */ /* 0x000fe400078e00ff */
        /* <DEDUP_REMOVED lines=29> */
.L_x_484:
[----:B------:R-:W-:Y:S05]  /*56e0*/  BSYNC B3 ;  /* 0x0000000000037941 */ /* 0x000fea0003800000 */
.L_x_483:
[----:B------:R-:W-:Y:S01]  /*56f0*/  LEA R56, P3, R212, R11, 0x1 ;  /* 0x0000000bd4387211 */ /* 0x000fe200078608ff */
[----:B------:R-:W-:-:S03]  /*5700*/  ULDC.64 UR4, c[0x0][0x208] ;  /* 0x0000820000047ab9 */ /* 0x000fc60000000a00 */
[----:B------:R-:W-:-:S05]  /*5710*/  LEA.HI.X R57, R212, R64, R215, 0x1, P3 ;  /* 0x00000040d4397211 */ /* 0x000fca00018f0cd7 */
[----:B----4-:R0:W-:Y:S04]  /*5720*/  ST.E.128 desc[UR4][R56.64], R12 ;  /* 0x0000000c38007985 */ /* 0x0101e8000c101d04 */
.L_x_482:
[----:B------:R-:W-:Y:S05]  /*5730*/  BSYNC B2 ;  /* 0x0000000000027941 */ /* 0x000fea0003800000 */
.L_x_481:
[----:B------:R-:W-:Y:S01]  /*5740*/  ISETP.NE.AND P3, PT, R25, RZ, PT ;  /* 0x000000ff1900720c */ /* 0x000fe20003f65270 */
[----:B------:R-:W-:-:S12]  /*5750*/  BSSY B2, `(.L_x_485) ;  /* 0x000003a000027945 */ /* 0x000fd80003800000 */
[----:B------:R-:W-:Y:S05]  /*5760*/  @!P3 BRA `(.L_x_486) ;  /* 0x0000000000e0b947 */ /* 0x000fea0003800000 */
[----:B0---4-:R0:W4:Y:S01]  /*5770*/  LDS.128 R12, [R31+0x2a400] ;  /* 0x02a400001f0c7984 */ /* 0x0111220000000c00 */
[----:B------:R-:W-:Y:S01]  /*5780*/  ISETP.GE.AND P3, PT, R220, R110, PT ;  /* 0x0000006edc00720c */ /* 0x000fe20003f66270 */
[----:B------:R-:W-:-:S12]  /*5790*/  BSSY B3, `(.L_x_487) ;  /* 0x0000031000037945 */ /* 0x000fd80003800000 */
[----:B0-----:R-:W-:Y:S05]  /*57a0*/  @P3 BRA `(.L_x_488) ;  /* 0x0000000000bc3947 */ /* 0x001fea0003800000 */
[----:B------:R-:W-:Y:S02]  /*57b0*/  SHF.R.U64 R56, R54, 0x10, R55 ;  /* 0x0000001036387819 */ /* 0x000fe40000001237 */
[----:B------:R-:W-:Y:S02]  /*57c0*/  SHF.R.U64 R52, R52, 0x10, R53 ;  /* 0x0000001034347819 */ /* 0x000fe40000001235 */
[----:B------:R-:W-:Y:S02]  /*57d0*/  SHF.R.U32.HI R54, RZ, 0x10, R55 ;  /* 0x00000010ff367819 */ /* 0x000fe40000011637 */
[----:B------:R-:W-:Y:S02]  /*57e0*/  PRMT R55, R143, 0x5410, R56 ;  /* 0x000054108f377816 */ /* 0x000fe40000000038 */
[----:B------:R-:W-:Y:S02]  /*57f0*/  PRMT R52, R142, 0x5410, R52 ;  /* 0x000054108e347816 */ /* 0x000fe40000000034 */
[C---:B----4-:R-:W-:Y:S01]  /*5800*/  LOP3.LUT R59, R13.reuse, 0xffff0000, RZ, 0xc0, !PT ;  /* 0xffff00000d3b7812 */ /* 0x050fe200078ec0ff */
[----:B------:R-:W-:Y:S01]  /*5810*/  IMAD.U32 R13, R13, 0x10000, RZ ;  /* 0x000100000d0d7824 */ /* 0x000fe200078e00ff */
[C---:B------:R-:W-:Y:S01]  /*5820*/  LOP3.LUT R56, R55.reuse, 0xffff0000, RZ, 0xc0, !PT ;  /* 0xffff000037387812 */ /* 0x040fe200078ec0ff */
[----:B------:R-:W-:Y:S01]  /*5830*/  IMAD.U32 R55, R55, 0x10000, RZ ;  /* 0x0001000037377824 */ /* 0x000fe200078e00ff */
[C---:B------:R-:W-:Y:S01]  /*5840*/  LOP3.LUT R57, R52.reuse, 0xffff0000, RZ, 0xc0, !PT ;  /* 0xffff000034397812 */ /* 0x040fe200078ec0ff */
[----:B------:R-:W-:Y:S01]  /*5850*/  IMAD.U32 R52, R52, 0x10000, RZ ;  /* 0x0001000034347824 */ /* 0x000fe200078e00ff */
[----:B------:R-:W-:Y:S01]  /*5860*/  SHF.R.U32.HI R53, RZ, 0x10, R53 ;  /* 0x00000010ff357819 */ /* 0x000fe20000011635 */
[-C--:B------:R-:W-:Y:S01]  /*5870*/  FMUL.FTZ R58, R59, R56.reuse ;  /* 0x000000383b3a7220 */ /* 0x080fe20000410000 */
[----:B------:R-:W-:Y:S01]  /*5880*/  PRMT R54, R143, 0x5432, R54 ;  /* 0x000054328f367816 */ /* 0x000fe20000000036 */
[-C--:B------:R-:W-:Y:S01]  /*5890*/  FMUL.FTZ R59, R59, R57.reuse ;  /* 0x000000393b3b7220 */ /* 0x080fe20000410000 */
[----:B------:R-:W-:Y:S01]  /*58a0*/  PRMT R53, R142, 0x5432, R53 ;  /* 0x000054328e357816 */ /* 0x000fe20000000035 */
[C---:B------:R-:W-:Y:S01]  /*58b0*/  FFMA.FTZ R58, R13.reuse, R57, -R58 ;  /* 0x000000390d3a7223 */ /* 0x040fe2000001083a */
[----:B------:R-:W-:Y:S01]  /*58c0*/  LOP3.LUT R60, R14, 0xffff0000, RZ, 0xc0, !PT ;  /* 0xffff00000e3c7812 */ /* 0x000fe200078ec0ff */
[----:B------:R-:W-:Y:S01]  /*58d0*/  FFMA.FTZ R59, R13, R56, R59 ;  /* 0x000000380d3b7223 */ /* 0x000fe2000001003b */
[C---:B------:R-:W-:Y:S01]  /*58e0*/  IMAD.U32 R56, R54.reuse, 0x10000, RZ ;  /* 0x0001000036387824 */ /* 0x040fe200078e00ff */
[----:B------:R-:W-:Y:S01]  /*58f0*/  LOP3.LUT R54, R54, 0xffff0000, RZ, 0xc0, !PT ;  /* 0xffff000036367812 */ /* 0x000fe200078ec0ff */
[C---:B------:R-:W-:Y:S01]  /*5900*/  IMAD.U32 R57, R53.reuse, 0x10000, RZ ;  /* 0x0001000035397824 */ /* 0x040fe200078e00ff */
[----:B------:R-:W-:Y:S01]  /*5910*/  LOP3.LUT R53, R53, 0xffff0000, RZ, 0xc0, !PT ;  /* 0xffff000035357812 */ /* 0x000fe200078ec0ff */
[----:B------:R-:W-:-:S02]  /*5920*/  IMAD.U32 R13, R14, 0x10000, RZ ;  /* 0x000100000e0d7824 */ /* 0x000fc400078e00ff */
[C---:B------:R-:W-:Y:S01]  /*5930*/  FMUL.FTZ R14, R60.reuse, R56 ;  /* 0x000000383c0e7220 */ /* 0x040fe20000410000 */
[-C--:B------:R-:W-:Y:S01]  /*5940*/  FMUL.FTZ R60, R60, R57.reuse ;  /* 0x000000393c3c7220 */ /* 0x080fe20000410000 */
[----:B------:R-:W-:Y:S02]  /*5950*/  F2FP.BF16.F32.PACK_AB R58, R59, R58 ;  /* 0x0000003a3b3a723e */ /* 0x000fe400000010ff */
        /* <DEDUP_REMOVED lines=20> */
.L_x_488:
[----:B------:R-:W-:Y:S05]  /*5aa0*/  BSYNC B3 ;  /* 0x0000000000037941 */ /* 0x000fea0003800000 */
.L_x_487:
[----:B------:R-:W-:Y:S01]  /*5ab0*/  LEA R52, P3, R19, R11, 0x1 ;  /* 0x0000000b13347211 */ /* 0x000fe200078608ff */
[----:B------:R-:W-:-:S03]  /*5ac0*/  ULDC.64 UR4, c[0x0][0x208] ;  /* 0x0000820000047ab9 */ /* 0x000fc60000000a00 */
[----:B------:R-:W-:-:S05]  /*5ad0*/  LEA.HI.X R53, R19, R64, R219, 0x1, P3 ;  /* 0x0000004013357211 */ /* 0x000fca00018f0cdb */
[----:B----4-:R0:W-:Y:S04]  /*5ae0*/  ST.E.128 desc[UR4][R52.64], R12 ;  /* 0x0000000c34007985 */ /* 0x0101e8000c101d04 */
.L_x_486:
[----:B------:R-:W-:Y:S05]  /*5af0*/  BSYNC B2 ;  /* 0x0000000000027941 */ /* 0x000fea0003800000 */
.L_x_485:
[----:B------:R-:W-:-:S13]  /*5b00*/  ISETP.NE.AND P3, PT, R26, RZ, PT ;  /* 0x000000ff1a00720c */ /* 0x000fda0003f65270 */
[----:B------:R-:W-:Y:S05]  /*5b10*/  @!P3 BRA `(.L_x_476) ;  /* 0x0000000000e0b947 */ /* 0x000fea0003800000 */
[----:B0---4-:R0:W4:Y:S01]  /*5b20*/  LDS.128 R12, [R31+0x2cc00] ;  /* 0x02cc00001f0c7984 */ /* 0x0111220000000c00 */
[C---:B------:R-:W-:Y:S01]  /*5b30*/  LEA R52, P3, R22.reuse, R11, 0x1 ;  /* 0x0000000b16347211 */ /* 0x040fe200078608ff */
[----:B------:R-:W-:Y:S03]  /*5b40*/  BSSY B2, `(.L_x_489) ;  /* 0x0000033000027945 */ /* 0x000fe60003800000 */
[----:B------:R-:W-:Y:S02]  /*5b50*/  LEA.HI.X R53, R22, R64, R218, 0x1, P3 ;  /* 0x0000004016357211 */ /* 0x000fe400018f0cda */
[----:B------:R-:W-:-:S13]  /*5b60*/  ISETP.GE.AND P3, PT, R222, R110, PT ;  /* 0x0000006ede00720c */ /* 0x000fda0003f66270 */
[----:B0-----:R-:W-:Y:S05]  /*5b70*/  @P3 BRA `(.L_x_490) ;  /* 0x0000000000bc3947 */ /* 0x001fea0003800000 */
[--C-:B------:R-:W-:Y:S02]  /*5b80*/  SHF.R.U64 R11, R48, 0x10, R49.reuse ;  /* 0x00000010300b7819 */ /* 0x100fe40000001231 */
[----:B------:R-:W-:Y:S02]  /*5b90*/  SHF.R.U32.HI R48, RZ, 0x10, R49 ;  /* 0x00000010ff307819 */ /* 0x000fe40000011631 */
[----:B------:R-:W-:Y:S02]  /*5ba0*/  SHF.R.U64 R49, R50, 0x10, R51 ;  /* 0x0000001032317819 */ /* 0x000fe40000001233 */
[----:B------:R-:W-:Y:S02]  /*5bb0*/  PRMT R11, R138, 0x5410, R11 ;  /* 0x000054108a0b7816 */ /* 0x000fe4000000000b */
[----:B------:R-:W-:Y:S02]  /*5bc0*/  PRMT R49, R139, 0x5410, R49 ;  /* 0x000054108b317816 */ /* 0x000fe40000000031 */
[----:B------:R-:W-:-:S02]  /*5bd0*/  SHF.R.U32.HI R50, RZ, 0x10, R51 ;  /* 0x00000010ff327819 */ /* 0x000fc40000011633 */
[C---:B----4-:R-:W-:Y:S01]  /*5be0*/  LOP3.LUT R56, R13.reuse, 0xffff0000, RZ, 0xc0, !PT ;  /* 0xffff00000d387812 */ /* 0x050fe200078ec0ff */
[----:B------:R-:W-:Y:S01]  /*5bf0*/  IMAD.U32 R13, R13, 0x10000, RZ ;  /* 0x000100000d0d7824 */ /* 0x000fe200078e00ff */
[C---:B------:R-:W-:Y:S01]  /*5c00*/  LOP3.LUT R51, R49.reuse, 0xffff0000, RZ, 0xc0, !PT ;  /* 0xffff000031337812 */ /* 0x040fe200078ec0ff */
[----:B------:R-:W-:Y:S01]  /*5c10*/  IMAD.U32 R49, R49, 0x10000, RZ ;  /* 0x0001000031317824 */ /* 0x000fe200078e00ff */
[C---:B------:R-:W-:Y:S01]  /*5c20*/  LOP3.LUT R54, R11.reuse, 0xffff0000, RZ, 0xc0, !PT ;  /* 0xffff00000b367812 */ /* 0x040fe200078ec0ff */
[----:B------:R-:W-:Y:S01]  /*5c30*/  IMAD.U32 R11, R11, 0x10000, RZ ;  /* 0x000100000b0b7824 */ /* 0x000fe200078e00ff */
[----:B------:R-:W-:Y:S01]  /*5c40*/  PRMT R50, R139, 0x5432, R50 ;  /* 0x000054328b327816 */ /* 0x000fe20000000032 */
[-C--:B------:R-:W-:Y:S01]  /*5c50*/  FMUL.FTZ R55, R56, R51.reuse ;  /* 0x0000003338377220 */ /* 0x080fe20000410000 */
[----:B------:R-:W-:Y:S01]  /*5c60*/  PRMT R48, R138, 0x5432, R48 ;  /* 0x000054328a307816 */ /* 0x000fe20000000030 */
[-C--:B------:R-:W-:Y:S01]  /*5c70*/  FMUL.FTZ R56, R56, R54.reuse ;  /* 0x0000003638387220 */ /* 0x080fe20000410000 */
[----:B------:R-:W-:Y:S01]  /*5c80*/  LOP3.LUT R57, R14, 0xffff0000, RZ, 0xc0, !PT ;  /* 0xffff00000e397812 */ /* 0x000fe200078ec0ff */
[C---:B------:R-:W-:Y:S01]  /*5c90*/  FFMA.FTZ R55, R13.reuse, R54, -R55 ;  /* 0x000000360d377223 */ /* 0x040fe20000010837 */
[----:B------:R-:W-:Y:S01]  /*5ca0*/  SHF.L.U32 R54, R48, 0x10, RZ ;  /* 0x0000001030367819 */ /* 0x000fe200000006ff */
[----:B------:R-:W-:Y:S01]  /*5cb0*/  FFMA.FTZ R56, R13, R51, R56 ;  /* 0x000000330d387223 */ /* 0x000fe20000010038 */
        /* <DEDUP_REMOVED lines=27> */
.L_x_490:
[----:B------:R-:W-:Y:S05]  /*5e70*/  BSYNC B2 ;  /* 0x0000000000027941 */ /* 0x000fea0003800000 */
.L_x_489:
[----:B------:R-:W-:Y:S02]  /*5e80*/  ULDC.64 UR4, c[0x0][0x208] ;  /* 0x0000820000047ab9 */ /* 0x000fe40000000a00 */
[----:B----4-:R0:W-:Y:S03]  /*5e90*/  ST.E.128 desc[UR4][R52.64], R12 ;  /* 0x0000000c34007985 */ /* 0x0101e6000c101d04 */
.L_x_476:
[----:B------:R-:W-:Y:S05]  /*5ea0*/  BSYNC B1 ;  /* 0x0000000000017941 */ /* 0x000fea0003800000 */
.L_x_475:
[----:B------:R-:W-:-:S03]  /*5eb0*/  UMOV UR4, 0xffffffff ;  /* 0xffffffff00047882 */ /* 0x000fc60000000000 */
[----:B------:R-:W-:Y:S05]  /*5ec0*/  BRA.DIV UR4, `(.L_x_491) ;  /* 0x0000024e047c7947 */ /* 0x000fea000b800000 */
[----:B01----:R-:W0:Y:S04]  /*5ed0*/  SHFL.IDX PT, R116, R116, 0x2, 0x181f ;  /* 0x00581f0074747f89 */ /* 0x003e2800000e0000 */
[----:B---3--:R-:W1:Y:S02]  /*5ee0*/  SHFL.IDX PT, R117, R117, 0x2, 0x181f ;  /* 0x00581f0075757f89 */ /* 0x008e6400000e0000 */
.L_x_822:
[----:B------:R-:W-:Y:S05]  /*5ef0*/  @P5 BRA `(.L_x_492) ;  /* 0x0000005400605947 */ /* 0x000fea0003800000 */
[----:B------:R-:W-:Y:S01]  /*5f00*/  ISETP.NE.AND P3, PT, R3, RZ, PT ;  /* 0x000000ff0300720c */ /* 0x000fe20003f65270 */
[----:B------:R-:W-:-:S12]  /*5f10*/  BSSY B1, `(.L_x_493) ;  /* 0x0000039000017945 */ /* 0x000fd80003800000 */
[----:B------:R-:W-:Y:S05]  /*5f20*/  @!P3 BRA `(.L_x_494) ;  /* 0x0000000000dcb947 */ /* 0x000fea0003800000 */
[----:B----4-:R3:W4:Y:S01]  /*5f30*/  LDS.128 R12, [R31+0x26400] ;  /* 0x026400001f0c7984 */ /* 0x0107220000000c00 */
[----:B------:R-:W-:Y:S01]  /*5f40*/  ISETP.GE.AND P4, PT, R216, R110, PT ;  /* 0x0000006ed800720c */ /* 0x000fe20003f86270 */
[----:B------:R-:W-:Y:S01]  /*5f50*/  BSSY B2, `(.L_x_495) ;  /* 0x0000032000027945 */ /* 0x000fe20003800000 */
[----:B-1----:R-:W-:-:S04]  /*5f60*/  LEA R48, P3, R16, R117, 0x1 ;  /* 0x0000007510307211 */ /* 0x002fc800078608ff */
[----:B0-----:R-:W-:-:S07]  /*5f70*/  LEA.HI.X R49, R16, R116, R17, 0x1, P3 ;  /* 0x0000007410317211 */ /* 0x001fce00018f0c11 */
[----:B---3--:R-:W-:Y:S05]  /*5f80*/  @P4 BRA `(.L_x_496) ;  /* 0x0000000000b84947 */ /* 0x008fea0003800000 */
[----:B------:R-:W-:Y:S01]  /*5f90*/  SHF.R.U64 R46, R46, 0x10, R47 ;  /* 0x000000102e2e7819 */ /* 0x000fe2000000122f */
[----:B----4-:R-:W-:Y:S01]  /*5fa0*/  IMAD.U32 R55, R12, 0x10000, RZ ;  /* 0x000100000c377824 */ /* 0x010fe200078e00ff */
[----:B------:R-:W-:Y:S02]  /*5fb0*/  SHF.R.U64 R44, R44, 0x10, R45 ;  /* 0x000000102c2c7819 */ /* 0x000fe4000000122d */
[----:B------:R-:W-:Y:S02]  /*5fc0*/  PRMT R46, R141, 0x5410, R46 ;  /* 0x000054108d2e7816 */ /* 0x000fe4000000002e */
[----:B------:R-:W-:Y:S02]  /*5fd0*/  PRMT R44, R140, 0x5410, R44 ;  /* 0x000054108c2c7816 */ /* 0x000fe4000000002c */
[C---:B------:R-:W-:Y:S02]  /*5fe0*/  LOP3.LUT R11, R13.reuse, 0xffff0000, RZ, 0xc0, !PT ;  /* 0xffff00000d0b7812 */ /* 0x040fe400078ec0ff */
[C---:B------:R-:W-:Y:S01]  /*5ff0*/  LOP3.LUT R50, R46.reuse, 0xffff0000, RZ, 0xc0, !PT ;  /* 0xffff00002e327812 */ /* 0x040fe200078ec0ff */
[----:B------:R-:W-:Y:S01]  /*6000*/  IMAD.U32 R46, R46, 0x10000, RZ ;  /* 0x000100002e2e7824 */ /* 0x000fe200078e00ff */
[C---:B------:R-:W-:Y:S01]  /*6010*/  LOP3.LUT R51, R44.reuse, 0xffff0000, RZ, 0xc0, !PT ;  /* 0xffff00002c337812 */ /* 0x040fe200078ec0ff */
[----:B------:R-:W-:Y:S01]  /*6020*/  IMAD.U32 R44, R44, 0x10000, RZ ;  /* 0x000100002c2c7824 */ /* 0x000fe200078e00ff */
[----:B------:R-:W-:Y:S01]  /*6030*/  SHF.R.U32.HI R52, RZ, 0x10, R47 ;  /* 0x00000010ff347819 */ /* 0x000fe2000001162f */
[----:B------:R-:W-:Y:S01]  /*6040*/  IMAD.U32 R47, R13, 0x10000, RZ ;  /* 0x000100000d2f7824 */ /* 0x000fe200078e00ff */
[----:B------:R-:W-:Y:S01]  /*6050*/  SHF.R.U32.HI R45, RZ, 0x10, R45 ;  /* 0x00000010ff2d7819 */ /* 0x000fe2000001162d */
[C---:B------:R-:W-:Y:S01]  /*6060*/  FMUL.FTZ R13, R11.reuse, R50 ;  /* 0x000000320b0d7220 */ /* 0x040fe20000410000 */
[----:B------:R-:W-:Y:S01]  /*6070*/  FMUL.FTZ R11, R11, R51 ;  /* 0x000000330b0b7220 */ /* 0x000fe20000410000 */
[----:B------:R-:W-:-:S02]  /*6080*/  PRMT R52, R141, 0x5432, R52 ;  /* 0x000054328d347816 */ /* 0x000fc40000000034 */
[----:B------:R-:W-:Y:S01]  /*6090*/  PRMT R45, R140, 0x5432, R45 ;  /* 0x000054328c2d7816 */ /* 0x000fe2000000002d */
[C---:B------:R-:W-:Y:S01]  /*60a0*/  FFMA.FTZ R13, R47.reuse, R51, -R13 ;  /* 0x000000332f0d7223 */ /* 0x040fe2000001080d */
[----:B------:R-:W-:Y:S01]  /*60b0*/  FFMA.FTZ R47, R47, R50, R11 ;  /* 0x000000322f2f7223 */ /* 0x000fe2000001000b */
[----:B------:R-:W-:Y:S01]  /*60c0*/  LOP3.LUT R11, R14, 0xffff0000, RZ, 0xc0, !PT ;  /* 0xffff00000e0b7812 */ /* 0x000fe200078ec0ff */
[C---:B------:R-:W-:Y:S01]  /*60d0*/  IMAD.U32 R51, R52.reuse, 0x10000, RZ ;  /* 0x0001000034337824 */ /* 0x040fe200078e00ff */
[----:B------:R-:W-:Y:S01]  /*60e0*/  LOP3.LUT R52, R52, 0xffff0000, RZ, 0xc0, !PT ;  /* 0xffff000034347812 */ /* 0x000fe200078ec0ff */
[C---:B------:R-:W-:Y:S01]  /*60f0*/  IMAD.U32 R53, R45.reuse, 0x10000, RZ ;  /* 0x000100002d357824 */ /* 0x040fe200078e00ff */
[----:B------:R-:W-:Y:S01]  /*6100*/  LOP3.LUT R45, R45, 0xffff0000, RZ, 0xc0, !PT ;  /* 0xffff00002d2d7812 */ /* 0x000fe200078ec0ff */
[----:B------:R-:W-:Y:S02]  /*6110*/  IMAD.U32 R50, R14, 0x10000, RZ ;  /* 0x000100000e327824 */ /* 0x000fe400078e00ff */
[----:B------:R-:W-:Y:S01]  /*6120*/  FMUL.FTZ R54, R11, R51 ;  /* 0x000000330b367220 */ /* 0x000fe20000410000 */
[----:B------:R-:W-:Y:S01]  /*6130*/  LOP3.LUT R14, R15, 0xffff0000, RZ, 0xc0, !PT ;  /* 0xffff00000f0e7812 */ /* 0x000fe200078ec0ff */
[-C--:B------:R-:W-:Y:S01]  /*6140*/  FMUL.FTZ R11, R11, R53.reuse ;  /* 0x000000350b0b7220 */ /* 0x080fe20000410000 */
[----:B------:R-:W-:Y:S01]  /*6150*/  LOP3.LUT R12, R12, 0xffff0000, RZ, 0xc0, !PT ;  /* 0xffff00000c0c7812 */ /* 0x000fe200078ec0ff */
[----:B------:R-:W-:Y:S01]  /*6160*/  FFMA.FTZ R54, R50, R53, -R54 ;  /* 0x0000003532367223 */ /* 0x000fe20000010836 */
[----:B------:R-:W-:-:S02]  /*6170*/  IMAD.U32 R15, R15, 0x10000, RZ ;  /* 0x000100000f0f7824 */ /* 0x000fc400078e00ff */
[----:B------:R-:W-:Y:S01]  /*6180*/  FFMA.FTZ R11, R50, R51, R11 ;  /* 0x00000033320b7223 */ /* 0x000fe2000001000b */
[C---:B------:R-:W-:Y:S01]  /*6190*/  FMUL.FTZ R50, R14.reuse, R52 ;  /* 0x000000340e327220 */ /* 0x040fe20000410000 */
[-C--:B------:R-:W-:Y:S01]  /*61a0*/  FMUL.FTZ R51, R14, R45.reuse ;  /* 0x0000002d0e337220 */ /* 0x080fe20000410000 */
[C---:B------:R-:W-:Y:S01]  /*61b0*/  FMUL.FTZ R14, R12.reuse, R46 ;  /* 0x0000002e0c0e7220 */ /* 0x040fe20000410000 */
[----:B------:R-:W-:Y:S01]  /*61c0*/  FMUL.FTZ R12, R12, R44 ;  /* 0x0000002c0c0c7220 */ /* 0x000fe20000410000 */
[C---:B------:R-:W-:Y:S01]  /*61d0*/  FFMA.FTZ R50, R15.reuse, R45, -R50 ;  /* 0x0000002d0f327223 */ /* 0x040fe20000010832 */
[----:B------:R-:W-:Y:S01]  /*61e0*/  FFMA.FTZ R51, R15, R52, R51 ;  /* 0x000000340f337223 */ /* 0x000fe20000010033 */
[C---:B------:R-:W-:Y:S01]  /*61f0*/  FFMA.FTZ R14, R55.reuse, R44, -R14 ;  /* 0x0000002c370e7223 */ /* 0x040fe2000001080e */
[----:B------:R-:W-:Y:S01]  /*6200*/  FFMA.FTZ R12, R55, R46, R12 ;  /* 0x0000002e370c7223 */ /* 0x000fe2000001000c */
[----:B------:R-:W-:Y:S02]  /*6210*/  F2FP.BF16.F32.PACK_AB R11, R11, R54 ;  /* 0x000000360b0b723e */ /* 0x000fe400000010ff */
[----:B------:R-:W-:-:S02]  /*6220*/  F2FP.BF16.F32.PACK_AB R50, R51, R50 ;  /* 0x000000323332723e */ /* 0x000fc400000010ff */
[----:B------:R-:W-:Y:S01]  /*6230*/  F2FP.BF16.F32.PACK_AB R12, R12, R14 ;  /* 0x0000000e0c0c723e */ /* 0x000fe200000010ff */
[----:B------:R-:W-:Y:S01]  /*6240*/  IMAD.MOV.U32 R14, RZ, RZ, R11 ;  /* 0x000000ffff0e7224 */ /* 0x000fe200078e000b */
[----:B------:R-:W-:Y:S01]  /*6250*/  F2FP.BF16.F32.PACK_AB R13, R47, R13 ;  /* 0x0000000d2f0d723e */ /* 0x000fe200000010ff */
[----:B------:R-:W-:-:S07]  /*6260*/  IMAD.MOV.U32 R15, RZ, RZ, R50 ;  /* 0x000000ffff0f7224 */ /* 0x000fce00078e0032 */
.L_x_496:
[----:B------:R-:W-:Y:S05]  /*6270*/  BSYNC B2 ;  /* 0x0000000000027941 */ /* 0x000fea0003800000 */
.L_x_495:
[----:B------:R-:W-:Y:S02]  /*6280*/  ULDC.64 UR4, c[0x0][0x208] ;  /* 0x0000820000047ab9 */ /* 0x000fe40000000a00 */
[----:B----4-:R3:W-:Y:S03]  /*6290*/  ST.E.128 desc[UR4][R48.64], R12 ;  /* 0x0000000c30007985 */ /* 0x0107e6000c101d04 */
.L_x_494:
[----:B------:R-:W-:Y:S05]  /*62a0*/  BSYNC B1 ;  /* 0x0000000000017941 */ /* 0x000fea0003800000 */
.L_x_493:
[----:B------:R-:W-:Y:S01]  /*62b0*/  ISETP.NE.AND P3, PT, R21, RZ, PT ;  /* 0x000000ff1500720c */ /* 0x000fe20003f65270 */
[----:B------:R-:W-:-:S12]  /*62c0*/  BSSY B1, `(.L_x_497) ;  /* 0x0000038000017945 */ /* 0x000fd80003800000 */
[----:B------:R-:W-:Y:S05]  /*62d0*/  @!P3 BRA `(.L_x_498) ;  /* 0x0000000000d8b947 */ /* 0x000fea0003800000 */
[----:B---34-:R3:W4:Y:S01]  /*62e0*/  LDS.128 R12, [R31+0x28c00] ;  /* 0x028c00001f0c7984 */ /* 0x0187220000000c00 */
[----:B------:R-:W-:Y:S01]  /*62f0*/  ISETP.GE.AND P4, PT, R221, R110, PT ;  /* 0x0000006edd00720c */ /* 0x000fe20003f86270 */
[----:B------:R-:W-:Y:S01]  /*6300*/  BSSY B2, `(.L_x_499) ;  /* 0x0000031000027945 */ /* 0x000fe20003800000 */
[----:B-1----:R-:W-:-:S04]  /*6310*/  LEA R44, P3, R212, R117, 0x1 ;  /* 0x00000075d42c7211 */ /* 0x002fc800078608ff */
[----:B0-----:R-:W-:-:S07]  /*6320*/  LEA.HI.X R45, R212, R116, R215, 0x1, P3 ;  /* 0x00000074d42d7211 */ /* 0x001fce00018f0cd7 */
[----:B---3--:R-:W-:Y:S05]  /*6330*/  @P4 BRA `(.L_x_500) ;  /* 0x0000000000b44947 */ /* 0x008fea0003800000 */
[----:B------:R-:W-:Y:S01]  /*6340*/  SHF.R.U64 R11, R40, 0x10, R41 ;  /* 0x00000010280b7819 */ /* 0x000fe20000001229 */
[----:B----4-:R-:W-:Y:S01]  /*6350*/  IMAD.U32 R48, R12, 0x10000, RZ ;  /* 0x000100000c307824 */ /* 0x010fe200078e00ff */
[--C-:B------:R-:W-:Y:S02]  /*6360*/  SHF.R.U64 R40, R42, 0x10, R43.reuse ;  /* 0x000000102a287819 */ /* 0x100fe4000000122b */
[----:B------:R-:W-:Y:S01]  /*6370*/  SHF.R.U32.HI R46, RZ, 0x10, R43 ;  /* 0x00000010ff2e7819 */ /* 0x000fe2000001162b */
[----:B------:R-:W-:Y:S01]  /*6380*/  IMAD.U32 R43, R14, 0x10000, RZ ;  /* 0x000100000e2b7824 */ /* 0x000fe200078e00ff */
[----:B------:R-:W-:Y:S02]  /*6390*/  SHF.R.U32.HI R41, RZ, 0x10, R41 ;  /* 0x00000010ff297819 */ /* 0x000fe40000011629 */
[C---:B------:R-:W-:Y:S02]  /*63a0*/  PRMT R40, R137.reuse, 0x5410, R40 ;  /* 0x0000541089287816 */ /* 0x040fe40000000028 */
[----:B------:R-:W-:Y:S01]  /*63b0*/  PRMT R137, R137, 0x5432, R46 ;  /* 0x0000543289897816 */ /* 0x000fe2000000002e */
[----:B------:R-:W-:Y:S01]  /*63c0*/  IMAD.U32 R46, R13, 0x10000, RZ ;  /* 0x000100000d2e7824 */ /* 0x000fe200078e00ff */
[----:B------:R-:W-:-:S02]  /*63d0*/  PRMT R11, R136, 0x5410, R11 ;  /* 0x00005410880b7816 */ /* 0x000fc4000000000b */
[----:B------:R-:W-:Y:S01]  /*63e0*/  PRMT R41, R136, 0x5432, R41 ;  /* 0x0000543288297816 */ /* 0x000fe20000000029 */
[----:B------:R-:W-:Y:S01]  /*63f0*/  IMAD.U32 R49, R137, 0x10000, RZ ;  /* 0x0001000089317824 */ /* 0x000fe200078e00ff */
[----:B------:R-:W-:Y:S02]  /*6400*/  LOP3.LUT R52, R13, 0xffff0000, RZ, 0xc0, !PT ;  /* 0xffff00000d347812 */ /* 0x000fe400078ec0ff */
[----:B------:R-:W-:Y:S01]  /*6410*/  LOP3.LUT R14, R14, 0xffff0000, RZ, 0xc0, !PT ;  /* 0xffff00000e0e7812 */ /* 0x000fe200078ec0ff */
[----:B------:R-:W-:Y:S01]  /*6420*/  IMAD.U32 R50, R41, 0x10000, RZ ;  /* 0x0001000029327824 */ /* 0x000fe200078e00ff */
[C---:B------:R-:W-:Y:S01]  /*6430*/  LOP3.LUT R13, R40.reuse, 0xffff0000, RZ, 0xc0, !PT ;  /* 0xffff0000280d7812 */ /* 0x040fe200078ec0ff */
[----:B------:R-:W-:Y:S01]  /*6440*/  IMAD.U32 R40, R40, 0x10000, RZ ;  /* 0x0001000028287824 */ /* 0x000fe200078e00ff */
[----:B------:R-:W-:Y:S01]  /*6450*/  LOP3.LUT R47, R11, 0xffff0000, RZ, 0xc0, !PT ;  /* 0xffff00000b2f7812 */ /* 0x000fe200078ec0ff */
[----:B------:R-:W-:Y:S01]  /*6460*/  FMUL.FTZ R53, R14, R49 ;  /* 0x000000310e357220 */ /* 0x000fe20000410000 */
[----:B------:R-:W-:Y:S01]  /*6470*/  LOP3.LUT R42, R15, 0xffff0000, RZ, 0xc0, !PT ;  /* 0xffff00000f2a7812 */ /* 0x000fe200078ec0ff */
[----:B------:R-:W-:Y:S01]  /*6480*/  FMUL.FTZ R51, R52, R13 ;  /* 0x0000000d34337220 */ /* 0x000fe20000410000 */
[-C--:B------:R-:W-:Y:S01]  /*6490*/  FMUL.FTZ R14, R14, R50.reuse ;  /* 0x000000320e0e7220 */ /* 0x080fe20000410000 */
[----:B------:R-:W-:Y:S01]  /*64a0*/  FMUL.FTZ R52, R52, R47 ;  /* 0x0000002f34347220 */ /* 0x000fe20000410000 */
[----:B------:R-:W-:Y:S01]  /*64b0*/  LOP3.LUT R137, R137, 0xffff0000, RZ, 0xc0, !PT ;  /* 0xffff000089897812 */ /* 0x000fe200078ec0ff */
[----:B------:R-:W-:Y:S01]  /*64c0*/  IMAD.U32 R11, R11, 0x10000, RZ ;  /* 0x000100000b0b7824 */ /* 0x000fe200078e00ff */
[----:B------:R-:W-:Y:S01]  /*64d0*/  LOP3.LUT R41, R41, 0xffff0000, RZ, 0xc0, !PT ;  /* 0xffff000029297812 */ /* 0x000fe200078ec0ff */
[----:B------:R-:W-:Y:S01]  /*64e0*/  FFMA.FTZ R52, R46, R13, R52 ;  /* 0x0000000d2e347223 */ /* 0x000fe20000010034 */
[----:B------:R-:W-:Y:S01]  /*64f0*/  LOP3.LUT R12, R12, 0xffff0000, RZ, 0xc0, !PT ;  /* 0xffff00000c0c7812 */ /* 0x000fe200078ec0ff */
[C---:B------:R-:W-:Y:S01]  /*6500*/  FFMA.FTZ R53, R43.reuse, R50, -R53 ;  /* 0x000000322b357223 */ /* 0x040fe20000010835 */
[----:B------:R-:W-:Y:S01]  /*6510*/  FFMA.FTZ R14, R43, R49, R14 ;  /* 0x000000312b0e7223 */ /* 0x000fe2000001000e */
[C---:B------:R-:W-:Y:S01]  /*6520*/  FMUL.FTZ R13, R42.reuse, R137 ;  /* 0x000000892a0d7220 */ /* 0x040fe20000410000 */
[----:B------:R-:W-:Y:S01]  /*6530*/  FMUL.FTZ R43, R42, R41 ;  /* 0x000000292a2b7220 */ /* 0x000fe20000410000 */
[----:B------:R-:W-:-:S02]  /*6540*/  IMAD.U32 R15, R15, 0x10000, RZ ;  /* 0x000100000f0f7824 */ /* 0x000fc400078e00ff */
[----:B------:R-:W-:Y:S01]  /*6550*/  FFMA.FTZ R51, R46, R47, -R51 ;  /* 0x0000002f2e337223 */ /* 0x000fe20000010833 */
[CC--:B------:R-:W-:Y:S01]  /*6560*/  FMUL.FTZ R42, R12.reuse, R40.reuse ;  /* 0x000000280c2a7220 */ /* 0x0c0fe20000410000 */
[----:B------:R-:W-:Y:S01]  /*6570*/  FMUL.FTZ R12, R12, R11 ;  /* 0x0000000b0c0c7220 */ /* 0x000fe20000410000 */
[C---:B------:R-:W-:Y:S01]  /*6580*/  FFMA.FTZ R13, R15.reuse, R41, -R13 ;  /* 0x000000290f0d7223 */ /* 0x040fe2000001080d */
[----:B------:R-:W-:Y:S01]  /*6590*/  FFMA.FTZ R46, R15, R137, R43 ;  /* 0x000000890f2e7223 */ /* 0x000fe2000001002b */
[C---:B------:R-:W-:Y:S01]  /*65a0*/  FFMA.FTZ R42, R48.reuse, R11, -R42 ;  /* 0x0000000b302a7223 */ /* 0x040fe2000001082a */
[----:B------:R-:W-:Y:S01]  /*65b0*/  FFMA.FTZ R11, R48, R40, R12 ;  /* 0x00000028300b7223 */ /* 0x000fe2000001000c */
[----:B------:R-:W-:Y:S02]  /*65c0*/  F2FP.BF16.F32.PACK_AB R51, R52, R51 ;  /* 0x000000333433723e */ /* 0x000fe400000010ff */
[----:B------:R-:W-:Y:S02]  /*65d0*/  F2FP.BF16.F32.PACK_AB R15, R46, R13 ;  /* 0x0000000d2e0f723e */ /* 0x000fe400000010ff */
[----:B------:R-:W-:Y:S01]  /*65e0*/  F2FP.BF16.F32.PACK_AB R14, R14, R53 ;  /* 0x000000350e0e723e */ /* 0x000fe200000010ff */
[----:B------:R-:W-:Y:S01]  /*65f0*/  IMAD.MOV.U32 R13, RZ, RZ, R51 ;  /* 0x000000ffff0d7224 */ /* 0x000fe200078e0033 */
[----:B------:R-:W-:-:S07]  /*6600*/  F2FP.BF16.F32.PACK_AB R12, R11, R42 ;  /* 0x0000002a0b0c723e */ /* 0x000fce00000010ff */
.L_x_500:
[----:B------:R-:W-:Y:S05]  /*6610*/  BSYNC B2 ;  /* 0x0000000000027941 */ /* 0x000fea0003800000 */
.L_x_499:
[----:B------:R-:W-:Y:S02]  /*6620*/  ULDC.64 UR4, c[0x0][0x208] ;  /* 0x0000820000047ab9 */ /* 0x000fe40000000a00 */
[----:B----4-:R0:W-:Y:S03]  /*6630*/  ST.E.128 desc[UR4][R44.64], R12 ;  /* 0x0000000c2c007985 */ /* 0x0101e6000c101d04 */
.L_x_498:
[----:B------:R-:W-:Y:S05]  /*6640*/  BSYNC B1 ;  /* 0x0000000000017941 */ /* 0x000fea0003800000 */
.L_x_497:
[----:B------:R-:W-:Y:S01]  /*6650*/  ISETP.NE.AND P3, PT, R25, RZ, PT ;  /* 0x000000ff1900720c */ /* 0x000fe20003f65270 */
[----:B------:R-:W-:-:S12]  /*6660*/  BSSY B1, `(.L_x_501) ;  /* 0x0000038000017945 */ /* 0x000fd80003800000 */
[----:B------:R-:W-:Y:S05]  /*6670*/  @!P3 BRA `(.L_x_502) ;  /* 0x0000000000d8b947 */ /* 0x000fea0003800000 */
[----:B0--34-:R0:W3:Y:S01]  /*6680*/  LDS.128 R12, [R31+0x2b400] ;  /* 0x02b400001f0c7984 */ /* 0x0190e20000000c00 */
[----:B------:R-:W-:Y:S01]  /*6690*/  ISETP.GE.AND P4, PT, R220, R110, PT ;  /* 0x0000006edc00720c */ /* 0x000fe20003f86270 */
[----:B------:R-:W-:Y:S01]  /*66a0*/  BSSY B2, `(.L_x_503) ;  /* 0x0000031000027945 */ /* 0x000fe20003800000 */
[----:B-1----:R-:W-:-:S04]  /*66b0*/  LEA R40, P3, R19, R117, 0x1 ;  /* 0x0000007513287211 */ /* 0x002fc800078608ff */
[----:B------:R-:W-:-:S07]  /*66c0*/  LEA.HI.X R41, R19, R116, R219, 0x1, P3 ;  /* 0x0000007413297211 */ /* 0x000fce00018f0cdb */
[----:B0-----:R-:W-:Y:S05]  /*66d0*/  @P4 BRA `(.L_x_504) ;  /* 0x0000000000b44947 */ /* 0x001fea0003800000 */
[----:B------:R-:W-:Y:S01]  /*66e0*/  SHF.R.U64 R38, R38, 0x10, R39 ;  /* 0x0000001026267819 */ /* 0x000fe20000001227 */
[----:B---3--:R-:W-:Y:S01]  /*66f0*/  IMAD.U32 R44, R13, 0x10000, RZ ;  /* 0x000100000d2c7824 */ /* 0x008fe200078e00ff */
[----:B------:R-:W-:Y:S01]  /*6700*/  SHF.R.U64 R43, R36, 0x10, R37 ;  /* 0x00000010242b7819 */ /* 0x000fe20000001225 */
[----:B------:R-:W-:Y:S01]  /*6710*/  IMAD.U32 R36, R14, 0x10000, RZ ;  /* 0x000100000e247824 */ /* 0x000fe200078e00ff */
[----:B------:R-:W-:Y:S01]  /*6720*/  SHF.R.U32.HI R42, RZ, 0x10, R39 ;  /* 0x00000010ff2a7819 */ /* 0x000fe20000011627 */
[----:B------:R-:W-:Y:S01]  /*6730*/  IMAD.U32 R39, R12, 0x10000, RZ ;  /* 0x000100000c277824 */ /* 0x000fe200078e00ff */
[----:B------:R-:W-:Y:S02]  /*6740*/  SHF.R.U32.HI R45, RZ, 0x10, R37 ;  /* 0x00000010ff2d7819 */ /* 0x000fe40000011625 */
[----:B------:R-:W-:Y:S02]  /*6750*/  PRMT R38, R135, 0x5410, R38 ;  /* 0x0000541087267816 */ /* 0x000fe40000000026 */
[----:B------:R-:W-:-:S02]  /*6760*/  PRMT R37, R134, 0x5410, R43 ;  /* 0x0000541086257816 */ /* 0x000fc4000000002b */
[----:B------:R-:W-:Y:S02]  /*6770*/  PRMT R135, R135, 0x5432, R42 ;  /* 0x0000543287877816 */ /* 0x000fe4000000002a */
[----:B------:R-:W-:Y:S02]  /*6780*/  PRMT R134, R134, 0x5432, R45 ;  /* 0x0000543286867816 */ /* 0x000fe4000000002d */
[----:B------:R-:W-:Y:S01]  /*6790*/  LOP3.LUT R11, R14, 0xffff0000, RZ, 0xc0, !PT ;  /* 0xffff00000e0b7812 */ /* 0x000fe200078ec0ff */
[----:B------:R-:W-:Y:S01]  /*67a0*/  IMAD.U32 R42, R135, 0x10000, RZ ;  /* 0x00010000872a7824 */ /* 0x000fe200078e00ff */
[----:B------:R-:W-:Y:S01]  /*67b0*/  LOP3.LUT R13, R13, 0xffff0000, RZ, 0xc0, !PT ;  /* 0xffff00000d0d7812 */ /* 0x000fe200078ec0ff */
[----:B------:R-:W-:Y:S01]  /*67c0*/  IMAD.U32 R43, R134, 0x10000, RZ ;  /* 0x00010000862b7824 */ /* 0x000fe200078e00ff */
[----:B------:R-:W-:Y:S01]  /*67d0*/  LOP3.LUT R46, R38, 0xffff0000, RZ, 0xc0, !PT ;  /* 0xffff0000262e7812 */ /* 0x000fe200078ec0ff */
[----:B------:R-:W-:Y:S01]  /*67e0*/  FMUL.FTZ R49, R11, R42 ;  /* 0x0000002a0b317220 */ /* 0x000fe20000410000 */
[----:B------:R-:W-:Y:S01]  /*67f0*/  LOP3.LUT R45, R37, 0xffff0000, RZ, 0xc0, !PT ;  /* 0xffff0000252d7812 */ /* 0x000fe200078ec0ff */
[----:B------:R-:W-:Y:S01]  /*6800*/  FMUL.FTZ R11, R11, R43 ;  /* 0x0000002b0b0b7220 */ /* 0x000fe20000410000 */
[----:B------:R-:W-:Y:S01]  /*6810*/  LOP3.LUT R14, R15, 0xffff0000, RZ, 0xc0, !PT ;  /* 0xffff00000f0e7812 */ /* 0x000fe200078ec0ff */
[----:B------:R-:W-:Y:S01]  /*6820*/  FMUL.FTZ R47, R13, R46 ;  /* 0x0000002e0d2f7220 */ /* 0x000fe20000410000 */
[----:B------:R-:W-:Y:S01]  /*6830*/  LOP3.LUT R135, R135, 0xffff0000, RZ, 0xc0, !PT ;  /* 0xffff000087877812 */ /* 0x000fe200078ec0ff */
[----:B------:R-:W-:Y:S01]  /*6840*/  FMUL.FTZ R13, R13, R45 ;  /* 0x0000002d0d0d7220 */ /* 0x000fe20000410000 */
[----:B------:R-:W-:Y:S01]  /*6850*/  LOP3.LUT R134, R134, 0xffff0000, RZ, 0xc0, !PT ;  /* 0xffff000086867812 */ /* 0x000fe200078ec0ff */
[----:B------:R-:W-:Y:S01]  /*6860*/  IMAD.U32 R38, R38, 0x10000, RZ ;  /* 0x0001000026267824 */ /* 0x000fe200078e00ff */
[----:B------:R-:W-:Y:S01]  /*6870*/  LOP3.LUT R12, R12, 0xffff0000, RZ, 0xc0, !PT ;  /* 0xffff00000c0c7812 */ /* 0x000fe200078ec0ff */
[----:B------:R-:W-:-:S02]  /*6880*/  IMAD.U32 R37, R37, 0x10000, RZ ;  /* 0x0001000025257824 */ /* 0x000fc400078e00ff */
[----:B------:R-:W-:Y:S01]  /*6890*/  FFMA.FTZ R47, R44, R45, -R47 ;  /* 0x0000002d2c2f7223 */ /* 0x000fe2000001082f */
[----:B------:R-:W-:Y:S01]  /*68a0*/  FFMA.FTZ R49, R36, R43, -R49 ;  /* 0x0000002b24317223 */ /* 0x000fe20000010831 */
[----:B------:R-:W-:Y:S01]  /*68b0*/  FFMA.FTZ R44, R44, R46, R13 ;  /* 0x0000002e2c2c7223 */ /* 0x000fe2000001000d */
[----:B------:R-:W-:Y:S01]  /*68c0*/  FFMA.FTZ R36, R36, R42, R11 ;  /* 0x0000002a24247223 */ /* 0x000fe2000001000b */
[C---:B------:R-:W-:Y:S01]  /*68d0*/  FMUL.FTZ R42, R14.reuse, R135 ;  /* 0x000000870e2a7220 */ /* 0x040fe20000410000 */
[----:B------:R-:W-:Y:S01]  /*68e0*/  FMUL.FTZ R46, R14, R134 ;  /* 0x000000860e2e7220 */ /* 0x000fe20000410000 */
[----:B------:R-:W-:Y:S02]  /*68f0*/  IMAD.U32 R15, R15, 0x10000, RZ ;  /* 0x000100000f0f7824 */ /* 0x000fe400078e00ff */
[C---:B------:R-:W-:Y:S01]  /*6900*/  FMUL.FTZ R14, R12.reuse, R38 ;  /* 0x000000260c0e7220 */ /* 0x040fe20000410000 */
[----:B------:R-:W-:Y:S01]  /*6910*/  FMUL.FTZ R11, R12, R37 ;  /* 0x000000250c0b7220 */ /* 0x000fe20000410000 */
[----:B------:R-:W-:Y:S01]  /*6920*/  F2FP.BF16.F32.PACK_AB R36, R36, R49 ;  /* 0x000000312424723e */ /* 0x000fe200000010ff */
[----:B------:R-:W-:Y:S01]  /*6930*/  FFMA.FTZ R42, R15, R134, -R42 ;  /* 0x000000860f2a7223 */ /* 0x000fe2000001082a */
[C---:B------:R-:W-:Y:S01]  /*6940*/  FFMA.FTZ R14, R39.reuse, R37, -R14 ;  /* 0x00000025270e7223 */ /* 0x040fe2000001080e */
[----:B------:R-:W-:Y:S01]  /*6950*/  FFMA.FTZ R11, R39, R38, R11 ;  /* 0x00000026270b7223 */ /* 0x000fe2000001000b */
[----:B------:R-:W-:Y:S01]  /*6960*/  FFMA.FTZ R15, R15, R135, R46 ;  /* 0x000000870f0f7223 */ /* 0x000fe2000001002e */
[----:B------:R-:W-:-:S03]  /*6970*/  F2FP.BF16.F32.PACK_AB R13, R44, R47 ;  /* 0x0000002f2c0d723e */ /* 0x000fc600000010ff */
[----:B------:R-:W-:Y:S01]  /*6980*/  F2FP.BF16.F32.PACK_AB R12, R11, R14 ;  /* 0x0000000e0b0c723e */ /* 0x000fe200000010ff */
[----:B------:R-:W-:Y:S01]  /*6990*/  IMAD.MOV.U32 R14, RZ, RZ, R36 ;  /* 0x000000ffff0e7224 */ /* 0x000fe200078e0024 */
[----:B------:R-:W-:-:S07]  /*69a0*/  F2FP.BF16.F32.PACK_AB R15, R15, R42 ;  /* 0x0000002a0f0f723e */ /* 0x000fce00000010ff */
.L_x_504:
[----:B------:R-:W-:Y:S05]  /*69b0*/  BSYNC B2 ;  /* 0x0000000000027941 */ /* 0x000fea0003800000 */
.L_x_503:
[----:B------:R-:W-:Y:S02]  /*69c0*/  ULDC.64 UR4, c[0x0][0x208] ;  /* 0x0000820000047ab9 */ /* 0x000fe40000000a00 */
[----:B---3--:R0:W-:Y:S03]  /*69d0*/  ST.E.128 desc[UR4][R40.64], R12 ;  /* 0x0000000c28007985 */ /* 0x0081e6000c101d04 */
.L_x_502:
[----:B------:R-:W-:Y:S05]  /*69e0*/  BSYNC B1 ;  /* 0x0000000000017941 */ /* 0x000fea0003800000 */
.L_x_501:
[----:B------:R-:W-:-:S13]  /*69f0*/  ISETP.NE.AND P3, PT, R26, RZ, PT ;  /* 0x000000ff1a00720c */ /* 0x000fda0003f65270 */
[----:B------:R-:W-:Y:S05]  /*6a00*/  @!P3 BRA `(.L_x_492) ;  /* 0x00000048009cb947 */ /* 0x000fea0003800000 */
[----:B0--34-:R0:W3:Y:S01]  /*6a10*/  LDS.128 R12, [R31+0x2dc00] ;  /* 0x02dc00001f0c7984 */ /* 0x0190e20000000c00 */
[----:B------:R-:W-:Y:S01]  /*6a20*/  ISETP.GE.AND P4, PT, R222, R110, PT ;  /* 0x0000006ede00720c */ /* 0x000fe20003f86270 */
[----:B------:R-:W-:Y:S01]  /*6a30*/  BSSY B1, `(.L_x_505) ;  /* 0x0000030000017945 */ /* 0x000fe20003800000 */
[----:B-1----:R-:W-:-:S04]  /*6a40*/  LEA R36, P3, R22, R117, 0x1 ;  /* 0x0000007516247211 */ /* 0x002fc800078608ff */
[----:B------:R-:W-:-:S07]  /*6a50*/  LEA.HI.X R37, R22, R116, R218, 0x1, P3 ;  /* 0x0000007416257211 */ /* 0x000fce00018f0cda */
[----:B0-----:R-:W-:Y:S05]  /*6a60*/  @P4 BRA `(.L_x_506) ;  /* 0x0000000000b04947 */ /* 0x001fea0003800000 */
[----:B------:R-:W-:Y:S02]  /*6a70*/  SHF.R.U64 R39, R34, 0x10, R35 ;  /* 0x0000001022277819 */ /* 0x000fe40000001223 */
[----:B------:R-:W-:Y:S01]  /*6a80*/  SHF.R.U64 R43, R32, 0x10, R33 ;  /* 0x00000010202b7819 */ /* 0x000fe20000001221 */
[C---:B---3--:R-:W-:Y:S01]  /*6a90*/  IMAD.U32 R32, R14.reuse, 0x10000, RZ ;  /* 0x000100000e207824 */ /* 0x048fe200078e00ff */
[----:B------:R-:W-:Y:S02]  /*6aa0*/  SHF.R.U32.HI R35, RZ, 0x10, R35 ;  /* 0x00000010ff237819 */ /* 0x000fe40000011623 */
[----:B------:R-:W-:Y:S02]  /*6ab0*/  SHF.R.U32.HI R41, RZ, 0x10, R33 ;  /* 0x00000010ff297819 */ /* 0x000fe40000011621 */
[----:B------:R-:W-:Y:S01]  /*6ac0*/  LOP3.LUT R33, R14, 0xffff0000, RZ, 0xc0, !PT ;  /* 0xffff00000e217812 */ /* 0x000fe200078ec0ff */
[C---:B------:R-:W-:Y:S01]  /*6ad0*/  IMAD.U32 R14, R15.reuse, 0x10000, RZ ;  /* 0x000100000f0e7824 */ /* 0x040fe200078e00ff */
[----:B------:R-:W-:-:S02]  /*6ae0*/  LOP3.LUT R11, R15, 0xffff0000, RZ, 0xc0, !PT ;  /* 0xffff00000f0b7812 */ /* 0x000fc400078ec0ff */
[----:B------:R-:W-:Y:S02]  /*6af0*/  PRMT R40, R132, 0x5410, R39 ;  /* 0x0000541084287816 */ /* 0x000fe40000000027 */
[----:B------:R-:W-:Y:S02]  /*6b00*/  PRMT R15, R128, 0x5410, R43 ;  /* 0x00005410800f7816 */ /* 0x000fe4000000002b */
[----:B------:R-:W-:Y:S01]  /*6b10*/  PRMT R132, R132, 0x5432, R35 ;  /* 0x0000543284847816 */ /* 0x000fe20000000023 */
[C---:B------:R-:W-:Y:S01]  /*6b20*/  IMAD.U32 R35, R13.reuse, 0x10000, RZ ;  /* 0x000100000d237824 */ /* 0x040fe200078e00ff */
[----:B------:R-:W-:Y:S02]  /*6b30*/  PRMT R128, R128, 0x5432, R41 ;  /* 0x0000543280807816 */ /* 0x000fe40000000029 */
[----:B------:R-:W-:Y:S01]  /*6b40*/  LOP3.LUT R34, R13, 0xffff0000, RZ, 0xc0, !PT ;  /* 0xffff00000d227812 */ /* 0x000fe200078ec0ff */
[----:B------:R-:W-:Y:S01]  /*6b50*/  IMAD.U32 R42, R132, 0x10000, RZ ;  /* 0x00010000842a7824 */ /* 0x000fe200078e00ff */
[----:B------:R-:W-:Y:S01]  /*6b60*/  SHF.L.U32 R39, R128, 0x10, RZ ;  /* 0x0000001080277819 */ /* 0x000fe200000006ff */
        /* <DEDUP_REMOVED lines=10> */
[----:B------:R-:W-:-:S02]  /*6c10*/  IMAD.U32 R40, R40, 0x10000, RZ ;  /* 0x0001000028287824 */ /* 0x000fc400078e00ff */
[C---:B------:R-:W-:Y:S01]  /*6c20*/  FFMA.FTZ R42, R32.reuse, R42, R33 ;  /* 0x0000002a202a7223 */ /* 0x040fe20000010021 */
[----:B------:R-:W-:Y:S02]  /*6c30*/  IMAD.U32 R15, R15, 0x10000, RZ ;  /* 0x000100000f0f7824 */ /* 0x000fe400078e00ff */
[----:B------:R-:W-:Y:S01]  /*6c40*/  FFMA.FTZ R43, R32, R39, -R43 ;  /* 0x00000027202b7223 */ /* 0x000fe2000001082b */
[C---:B------:R-:W-:Y:S01]  /*6c50*/  FMUL.FTZ R33, R11.reuse, R132 ;  /* 0x000000840b217220 */ /* 0x040fe20000410000 */
[----:B------:R-:W-:Y:S01]  /*6c60*/  FMUL.FTZ R39, R11, R128 ;  /* 0x000000800b277220 */ /* 0x000fe20000410000 */
[C---:B------:R-:W-:Y:S01]  /*6c70*/  FMUL.FTZ R32, R34.reuse, R40 ;  /* 0x0000002822207220 */ /* 0x040fe20000410000 */
[----:B------:R-:W-:Y:S01]  /*6c80*/  FMUL.FTZ R11, R34, R15 ;  /* 0x0000000f220b7220 */ /* 0x000fe20000410000 */
[C---:B------:R-:W-:Y:S01]  /*6c90*/  FFMA.FTZ R12, R35.reuse, R38, -R44 ;  /* 0x00000026230c7223 */ /* 0x040fe2000001082c */
[C---:B------:R-:W-:Y:S01]  /*6ca0*/  FFMA.FTZ R33, R14.reuse, R128, -R33 ;  /* 0x000000800e217223 */ /* 0x040fe20000010821 */
[----:B------:R-:W-:Y:S01]  /*6cb0*/  FFMA.FTZ R35, R35, R41, R46 ;  /* 0x0000002923237223 */ /* 0x000fe2000001002e */
[----:B------:R-:W-:Y:S01]  /*6cc0*/  FFMA.FTZ R14, R14, R132, R39 ;  /* 0x000000840e0e7223 */ /* 0x000fe20000010027 */
[C---:B------:R-:W-:Y:S01]  /*6cd0*/  FFMA.FTZ R32, R13.reuse, R15, -R32 ;  /* 0x0000000f0d207223 */ /* 0x040fe20000010820 */
[----:B------:R-:W-:-:S02]  /*6ce0*/  FFMA.FTZ R11, R13, R40, R11 ;  /* 0x000000280d0b7223 */ /* 0x000fc4000001000b */
[----:B------:R-:W-:Y:S02]  /*6cf0*/  F2FP.BF16.F32.PACK_AB R13, R35, R12 ;  /* 0x0000000c230d723e */ /* 0x000fe400000010ff */
[----:B------:R-:W-:Y:S02]  /*6d00*/  F2FP.BF16.F32.PACK_AB R15, R14, R33 ;  /* 0x000000210e0f723e */ /* 0x000fe400000010ff */
[----:B------:R-:W-:Y:S02]  /*6d10*/  F2FP.BF16.F32.PACK_AB R14, R42, R43 ;  /* 0x0000002b2a0e723e */ /* 0x000fe400000010ff */
[----:B------:R-:W-:-:S07]  /*6d20*/  F2FP.BF16.F32.PACK_AB R12, R11, R32 ;  /* 0x000000200b0c723e */ /* 0x000fce00000010ff */
.L_x_506:
[----:B------:R-:W-:Y:S05]  /*6d30*/  BSYNC B1 ;  /* 0x0000000000017941 */ /* 0x000fea0003800000 */
.L_x_505:
[----:B------:R-:W-:Y:S02]  /*6d40*/  ULDC.64 UR4, c[0x0][0x208] ;  /* 0x0000820000047ab9 */ /* 0x000fe40000000a00 */
[----:B---3--:R0:W-:Y:S01]  /*6d50*/  ST.E.128 desc[UR4][R36.64], R12 ;  /* 0x0000000c24007985 */ /* 0x0081e2000c101d04 */
[----:B------:R-:W-:Y:S05]  /*6d60*/  BRA `(.L_x_492) ;  /* 0x0000004400c47947 */ /* 0x000fea0003800000 */
.L_x_447:
        /* <DEDUP_REMOVED lines=20> */
[----:B------:R-:W-:Y:S02]  /*6eb0*/  ISETP.GE.AND P0, PT, R16, R110, PT ;  /* 0x0000006e1000720c */ /* 0x000fe40003f06270 */
[----:B------:R-:W-:-:S02]  /*6ec0*/  CS2R R36, SRZ ;  /* 0x0000000000247805 */ /* 0x000fc4000001ff00 */
[----:B------:R-:W-:Y:S02]  /*6ed0*/  LEA.HI.X R49, R34, UR5, R35, 0x1, P4 ;  /* 0x0000000522317c11 */ /* 0x000fe4000a0f0c23 */
[----:B------:R-:W-:Y:S02]  /*6ee0*/  CS2R R34, SRZ ;  /* 0x0000000000227805 */ /* 0x000fe4000001ff00 */
[----:B------:R-:W-:Y:S02]  /*6ef0*/  LEA R52, P4, R32, UR6, 0x1 ;  /* 0x0000000620347c11 */ /* 0x000fe4000f8808ff */
[----:B------:R-:W-:Y:S02]  /*6f00*/  CS2R R46, SRZ ;  /* 0x00000000002e7805 */ /* 0x000fe4000001ff00 */
[----:B------:R-:W-:Y:S02]  /*6f10*/  CS2R R44, SRZ ;  /* 0x00000000002c7805 */ /* 0x000fe4000001ff00 */
[----:B------:R-:W-:-:S02]  /*6f20*/  CS2R R42, SRZ ;  /* 0x00000000002a7805 */ /* 0x000fc4000001ff00 */
[----:B------:R-:W-:Y:S02]  /*6f30*/  LEA.HI.X R53, R32, UR7, R33, 0x1, P4 ;  /* 0x0000000720357c11 */ /* 0x000fe4000a0f0c21 */
[----:B------:R-:W-:Y:S02]  /*6f40*/  CS2R R32, SRZ ;  /* 0x0000000000207805 */ /* 0x000fe4000001ff00 */
[----:B------:R-:W-:Y:S02]  /*6f50*/  ISETP.GE.AND P4, PT, R214, R110, PT ;  /* 0x0000006ed600720c */ /* 0x000fe40003f86270 */
[----:B------:R-:W-:Y:S01]  /*6f60*/  CS2R R40, SRZ ;  /* 0x0000000000287805 */ /* 0x000fe2000001ff00 */
[----:B------:R-:W-:Y:S02]  /*6f70*/  ULDC.64 UR8, c[0x0][0x208] ;  /* 0x0000820000087ab9 */ /* 0x000fe40000000a00 */
[----:B------:R0:W5:Y:S04]  /*6f80*/  @!P0 LDG.E.128 R36, desc[UR8][R48.64] ;  /* 0x0000000830248981 */ /* 0x000168000c1e1d00 */
[----:B------:R0:W5:Y:S04]  /*6f90*/  @!P0 LDG.E.128 R44, desc[UR8][R52.64] ;  /* 0x00000008342c8981 */ /* 0x000168000c1e1d00 */
[----:B------:R0:W5:Y:S04]  /*6fa0*/  @!P4 LDG.E.128 R32, desc[UR8][R48.64+0x80] ;  /* 0x000080083020c981 */ /* 0x000168000c1e1d00 */
[----:B------:R0:W5:Y:S02]  /*6fb0*/  @!P4 LDG.E.128 R40, desc[UR8][R52.64+0x80] ;  /* 0x000080083428c981 */ /* 0x000164000c1e1d00 */
.L_x_508:
[----:B------:R-:W-:Y:S05]  /*6fc0*/  BSYNC B1 ;  /* 0x0000000000017941 */ /* 0x000fea0003800000 */
.L_x_507:
[----:B0----5:R-:W-:Y:S01]  /*6fd0*/  IMAD.MOV.U32 R48, RZ, RZ, R34 ;  /* 0x000000ffff307224 */ /* 0x021fe200078e0022 */
[----:B------:R-:W-:Y:S01]  /*6fe0*/  BSSY B1, `(.L_x_509) ;  /* 0x000003a000017945 */ /* 0x000fe20003800000 */
[----:B------:R-:W-:Y:S01]  /*6ff0*/  IMAD.MOV.U32 R52, RZ, RZ, R35 ;  /* 0x000000ffff347224 */ /* 0x000fe200078e0023 */
[----:B------:R-:W-:Y:S01]  /*7000*/  CS2R R58, SRZ ;  /* 0x00000000003a7805 */ /* 0x000fe2000001ff00 */
[----:B------:R-:W-:Y:S01]  /*7010*/  VIADD R54, R224, 0x20 ;  /* 0x00000020e0367836 */ /* 0x000fe20000000000 */
[----:B------:R-:W-:Y:S01]  /*7020*/  CS2R R56, SRZ ;  /* 0x0000000000387805 */ /* 0x000fe2000001ff00 */
[----:B------:R-:W-:Y:S01]  /*7030*/  IMAD.MOV.U32 R49, RZ, RZ, R32 ;  /* 0x000000ffff317224 */ /* 0x000fe200078e0020 */
[----:B------:R-:W-:Y:S01]  /*7040*/  PRMT R159, R52, 0x5410, R48 ;  /* 0x00005410349f7816 */ /* 0x000fe20000000030 */
[----:B------:R-:W-:Y:S01]  /*7050*/  IMAD.MOV.U32 R53, RZ, RZ, R33 ;  /* 0x000000ffff357224 */ /* 0x000fe200078e0021 */
[----:B------:R-:W-:Y:S01]  /*7060*/  ISETP.GE.AND P4, PT, R54, R86, PT ;  /* 0x000000563600720c */ /* 0x000fe20003f86270 */
        /* <DEDUP_REMOVED lines=10> */
[----:B------:R-:W-:-:S02]  /*7110*/  IMAD.MOV.U32 R52, RZ, RZ, R43 ;  /* 0x000000ffff347224 */ /* 0x000fc400078e002b */
[----:B------:R-:W-:Y:S01]  /*7120*/  IMAD.MOV.U32 R66, RZ, RZ, R44 ;  /* 0x000000ffff427224 */ /* 0x000fe200078e002c */
[----:B------:R-:W-:Y:S01]  /*7130*/  PRMT R136, R49, 0x5410, R48 ;  /* 0x0000541031887816 */ /* 0x000fe20000000030 */
[----:B------:R-:W-:Y:S01]  /*7140*/  IMAD.MOV.U32 R48, RZ, RZ, R46 ;  /* 0x000000ffff307224 */ /* 0x000fe200078e002e */
[----:B------:R-:W-:Y:S01]  /*7150*/  PRMT R157, R52, 0x5410, R53 ;  /* 0x00005410349d7816 */ /* 0x000fe20000000035 */
[----:B------:R-:W-:Y:S02]  /*7160*/  IMAD.MOV.U32 R53, RZ, RZ, R40 ;  /* 0x000000ffff357224 */ /* 0x000fe400078e0028 */
[----:B------:R-:W-:Y:S02]  /*7170*/  IMAD.MOV.U32 R52, RZ, RZ, R41 ;  /* 0x000000ffff347224 */ /* 0x000fe400078e0029 */
[----:B------:R-:W-:Y:S02]  /*7180*/  IMAD.MOV.U32 R49, RZ, RZ, R47 ;  /* 0x000000ffff317224 */ /* 0x000fe400078e002f */
[----:B------:R-:W-:Y:S01]  /*7190*/  IMAD.MOV.U32 R67, RZ, RZ, R45 ;  /* 0x000000ffff437224 */ /* 0x000fe200078e002d */
[----:B------:R-:W-:-:S02]  /*71a0*/  PRMT R158, R52, 0x5410, R53 ;  /* 0x00005410349e7816 */ /* 0x000fc40000000035 */
[----:B------:R-:W-:Y:S02]  /*71b0*/  CS2R R52, SRZ ;  /* 0x0000000000347805 */ /* 0x000fe4000001ff00 */
[----:B------:R-:W-:Y:S02]  /*71c0*/  PRMT R143, R49, 0x5410, R48 ;  /* 0x00005410318f7816 */ /* 0x000fe40000000030 */
        /* <DEDUP_REMOVED lines=8> */
[----:B------:R-:W-:Y:S02]  /*7250*/  IADD3 R48, P0, P5, R92, R12, R104 ;  /* 0x0000000c5c307210 */ /* 0x000fe40007d1e068 */
[----:B------:R-:W-:-:S02]  /*7260*/  CS2R R62, SRZ ;  /* 0x00000000003e7805 */ /* 0x000fc4000001ff00 */
[----:B------:R-:W-:Y:S01]  /*7270*/  CS2R R60, SRZ ;  /* 0x00000000003c7805 */ /* 0x000fe2000001ff00 */
[----:B------:R-:W-:Y:S01]  /*7280*/  ULDC.64 UR8, c[0x0][0x208] ;  /* 0x0000820000087ab9 */ /* 0x000fe20000000a00 */
        /* <DEDUP_REMOVED lines=8> */
[----:B------:R-:W5:Y:S04]  /*7310*/  @!P0 LDG.E.128 R52, desc[UR8][R56.64] ;  /* 0x0000000838348981 */ /* 0x000f68000c1e1d00 */
[----:B------:R-:W5:Y:S01]  /*7320*/  @!P0 LDG.E.128 R60, desc[UR8][R64.64] ;  /* 0x00000008403c8981 */ /* 0x000f62000c1e1d00 */
[----:B------:R-:W-:Y:S02]  /*7330*/  ISETP.GE.AND P0, PT, R214, R110, PT ;  /* 0x0000006ed600720c */ /* 0x000fe40003f06270 */
[----:B------:R-:W-:-:S11]  /*7340*/  CS2R R58, SRZ ;  /* 0x00000000003a7805 */ /* 0x000fd6000001ff00 */
[----:B------:R0:W5:Y:S02]  /*7350*/  @!P0 LDG.E.128 R48, desc[UR8][R56.64+0x80] ;  /* 0x0000800838308981 */ /* 0x000164000c1e1d00 */
[----:B0-----:R-:W-:-:S06]  /*7360*/  CS2R R56, SRZ ;  /* 0x0000000000387805 */ /* 0x001fcc000001ff00 */
[----:B------:R0:W5:Y:S02]  /*7370*/  @!P0 LDG.E.128 R56, desc[UR8][R64.64+0x80] ;  /* 0x0000800840388981 */ /* 0x000164000c1e1d00 */
.L_x_510:
[----:B------:R-:W-:Y:S05]  /*7380*/  BSYNC B1 ;  /* 0x0000000000017941 */ /* 0x000fea0003800000 */
.L_x_509:
[----:B0----5:R-:W-:Y:S01]  /*7390*/  IMAD.MOV.U32 R65, RZ, RZ, R50 ;  /* 0x000000ffff417224 */ /* 0x021fe200078e0032 */
[----:B------:R-:W-:Y:S01]  /*73a0*/  PRMT R161, R67, 0x5410, R66 ;  /* 0x0000541043a17816 */ /* 0x000fe20000000042 */
        /* <DEDUP_REMOVED lines=27> */
[----:B------:R-:W-:Y:S01]  /*7560*/  PRMT R154, R65, 0x5410, R64 ;  /* 0x00005410419a7816 */ /* 0x000fe20000000040 */
[----:B------:R-:W-:Y:S02]  /*7570*/  IMAD.MOV.U32 R65, RZ, RZ, R60 ;  /* 0x000000ffff417224 */ /* 0x000fe400078e003c */
[----:B------:R-:W-:Y:S01]  /*7580*/  IMAD.MOV.U32 R64, RZ, RZ, R61 ;  /* 0x000000ffff407224 */ /* 0x000fe200078e003d */
[----:B------:R-:W-:Y:S02]  /*7590*/  PRMT R151, R67, 0x5410, R66 ;  /* 0x0000541043977816 */ /* 0x000fe40000000042 */
[----:B------:R-:W-:-:S02]  /*75a0*/  CS2R R66, SRZ ;  /* 0x0000000000427805 */ /* 0x000fc4000001ff00 */
[----:B------:R-:W-:Y:S02]  /*75b0*/  PRMT R155, R65, 0x5410, R64 ;  /* 0x00005410419b7816 */ /* 0x000fe40000000040 */
[----:B------:R-:W-:Y:S01]  /*75c0*/  CS2R R64, SRZ ;  /* 0x0000000000407805 */ /* 0x000fe2000001ff00 */
[----:B------:R-:W-:Y:S06]  /*75d0*/  @P5 BRA `(.L_x_512) ;  /* 0x0000000000545947 */ /* 0x000fec0003800000 */
[----:B------:R-:W-:Y:S01]  /*75e0*/  IADD3 R15, P0, P6, R98, R106, R14 ;  /* 0x0000006a620f7210 */ /* 0x000fe20007e1e00e */
[----:B------:R-:W-:Y:S01]  /*75f0*/  ULDC.64 UR4, c[0x0][0x3e8] ;  /* 0x0000fa0000047ab9 */ /* 0x000fe20000000a00 */
[----:B------:R-:W-:Y:S02]  /*7600*/  ULDC.64 UR6, c[0x0][0x208] ;  /* 0x0000820000067ab9 */ /* 0x000fe40000000a00 */
[----:B------:R-:W-:Y:S02]  /*7610*/  IADD3.X R11, R5, R105, R11, P0, P6 ;  /* 0x00000069050b7210 */ /* 0x000fe400007ec40b */
        /* <DEDUP_REMOVED lines=9> */
[----:B------:R-:W-:Y:S02]  /*76b0*/  CS2R R64, SRZ ;  /* 0x0000000000407805 */ /* 0x000fe4000001ff00 */
[----:B------:R-:W-:Y:S02]  /*76c0*/  CS2R R74, SRZ ;  /* 0x00000000004a7805 */ /* 0x000fe4000001ff00 */
[----:B------:R-:W-:-:S05]  /*76d0*/  CS2R R72, SRZ ;  /* 0x0000000000487805 */ /* 0x000fca000001ff00 */
[----:B------:R0:W5:Y:S04]  /*76e0*/  @!P0 LDG.E.128 R68, desc[UR6][R14.64] ;  /* 0x000000060e448981 */ /* 0x000168000c1e1d00 */
[----:B------:R0:W5:Y:S01]  /*76f0*/  @!P0 LDG.E.128 R76, desc[UR6][R12.64] ;  /* 0x000000060c4c8981 */ /* 0x000162000c1e1d00 */
[----:B------:R-:W-:-:S13]  /*7700*/  ISETP.GE.AND P0, PT, R214, R110, PT ;  /* 0x0000006ed600720c */ /* 0x000fda0003f06270 */
[----:B------:R0:W5:Y:S04]  /*7710*/  @!P0 LDG.E.128 R64, desc[UR6][R14.64+0x80] ;  /* 0x000080060e408981 */ /* 0x000168000c1e1d00 */
[----:B------:R0:W5:Y:S02]  /*7720*/  @!P0 LDG.E.128 R72, desc[UR6][R12.64+0x80] ;  /* 0x000080060c488981 */ /* 0x000164000c1e1d00 */
.L_x_512:
[----:B------:R-:W-:Y:S05]  /*7730*/  BSYNC B1 ;  /* 0x0000000000017941 */ /* 0x000fea0003800000 */
.L_x_511:
[----:B0----5:R-:W-:Y:S01]  /*7740*/  IMAD.MOV.U32 R12, RZ, RZ, R66 ;  /* 0x000000ffff0c7224 */ /* 0x021fe200078e0042 */
[----:B------:R-:W-:Y:S01]  /*7750*/  ULOP3.LUT UR4, UR60, 0x1, URZ, 0xfc, !UPT ;  /* 0x000000013c047892 */ /* 0x000fe2000f8efc3f */
[----:B------:R-:W-:-:S03]  /*7760*/  IMAD.MOV.U32 R11, RZ, RZ, R67 ;  /* 0x000000ffff0b7224 */ /* 0x000fc600078e0043 */
[----:B------:R-:W-:Y:S02]  /*7770*/  UISETP.NE.AND UP0, UPT, UR4, 0x3, UPT ;  /* 0x000000030400788c */ /* 0x000fe4000bf05270 */
[----:B------:R-:W-:Y:S01]  /*7780*/  PRMT R140, R11, 0x5410, R12 ;  /* 0x000054100b8c7816 */ /* 0x000fe2000000000c */
[----:B------:R-:W-:Y:S01]  /*7790*/  IMAD.MOV.U32 R12, RZ, RZ, R64 ;  /* 0x000000ffff0c7224 */ /* 0x000fe200078e0040 */
[----:B------:R-:W-:Y:S02]  /*77a0*/  MOV R11, R65 ;  /* 0x00000041000b7202 */ /* 0x000fe40000000f00 */
[----:B------:R-:W-:Y:S02]  /*77b0*/  PLOP3.LUT P0, PT, PT, PT, UP0, 0x80, 0x0 ;  /* 0x000000000000781c */ /* 0x000fe40003f0f008 */
        /* <DEDUP_REMOVED lines=24> */
.L_x_513:
[----:B------:R-:W-:Y:S01]  /*7940*/  IMAD R87, R213, 0x8, R23 ;  /* 0x00000008d5577824 */ /* 0x000fe200078e0217 */
[----:B------:R-:W-:Y:S01]  /*7950*/  SHF.L.U32 R88, R225, 0x1f, RZ ;  /* 0x0000001fe1587819 */ /* 0x000fe200000006ff */
[----:B------:R-:W-:Y:S03]  /*7960*/  BSSY B1, `(.L_x_514) ;  /* 0x0000003000017945 */ /* 0x000fe60003800000 */
[----:B------:R-:W0:Y:S02]  /*7970*/  SYNCS.PHASECHK.TRANS64.TRYWAIT P6, [R87+URZ+0x38890], R88 ;  /* 0x03889058570075a7 */ /* 0x000e2400080c017f */
[----:B0-----:R-:W-:Y:S05]  /*7980*/  @!P6 BRA `(.L_x_515) ;  /* 0x000002340018e947 */ /* 0x001fea0003800000 */
.L_x_823:
[----:B------:R-:W-:Y:S05]  /*7990*/  BSYNC B1 ;  /* 0x0000000000017941 */ /* 0x000fea0003800000 */
.L_x_514:
[----:B------:R-:W1:Y:S01]  /*79a0*/  LDC R128, c[0x0][0x2f4] ;  /* 0x0000bd00ff807b82 */ /* 0x000e620000000800 */
[----:B------:R-:W-:Y:S01]  /*79b0*/  UMOV UR4, 0xffffffff ;  /* 0xffffffff00047882 */ /* 0x000fe20000000000 */
[----:B-1----:R-:W-:Y:S02]  /*79c0*/  IMAD.IADD R132, R128, 0x1, -R111 ;  /* 0x0000000180847824 */ /* 0x002fe400078e0a6f */
[----:B------:R-:W-:Y:S05]  /*79d0*/  BRA.DIV UR4, `(.L_x_516) ;  /* 0x0000023604187947 */ /* 0x000fea000b800000 */
[----:B------:R1:W2:Y:S04]  /*79e0*/  SHFL.IDX PT, R119, R116, RZ, 0x181f ;  /* 0x00181fff74777589 */ /* 0x0002a800000e0000 */
[----:B------:R1:W3:Y:S02]  /*79f0*/  SHFL.IDX PT, R11, R117, RZ, 0x181f ;  /* 0x00181fff750b7589 */ /* 0x0002e400000e0000 */
.L_x_827:
[----:B------:R-:W-:Y:S04]  /*7a00*/  BSSY B1, `(.L_x_517) ;  /* 0x000010a000017945 */ /* 0x000fe80003800000 */
[----:B------:R-:W-:Y:S05]  /*7a10*/  @P3 BRA `(.L_x_518) ;  /* 0x0000001000203947 */ /* 0x000fea0003800000 */
[----:B------:R-:W-:Y:S01]  /*7a20*/  ISETP.NE.AND P3, PT, R3, RZ, PT ;  /* 0x000000ff0300720c */ /* 0x000fe20003f65270 */
[----:B------:R-:W-:Y:S01]  /*7a30*/  BSSY B2, `(.L_x_519) ;  /* 0x0000083000027945 */ /* 0x000fe20003800000 */
[----:B---3--:R-:W-:-:S11]  /*7a40*/  IMAD.MOV.U32 R118, RZ, RZ, R11 ;  /* 0x000000ffff767224 */ /* 0x008fd600078e000b */
[----:B------:R-:W-:Y:S05]  /*7a50*/  @!P3 BRA `(.L_x_520) ;  /* 0x000000080000b947 */ /* 0x000fea0003800000 */
[----:B------:R-:W3:Y:S01]  /*7a60*/  LDL R15, [R1+0x5c] ;  /* 0x00005c00010f7983 */ /* 0x000ee20000100800 */
[----:B------:R-:W-:Y:S01]  /*7a70*/  SEL R12, R111, R132, !P2 ;  /* 0x000000846f0c7207 */ /* 0x000fe20005000000 */
[----:B------:R-:W-:Y:S01]  /*7a80*/  IMAD.SHL.U32 R14, R224, 0x40, RZ ;  /* 0x00000040e00e7824 */ /* 0x000fe200078e00ff */
[----:B------:R-:W-:Y:S01]  /*7a90*/  ISETP.GE.AND P3, PT, R16, R110, PT ;  /* 0x0000006e1000720c */ /* 0x000fe20003f66270 */
[----:B------:R-:W-:Y:S01]  /*7aa0*/  IMAD.SHL.U32 R80, R224, 0x40, RZ ;  /* 0x00000040e0507824 */ /* 0x000fe200078e00ff */
[----:B------:R-:W-:Y:S01]  /*7ab0*/  SHF.R.S32.HI R13, RZ, 0x1f, R12 ;  /* 0x0000001fff0d7819 */ /* 0x000fe2000001140c */
[----:B------:R-:W-:Y:S01]  /*7ac0*/  BSSY B3, `(.L_x_521) ;  /* 0x0000072000037945 */ /* 0x000fe20003800000 */
[----:B------:R-:W-:Y:S02]  /*7ad0*/  LOP3.LUT R14, R14, 0x1c0, RZ, 0xc0, !PT ;  /* 0x000001c00e0e7812 */ /* 0x000fe400078ec0ff */
[----:B------:R-:W-:Y:S02]  /*7ae0*/  LEA.HI R13, R13, R12, RZ, 0x4 ;  /* 0x0000000c0d0d7211 */ /* 0x000fe400078f20ff */
[----:B------:R-:W-:-:S02]  /*7af0*/  LOP3.LUT R80, R80, 0x1c0, RZ, 0xc0, !PT ;  /* 0x000001c050507812 */ /* 0x000fc400078ec0ff */
[----:B------:R-:W-:Y:S02]  /*7b00*/  LEA.HI.SX32 R134, R13, R8, 0x1c ;  /* 0x000000080d867211 */ /* 0x000fe400078fe2ff */
[----:B------:R-:W-:Y:S02]  /*7b10*/  SHF.R.U32.HI R14, RZ, 0x3, R14 ;  /* 0x00000003ff0e7819 */ /* 0x000fe4000001160e */
[----:B------:R-:W-:-:S04]  /*7b20*/  SHF.R.S32.HI R13, RZ, 0x1f, R134 ;  /* 0x0000001fff0d7819 */ /* 0x000fc80000011486 */
[----:B------:R-:W-:Y:S01]  /*7b30*/  LEA.HI R13, R13, R134, RZ, 0x3 ;  /* 0x000000860d0d7211 */ /* 0x000fe200078f18ff */
[----:B------:R-:W-:-:S03]  /*7b40*/  IMAD.SHL.U32 R134, R134, 0x8, RZ ;  /* 0x0000000886867824 */ /* 0x000fc600078e00ff */
[----:B------:R-:W-:Y:S02]  /*7b50*/  SHF.R.S32.HI R13, RZ, 0x3, R13 ;  /* 0x00000003ff0d7819 */ /* 0x000fe4000001140d */
[----:B------:R-:W-:-:S04]  /*7b60*/  LOP3.LUT R12, R80, 0x38, R134, 0xf8, !PT ;  /* 0x00000038500c7812 */ /* 0x000fc800078ef886 */
[----:B------:R-:W-:Y:S01]  /*7b70*/  LOP3.LUT R12, R12, R14, RZ, 0x3c, !PT ;  /* 0x0000000e0c0c7212 */ /* 0x000fe200078e3cff */
[----:B---3--:R-:W-:-:S04]  /*7b80*/  IMAD R13, R13, 0x1400, R15 ;  /* 0x000014000d0d7824 */ /* 0x008fc800078e020f */
[----:B------:R-:W-:-:S04]  /*7b90*/  IMAD.IADD R12, R13, 0x1, R12 ;  /* 0x000000010d0c7824 */ /* 0x000fc800078e020c */
[C---:B------:R-:W-:Y:S02]  /*7ba0*/  IMAD R80, R213.reuse, 0x5000, R12 ;  /* 0x00005000d5507824 */ /* 0x040fe400078e020c */
[----:B------:R-:W-:Y:S02]  /*7bb0*/  IMAD R12, R213, 0x5000, R126 ;  /* 0x00005000d50c7824 */ /* 0x000fe400078e027e */
[--C-:B------:R-:W-:Y:S02]  /*7bc0*/  IMAD R80, R80, 0x2, R23.reuse ;  /* 0x0000000250507824 */ /* 0x100fe400078e0217 */
[----:B------:R-:W-:-:S04]  /*7bd0*/  IMAD R12, R12, 0x2, R23 ;  /* 0x000000020c0c7824 */ /* 0x000fc800078e0217 */
[----:B------:R-:W3:Y:S04]  /*7be0*/  LDS.128 R80, [R80+0x24400] ;  /* 0x0244000050507984 */ /* 0x000ee80000000c00 */
[----:B------:R-:W4:Y:S01]  /*7bf0*/  LDS.128 R12, [R12+0x24400] ;  /* 0x024400000c0c7984 */ /* 0x000f220000000c00 */
[----:B------:R-:W-:Y:S05]  /*7c00*/  @P3 BRA `(.L_x_522) ;  /* 0x0000000400743947 */ /* 0x000fea0003800000 */
[--C-:B------:R-:W-:Y:S02]  /*7c10*/  SHF.R.U64 R36, R36, 0x10, R37.reuse ;  /* 0x0000001024247819 */ /* 0x100fe40000001225 */
[----:B------:R-:W-:Y:S02]  /*7c20*/  SHF.R.U32.HI R135, RZ, 0x10, R37 ;  /* 0x00000010ff877819 */ /* 0x000fe40000011625 */
[----:B------:R-:W-:Y:S02]  /*7c30*/  SHF.R.U64 R37, R38, 0x10, R39 ;  /* 0x0000001026257819 */ /* 0x000fe40000001227 */
[--C-:B------:R-:W-:Y:S02]  /*7c40*/  SHF.R.U64 R38, R44, 0x10, R45.reuse ;  /* 0x000000102c267819 */ /* 0x100fe4000000122d */
[----:B------:R-:W-:Y:S02]  /*7c50*/  SHF.R.U32.HI R45, RZ, 0x10, R45 ;  /* 0x00000010ff2d7819 */ /* 0x000fe4000001162d */
[----:B------:R-:W-:-:S02]  /*7c60*/  PRMT R36, R136, 0x5432, R36 ;  /* 0x0000543288247816 */ /* 0x000fc40000000024 */
[----:B------:R-:W-:Y:S02]  /*7c70*/  PRMT R135, R136, 0x5410, R135 ;  /* 0x0000541088877816 */ /* 0x000fe40000000087 */
[----:B------:R-:W-:Y:S02]  /*7c80*/  SHF.R.U32.HI R136, RZ, 0x10, R39 ;  /* 0x00000010ff887819 */ /* 0x000fe40000011627 */
[--C-:B------:R-:W-:Y:S02]  /*7c90*/  SHF.R.U64 R44, R46, 0x10, R47.reuse ;  /* 0x000000102e2c7819 */ /* 0x100fe4000000122f */
[----:B------:R-:W-:Y:S02]  /*7ca0*/  SHF.R.U32.HI R141, RZ, 0x10, R47 ;  /* 0x00000010ff8d7819 */ /* 0x000fe4000001162f */
[----:B------:R-:W-:Y:S02]  /*7cb0*/  PRMT R46, R161, 0x5410, R45 ;  /* 0x00005410a12e7816 */ /* 0x000fe4000000002d */
[----:B------:R-:W-:-:S02]  /*7cc0*/  PRMT R39, R142, 0x5410, R37 ;  /* 0x000054108e277816 */ /* 0x000fc40000000025 */
[----:B------:R-:W-:Y:S01]  /*7cd0*/  PRMT R47, R142, 0x5432, R136 ;  /* 0x000054328e2f7816 */ /* 0x000fe20000000088 */
[----:B----4-:R-:W-:Y:S01]  /*7ce0*/  IMAD.U32 R142, R13, 0x10000, RZ ;  /* 0x000100000d8e7824 */ /* 0x010fe200078e00ff */
[----:B------:R-:W-:Y:S02]  /*7cf0*/  PRMT R37, R161, 0x5432, R38 ;  /* 0x00005432a1257816 */ /* 0x000fe40000000026 */
[----:B------:R-:W-:Y:S01]  /*7d00*/  PRMT R38, R143, 0x5432, R44 ;  /* 0x000054328f267816 */ /* 0x000fe2000000002c */
[----:B---3--:R-:W-:Y:S01]  /*7d10*/  IMAD.U32 R44, R81, 0x10000, RZ ;  /* 0x00010000512c7824 */ /* 0x008fe200078e00ff */
[----:B------:R-:W-:Y:S01]  /*7d20*/  PRMT R136, R143, 0x5410, R141 ;  /* 0x000054108f887816 */ /* 0x000fe2000000008d */
[C---:B------:R-:W-:Y:S01]  /*7d30*/  IMAD.U32 R141, R46.reuse, 0x10000, RZ ;  /* 0x000100002e8d7824 */ /* 0x040fe200078e00ff */
[----:B------:R-:W-:Y:S01]  /*7d40*/  LOP3.LUT R46, R46, 0xffff0000, RZ, 0xc0, !PT ;  /* 0xffff00002e2e7812 */ /* 0x000fe200078ec0ff */
[----:B------:R-:W-:Y:S01]  /*7d50*/  IMAD.U32 R143, R135, 0x10000, RZ ;  /* 0x00010000878f7824 */ /* 0x000fe200078e00ff */
[----:B------:R-:W-:Y:S01]  /*7d60*/  LOP3.LUT R81, R81, 0xffff0000, RZ, 0xc0, !PT ;  /* 0xffff000051517812 */ /* 0x000fe200078ec0ff */
[C---:B------:R-:W-:Y:S01]  /*7d70*/  FMUL.FTZ R45, R44.reuse, R141 ;  /* 0x0000008d2c2d7220 */ /* 0x040fe20000410000 */
[----:B------:R-:W-:Y:S01]  /*7d80*/  LOP3.LUT R135, R135, 0xffff0000, RZ, 0xc0, !PT ;  /* 0xffff000087877812 */ /* 0x000fe200078ec0ff */
[----:B------:R-:W-:-:S02]  /*7d90*/  FMUL.FTZ R44, R44, R143 ;  /* 0x0000008f2c2c7220 */ /* 0x000fc40000410000 */
[C---:B------:R-:W-:Y:S01]  /*7da0*/  FFMA.FTZ R45, R142.reuse, R143, -R45 ;  /* 0x0000008f8e2d7223 */ /* 0x040fe2000001082d */
[----:B------:R-:W-:Y:S02]  /*7db0*/  IMAD.U32 R143, R47, 0x10000, RZ ;  /* 0x000100002f8f7824 */ /* 0x000fe400078e00ff */
[----:B------:R-:W-:Y:S01]  /*7dc0*/  FFMA.FTZ R44, R142, R141, R44 ;  /* 0x0000008d8e2c7223 */ /* 0x000fe2000001002c */
[----:B------:R-:W-:Y:S01]  /*7dd0*/  LOP3.LUT R141, R13, 0xffff0000, RZ, 0xc0, !PT ;  /* 0xffff00000d8d7812 */ /* 0x000fe200078ec0ff */
[C---:B------:R-:W-:Y:S01]  /*7de0*/  FMUL.FTZ R13, R81.reuse, R46 ;  /* 0x0000002e510d7220 */ /* 0x040fe20000410000 */
[-C--:B------:R-:W-:Y:S01]  /*7df0*/  FMUL.FTZ R81, R81, R135.reuse ;  /* 0x0000008751517220 */ /* 0x080fe20000410000 */
[C---:B------:R-:W-:Y:S01]  /*7e00*/  IMAD.U32 R142, R83.reuse, 0x10000, RZ ;  /* 0x00010000538e7824 */ /* 0x040fe200078e00ff */
[----:B------:R-:W-:Y:S01]  /*7e10*/  LOP3.LUT R83, R83, 0xffff0000, RZ, 0xc0, !PT ;  /* 0xffff000053537812 */ /* 0x000fe200078ec0ff */
[----:B------:R-:W-:Y:S01]  /*7e20*/  FFMA.FTZ R13, R141, R135, -R13 ;  /* 0x000000878d0d7223 */ /* 0x000fe2000001080d */
[----:B------:R-:W-:-:S02]  /*7e30*/  IMAD.U32 R135, R136, 0x10000, RZ ;  /* 0x0001000088877824 */ /* 0x000fc400078e00ff */
[----:B------:R-:W-:Y:S01]  /*7e40*/  FFMA.FTZ R46, R141, R46, R81 ;  /* 0x0000002e8d2e7223 */ /* 0x000fe20000010051 */
[----:B------:R-:W-:Y:S01]  /*7e50*/  IMAD.U32 R141, R15, 0x10000, RZ ;  /* 0x000100000f8d7824 */ /* 0x000fe200078e00ff */
[----:B------:R-:W-:Y:S01]  /*7e60*/  LOP3.LUT R136, R136, 0xffff0000, RZ, 0xc0, !PT ;  /* 0xffff000088887812 */ /* 0x000fe200078ec0ff */
[C---:B------:R-:W-:Y:S01]  /*7e70*/  FMUL.FTZ R81, R142.reuse, R135 ;  /* 0x000000878e517220 */ /* 0x040fe20000410000 */
[----:B------:R-:W-:Y:S01]  /*7e80*/  FMUL.FTZ R142, R142, R143 ;  /* 0x0000008f8e8e7220 */ /* 0x000fe20000410000 */
[----:B------:R-:W-:Y:S01]  /*7e90*/  F2FP.BF16.F32.PACK_AB R13, R13, R45 ;  /* 0x0000002d0d0d723e */ /* 0x000fe200000010ff */
[----:B------:R-:W-:Y:S02]  /*7ea0*/  IMAD.U32 R45, R80, 0x10000, RZ ;  /* 0x00010000502d7824 */ /* 0x000fe400078e00ff */
[C---:B------:R-:W-:Y:S01]  /*7eb0*/  FFMA.FTZ R81, R141.reuse, R143, -R81 ;  /* 0x0000008f8d517223 */ /* 0x040fe20000010851 */
[----:B------:R-:W-:Y:S01]  /*7ec0*/  FFMA.FTZ R135, R141, R135, R142 ;  /* 0x000000878d877223 */ /* 0x000fe2000001008e */
[----:B------:R-:W-:-:S02]  /*7ed0*/  LOP3.LUT R141, R47, 0xffff0000, RZ, 0xc0, !PT ;  /* 0xffff00002f8d7812 */ /* 0x000fc400078ec0ff */
[----:B------:R-:W-:Y:S01]  /*7ee0*/  LOP3.LUT R47, R15, 0xffff0000, RZ, 0xc0, !PT ;  /* 0xffff00000f2f7812 */ /* 0x000fe200078ec0ff */
[C---:B------:R-:W-:Y:S01]  /*7ef0*/  FMUL.FTZ R15, R83.reuse, R136 ;  /* 0x00000088530f7220 */ /* 0x040fe20000410000 */
[----:B------:R-:W-:Y:S01]  /*7f00*/  F2FP.BF16.F32.PACK_AB R44, R46, R44 ;  /* 0x0000002c2e2c723e */ /* 0x000fe200000010ff */
[-C--:B------:R-:W-:Y:S01]  /*7f10*/  FMUL.FTZ R83, R83, R141.reuse ;  /* 0x0000008d53537220 */ /* 0x080fe20000410000 */
[----:B------:R-:W-:Y:S02]  /*7f20*/  IMAD.U32 R46, R37, 0x10000, RZ ;  /* 0x00010000252e7824 */ /* 0x000fe400078e00ff */
[----:B------:R-:W-:Y:S01]  /*7f30*/  FFMA.FTZ R15, R47, R141, -R15 ;  /* 0x0000008d2f0f7223 */ /* 0x000fe2000001080f */
[----:B------:R-:W-:Y:S01]  /*7f40*/  LOP3.LUT R37, R37, 0xffff0000, RZ, 0xc0, !PT ;  /* 0xffff000025257812 */ /* 0x000fe200078ec0ff */
[----:B------:R-:W-:Y:S01]  /*7f50*/  FFMA.FTZ R47, R47, R136, R83 ;  /* 0x000000882f2f7223 */ /* 0x000fe20000010053 */
[C---:B------:R-:W-:Y:S01]  /*7f60*/  IMAD.U32 R83, R36.reuse, 0x10000, RZ ;  /* 0x0001000024537824 */ /* 0x040fe200078e00ff */
[----:B------:R-:W-:-:S02]  /*7f70*/  LOP3.LUT R36, R36, 0xffff0000, RZ, 0xc0, !PT ;  /* 0xffff000024247812 */ /* 0x000fc400078ec0ff */
[----:B------:R-:W-:Y:S01]  /*7f80*/  F2FP.BF16.F32.PACK_AB R15, R15, R81 ;  /* 0x000000510f0f723e */ /* 0x000fe200000010ff */
[----:B------:R-:W-:Y:S01]  /*7f90*/  IMAD.U32 R81, R12, 0x10000, RZ ;  /* 0x000100000c517824 */ /* 0x000fe200078e00ff */
[----:B------:R-:W-:Y:S01]  /*7fa0*/  F2FP.BF16.F32.PACK_AB R47, R47, R135 ;  /* 0x000000872f2f723e */ /* 0x000fe200000010ff */
[C---:B------:R-:W-:Y:S01]  /*7fb0*/  FMUL.FTZ R135, R45.reuse, R46 ;  /* 0x0000002e2d877220 */ /* 0x040fe20000410000 */
[----:B------:R-:W-:-:S03]  /*7fc0*/  FMUL.FTZ R45, R45, R83 ;  /* 0x000000532d2d7220 */ /* 0x000fc60000410000 */
[C---:B------:R-:W-:Y:S01]  /*7fd0*/  FFMA.FTZ R135, R81.reuse, R83, -R135 ;  /* 0x0000005351877223 */ /* 0x040fe20000010887 */
[----:B------:R-:W-:Y:S01]  /*7fe0*/  FFMA.FTZ R45, R81, R46, R45 ;  /* 0x0000002e512d7223 */ /* 0x000fe2000001002d */
[----:B------:R-:W-:Y:S01]  /*7ff0*/  LOP3.LUT R46, R80, 0xffff0000, RZ, 0xc0, !PT ;  /* 0xffff0000502e7812 */ /* 0x000fe200078ec0ff */
[----:B------:R-:W-:Y:S01]  /*8000*/  IMAD.U32 R83, R82, 0x10000, RZ ;  /* 0x0001000052537824 */ /* 0x000fe200078e00ff */
[----:B------:R-:W-:-:S03]  /*8010*/  LOP3.LUT R80, R12, 0xffff0000, RZ, 0xc0, !PT ;  /* 0xffff00000c507812 */ /* 0x000fc600078ec0ff */
[C---:B------:R-:W-:Y:S01]  /*8020*/  FMUL.FTZ R12, R46.reuse, R37 ;  /* 0x000000252e0c7220 */ /* 0x040fe20000410000 */
[----:B------:R-:W-:-:S03]  /*8030*/  FMUL.FTZ R46, R46, R36 ;  /* 0x000000242e2e7220 */ /* 0x000fc60000410000 */
[C---:B------:R-:W-:Y:S01]  /*8040*/  FFMA.FTZ R12, R80.reuse, R36, -R12 ;  /* 0x00000024500c7223 */ /* 0x040fe2000001080c */
[----:B------:R-:W-:Y:S01]  /*8050*/  FFMA.FTZ R36, R80, R37, R46 ;  /* 0x0000002550247223 */ /* 0x000fe2000001002e */
[C---:B------:R-:W-:Y:S01]  /*8060*/  IMAD.U32 R46, R38.reuse, 0x10000, RZ ;  /* 0x00010000262e7824 */ /* 0x040fe200078e00ff */
[----:B------:R-:W-:Y:S01]  /*8070*/  LOP3.LUT R38, R38, 0xffff0000, RZ, 0xc0, !PT ;  /* 0xffff000026267812 */ /* 0x000fe200078ec0ff */
[C---:B------:R-:W-:Y:S01]  /*8080*/  IMAD.U32 R80, R39.reuse, 0x10000, RZ ;  /* 0x0001000027507824 */ /* 0x040fe200078e00ff */
[----:B------:R-:W-:Y:S01]  /*8090*/  LOP3.LUT R39, R39, 0xffff0000, RZ, 0xc0, !PT ;  /* 0xffff000027277812 */ /* 0x000fe200078ec0ff */
[C---:B------:R-:W-:Y:S01]  /*80a0*/  FMUL.FTZ R81, R83.reuse, R46 ;  /* 0x0000002e53517220 */ /* 0x040fe20000410000 */
[C---:B------:R-:W-:Y:S02]  /*80b0*/  IMAD.U32 R37, R14.reuse, 0x10000, RZ ;  /* 0x000100000e257824 */ /* 0x040fe400078e00ff */
[-C--:B------:R-:W-:Y:S01]  /*80c0*/  FMUL.FTZ R83, R83, R80.reuse ;  /* 0x0000005053537220 */ /* 0x080fe20000410000 */
[----:B------:R-:W-:Y:S01]  /*80d0*/  LOP3.LUT R14, R14, 0xffff0000, RZ, 0xc0, !PT ;  /* 0xffff00000e0e7812 */ /* 0x000fe200078ec0ff */
[----:B------:R-:W-:-:S02]  /*80e0*/  FFMA.FTZ R81, R37, R80, -R81 ;  /* 0x0000005025517223 */ /* 0x000fc40000010851 */
[----:B------:R-:W-:Y:S01]  /*80f0*/  FFMA.FTZ R83, R37, R46, R83 ;  /* 0x0000002e25537223 */ /* 0x000fe20000010053 */
[----:B------:R-:W-:Y:S02]  /*8100*/  LOP3.LUT R37, R82, 0xffff0000, RZ, 0xc0, !PT ;  /* 0xffff000052257812 */ /* 0x000fe400078ec0ff */
[----:B------:R-:W-:Y:S02]  /*8110*/  F2FP.BF16.F32.PACK_AB R36, R36, R45 ;  /* 0x0000002d2424723e */ /* 0x000fe400000010ff */
[----:B------:R-:W-:Y:S01]  /*8120*/  F2FP.BF16.F32.PACK_AB R12, R12, R135 ;  /* 0x000000870c0c723e */ /* 0x000fe200000010ff */
[CC--:B------:R-:W-:Y:S01]  /*8130*/  FMUL.FTZ R46, R37.reuse, R38.reuse ;  /* 0x00000026252e7220 */ /* 0x0c0fe20000410000 */
[-C--:B------:R-:W-:Y:S01]  /*8140*/  FMUL.FTZ R37, R37, R39.reuse ;  /* 0x0000002725257220 */ /* 0x080fe20000410000 */
[----:B------:R-:W-:Y:S02]  /*8150*/  IMAD.MOV.U32 R80, RZ, RZ, R36 ;  /* 0x000000ffff507224 */ /* 0x000fe400078e0024 */
[C---:B------:R-:W-:Y:S01]  /*8160*/  FFMA.FTZ R46, R14.reuse, R39, -R46 ;  /* 0x000000270e2e7223 */ /* 0x040fe2000001082e */
[----:B------:R-:W-:-:S04]  /*8170*/  FFMA.FTZ R37, R14, R38, R37 ;  /* 0x000000260e257223 */ /* 0x000fc80000010025 */
[----:B------:R-:W-:Y:S01]  /*8180*/  F2FP.BF16.F32.PACK_AB R46, R46, R81 ;  /* 0x000000512e2e723e */ /* 0x000fe200000010ff */
[----:B------:R-:W-:Y:S01]  /*8190*/  IMAD.MOV.U32 R81, RZ, RZ, R44 ;  /* 0x000000ffff517224 */ /* 0x000fe200078e002c */
[----:B------:R-:W-:-:S03]  /*81a0*/  F2FP.BF16.F32.PACK_AB R83, R37, R83 ;  /* 0x000000532553723e */ /* 0x000fc600000010ff */
[----:B------:R-:W-:Y:S02]  /*81b0*/  IMAD.MOV.U32 R14, RZ, RZ, R46 ;  /* 0x000000ffff0e7224 */ /* 0x000fe400078e002e */
[----:B------:R-:W-:Y:S01]  /*81c0*/  IMAD.MOV.U32 R82, RZ, RZ, R83 ;  /* 0x000000ffff527224 */ /* 0x000fe200078e0053 */
[----:B------:R-:W-:-:S07]  /*81d0*/  MOV R83, R47 ;  /* 0x0000002f00537202 */ /* 0x000fce0000000f00 */
.L_x_522:
[----:B------:R-:W-:Y:S05]  /*81e0*/  BSYNC B3 ;  /* 0x0000000000037941 */ /* 0x000fea0003800000 */
.L_x_521:
[----:B------:R-:W-:Y:S01]  /*81f0*/  LEA R36, P3, R9, R11, 0x1 ;  /* 0x0000000b09247211 */ /* 0x000fe200078608ff */
[----:B------:R-:W-:-:S03]  /*8200*/  ULDC.64 UR4, c[0x0][0x208] ;  /* 0x0000820000047ab9 */ /* 0x000fc60000000a00 */
[----:B--2---:R-:W-:Y:S02]  /*8210*/  LEA.HI.X R37, R9, R119, R27, 0x1, P3 ;  /* 0x0000007709257211 */ /* 0x004fe400018f0c1b */
[----:B------:R-:W-:-:S03]  /*8220*/  ISETP.GE.AND P3, PT, R134, R128, PT ;  /* 0x000000808600720c */ /* 0x000fc60003f66270 */
[----:B----4-:R2:W-:Y:S10]  /*8230*/  ST.E.128 desc[UR4][R36.64], R12 ;  /* 0x0000000c24007985 */ /* 0x0105f4000c101d04 */
[----:B--2---:R-:W-:-:S05]  /*8240*/  @!P3 IMAD.WIDE R12, R134, 0x2, R118 ;  /* 0x00000002860cb825 */ /* 0x004fca00078e0276 */
[----:B---3--:R3:W-:Y:S02]  /*8250*/  @!P3 ST.E.128 desc[UR4][R12.64], R80 ;  /* 0x000000500c00b985 */ /* 0x0087e4000c101d04 */
.L_x_520:
[----:B------:R-:W-:Y:S05]  /*8260*/  BSYNC B2 ;  /* 0x0000000000027941 */ /* 0x000fea0003800000 */
.L_x_519:
[----:B------:R-:W-:-:S13]  /*8270*/  ISETP.NE.AND P3, PT, R21, RZ, PT ;  /* 0x000000ff1500720c */ /* 0x000fda0003f65270 */
[----:B------:R-:W-:Y:S05]  /*8280*/  @!P3 BRA `(.L_x_518) ;  /* 0x000000080004b947 */ /* 0x000fea0003800000 */
[----:B------:R-:W4:Y:S01]  /*8290*/  LDL R15, [R1+0x5c] ;  /* 0x00005c00010f7983 */ /* 0x000f220000100800 */
[----:B---3--:R-:W-:Y:S01]  /*82a0*/  SEL R12, R111, R132, !P1 ;  /* 0x000000846f0c7207 */ /* 0x008fe20004800000 */
        /* <DEDUP_REMOVED lines=16> */
[----:B----4-:R-:W-:-:S04]  /*83b0*/  IMAD R13, R13, 0x1400, R15 ;  /* 0x000014000d0d7824 */ /* 0x010fc800078e020f */
        /* <DEDUP_REMOVED lines=8> */
[----:B------:R-:W-:Y:S01]  /*8440*/  SHF.R.U32.HI R46, RZ, 0x10, R41 ;  /* 0x00000010ff2e7819 */ /* 0x000fe20000011629 */
[----:B---3--:R-:W-:Y:S01]  /*8450*/  IMAD.U32 R81, R37, 0x10000, RZ ;  /* 0x0001000025517824 */ /* 0x008fe200078e00ff */
[--C-:B------:R-:W-:Y:S01]  /*8460*/  SHF.R.U64 R32, R32, 0x10, R33.reuse ;  /* 0x0000001020207819 */ /* 0x100fe20000001221 */
[----:B----4-:R-:W-:Y:S01]  /*8470*/  IMAD.U32 R47, R13, 0x10000, RZ ;  /* 0x000100000d2f7824 */ /* 0x010fe200078e00ff */
[----:B------:R-:W-:Y:S02]  /*8480*/  SHF.R.U32.HI R33, RZ, 0x10, R33 ;  /* 0x00000010ff217819 */ /* 0x000fe40000011621 */
[----:B------:R-:W-:Y:S02]  /*8490*/  PRMT R46, R158, 0x5410, R46 ;  /* 0x000054109e2e7816 */ /* 0x000fe4000000002e */
[----:B------:R-:W-:Y:S02]  /*84a0*/  SHF.R.U64 R34, R34, 0x10, R35 ;  /* 0x0000001022227819 */ /* 0x000fe40000001223 */
[----:B------:R-:W-:Y:S01]  /*84b0*/  PRMT R33, R160, 0x5410, R33 ;  /* 0x00005410a0217816 */ /* 0x000fe20000000021 */
[----:B------:R-:W-:Y:S01]  /*84c0*/  IMAD.U32 R80, R46, 0x10000, RZ ;  /* 0x000100002e507824 */ /* 0x000fe200078e00ff */
[----:B------:R-:W-:-:S02]  /*84d0*/  SHF.R.U32.HI R45, RZ, 0x10, R35 ;  /* 0x00000010ff2d7819 */ /* 0x000fc40000011623 */
[----:B------:R-:W-:Y:S02]  /*84e0*/  SHF.R.U64 R35, R40, 0x10, R41 ;  /* 0x0000001028237819 */ /* 0x000fe40000001229 */
[--C-:B------:R-:W-:Y:S02]  /*84f0*/  SHF.R.U64 R40, R42, 0x10, R43.reuse ;  /* 0x000000102a287819 */ /* 0x100fe4000000122b */
[----:B------:R-:W-:Y:S02]  /*8500*/  PRMT R41, R159, 0x5432, R34 ;  /* 0x000054329f297816 */ /* 0x000fe40000000022 */
[----:B------:R-:W-:Y:S01]  /*8510*/  SHF.R.U32.HI R42, RZ, 0x10, R43 ;  /* 0x00000010ff2a7819 */ /* 0x000fe2000001162b */
[----:B------:R-:W-:Y:S01]  /*8520*/  IMAD.U32 R43, R33, 0x10000, RZ ;  /* 0x00010000212b7824 */ /* 0x000fe200078e00ff */
[----:B------:R-:W-:Y:S01]  /*8530*/  PRMT R34, R159, 0x5410, R45 ;  /* 0x000054109f227816 */ /* 0x000fe2000000002d */
[----:B------:R-:W-:Y:S01]  /*8540*/  FMUL.FTZ R45, R81, R80 ;  /* 0x00000050512d7220 */ /* 0x000fe20000410000 */
[----:B------:R-:W-:-:S02]  /*8550*/  LOP3.LUT R46, R46, 0xffff0000, RZ, 0xc0, !PT ;  /* 0xffff00002e2e7812 */ /* 0x000fc400078ec0ff */
[----:B------:R-:W-:Y:S01]  /*8560*/  LOP3.LUT R37, R37, 0xffff0000, RZ, 0xc0, !PT ;  /* 0xffff000025257812 */ /* 0x000fe200078ec0ff */
[-C--:B------:R-:W-:Y:S01]  /*8570*/  FFMA.FTZ R45, R47, R43.reuse, -R45 ;  /* 0x0000002b2f2d7223 */ /* 0x080fe2000001082d */
[----:B------:R-:W-:Y:S01]  /*8580*/  FMUL.FTZ R43, R81, R43 ;  /* 0x0000002b512b7220 */ /* 0x000fe20000410000 */
[----:B------:R-:W-:Y:S01]  /*8590*/  LOP3.LUT R33, R33, 0xffff0000, RZ, 0xc0, !PT ;  /* 0xffff000021217812 */ /* 0x000fe200078ec0ff */
[----:B------:R-:W-:Y:S01]  /*85a0*/  IMAD.U32 R81, R39, 0x10000, RZ ;  /* 0x0001000027517824 */ /* 0x000fe200078e00ff */
[----:B------:R-:W-:Y:S01]  /*85b0*/  PRMT R42, R157, 0x5410, R42 ;  /* 0x000054109d2a7816 */ /* 0x000fe2000000002a */
[----:B------:R-:W-:Y:S01]  /*85c0*/  FFMA.FTZ R43, R47, R80, R43 ;  /* 0x000000502f2b7223 */ /* 0x000fe2000001002b */
[----:B------:R-:W-:Y:S01]  /*85d0*/  LOP3.LUT R47, R13, 0xffff0000, RZ, 0xc0, !PT ;  /* 0xffff00000d2f7812 */ /* 0x000fe200078ec0ff */
[----:B------:R-:W-:Y:S01]  /*85e0*/  FMUL.FTZ R13, R37, R46 ;  /* 0x0000002e250d7220 */ /* 0x000fe20000410000 */
[----:B------:R-:W-:Y:S01]  /*85f0*/  LOP3.LUT R39, R39, 0xffff0000, RZ, 0xc0, !PT ;  /* 0xffff000027277812 */ /* 0x000fe200078ec0ff */
[C---:B------:R-:W-:Y:S01]  /*8600*/  IMAD.U32 R80, R42.reuse, 0x10000, RZ ;  /* 0x000100002a507824 */ /* 0x040fe200078e00ff */
[----:B------:R-:W-:Y:S01]  /*8610*/  LOP3.LUT R42, R42, 0xffff0000, RZ, 0xc0, !PT ;  /* 0xffff00002a2a7812 */ /* 0x000fe200078ec0ff */
[-C--:B------:R-:W-:Y:S01]  /*8620*/  FFMA.FTZ R13, R47, R33.reuse, -R13 ;  /* 0x000000212f0d7223 */ /* 0x080fe2000001080d */
[----:B------:R-:W-:Y:S01]  /*8630*/  FMUL.FTZ R33, R37, R33 ;  /* 0x0000002125217220 */ /* 0x000fe20000410000 */
[----:B------:R-:W-:Y:S01]  /*8640*/  FMUL.FTZ R37, R81, R80 ;  /* 0x0000005051257220 */ /* 0x000fe20000410000 */
[----:B------:R-:W-:-:S02]  /*8650*/  PRMT R35, R158, 0x5432, R35 ;  /* 0x000054329e237816 */ /* 0x000fc40000000023 */
[----:B------:R-:W-:Y:S01]  /*8660*/  FFMA.FTZ R33, R47, R46, R33 ;  /* 0x0000002e2f217223 */ /* 0x000fe20000010021 */
[C---:B------:R-:W-:Y:S01]  /*8670*/  IMAD.U32 R47, R15.reuse, 0x10000, RZ ;  /* 0x000100000f2f7824 */ /* 0x040fe200078e00ff */
[----:B------:R-:W-:Y:S01]  /*8680*/  LOP3.LUT R15, R15, 0xffff0000, RZ, 0xc0, !PT ;  /* 0xffff00000f0f7812 */ /* 0x000fe200078ec0ff */
[C---:B------:R-:W-:Y:S01]  /*8690*/  IMAD.U32 R46, R34.reuse, 0x10000, RZ ;  /* 0x00010000222e7824 */ /* 0x040fe200078e00ff */
[----:B------:R-:W-:Y:S02]  /*86a0*/  LOP3.LUT R34, R34, 0xffff0000, RZ, 0xc0, !PT ;  /* 0xffff000022227812 */ /* 0x000fe400078ec0ff */
[----:B------:R-:W-:Y:S01]  /*86b0*/  PRMT R32, R160, 0x5432, R32 ;  /* 0x00005432a0207816 */ /* 0x000fe20000000020 */
[-C--:B------:R-:W-:Y:S01]  /*86c0*/  FFMA.FTZ R37, R47, R46.reuse, -R37 ;  /* 0x0000002e2f257223 */ /* 0x080fe20000010825 */
[----:B------:R-:W-:Y:S01]  /*86d0*/  FMUL.FTZ R46, R81, R46 ;  /* 0x0000002e512e7220 */ /* 0x000fe20000410000 */
[----:B------:R-:W-:Y:S02]  /*86e0*/  F2FP.BF16.F32.PACK_AB R33, R33, R43 ;  /* 0x0000002b2121723e */ /* 0x000fe400000010ff */
[----:B------:R-:W-:Y:S01]  /*86f0*/  PRMT R40, R157, 0x5432, R40 ;  /* 0x000054329d287816 */ /* 0x000fe20000000028 */
[----:B------:R-:W-:Y:S01]  /*8700*/  FFMA.FTZ R46, R47, R80, R46 ;  /* 0x000000502f2e7223 */ /* 0x000fe2000001002e */
[----:B------:R-:W-:Y:S01]  /*8710*/  FMUL.FTZ R47, R39, R42 ;  /* 0x0000002a272f7220 */ /* 0x000fe20000410000 */
[----:B------:R-:W-:-:S03]  /*8720*/  F2FP.BF16.F32.PACK_AB R13, R13, R45 ;  /* 0x0000002d0d0d723e */ /* 0x000fc600000010ff */
[-C--:B------:R-:W-:Y:S01]  /*8730*/  FFMA.FTZ R47, R15, R34.reuse, -R47 ;  /* 0x000000220f2f7223 */ /* 0x080fe2000001082f */
[----:B------:R-:W-:Y:S01]  /*8740*/  FMUL.FTZ R34, R39, R34 ;  /* 0x0000002227227220 */ /* 0x000fe20000410000 */
[----:B------:R-:W-:-:S03]  /*8750*/  IMAD.U32 R39, R36, 0x10000, RZ ;  /* 0x0001000024277824 */ /* 0x000fc600078e00ff */
[----:B------:R-:W-:Y:S01]  /*8760*/  F2FP.BF16.F32.PACK_AB R47, R47, R37 ;  /* 0x000000252f2f723e */ /* 0x000fe200000010ff */
[----:B------:R-:W-:Y:S01]  /*8770*/  FFMA.FTZ R34, R15, R42, R34 ;  /* 0x0000002a0f227223 */ /* 0x000fe20000010022 */
[C---:B------:R-:W-:Y:S01]  /*8780*/  IMAD.U32 R37, R35.reuse, 0x10000, RZ ;  /* 0x0001000023257824 */ /* 0x040fe200078e00ff */
[----:B------:R-:W-:Y:S01]  /*8790*/  LOP3.LUT R35, R35, 0xffff0000, RZ, 0xc0, !PT ;  /* 0xffff000023237812 */ /* 0x000fe200078ec0ff */
[C---:B------:R-:W-:Y:S01]  /*87a0*/  IMAD.U32 R42, R32.reuse, 0x10000, RZ ;  /* 0x00010000202a7824 */ /* 0x040fe200078e00ff */
[----:B------:R-:W-:Y:S01]  /*87b0*/  LOP3.LUT R32, R32, 0xffff0000, RZ, 0xc0, !PT ;  /* 0xffff000020207812 */ /* 0x000fe200078ec0ff */
[C---:B------:R-:W-:Y:S01]  /*87c0*/  FMUL.FTZ R43, R39.reuse, R37 ;  /* 0x00000025272b7220 */ /* 0x040fe20000410000 */
[----:B------:R-:W-:Y:S02]  /*87d0*/  IMAD.U32 R15, R12, 0x10000, RZ ;  /* 0x000100000c0f7824 */ /* 0x000fe400078e00ff */
[----:B------:R-:W-:Y:S01]  /*87e0*/  FMUL.FTZ R39, R39, R42 ;  /* 0x0000002a27277220 */ /* 0x000fe20000410000 */
[----:B------:R-:W-:Y:S01]  /*87f0*/  F2FP.BF16.F32.PACK_AB R34, R34, R46 ;  /* 0x0000002e2222723e */ /* 0x000fe200000010ff */
[----:B------:R-:W-:-:S02]  /*8800*/  FFMA.FTZ R43, R15, R42, -R43 ;  /* 0x0000002a0f2b7223 */ /* 0x000fc4000001082b */
        /* <DEDUP_REMOVED lines=12> */
[----:B------:R-:W-:Y:S01]  /*88d0*/  FMUL.FTZ R37, R42, R35 ;  /* 0x000000232a257220 */ /* 0x000fe20000410000 */
[----:B------:R-:W-:Y:S02]  /*88e0*/  IMAD.U32 R32, R14, 0x10000, RZ ;  /* 0x000100000e207824 */ /* 0x000fe400078e00ff */
[-C--:B------:R-:W-:Y:S01]  /*88f0*/  FMUL.FTZ R42, R42, R36.reuse ;  /* 0x000000242a2a7220 */ /* 0x080fe20000410000 */
[----:B------:R-:W-:Y:S01]  /*8900*/  LOP3.LUT R14, R14, 0xffff0000, RZ, 0xc0, !PT ;  /* 0xffff00000e0e7812 */ /* 0x000fe200078ec0ff */
[----:B------:R-:W-:-:S02]  /*8910*/  FFMA.FTZ R37, R32, R36, -R37 ;  /* 0x0000002420257223 */ /* 0x000fc40000010825 */
[----:B------:R-:W-:Y:S01]  /*8920*/  FFMA.FTZ R42, R32, R35, R42 ;  /* 0x00000023202a7223 */ /* 0x000fe2000001002a */
[----:B------:R-:W-:Y:S02]  /*8930*/  LOP3.LUT R32, R38, 0xffff0000, RZ, 0xc0, !PT ;  /* 0xffff000026207812 */ /* 0x000fe400078ec0ff */
[----:B------:R-:W-:Y:S01]  /*8940*/  F2FP.BF16.F32.PACK_AB R15, R15, R39 ;  /* 0x000000270f0f723e */ /* 0x000fe200000010ff */
[----:B------:R-:W-:Y:S01]  /*8950*/  IMAD.MOV.U32 R39, RZ, RZ, R34 ;  /* 0x000000ffff277224 */ /* 0x000fe200078e0022 */
[----:B------:R-:W-:Y:S01]  /*8960*/  F2FP.BF16.F32.PACK_AB R12, R12, R43 ;  /* 0x0000002b0c0c723e */ /* 0x000fe200000010ff */
[CC--:B------:R-:W-:Y:S01]  /*8970*/  FMUL.FTZ R35, R32.reuse, R40.reuse ;  /* 0x0000002820237220 */ /* 0x0c0fe20000410000 */
[-C--:B------:R-:W-:Y:S01]  /*8980*/  FMUL.FTZ R32, R32, R41.reuse ;  /* 0x0000002920207220 */ /* 0x080fe20000410000 */
[----:B------:R-:W-:Y:S02]  /*8990*/  IMAD.MOV.U32 R36, RZ, RZ, R15 ;  /* 0x000000ffff247224 */ /* 0x000fe400078e000f */
[C---:B------:R-:W-:Y:S01]  /*89a0*/  FFMA.FTZ R35, R14.reuse, R41, -R35 ;  /* 0x000000290e237223 */ /* 0x040fe20000010823 */
[----:B------:R-:W-:Y:S01]  /*89b0*/  FFMA.FTZ R32, R14, R40, R32 ;  /* 0x000000280e207223 */ /* 0x000fe20000010020 */
[----:B------:R-:W-:-:S03]  /*89c0*/  IMAD.MOV.U32 R15, RZ, RZ, R47 ;  /* 0x000000ffff0f7224 */ /* 0x000fc600078e002f */
[----:B------:R-:W-:Y:S01]  /*89d0*/  F2FP.BF16.F32.PACK_AB R35, R35, R37 ;  /* 0x000000252323723e */ /* 0x000fe200000010ff */
[----:B------:R-:W-:Y:S01]  /*89e0*/  IMAD.MOV.U32 R37, RZ, RZ, R33 ;  /* 0x000000ffff257224 */ /* 0x000fe200078e0021 */
[----:B------:R-:W-:-:S03]  /*89f0*/  F2FP.BF16.F32.PACK_AB R32, R32, R42 ;  /* 0x0000002a2020723e */ /* 0x000fc600000010ff */
[----:B------:R-:W-:Y:S02]  /*8a00*/  IMAD.MOV.U32 R14, RZ, RZ, R35 ;  /* 0x000000ffff0e7224 */ /* 0x000fe400078e0023 */
[----:B------:R-:W-:-:S07]  /*8a10*/  IMAD.MOV.U32 R38, RZ, RZ, R32 ;  /* 0x000000ffff267224 */ /* 0x000fce00078e0020 */
.L_x_524:
[----:B------:R-:W-:Y:S05]  /*8a20*/  BSYNC B2 ;  /* 0x0000000000027941 */ /* 0x000fea0003800000 */
.L_x_523:
[----:B------:R-:W-:Y:S01]  /*8a30*/  LEA R32, P3, R20, R11, 0x1 ;  /* 0x0000000b14207211 */ /* 0x000fe200078608ff */
[----:B------:R-:W-:-:S03]  /*8a40*/  ULDC.64 UR4, c[0x0][0x208] ;  /* 0x0000820000047ab9 */ /* 0x000fc60000000a00 */
[----:B--2---:R-:W-:Y:S02]  /*8a50*/  LEA.HI.X R33, R20, R119, R28, 0x1, P3 ;  /* 0x0000007714217211 */ /* 0x004fe400018f0c1c */
[----:B------:R-:W-:-:S03]  /*8a60*/  ISETP.GE.AND P3, PT, R44, R128, PT ;  /* 0x000000802c00720c */ /* 0x000fc60003f66270 */
[----:B----4-:R4:W-:Y:S10]  /*8a70*/  ST.E.128 desc[UR4][R32.64], R12 ;  /* 0x0000000c20007985 */ /* 0x0109f4000c101d04 */
[----:B------:R-:W-:-:S05]  /*8a80*/  @!P3 IMAD.WIDE R118, R44, 0x2, R118 ;  /* 0x000000022c76b825 */ /* 0x000fca00078e0276 */
[----:B---3--:R4:W-:Y:S02]  /*8a90*/  @!P3 ST.E.128 desc[UR4][R118.64], R36 ;  /* 0x000000247600b985 */ /* 0x0089e4000c101d04 */
.L_x_518:
[----:B------:R-:W-:Y:S05]  /*8aa0*/  BSYNC B1 ;  /* 0x0000000000017941 */ /* 0x000fea0003800000 */
.L_x_517:
[----:B------:R-:W-:-:S03]  /*8ab0*/  UMOV UR4, 0xffffffff ;  /* 0xffffffff00047882 */ /* 0x000fc60000000000 */
[----:B------:R-:W-:Y:S05]  /*8ac0*/  BRA.DIV UR4, `(.L_x_525) ;  /* 0x0000022604287947 */ /* 0x000fea000b800000 */
[----:B----4-:R4:W0:Y:S04]  /*8ad0*/  SHFL.IDX PT, R37, R116, 0x1, 0x181f ;  /* 0x00381f0074257f89 */ /* 0x01082800000e0000 */
[----:B---3--:R4:W3:Y:S02]  /*8ae0*/  SHFL.IDX PT, R11, R117, 0x1, 0x181f ;  /* 0x00381f00750b7f89 */ /* 0x0088e400000e0000 */
.L_x_831:
        /* <DEDUP_REMOVED lines=8> */
[----:B------:R-:W-:Y:S01]  /*8b70*/  VIADD R14, R224, 0x20 ;  /* 0x00000020e00e7836 */ /* 0x000fe20000000000 */
[----:B------:R-:W-:Y:S01]  /*8b80*/  ISETP.GE.AND P3, PT, R16, R110, PT ;  /* 0x0000006e1000720c */ /* 0x000fe20003f66270 */
[----:B------:R-:W-:Y:S01]  /*8b90*/  VIADD R32, R224, 0x20 ;  /* 0x00000020e0207836 */ /* 0x000fe20000000000 */
[----:B------:R-:W-:Y:S01]  /*8ba0*/  SHF.R.S32.HI R13, RZ, 0x1f, R12 ;  /* 0x0000001fff0d7819 */ /* 0x000fe2000001140c */
[----:B------:R-:W-:Y:S01]  /*8bb0*/  IMAD.SHL.U32 R14, R14, 0x40, RZ ;  /* 0x000000400e0e7824 */ /* 0x000fe200078e00ff */
[----:B------:R-:W-:Y:S01]  /*8bc0*/  BSSY B3, `(.L_x_530) ;  /* 0x0000072000037945 */ /* 0x000fe20003800000 */
[----:B------:R-:W-:Y:S01]  /*8bd0*/  IMAD.SHL.U32 R32, R32, 0x40, RZ ;  /* 0x0000004020207824 */ /* 0x000fe200078e00ff */
[----:B------:R-:W-:Y:S02]  /*8be0*/  LEA.HI R13, R13, R12, RZ, 0x4 ;  /* 0x0000000c0d0d7211 */ /* 0x000fe400078f20ff */
[----:B------:R-:W-:-:S02]  /*8bf0*/  LOP3.LUT R14, R14, 0x1c0, RZ, 0xc0, !PT ;  /* 0x000001c00e0e7812 */ /* 0x000fc400078ec0ff */
[----:B------:R-:W-:Y:S02]  /*8c00*/  LEA.HI.SX32 R40, R13, R8, 0x1c ;  /* 0x000000080d287211 */ /* 0x000fe400078fe2ff */
[----:B------:R-:W-:Y:S02]  /*8c10*/  LOP3.LUT R32, R32, 0x1c0, RZ, 0xc0, !PT ;  /* 0x000001c020207812 */ /* 0x000fe400078ec0ff */
[----:B------:R-:W-:Y:S02]  /*8c20*/  SHF.R.S32.HI R13, RZ, 0x1f, R40 ;  /* 0x0000001fff0d7819 */ /* 0x000fe40000011428 */
[----:B------:R-:W-:Y:S02]  /*8c30*/  SHF.R.U32.HI R14, RZ, 0x3, R14 ;  /* 0x00000003ff0e7819 */ /* 0x000fe4000001160e */
        /* <DEDUP_REMOVED lines=12> */
[----:B------:R-:W0:Y:S01]  /*8d00*/  LDS.128 R12, [R12+0x24400] ;  /* 0x024400000c0c7984 */ /* 0x000e220000000c00 */
[----:B------:R-:W-:Y:S05]  /*8d10*/  @P3 BRA `(.L_x_531) ;  /* 0x0000000400703947 */ /* 0x000fea0003800000 */
[--C-:B------:R-:W-:Y:S01]  /*8d20*/  SHF.R.U64 R41, R60, 0x10, R61.reuse ;  /* 0x000000103c297819 */ /* 0x100fe2000000123d */
[----:B---3--:R-:W-:Y:S01]  /*8d30*/  IMAD.U32 R47, R33, 0x10000, RZ ;  /* 0x00010000212f7824 */ /* 0x008fe200078e00ff */
[----:B------:R-:W-:Y:S01]  /*8d40*/  SHF.R.U32.HI R60, RZ, 0x10, R61 ;  /* 0x00000010ff3c7819 */ /* 0x000fe2000001163d */
[----:B0-----:R-:W-:Y:S01]  /*8d50*/  IMAD.U32 R45, R13, 0x10000, RZ ;  /* 0x000100000d2d7824 */ /* 0x001fe200078e00ff */
[--C-:B------:R-:W-:Y:S02]  /*8d60*/  SHF.R.U64 R38, R52, 0x10, R53.reuse ;  /* 0x0000001034267819 */ /* 0x100fe40000001235 */
[----:B------:R-:W-:Y:S02]  /*8d70*/  SHF.R.U32.HI R52, RZ, 0x10, R53 ;  /* 0x00000010ff347819 */ /* 0x000fe40000011635 */
[----:B------:R-:W-:Y:S02]  /*8d80*/  PRMT R60, R155, 0x5432, R60 ;  /* 0x000054329b3c7816 */ /* 0x000fe4000000003c */
[----:B------:R-:W-:-:S02]  /*8d90*/  PRMT R52, R153, 0x5432, R52 ;  /* 0x0000543299347816 */ /* 0x000fc40000000034 */
[----:B------:R-:W-:Y:S01]  /*8da0*/  LOP3.LUT R33, R33, 0xffff0000, RZ, 0xc0, !PT ;  /* 0xffff000021217812 */ /* 0x000fe200078ec0ff */
[C---:B------:R-:W-:Y:S01]  /*8db0*/  IMAD.U32 R46, R60.reuse, 0x10000, RZ ;  /* 0x000100003c2e7824 */ /* 0x040fe200078e00ff */
[----:B------:R-:W-:Y:S01]  /*8dc0*/  LOP3.LUT R60, R60, 0xffff0000, RZ, 0xc0, !PT ;  /* 0xffff00003c3c7812 */ /* 0x000fe200078ec0ff */
[----:B------:R-:W-:Y:S01]  /*8dd0*/  IMAD.U32 R43, R52, 0x10000, RZ ;  /* 0x00010000342b7824 */ /* 0x000fe200078e00ff */
[--C-:B------:R-:W-:Y:S01]  /*8de0*/  SHF.R.U64 R42, R62, 0x10, R63.reuse ;  /* 0x000000103e2a7819 */ /* 0x100fe2000000123f */
[----:B------:R-:W-:Y:S01]  /*8df0*/  FMUL.FTZ R44, R47, R46 ;  /* 0x0000002e2f2c7220 */ /* 0x000fe20000410000 */
[----:B------:R-:W-:Y:S02]  /*8e00*/  SHF.R.U32.HI R62, RZ, 0x10, R63 ;  /* 0x00000010ff3e7819 */ /* 0x000fe4000001163f */
[----:B------:R-:W-:Y:S01]  /*8e10*/  LOP3.LUT R52, R52, 0xffff0000, RZ, 0xc0, !PT ;  /* 0xffff000034347812 */ /* 0x000fe200078ec0ff */
[-C--:B------:R-:W-:Y:S01]  /*8e20*/  FFMA.FTZ R44, R45, R43.reuse, -R44 ;  /* 0x0000002b2d2c7223 */ /* 0x080fe2000001082c */
[----:B------:R-:W-:Y:S01]  /*8e30*/  FMUL.FTZ R43, R47, R43 ;  /* 0x0000002b2f2b7220 */ /* 0x000fe20000410000 */
[----:B------:R-:W-:-:S02]  /*8e40*/  SHF.R.U64 R39, R54, 0x10, R55 ;  /* 0x0000001036277819 */ /* 0x000fc40000001237 */
[----:B------:R-:W-:Y:S01]  /*8e50*/  SHF.R.U32.HI R54, RZ, 0x10, R55 ;  /* 0x00000010ff367819 */ /* 0x000fe20000011637 */
[----:B------:R-:W-:Y:S01]  /*8e60*/  FFMA.FTZ R43, R45, R46, R43 ;  /* 0x0000002e2d2b7223 */ /* 0x000fe2000001002b */
[----:B------:R-:W-:Y:S01]  /*8e70*/  LOP3.LUT R45, R13, 0xffff0000, RZ, 0xc0, !PT ;  /* 0xffff00000d2d7812 */ /* 0x000fe200078ec0ff */
[C---:B------:R-:W-:Y:S01]  /*8e80*/  FMUL.FTZ R13, R33.reuse, R60 ;  /* 0x0000003c210d7220 */ /* 0x040fe20000410000 */
[----:B------:R-:W-:Y:S01]  /*8e90*/  PRMT R62, R154, 0x5432, R62 ;  /* 0x000054329a3e7816 */ /* 0x000fe2000000003e */
[-C--:B------:R-:W-:Y:S01]  /*8ea0*/  FMUL.FTZ R33, R33, R52.reuse ;  /* 0x0000003421217220 */ /* 0x080fe20000410000 */
[----:B------:R-:W-:Y:S01]  /*8eb0*/  PRMT R54, R152, 0x5432, R54 ;  /* 0x0000543298367816 */ /* 0x000fe20000000036 */
[----:B------:R-:W-:Y:S01]  /*8ec0*/  FFMA.FTZ R13, R45, R52, -R13 ;  /* 0x000000342d0d7223 */ /* 0x000fe2000001080d */
[----:B------:R-:W-:Y:S01]  /*8ed0*/  SHF.L.U32 R52, R35, 0x10, RZ ;  /* 0x0000001023347819 */ /* 0x000fe200000006ff */
[C---:B------:R-:W-:Y:S02]  /*8ee0*/  IMAD.U32 R47, R62.reuse, 0x10000, RZ ;  /* 0x000100003e2f7824 */ /* 0x040fe400078e00ff */
[----:B------:R-:W-:Y:S01]  /*8ef0*/  FFMA.FTZ R33, R45, R60, R33 ;  /* 0x0000003c2d217223 */ /* 0x000fe20000010021 */
[----:B------:R-:W-:Y:S01]  /*8f00*/  IMAD.U32 R46, R15, 0x10000, RZ ;  /* 0x000100000f2e7824 */ /* 0x000fe200078e00ff */
[----:B------:R-:W-:Y:S01]  /*8f10*/  LOP3.LUT R62, R62, 0xffff0000, RZ, 0xc0, !PT ;  /* 0xffff00003e3e7812 */ /* 0x000fe200078ec0ff */
[----:B------:R-:W-:-:S02]  /*8f20*/  IMAD.U32 R45, R54, 0x10000, RZ ;  /* 0x00010000362d7824 */ /* 0x000fc400078e00ff */
[----:B------:R-:W-:Y:S01]  /*8f30*/  FMUL.FTZ R53, R52, R47 ;  /* 0x0000002f34357220 */ /* 0x000fe20000410000 */
[----:B------:R-:W-:Y:S02]  /*8f40*/  LOP3.LUT R35, R35, 0xffff0000, RZ, 0xc0, !PT ;  /* 0xffff000023237812 */ /* 0x000fe400078ec0ff */
[----:B------:R-:W-:Y:S01]  /*8f50*/  LOP3.LUT R54, R54, 0xffff0000, RZ, 0xc0, !PT ;  /* 0xffff000036367812 */ /* 0x000fe200078ec0ff */
[-C--:B------:R-:W-:Y:S01]  /*8f60*/  FFMA.FTZ R53, R46, R45.reuse, -R53 ;  /* 0x0000002d2e357223 */ /* 0x080fe20000010835 */
[----:B------:R-:W-:Y:S01]  /*8f70*/  FMUL.FTZ R45, R52, R45 ;  /* 0x0000002d342d7220 */ /* 0x000fe20000410000 */
[----:B------:R-:W-:Y:S02]  /*8f80*/  LOP3.LUT R15, R15, 0xffff0000, RZ, 0xc0, !PT ;  /* 0xffff00000f0f7812 */ /* 0x000fe400078ec0ff */
[----:B------:R-:W-:Y:S01]  /*8f90*/  PRMT R41, R155, 0x5410, R41 ;  /* 0x000054109b297816 */ /* 0x000fe20000000029 */
[----:B------:R-:W-:Y:S01]  /*8fa0*/  FFMA.FTZ R46, R46, R47, R45 ;  /* 0x0000002f2e2e7223 */ /* 0x000fe2000001002d */
[C---:B------:R-:W-:Y:S01]  /*8fb0*/  FMUL.FTZ R45, R35.reuse, R62 ;  /* 0x0000003e232d7220 */ /* 0x040fe20000410000 */
[----:B------:R-:W-:Y:S01]  /*8fc0*/  FMUL.FTZ R35, R35, R54 ;  /* 0x0000003623237220 */ /* 0x000fe20000410000 */
[----:B------:R-:W-:-:S02]  /*8fd0*/  PRMT R38, R153, 0x5410, R38 ;  /* 0x0000541099267816 */ /* 0x000fc40000000026 */
[----:B------:R-:W-:Y:S01]  /*8fe0*/  F2FP.BF16.F32.PACK_AB R13, R13, R44 ;  /* 0x0000002c0d0d723e */ /* 0x000fe200000010ff */
[----:B------:R-:W-:Y:S01]  /*8ff0*/  FFMA.FTZ R35, R15, R62, R35 ;  /* 0x0000003e0f237223 */ /* 0x000fe20000010023 */
[----:B------:R-:W-:Y:S01]  /*9000*/  F2FP.BF16.F32.PACK_AB R33, R33, R43 ;  /* 0x0000002b2121723e */ /* 0x000fe200000010ff */
[----:B------:R-:W-:Y:S02]  /*9010*/  IMAD.U32 R44, R32, 0x10000, RZ ;  /* 0x00010000202c7824 */ /* 0x000fe400078e00ff */
[----:B------:R-:W-:Y:S01]  /*9020*/  FFMA.FTZ R45, R15, R54, -R45 ;  /* 0x000000360f2d7223 */ /* 0x000fe2000001082d */
[----:B------:R-:W-:Y:S01]  /*9030*/  IMAD.U32 R43, R41, 0x10000, RZ ;  /* 0x00010000292b7824 */ /* 0x000fe200078e00ff */
[----:B------:R-:W-:Y:S01]  /*9040*/  F2FP.BF16.F32.PACK_AB R35, R35, R46 ;  /* 0x0000002e2323723e */ /* 0x000fe200000010ff */
[----:B------:R-:W-:Y:S01]  /*9050*/  IMAD.U32 R46, R38, 0x10000, RZ ;  /* 0x00010000262e7824 */ /* 0x000fe200078e00ff */
[----:B------:R-:W-:Y:S01]  /*9060*/  LOP3.LUT R41, R41, 0xffff0000, RZ, 0xc0, !PT ;  /* 0xffff000029297812 */ /* 0x000fe200078ec0ff */
[----:B------:R-:W-:Y:S01]  /*9070*/  FMUL.FTZ R47, R44, R43 ;  /* 0x0000002b2c2f7220 */ /* 0x000fe20000410000 */
[----:B------:R-:W-:-:S02]  /*9080*/  IMAD.U32 R15, R12, 0x10000, RZ ;  /* 0x000100000c0f7824 */ /* 0x000fc400078e00ff */
[-C--:B------:R-:W-:Y:S01]  /*9090*/  FMUL.FTZ R44, R44, R46.reuse ;  /* 0x0000002e2c2c7220 */ /* 0x080fe20000410000 */
[----:B------:R-:W-:Y:S01]  /*90a0*/  LOP3.LUT R38, R38, 0xffff0000, RZ, 0xc0, !PT ;  /* 0xffff000026267812 */ /* 0x000fe200078ec0ff */
[C---:B------:R-:W-:Y:S02]  /*90b0*/  FFMA.FTZ R47, R15.reuse, R46, -R47 ;  /* 0x0000002e0f2f7223 */ /* 0x040fe4000001082f */
[----:B------:R-:W-:Y:S01]  /*90c0*/  FFMA.FTZ R44, R15, R43, R44 ;  /* 0x0000002b0f2c7223 */ /* 0x000fe2000001002c */
[----:B------:R-:W-:Y:S01]  /*90d0*/  LOP3.LUT R15, R32, 0xffff0000, RZ, 0xc0, !PT ;  /* 0xffff0000200f7812 */ /* 0x000fe200078ec0ff */
[----:B------:R-:W-:Y:S01]  /*90e0*/  IMAD.U32 R46, R34, 0x10000, RZ ;  /* 0x00010000222e7824 */ /* 0x000fe200078e00ff */
[----:B------:R-:W-:Y:S02]  /*90f0*/  LOP3.LUT R32, R12, 0xffff0000, RZ, 0xc0, !PT ;  /* 0xffff00000c207812 */ /* 0x000fe400078ec0ff */
[----:B------:R-:W-:Y:S01]  /*9100*/  PRMT R42, R154, 0x5410, R42 ;  /* 0x000054109a2a7816 */ /* 0x000fe2000000002a */
[C---:B------:R-:W-:Y:S01]  /*9110*/  FMUL.FTZ R12, R15.reuse, R41 ;  /* 0x000000290f0c7220 */ /* 0x040fe20000410000 */
[----:B------:R-:W-:Y:S01]  /*9120*/  PRMT R39, R152, 0x5410, R39 ;  /* 0x0000541098277816 */ /* 0x000fe20000000027 */
[-C--:B------:R-:W-:Y:S01]  /*9130*/  FMUL.FTZ R15, R15, R38.reuse ;  /* 0x000000260f0f7220 */ /* 0x080fe20000410000 */
[----:B------:R-:W-:Y:S01]  /*9140*/  F2FP.BF16.F32.PACK_AB R45, R45, R53 ;  /* 0x000000352d2d723e */ /* 0x000fe200000010ff */
[----:B------:R-:W-:Y:S01]  /*9150*/  FFMA.FTZ R12, R32, R38, -R12 ;  /* 0x00000026200c7223 */ /* 0x000fe2000001080c */
[----:B------:R-:W-:-:S02]  /*9160*/  IMAD.U32 R38, R42, 0x10000, RZ ;  /* 0x000100002a267824 */ /* 0x000fc400078e00ff */
[----:B------:R-:W-:Y:S01]  /*9170*/  FFMA.FTZ R15, R32, R41, R15 ;  /* 0x00000029200f7223 */ /* 0x000fe2000001000f */
[C---:B------:R-:W-:Y:S01]  /*9180*/  IMAD.U32 R41, R39.reuse, 0x10000, RZ ;  /* 0x0001000027297824 */ /* 0x040fe200078e00ff */
[----:B------:R-:W-:Y:S01]  /*9190*/  LOP3.LUT R42, R42, 0xffff0000, RZ, 0xc0, !PT ;  /* 0xffff00002a2a7812 */ /* 0x000fe200078ec0ff */
[-C--:B------:R-:W-:Y:S01]  /*91a0*/  FMUL.FTZ R43, R46, R38.reuse ;  /* 0x000000262e2b7220 */ /* 0x080fe20000410000 */
[----:B------:R-:W-:Y:S02]  /*91b0*/  IMAD.U32 R32, R14, 0x10000, RZ ;  /* 0x000100000e207824 */ /* 0x000fe400078e00ff */
[-C--:B------:R-:W-:Y:S01]  /*91c0*/  FMUL.FTZ R46, R46, R41.reuse ;  /* 0x000000292e2e7220 */ /* 0x080fe20000410000 */
[----:B------:R-:W-:Y:S01]  /*91d0*/  LOP3.LUT R39, R39, 0xffff0000, RZ, 0xc0, !PT ;  /* 0xffff000027277812 */ /* 0x000fe200078ec0ff */
[C---:B------:R-:W-:Y:S02]  /*91e0*/  FFMA.FTZ R43, R32.reuse, R41, -R43 ;  /* 0x00000029202b7223 */ /* 0x040fe4000001082b */
[----:B------:R-:W-:Y:S01]  /*91f0*/  FFMA.FTZ R46, R32, R38, R46 ;  /* 0x00000026202e7223 */ /* 0x000fe2000001002e */
[----:B------:R-:W-:-:S02]  /*9200*/  LOP3.LUT R32, R34, 0xffff0000, RZ, 0xc0, !PT ;  /* 0xffff000022207812 */ /* 0x000fc400078ec0ff */
[----:B------:R-:W-:Y:S02]  /*9210*/  LOP3.LUT R14, R14, 0xffff0000, RZ, 0xc0, !PT ;  /* 0xffff00000e0e7812 */ /* 0x000fe400078ec0ff */
[----:B------:R-:W-:Y:S01]  /*9220*/  F2FP.BF16.F32.PACK_AB R15, R15, R44 ;  /* 0x0000002c0f0f723e */ /* 0x000fe200000010ff */
[CC--:B------:R-:W-:Y:S01]  /*9230*/  FMUL.FTZ R34, R32.reuse, R42.reuse ;  /* 0x0000002a20227220 */ /* 0x0c0fe20000410000 */
[----:B------:R-:W-:Y:S01]  /*9240*/  FMUL.FTZ R32, R32, R39 ;  /* 0x0000002720207220 */ /* 0x000fe20000410000 */
[----:B------:R-:W-:Y:S02]  /*9250*/  F2FP.BF16.F32.PACK_AB R12, R12, R47 ;  /* 0x0000002f0c0c723e */ /* 0x000fe400000010ff */
[C---:B------:R-:W-:Y:S01]  /*9260*/  FFMA.FTZ R34, R14.reuse, R39, -R34 ;  /* 0x000000270e227223 */ /* 0x040fe20000010822 */
[----:B------:R-:W-:-:S04]  /*9270*/  FFMA.FTZ R32, R14, R42, R32 ;  /* 0x0000002a0e207223 */ /* 0x000fc80000010020 */
[----:B------:R-:W-:Y:S02]  /*9280*/  F2FP.BF16.F32.PACK_AB R34, R34, R43 ;  /* 0x0000002b2222723e */ /* 0x000fe400000010ff */
[----:B------:R-:W-:Y:S01]  /*9290*/  F2FP.BF16.F32.PACK_AB R46, R32, R46 ;  /* 0x0000002e202e723e */ /* 0x000fe200000010ff */
[----:B------:R-:W-:Y:S02]  /*92a0*/  IMAD.MOV.U32 R32, RZ, RZ, R15 ;  /* 0x000000ffff207224 */ /* 0x000fe400078e000f */
[----:B------:R-:W-:Y:S02]  /*92b0*/  IMAD.MOV.U32 R14, RZ, RZ, R34 ;  /* 0x000000ffff0e7224 */ /* 0x000fe400078e0022 */
[----:B------:R-:W-:Y:S02]  /*92c0*/  IMAD.MOV.U32 R15, RZ, RZ, R45 ;  /* 0x000000ffff0f7224 */ /* 0x000fe400078e002d */
[----:B------:R-:W-:-:S07]  /*92d0*/  IMAD.MOV.U32 R34, RZ, RZ, R46 ;  /* 0x000000ffff227224 */ /* 0x000fce00078e002e */
.L_x_531:
[----:B------:R-:W-:Y:S05]  /*92e0*/  BSYNC B3 ;  /* 0x0000000000037941 */ /* 0x000fea0003800000 */
.L_x_530:
[----:B------:R-:W-:Y:S01]  /*92f0*/  LEA R38, P3, R9, R11, 0x1 ;  /* 0x0000000b09267211 */ /* 0x000fe200078608ff */
[----:B------:R-:W-:-:S03]  /*9300*/  ULDC.64 UR4, c[0x0][0x208] ;  /* 0x0000820000047ab9 */ /* 0x000fc60000000a00 */
[----:B0-----:R-:W-:Y:S02]  /*9310*/  LEA.HI.X R39, R9, R37, R27, 0x1, P3 ;  /* 0x0000002509277211 */ /* 0x001fe400018f0c1b */
[----:B------:R-:W-:-:S03]  /*9320*/  ISETP.GE.AND P3, PT, R40, R128, PT ;  /* 0x000000802800720c */ /* 0x000fc60003f66270 */
[----:B------:R0:W-:Y:S10]  /*9330*/  ST.E.128 desc[UR4][R38.64], R12 ;  /* 0x0000000c26007985 */ /* 0x0001f4000c101d04 */
[----:B0-----:R-:W-:-:S05]  /*9340*/  @!P3 IMAD.WIDE R12, R40, 0x2, R36 ;  /* 0x00000002280cb825 */ /* 0x001fca00078e0224 */
[----:B---3--:R3:W-:Y:S02]  /*9350*/  @!P3 ST.E.128 desc[UR4][R12.64], R32 ;  /* 0x000000200c00b985 */ /* 0x0087e4000c101d04 */
.L_x_529:
[----:B------:R-:W-:Y:S05]  /*9360*/  BSYNC B2 ;  /* 0x0000000000027941 */ /* 0x000fea0003800000 */
.L_x_528:
[----:B------:R-:W-:-:S13]  /*9370*/  ISETP.NE.AND P3, PT, R21, RZ, PT ;  /* 0x000000ff1500720c */ /* 0x000fda0003f65270 */
[----:B------:R-:W-:Y:S05]  /*9380*/  @!P3 BRA `(.L_x_527) ;  /* 0x000000080004b947 */ /* 0x000fea0003800000 */
[----:B------:R-:W5:Y:S01]  /*9390*/  LDL R15, [R1+0x58] ;  /* 0x00005800010f7983 */ /* 0x000f620000100800 */
[----:B---3--:R-:W-:Y:S01]  /*93a0*/  SEL R12, R111, R132, !P1 ;  /* 0x000000846f0c7207 */ /* 0x008fe20004800000 */
        /* <DEDUP_REMOVED lines=18> */
[----:B-----5:R-:W-:-:S04]  /*94d0*/  IMAD R13, R13, 0x1400, R15 ;  /* 0x000014000d0d7824 */ /* 0x020fc800078e020f */
        /* <DEDUP_REMOVED lines=16> */
[--C-:B------:R-:W-:Y:S01]  /*95e0*/  SHF.R.U64 R42, R58, 0x10, R59.reuse ;  /* 0x000000103a2a7819 */ /* 0x100fe2000000123b */
[C---:B------:R-:W-:Y:S01]  /*95f0*/  IMAD.U32 R46, R56.reuse, 0x10000, RZ ;  /* 0x00010000382e7824 */ /* 0x040fe200078e00ff */
[----:B------:R-:W-:Y:S01]  /*9600*/  LOP3.LUT R56, R56, 0xffff0000, RZ, 0xc0, !PT ;  /* 0xffff000038387812 */ /* 0x000fe200078ec0ff */
[----:B------:R-:W-:Y:S01]  /*9610*/  IMAD.U32 R43, R48, 0x10000, RZ ;  /* 0x00010000302b7824 */ /* 0x000fe200078e00ff */
[----:B------:R-:W-:Y:S01]  /*9620*/  LOP3.LUT R33, R33, 0xffff0000, RZ, 0xc0, !PT ;  /* 0xffff000021217812 */ /* 0x000fe200078ec0ff */
[----:B------:R-:W-:Y:S01]  /*9630*/  FMUL.FTZ R44, R47, R46 ;  /* 0x0000002e2f2c7220 */ /* 0x000fe20000410000 */
[----:B------:R-:W-:Y:S02]  /*9640*/  SHF.R.U32.HI R58, RZ, 0x10, R59 ;  /* 0x00000010ff3a7819 */ /* 0x000fe4000001163b */
[----:B------:R-:W-:Y:S01]  /*9650*/  SHF.R.U64 R39, R50, 0x10, R51 ;  /* 0x0000001032277819 */ /* 0x000fe20000001233 */
[-C--:B------:R-:W-:Y:S01]  /*9660*/  FFMA.FTZ R44, R45, R43.reuse, -R44 ;  /* 0x0000002b2d2c7223 */ /* 0x080fe2000001082c */
[----:B------:R-:W-:Y:S01]  /*9670*/  FMUL.FTZ R43, R47, R43 ;  /* 0x0000002b2f2b7220 */ /* 0x000fe20000410000 */
[----:B------:R-:W-:-:S02]  /*9680*/  LOP3.LUT R48, R48, 0xffff0000, RZ, 0xc0, !PT ;  /* 0xffff000030307812 */ /* 0x000fc400078ec0ff */
        /* <DEDUP_REMOVED lines=8> */
[----:B------:R-:W-:Y:S02]  /*9710*/  IMAD.U32 R48, R35, 0x10000, RZ ;  /* 0x0001000023307824 */ /* 0x000fe400078e00ff */
[----:B------:R-:W-:Y:S01]  /*9720*/  FFMA.FTZ R33, R45, R56, R33 ;  /* 0x000000382d217223 */ /* 0x000fe20000010021 */
[C---:B------:R-:W-:Y:S01]  /*9730*/  IMAD.U32 R47, R58.reuse, 0x10000, RZ ;  /* 0x000100003a2f7824 */ /* 0x040fe200078e00ff */
[----:B------:R-:W-:Y:S01]  /*9740*/  LOP3.LUT R58, R58, 0xffff0000, RZ, 0xc0, !PT ;  /* 0xffff00003a3a7812 */ /* 0x000fe200078ec0ff */
        /* <DEDUP_REMOVED lines=8> */
[----:B------:R-:W-:Y:S02]  /*97d0*/  PRMT R41, R151, 0x5410, R41 ;  /* 0x0000541097297816 */ /* 0x000fe40000000029 */
[----:B------:R-:W-:Y:S01]  /*97e0*/  PRMT R38, R148, 0x5432, R38 ;  /* 0x0000543294267816 */ /* 0x000fe20000000026 */
[----:B------:R-:W-:Y:S01]  /*97f0*/  FFMA.FTZ R46, R46, R47, R45 ;  /* 0x0000002f2e2e7223 */ /* 0x000fe2000001002d */
[C---:B------:R-:W-:Y:S01]  /*9800*/  FMUL.FTZ R45, R35.reuse, R58 ;  /* 0x0000003a232d7220 */ /* 0x040fe20000410000 */
[----:B------:R-:W-:Y:S01]  /*9810*/  FMUL.FTZ R35, R35, R50 ;  /* 0x0000003223237220 */ /* 0x000fe20000410000 */
[----:B------:R-:W-:Y:S01]  /*9820*/  F2FP.BF16.F32.PACK_AB R13, R13, R44 ;  /* 0x0000002c0d0d723e */ /* 0x000fe200000010ff */
[----:B------:R-:W-:Y:S01]  /*9830*/  IMAD.U32 R44, R32, 0x10000, RZ ;  /* 0x00010000202c7824 */ /* 0x000fe200078e00ff */
[----:B------:R-:W-:Y:S01]  /*9840*/  F2FP.BF16.F32.PACK_AB R33, R33, R43 ;  /* 0x0000002b2121723e */ /* 0x000fe200000010ff */
[----:B------:R-:W-:Y:S01]  /*9850*/  FFMA.FTZ R35, R15, R58, R35 ;  /* 0x0000003a0f237223 */ /* 0x000fe20000010023 */
[----:B------:R-:W-:-:S02]  /*9860*/  IMAD.U32 R43, R41, 0x10000, RZ ;  /* 0x00010000292b7824 */ /* 0x000fc400078e00ff */
[----:B------:R-:W-:Y:S01]  /*9870*/  FFMA.FTZ R45, R15, R50, -R45 ;  /* 0x000000320f2d7223 */ /* 0x000fe2000001082d */
[----:B------:R-:W-:Y:S01]  /*9880*/  IMAD.U32 R15, R12, 0x10000, RZ ;  /* 0x000100000c0f7824 */ /* 0x000fe200078e00ff */
[----:B------:R-:W-:Y:S01]  /*9890*/  LOP3.LUT R41, R41, 0xffff0000, RZ, 0xc0, !PT ;  /* 0xffff000029297812 */ /* 0x000fe200078ec0ff */
[----:B------:R-:W-:Y:S01]  /*98a0*/  FMUL.FTZ R47, R44, R43 ;  /* 0x0000002b2c2f7220 */ /* 0x000fe20000410000 */
[----:B------:R-:W-:Y:S01]  /*98b0*/  F2FP.BF16.F32.PACK_AB R35, R35, R46 ;  /* 0x0000002e2323723e */ /* 0x000fe200000010ff */
[C---:B------:R-:W-:Y:S01]  /*98c0*/  IMAD.U32 R46, R38.reuse, 0x10000, RZ ;  /* 0x00010000262e7824 */ /* 0x040fe200078e00ff */
[----:B------:R-:W-:Y:S02]  /*98d0*/  LOP3.LUT R38, R38, 0xffff0000, RZ, 0xc0, !PT ;  /* 0xffff000026267812 */ /* 0x000fe400078ec0ff */
[----:B------:R-:W-:Y:S01]  /*98e0*/  PRMT R42, R150, 0x5410, R42 ;  /* 0x00005410962a7816 */ /* 0x000fe2000000002a */
[-C--:B------:R-:W-:Y:S01]  /*98f0*/  FMUL.FTZ R44, R44, R46.reuse ;  /* 0x0000002e2c2c7220 */ /* 0x080fe20000410000 */
[----:B------:R-:W-:Y:S01]  /*9900*/  FFMA.FTZ R47, R15, R46, -R47 ;  /* 0x0000002e0f2f7223 */ /* 0x000fe2000001082f */
[----:B------:R-:W-:Y:S01]  /*9910*/  PRMT R39, R149, 0x5432, R39 ;  /* 0x0000543295277816 */ /* 0x000fe20000000027 */
[----:B------:R-:W-:-:S02]  /*9920*/  IMAD.U32 R46, R34, 0x10000, RZ ;  /* 0x00010000222e7824 */ /* 0x000fc400078e00ff */
[----:B------:R-:W-:Y:S01]  /*9930*/  FFMA.FTZ R44, R15, R43, R44 ;  /* 0x0000002b0f2c7223 */ /* 0x000fe2000001002c */
[----:B------:R-:W-:Y:S02]  /*9940*/  LOP3.LUT R15, R32, 0xffff0000, RZ, 0xc0, !PT ;  /* 0xffff0000200f7812 */ /* 0x000fe400078ec0ff */
[----:B------:R-:W-:Y:S02]  /*9950*/  LOP3.LUT R32, R12, 0xffff0000, RZ, 0xc0, !PT ;  /* 0xffff00000c207812 */ /* 0x000fe400078ec0ff */
[----:B------:R-:W-:Y:S01]  /*9960*/  F2FP.BF16.F32.PACK_AB R45, R45, R49 ;  /* 0x000000312d2d723e */ /* 0x000fe200000010ff */
        /* <DEDUP_REMOVED lines=15> */
[----:B------:R-:W-:Y:S02]  /*9a60*/  F2FP.BF16.F32.PACK_AB R15, R15, R44 ;  /* 0x0000002c0f0f723e */ /* 0x000fe400000010ff */
[----:B------:R-:W-:Y:S01]  /*9a70*/  F2FP.BF16.F32.PACK_AB R12, R12, R47 ;  /* 0x0000002f0c0c723e */ /* 0x000fe200000010ff */
[C---:B------:R-:W-:Y:S01]  /*9a80*/  FMUL.FTZ R34, R32.reuse, R42 ;  /* 0x0000002a20227220 */ /* 0x040fe20000410000 */
[----:B------:R-:W-:-:S03]  /*9a90*/  FMUL.FTZ R32, R32, R39 ;  /* 0x0000002720207220 */ /* 0x000fc60000410000 */
[C---:B------:R-:W-:Y:S01]  /*9aa0*/  FFMA.FTZ R34, R14.reuse, R39, -R34 ;  /* 0x000000270e227223 */ /* 0x040fe20000010822 */
[----:B------:R-:W-:-:S04]  /*9ab0*/  FFMA.FTZ R32, R14, R42, R32 ;  /* 0x0000002a0e207223 */ /* 0x000fc80000010020 */
[----:B------:R-:W-:Y:S02]  /*9ac0*/  F2FP.BF16.F32.PACK_AB R34, R34, R43 ;  /* 0x0000002b2222723e */ /* 0x000fe400000010ff */
[----:B------:R-:W-:Y:S01]  /*9ad0*/  F2FP.BF16.F32.PACK_AB R46, R32, R46 ;  /* 0x0000002e202e723e */ /* 0x000fe200000010ff */
[----:B------:R-:W-:Y:S01]  /*9ae0*/  IMAD.MOV.U32 R32, RZ, RZ, R15 ;  /* 0x000000ffff207224 */ /* 0x000fe200078e000f */
[----:B------:R-:W-:Y:S01]  /*9af0*/  MOV R15, R45 ;  /* 0x0000002d000f7202 */ /* 0x000fe20000000f00 */
[----:B------:R-:W-:Y:S02]  /*9b00*/  IMAD.MOV.U32 R14, RZ, RZ, R34 ;  /* 0x000000ffff0e7224 */ /* 0x000fe400078e0022 */
[----:B------:R-:W-:-:S07]  /*9b10*/  IMAD.MOV.U32 R34, RZ, RZ, R46 ;  /* 0x000000ffff227224 */ /* 0x000fce00078e002e */
.L_x_533:
[----:B------:R-:W-:Y:S05]  /*9b20*/  BSYNC B2 ;  /* 0x0000000000027941 */ /* 0x000fea0003800000 */
.L_x_532:
[----:B------:R-:W-:Y:S01]  /*9b30*/  LEA R38, P3, R20, R11, 0x1 ;  /* 0x0000000b14267211 */ /* 0x000fe200078608ff */
[----:B------:R-:W-:-:S03]  /*9b40*/  ULDC.64 UR4, c[0x0][0x208] ;  /* 0x0000820000047ab9 */ /* 0x000fc60000000a00 */
[----:B0-----:R-:W-:Y:S02]  /*9b50*/  LEA.HI.X R39, R20, R37, R28, 0x1, P3 ;  /* 0x0000002514277211 */ /* 0x001fe400018f0c1c */
[----:B------:R-:W-:-:S03]  /*9b60*/  ISETP.GE.AND P3, PT, R40, R128, PT ;  /* 0x000000802800720c */ /* 0x000fc60003f66270 */
[----:B------:R0:W-:Y:S10]  /*9b70*/  ST.E.128 desc[UR4][R38.64], R12 ;  /* 0x0000000c26007985 */ /* 0x0001f4000c101d04 */
[----:B------:R-:W-:-:S05]  /*9b80*/  @!P3 IMAD.WIDE R36, R40, 0x2, R36 ;  /* 0x000000022824b825 */ /* 0x000fca00078e0224 */
[----:B---3--:R0:W-:Y:S02]  /*9b90*/  @!P3 ST.E.128 desc[UR4][R36.64], R32 ;  /* 0x000000202400b985 */ /* 0x0081e4000c101d04 */
.L_x_527:
[----:B------:R-:W-:Y:S05]  /*9ba0*/  BSYNC B1 ;  /* 0x0000000000017941 */ /* 0x000fea0003800000 */
.L_x_526:
[----:B------:R-:W-:-:S03]  /*9bb0*/  UMOV UR4, 0xffffffff ;  /* 0xffffffff00047882 */ /* 0x000fc60000000000 */
[----:B------:R-:W-:Y:S05]  /*9bc0*/  BRA.DIV UR4, `(.L_x_534) ;  /* 0x0000021604347947 */ /* 0x000fea000b800000 */
[----:B-1--4-:R-:W1:Y:S04]  /*9bd0*/  SHFL.IDX PT, R116, R116, 0x2, 0x181f ;  /* 0x00581f0074747f89 */ /* 0x012e6800000e0000 */
[----:B------:R-:W4:Y:S02]  /*9be0*/  SHFL.IDX PT, R117, R117, 0x2, 0x181f ;  /* 0x00581f0075757f89 */ /* 0x000f2400000e0000 */
.L_x_835:
[----:B------:R-:W-:Y:S05]  /*9bf0*/  @P5 BRA `(.L_x_492) ;  /* 0x0000001800205947 */ /* 0x000fea0003800000 */
[----:B------:R-:W-:Y:S01]  /*9c00*/  ISETP.NE.AND P3, PT, R3, RZ, PT ;  /* 0x000000ff0300720c */ /* 0x000fe20003f65270 */
[----:B------:R-:W-:Y:S01]  /*9c10*/  BSSY B1, `(.L_x_535) ;  /* 0x0000086000017945 */ /* 0x000fe20003800000 */
[----:B0---4-:R-:W-:Y:S02]  /*9c20*/  IMAD.MOV.U32 R36, RZ, RZ, R117 ;  /* 0x000000ffff247224 */ /* 0x011fe400078e0075 */
[----:B-1----:R-:W-:-:S09]  /*9c30*/  IMAD.MOV.U32 R37, RZ, RZ, R116 ;  /* 0x000000ffff257224 */ /* 0x002fd200078e0074 */
[----:B------:R-:W-:Y:S05]  /*9c40*/  @!P3 BRA `(.L_x_536) ;  /* 0x000000080008b947 */ /* 0x000fea0003800000 */
[----:B------:R-:W4:Y:S01]  /*9c50*/  LDL R14, [R1+0x54] ;  /* 0x00005400010e7983 */ /* 0x000f220000100800 */
        /* <DEDUP_REMOVED lines=17> */
[----:B------:R-:W-:Y:S02]  /*9d70*/  LOP3.LUT R11, R15, 0x38, R40, 0xf8, !PT ;  /* 0x000000380f0b7812 */ /* 0x000fe400078ef828 */
[----:B------:R-:W-:Y:S02]  /*9d80*/  ISETP.GE.AND P3, PT, R40, R128, PT ;  /* 0x000000802800720c */ /* 0x000fe40003f66270 */
[----:B------:R-:W-:Y:S01]  /*9d90*/  LOP3.LUT R11, R11, R13, RZ, 0x3c, !PT ;  /* 0x0000000d0b0b7212 */ /* 0x000fe200078e3cff */
[----:B----4-:R-:W-:-:S04]  /*9da0*/  IMAD R12, R12, 0x1400, R14 ;  /* 0x000014000c0c7824 */ /* 0x010fc800078e020e */
[----:B------:R-:W-:Y:S02]  /*9db0*/  IMAD.IADD R11, R12, 0x1, R11 ;  /* 0x000000010c0b7824 */ /* 0x000fe400078e020b */
[C---:B------:R-:W-:Y:S02]  /*9dc0*/  IMAD R12, R213.reuse, 0x5000, R122 ;  /* 0x00005000d50c7824 */ /* 0x040fe400078e027a */
[----:B------:R-:W-:Y:S02]  /*9dd0*/  IMAD R32, R213, 0x5000, R11 ;  /* 0x00005000d5207824 */ /* 0x000fe400078e020b */
[--C-:B------:R-:W-:Y:S02]  /*9de0*/  IMAD R12, R12, 0x2, R23.reuse ;  /* 0x000000020c0c7824 */ /* 0x100fe400078e0217 */
[----:B------:R-:W-:-:S04]  /*9df0*/  IMAD R32, R32, 0x2, R23 ;  /* 0x0000000220207824 */ /* 0x000fc800078e0217 */
[----:B------:R-:W0:Y:S04]  /*9e00*/  LDS.128 R12, [R12+0x24400] ;  /* 0x024400000c0c7984 */ /* 0x000e280000000c00 */
[----:B------:R-:W1:Y:S01]  /*9e10*/  LDS.128 R32, [R32+0x24400] ;  /* 0x0244000020207984 */ /* 0x000e620000000c00 */
[----:B------:R-:W-:Y:S05]  /*9e20*/  @P4 BRA `(.L_x_538) ;  /* 0x0000000400744947 */ /* 0x000fea0003800000 */
[----:B------:R-:W-:Y:S01]  /*9e30*/  SHF.R.U32.HI R41, RZ, 0x10, R77 ;  /* 0x00000010ff297819 */ /* 0x000fe2000001164d */
[----:B-1----:R-:W-:Y:S01]  /*9e40*/  IMAD.U32 R43, R33, 0x10000, RZ ;  /* 0x00010000212b7824 */ /* 0x002fe200078e00ff */
[----:B------:R-:W-:Y:S01]  /*9e50*/  SHF.R.U32.HI R42, RZ, 0x10, R69 ;  /* 0x00000010ff2a7819 */ /* 0x000fe20000011645 */
[----:B0-----:R-:W-:Y:S01]  /*9e60*/  IMAD.U32 R38, R13, 0x10000, RZ ;  /* 0x000100000d267824 */ /* 0x001fe200078e00ff */
[----:B------:R-:W-:Y:S01]  /*9e70*/  PRMT R41, R147, 0x5432, R41 ;  /* 0x0000543293297816 */ /* 0x000fe20000000029 */
[----:B------:R-:W-:Y:S01]  /*9e80*/  IMAD.U32 R46, R35, 0x10000, RZ ;  /* 0x00010000232e7824 */ /* 0x000fe200078e00ff */
[----:B------:R-:W-:Y:S01]  /*9e90*/  PRMT R42, R145, 0x5432, R42 ;  /* 0x00005432912a7816 */ /* 0x000fe2000000002a */
[----:B------:R-:W-:Y:S01]  /*9ea0*/  IMAD.U32 R48, R34, 0x10000, RZ ;  /* 0x0001000022307824 */ /* 0x000fe200078e00ff */
[----:B------:R-:W-:Y:S01]  /*9eb0*/  LOP3.LUT R33, R33, 0xffff0000, RZ, 0xc0, !PT ;  /* 0xffff000021217812 */ /* 0x000fe200078ec0ff */
[C---:B------:R-:W-:Y:S01]  /*9ec0*/  IMAD.U32 R11, R41.reuse, 0x10000, RZ ;  /* 0x00010000290b7824 */ /* 0x040fe200078e00ff */
[----:B------:R-:W-:Y:S01]  /*9ed0*/  LOP3.LUT R41, R41, 0xffff0000, RZ, 0xc0, !PT ;  /* 0xffff000029297812 */ /* 0x000fe200078ec0ff */
[C---:B------:R-:W-:Y:S01]  /*9ee0*/  IMAD.U32 R39, R42.reuse, 0x10000, RZ ;  /* 0x000100002a277824 */ /* 0x040fe200078e00ff */
[----:B------:R-:W-:Y:S01]  /*9ef0*/  LOP3.LUT R42, R42, 0xffff0000, RZ, 0xc0, !PT ;  /* 0xffff00002a2a7812 */ /* 0x000fe200078ec0ff */
[C---:B------:R-:W-:Y:S01]  /*9f00*/  FMUL.FTZ R44, R43.reuse, R11 ;  /* 0x0000000b2b2c7220 */ /* 0x040fe20000410000 */
[----:B------:R-:W-:Y:S01]  /*9f10*/  SHF.R.U64 R76, R76, 0x10, R77 ;  /* 0x000000104c4c7819 */ /* 0x000fe2000000124d */
[-C--:B------:R-:W-:Y:S01]  /*9f20*/  FMUL.FTZ R43, R43, R39.reuse ;  /* 0x000000272b2b7220 */ /* 0x080fe20000410000 */
[----:B------:R-:W-:Y:S01]  /*9f30*/  SHF.R.U64 R68, R68, 0x10, R69 ;  /* 0x0000001044447819 */ /* 0x000fe20000001245 */
[C---:B------:R-:W-:Y:S01]  /*9f40*/  FFMA.FTZ R39, R38.reuse, R39, -R44 ;  /* 0x0000002726277223 */ /* 0x040fe2000001082c */
[----:B------:R-:W-:Y:S01]  /*9f50*/  PRMT R76, R147, 0x5410, R76 ;  /* 0x00005410934c7816 */ /* 0x000fe2000000004c */
[----:B------:R-:W-:Y:S01]  /*9f60*/  FFMA.FTZ R38, R38, R11, R43 ;  /* 0x0000000b26267223 */ /* 0x000fe2000001002b */
[----:B------:R-:W-:Y:S01]  /*9f70*/  LOP3.LUT R11, R13, 0xffff0000, RZ, 0xc0, !PT ;  /* 0xffff00000d0b7812 */ /* 0x000fe200078ec0ff */
[C---:B------:R-:W-:Y:S01]  /*9f80*/  FMUL.FTZ R13, R33.reuse, R41 ;  /* 0x00000029210d7220 */ /* 0x040fe20000410000 */
[----:B------:R-:W-:Y:S01]  /*9f90*/  FMUL.FTZ R33, R33, R42 ;  /* 0x0000002a21217220 */ /* 0x000fe20000410000 */
[----:B------:R-:W-:-:S02]  /*9fa0*/  PRMT R68, R145, 0x5410, R68 ;  /* 0x0000541091447816 */ /* 0x000fc40000000044 */
[C---:B------:R-:W-:Y:S01]  /*9fb0*/  FFMA.FTZ R13, R11.reuse, R42, -R13 ;  /* 0x0000002a0b0d7223 */ /* 0x040fe2000001080d */
[----:B------:R-:W-:Y:S01]  /*9fc0*/  FFMA.FTZ R11, R11, R41, R33 ;  /* 0x000000290b0b7223 */ /* 0x000fe20000010021 */
[----:B------:R-:W-:Y:S01]  /*9fd0*/  SHF.R.U32.HI R41, RZ, 0x10, R79 ;  /* 0x00000010ff297819 */ /* 0x000fe2000001164f */
[C---:B------:R-:W-:Y:S01]  /*9fe0*/  IMAD.U32 R42, R15.reuse, 0x10000, RZ ;  /* 0x000100000f2a7824 */ /* 0x040fe200078e00ff */
[----:B------:R-:W-:Y:S02]  /*9ff0*/  SHF.R.U32.HI R33, RZ, 0x10, R71 ;  /* 0x00000010ff217819 */ /* 0x000fe40000011647 */
[----:B------:R-:W-:Y:S02]  /*a000*/  PRMT R41, R146, 0x5432, R41 ;  /* 0x0000543292297816 */ /* 0x000fe40000000029 */
[----:B------:R-:W-:Y:S02]  /*a010*/  PRMT R33, R144, 0x5432, R33 ;  /* 0x0000543290217816 */ /* 0x000fe40000000021 */
[----:B------:R-:W-:Y:S01]  /*a020*/  LOP3.LUT R15, R15, 0xffff0000, RZ, 0xc0, !PT ;  /* 0xffff00000f0f7812 */ /* 0x000fe200078ec0ff */
[C---:B------:R-:W-:Y:S01]  /*a030*/  IMAD.U32 R43, R41.reuse, 0x10000, RZ ;  /* 0x00010000292b7824 */ /* 0x040fe200078e00ff */
[----:B------:R-:W-:Y:S01]  /*a040*/  LOP3.LUT R41, R41, 0xffff0000, RZ, 0xc0, !PT ;  /* 0xffff000029297812 */ /* 0x000fe200078ec0ff */
[C---:B------:R-:W-:Y:S01]  /*a050*/  IMAD.U32 R44, R33.reuse, 0x10000, RZ ;  /* 0x00010000212c7824 */ /* 0x040fe200078e00ff */
[----:B------:R-:W-:Y:S01]  /*a060*/  LOP3.LUT R33, R33, 0xffff0000, RZ, 0xc0, !PT ;  /* 0xffff000021217812 */ /* 0x000fe200078ec0ff */
[----:B------:R-:W-:Y:S01]  /*a070*/  FMUL.FTZ R45, R46, R43 ;  /* 0x0000002b2e2d7220 */ /* 0x000fe20000410000 */
[----:B------:R-:W-:Y:S01]  /*a080*/  SHF.R.U64 R78, R78, 0x10, R79 ;  /* 0x000000104e4e7819 */ /* 0x000fe2000000124f */
[-C--:B------:R-:W-:Y:S01]  /*a090*/  FMUL.FTZ R46, R46, R44.reuse ;  /* 0x0000002c2e2e7220 */ /* 0x080fe20000410000 */
[----:B------:R-:W-:Y:S01]  /*a0a0*/  SHF.R.U64 R70, R70, 0x10, R71 ;  /* 0x0000001046467819 */ /* 0x000fe20000001247 */
[----:B------:R-:W-:Y:S01]  /*a0b0*/  FFMA.FTZ R45, R42, R44, -R45 ;  /* 0x0000002c2a2d7223 */ /* 0x000fe2000001082d */
[----:B------:R-:W-:-:S02]  /*a0c0*/  IMAD.U32 R44, R32, 0x10000, RZ ;  /* 0x00010000202c7824 */ /* 0x000fc400078e00ff */
[----:B------:R-:W-:Y:S01]  /*a0d0*/  FFMA.FTZ R46, R42, R43, R46 ;  /* 0x0000002b2a2e7223 */ /* 0x000fe2000001002e */
[----:B------:R-:W-:Y:S02]  /*a0e0*/  LOP3.LUT R42, R35, 0xffff0000, RZ, 0xc0, !PT ;  /* 0xffff0000232a7812 */ /* 0x000fe400078ec0ff */
[----:B------:R-:W-:Y:S02]  /*a0f0*/  LOP3.LUT R32, R32, 0xffff0000, RZ, 0xc0, !PT ;  /* 0xffff000020207812 */ /* 0x000fe400078ec0ff */
[----:B------:R-:W-:Y:S01]  /*a100*/  PRMT R78, R146, 0x5410, R78 ;  /* 0x00005410924e7816 */ /* 0x000fe2000000004e */
[C---:B------:R-:W-:Y:S01]  /*a110*/  FMUL.FTZ R35, R42.reuse, R41 ;  /* 0x000000292a237220 */ /* 0x040fe20000410000 */
[-C--:B------:R-:W-:Y:S01]  /*a120*/  FMUL.FTZ R42, R42, R33.reuse ;  /* 0x000000212a2a7220 */ /* 0x080fe20000410000 */
[----:B------:R-:W-:Y:S02]  /*a130*/  PRMT R70, R144, 0x5410, R70 ;  /* 0x0000541090467816 */ /* 0x000fe40000000046 */
[C---:B------:R-:W-:Y:S01]  /*a140*/  FFMA.FTZ R35, R15.reuse, R33, -R35 ;  /* 0x000000210f237223 */ /* 0x040fe20000010823 */
[----:B------:R-:W-:Y:S01]  /*a150*/  FFMA.FTZ R42, R15, R41, R42 ;  /* 0x000000290f2a7223 */ /* 0x000fe2000001002a */
[C---:B------:R-:W-:Y:S01]  /*a160*/  IMAD.U32 R33, R76.reuse, 0x10000, RZ ;  /* 0x000100004c217824 */ /* 0x040fe200078e00ff */
[----:B------:R-:W-:Y:S01]  /*a170*/  LOP3.LUT R76, R76, 0xffff0000, RZ, 0xc0, !PT ;  /* 0xffff00004c4c7812 */ /* 0x000fe200078ec0ff */
[C---:B------:R-:W-:Y:S01]  /*a180*/  IMAD.U32 R41, R68.reuse, 0x10000, RZ ;  /* 0x0001000044297824 */ /* 0x040fe200078e00ff */
[----:B------:R-:W-:Y:S01]  /*a190*/  LOP3.LUT R68, R68, 0xffff0000, RZ, 0xc0, !PT ;  /* 0xffff000044447812 */ /* 0x000fe200078ec0ff */
[----:B------:R-:W-:Y:S01]  /*a1a0*/  FMUL.FTZ R43, R44, R33 ;  /* 0x000000212c2b7220 */ /* 0x000fe20000410000 */
[----:B------:R-:W-:-:S02]  /*a1b0*/  IMAD.U32 R15, R12, 0x10000, RZ ;  /* 0x000100000c0f7824 */ /* 0x000fc400078e00ff */
[-C--:B------:R-:W-:Y:S01]  /*a1c0*/  FMUL.FTZ R44, R44, R41.reuse ;  /* 0x000000292c2c7220 */ /* 0x080fe20000410000 */
[----:B------:R-:W-:Y:S01]  /*a1d0*/  LOP3.LUT R12, R12, 0xffff0000, RZ, 0xc0, !PT ;  /* 0xffff00000c0c7812 */ /* 0x000fe200078ec0ff */
[C---:B------:R-:W-:Y:S02]  /*a1e0*/  FFMA.FTZ R43, R15.reuse, R41, -R43 ;  /* 0x000000290f2b7223 */ /* 0x040fe4000001082b */
[----:B------:R-:W-:Y:S01]  /*a1f0*/  FFMA.FTZ R44, R15, R33, R44 ;  /* 0x000000210f2c7223 */ /* 0x000fe2000001002c */
[C---:B------:R-:W-:Y:S01]  /*a200*/  FMUL.FTZ R15, R32.reuse, R76 ;  /* 0x0000004c200f7220 */ /* 0x040fe20000410000 */
[-C--:B------:R-:W-:Y:S01]  /*a210*/  FMUL.FTZ R32, R32, R68.reuse ;  /* 0x0000004420207220 */ /* 0x080fe20000410000 */
[----:B------:R-:W-:Y:S01]  /*a220*/  IMAD.U32 R33, R78, 0x10000, RZ ;  /* 0x000100004e217824 */ /* 0x000fe200078e00ff */
[----:B------:R-:W-:Y:S01]  /*a230*/  LOP3.LUT R34, R34, 0xffff0000, RZ, 0xc0, !PT ;  /* 0xffff000022227812 */ /* 0x000fe200078ec0ff */
[----:B------:R-:W-:Y:S02]  /*a240*/  IMAD.U32 R41, R70, 0x10000, RZ ;  /* 0x0001000046297824 */ /* 0x000fe400078e00ff */
[C---:B------:R-:W-:Y:S01]  /*a250*/  FFMA.FTZ R15, R12.reuse, R68, -R15 ;  /* 0x000000440c0f7223 */ /* 0x040fe2000001080f */
[----:B------:R-:W-:Y:S01]  /*a260*/  FFMA.FTZ R32, R12, R76, R32 ;  /* 0x0000004c0c207223 */ /* 0x000fe20000010020 */
[----:B------:R-:W-:Y:S01]  /*a270*/  FMUL.FTZ R47, R48, R33 ;  /* 0x00000021302f7220 */ /* 0x000fe20000410000 */
[----:B------:R-:W-:-:S02]  /*a280*/  IMAD.U32 R12, R14, 0x10000, RZ ;  /* 0x000100000e0c7824 */ /* 0x000fc400078e00ff */
[-C--:B------:R-:W-:Y:S01]  /*a290*/  FMUL.FTZ R48, R48, R41.reuse ;  /* 0x0000002930307220 */ /* 0x080fe20000410000 */
[----:B------:R-:W-:Y:S01]  /*a2a0*/  LOP3.LUT R78, R78, 0xffff0000, RZ, 0xc0, !PT ;  /* 0xffff00004e4e7812 */ /* 0x000fe200078ec0ff */
[C---:B------:R-:W-:Y:S02]  /*a2b0*/  FFMA.FTZ R47, R12.reuse, R41, -R47 ;  /* 0x000000290c2f7223 */ /* 0x040fe4000001082f */
[----:B------:R-:W-:Y:S01]  /*a2c0*/  FFMA.FTZ R48, R12, R33, R48 ;  /* 0x000000210c307223 */ /* 0x000fe20000010030 */
[----:B------:R-:W-:Y:S01]  /*a2d0*/  LOP3.LUT R70, R70, 0xffff0000, RZ, 0xc0, !PT ;  /* 0xffff000046467812 */ /* 0x000fe200078ec0ff */
[----:B------:R-:W-:Y:S01]  /*a2e0*/  FMUL.FTZ R12, R34, R78 ;  /* 0x0000004e220c7220 */ /* 0x000fe20000410000 */
[----:B------:R-:W-:Y:S02]  /*a2f0*/  LOP3.LUT R14, R14, 0xffff0000, RZ, 0xc0, !PT ;  /* 0xffff00000e0e7812 */ /* 0x000fe400078ec0ff */
[----:B------:R-:W-:Y:S01]  /*a300*/  F2FP.BF16.F32.PACK_AB R15, R15, R43 ;  /* 0x0000002b0f0f723e */ /* 0x000fe200000010ff */
[-C--:B------:R-:W-:Y:S01]  /*a310*/  FMUL.FTZ R34, R34, R70.reuse ;  /* 0x0000004622227220 */ /* 0x080fe20000410000 */
[----:B------:R-:W-:Y:S01]  /*a320*/  F2FP.BF16.F32.PACK_AB R35, R35, R45 ;  /* 0x0000002d2323723e */ /* 0x000fe200000010ff */
[C---:B------:R-:W-:Y:S01]  /*a330*/  FFMA.FTZ R12, R14.reuse, R70, -R12 ;  /* 0x000000460e0c7223 */ /* 0x040fe2000001080c */
[----:B------:R-:W-:Y:S01]  /*a340*/  F2FP.BF16.F32.PACK_AB R11, R11, R38 ;  /* 0x000000260b0b723e */ /* 0x000fe200000010ff */
[----:B------:R-:W-:Y:S01]  /*a350*/  FFMA.FTZ R34, R14, R78, R34 ;  /* 0x0000004e0e227223 */ /* 0x000fe20000010022 */
[----:B------:R-:W-:-:S02]  /*a360*/  F2FP.BF16.F32.PACK_AB R42, R42, R46 ;  /* 0x0000002e2a2a723e */ /* 0x000fc400000010ff */
[----:B------:R-:W-:Y:S01]  /*a370*/  F2FP.BF16.F32.PACK_AB R47, R12, R47 ;  /* 0x0000002f0c2f723e */ /* 0x000fe200000010ff */
[----:B------:R-:W-:Y:S01]  /*a380*/  IMAD.MOV.U32 R12, RZ, RZ, R15 ;  /* 0x000000ffff0c7224 */ /* 0x000fe200078e000f */
[----:B------:R-:W-:Y:S01]  /*a390*/  F2FP.BF16.F32.PACK_AB R13, R13, R39 ;  /* 0x000000270d0d723e */ /* 0x000fe200000010ff */
[----:B------:R-:W-:Y:S01]  /*a3a0*/  IMAD.MOV.U32 R15, RZ, RZ, R35 ;  /* 0x000000ffff0f7224 */ /* 0x000fe200078e0023 */
[----:B------:R-:W-:Y:S01]  /*a3b0*/  F2FP.BF16.F32.PACK_AB R32, R32, R44 ;  /* 0x0000002c2020723e */ /* 0x000fe200000010ff */
[----:B------:R-:W-:Y:S01]  /*a3c0*/  IMAD.MOV.U32 R33, RZ, RZ, R11 ;  /* 0x000000ffff217224 */ /* 0x000fe200078e000b */
[----:B------:R-:W-:Y:S01]  /*a3d0*/  F2FP.BF16.F32.PACK_AB R34, R34, R48 ;  /* 0x000000302222723e */ /* 0x000fe200000010ff */
[----:B------:R-:W-:Y:S02]  /*a3e0*/  IMAD.MOV.U32 R14, RZ, RZ, R47 ;  /* 0x000000ffff0e7224 */ /* 0x000fe400078e002f */
[----:B------:R-:W-:-:S07]  /*a3f0*/  IMAD.MOV.U32 R35, RZ, RZ, R42 ;  /* 0x000000ffff237224 */ /* 0x000fce00078e002a */
.L_x_538:
[----:B------:R-:W-:Y:S05]  /*a400*/  BSYNC B2 ;  /* 0x0000000000027941 */ /* 0x000fea0003800000 */
.L_x_537:
[C---:B------:R-:W-:Y:S01]  /*a410*/  LEA R38, P4, R9.reuse, R117, 0x1 ;  /* 0x0000007509267211 */ /* 0x040fe200078808ff */
[----:B------:R-:W-:Y:S01]  /*a420*/  @!P3 IMAD.WIDE R40, R40, 0x2, R36 ;  /* 0x000000022828b825 */ /* 0x000fe200078e0224 */
[----:B------:R-:W-:Y:S02]  /*a430*/  ULDC.64 UR4, c[0x0][0x208] ;  /* 0x0000820000047ab9 */ /* 0x000fe40000000a00 */
[----:B------:R-:W-:-:S05]  /*a440*/  LEA.HI.X R39, R9, R116, R27, 0x1, P4 ;  /* 0x0000007409277211 */ /* 0x000fca00020f0c1b */
[----:B0-----:R0:W-:Y:S04]  /*a450*/  ST.E.128 desc[UR4][R38.64], R12 ;  /* 0x0000000c26007985 */ /* 0x0011e8000c101d04 */
[----:B-1----:R0:W-:Y:S02]  /*a460*/  @!P3 ST.E.128 desc[UR4][R40.64], R32 ;  /* 0x000000202800b985 */ /* 0x0021e4000c101d04 */
.L_x_536:
[----:B------:R-:W-:Y:S05]  /*a470*/  BSYNC B1 ;  /* 0x0000000000017941 */ /* 0x000fea0003800000 */
.L_x_535:
[----:B------:R-:W-:-:S13]  /*a480*/  ISETP.NE.AND P3, PT, R21, RZ, PT ;  /* 0x000000ff1500720c */ /* 0x000fda0003f65270 */
[----:B------:R-:W-:Y:S05]  /*a490*/  @!P3 BRA `(.L_x_492) ;  /* 0x0000000c00f8b947 */ /* 0x000fea0003800000 */
[----:B0-----:R-:W4:Y:S01]  /*a4a0*/  LDL R15, [R1+0x54] ;  /* 0x00005400010f7983 */ /* 0x001f220000100800 */
[----:B------:R-:W-:Y:S01]  /*a4b0*/  SEL R132, R111, R132, !P1 ;  /* 0x000000846f847207 */ /* 0x000fe20004800000 */
[----:B------:R-:W-:Y:S01]  /*a4c0*/  VIADD R14, R224, 0x40 ;  /* 0x00000040e00e7836 */ /* 0x000fe20000000000 */
[----:B------:R-:W-:Y:S01]  /*a4d0*/  ISETP.GE.AND P4, PT, R214, R110, PT ;  /* 0x0000006ed600720c */ /* 0x000fe20003f86270 */
[----:B---3--:R-:W-:Y:S01]  /*a4e0*/  VIADD R32, R224, 0x40 ;  /* 0x00000040e0207836 */ /* 0x008fe20000000000 */
[----:B------:R-:W-:Y:S01]  /*a4f0*/  SHF.R.S32.HI R11, RZ, 0x1f, R132 ;  /* 0x0000001fff0b7819 */ /* 0x000fe20000011484 */
[----:B------:R-:W-:Y:S01]  /*a500*/  IMAD.SHL.U32 R14, R14, 0x40, RZ ;  /* 0x000000400e0e7824 */ /* 0x000fe200078e00ff */
[----:B------:R-:W-:Y:S01]  /*a510*/  LEA R38, P3, R20, R117, 0x1 ;  /* 0x0000007514267211 */ /* 0x000fe200078608ff */
[----:B------:R-:W-:Y:S01]  /*a520*/  IMAD.SHL.U32 R32, R32, 0x40, RZ ;  /* 0x0000004020207824 */ /* 0x000fe200078e00ff */
[----:B------:R-:W-:Y:S01]  /*a530*/  LEA.HI R11, R11, R132, RZ, 0x4 ;  /* 0x000000840b0b7211 */ /* 0x000fe200078f20ff */
[----:B------:R-:W-:Y:S01]  /*a540*/  BSSY B1, `(.L_x_539) ;  /* 0x0000073000017945 */ /* 0x000fe20003800000 */
[----:B------:R-:W-:-:S02]  /*a550*/  LOP3.LUT R14, R14, 0x1c0, RZ, 0xc0, !PT ;  /* 0x000001c00e0e7812 */ /* 0x000fc400078ec0ff */
[----:B------:R-:W-:Y:S02]  /*a560*/  LEA.HI.SX32 R11, R11, R10, 0x1c ;  /* 0x0000000a0b0b7211 */ /* 0x000fe400078fe2ff */
[----:B------:R-:W-:Y:S02]  /*a570*/  LOP3.LUT R32, R32, 0x1c0, RZ, 0xc0, !PT ;  /* 0x000001c020207812 */ /* 0x000fe400078ec0ff */
[----:B------:R-:W-:Y:S02]  /*a580*/  SHF.R.S32.HI R12, RZ, 0x1f, R11 ;  /* 0x0000001fff0c7819 */ /* 0x000fe4000001140b */
[----:B------:R-:W-:Y:S02]  /*a590*/  SHF.R.U32.HI R14, RZ, 0x3, R14 ;  /* 0x00000003ff0e7819 */ /* 0x000fe4000001160e */
[----:B------:R-:W-:Y:S01]  /*a5a0*/  LEA.HI R12, R12, R11, RZ, 0x3 ;  /* 0x0000000b0c0c7211 */ /* 0x000fe200078f18ff */
[----:B------:R-:W-:Y:S01]  /*a5b0*/  IMAD.SHL.U32 R11, R11, 0x8, RZ ;  /* 0x000000080b0b7824 */ /* 0x000fe200078e00ff */
[----:B------:R-:W-:-:S02]  /*a5c0*/  LEA.HI.X R39, R20, R116, R28, 0x1, P3 ;  /* 0x0000007414277211 */ /* 0x000fc400018f0c1c */
[----:B------:R-:W-:Y:S02]  /*a5d0*/  SHF.R.S32.HI R13, RZ, 0x3, R12 ;  /* 0x00000003ff0d7819 */ /* 0x000fe4000001140c */
[----:B------:R-:W-:-:S04]  /*a5e0*/  LOP3.LUT R12, R32, 0x38, R11, 0xf8, !PT ;  /* 0x00000038200c7812 */ /* 0x000fc800078ef80b */
        /* <DEDUP_REMOVED lines=10> */
[--C-:B------:R-:W-:Y:S01]  /*a690*/  SHF.R.U64 R42, R72, 0x10, R73.reuse ;  /* 0x00000010482a7819 */ /* 0x100fe20000001249 */
[----:B-1----:R-:W-:Y:S01]  /*a6a0*/  IMAD.U32 R46, R33, 0x10000, RZ ;  /* 0x00010000212e7824 */ /* 0x002fe200078e00ff */
[----:B------:R-:W-:Y:S01]  /*a6b0*/  SHF.R.U32.HI R72, RZ, 0x10, R73 ;  /* 0x00000010ff487819 */ /* 0x000fe20000011649 */
[----:B0-----:R-:W-:Y:S01]  /*a6c0*/  IMAD.U32 R44, R13, 0x10000, RZ ;  /* 0x000100000d2c7824 */ /* 0x001fe200078e00ff */
[--C-:B------:R-:W-:Y:S01]  /*a6d0*/  SHF.R.U64 R40, R64, 0x10, R65.reuse ;  /* 0x0000001040287819 */ /* 0x100fe20000001241 */
[----:B------:R-:W-:Y:S01]  /*a6e0*/  IMAD.U32 R50, R35, 0x10000, RZ ;  /* 0x0001000023327824 */ /* 0x000fe200078e00ff */
[----:B------:R-:W-:Y:S01]  /*a6f0*/  SHF.R.U32.HI R64, RZ, 0x10, R65 ;  /* 0x00000010ff407819 */ /* 0x000fe20000011641 */
[----:B------:R-:W-:Y:S01]  /*a700*/  IMAD.U32 R49, R15, 0x10000, RZ ;  /* 0x000100000f317824 */ /* 0x000fe200078e00ff */
[----:B------:R-:W-:Y:S01]  /*a710*/  PRMT R72, R137, 0x5410, R72 ;  /* 0x0000541089487816 */ /* 0x000fe20000000048 */
[----:B------:R-:W-:Y:S01]  /*a720*/  IMAD.U32 R51, R34, 0x10000, RZ ;  /* 0x0001000022337824 */ /* 0x000fe200078e00ff */
[----:B------:R-:W-:Y:S01]  /*a730*/  PRMT R64, R139, 0x5410, R64 ;  /* 0x000054108b407816 */ /* 0x000fe20000000040 */
[----:B------:R-:W-:Y:S01]  /*a740*/  IMAD.U32 R48, R14, 0x10000, RZ ;  /* 0x000100000e307824 */ /* 0x000fe200078e00ff */
[--C-:B------:R-:W-:Y:S01]  /*a750*/  SHF.R.U64 R43, R74, 0x10, R75.reuse ;  /* 0x000000104a2b7819 */ /* 0x100fe2000000124b */
[----:B------:R-:W-:Y:S01]  /*a760*/  IMAD.U32 R52, R72, 0x10000, RZ ;  /* 0x0001000048347824 */ /* 0x000fe200078e00ff */
[----:B------:R-:W-:Y:S01]  /*a770*/  SHF.R.U32.HI R74, RZ, 0x10, R75 ;  /* 0x00000010ff4a7819 */ /* 0x000fe2000001164b */
[----:B------:R-:W-:Y:S01]  /*a780*/  IMAD.U32 R53, R64, 0x10000, RZ ;  /* 0x0001000040357824 */ /* 0x000fe200078e00ff */
[----:B------:R-:W-:-:S02]  /*a790*/  SHF.R.U64 R41, R66, 0x10, R67 ;  /* 0x0000001042297819 */ /* 0x000fc40000001243 */
[----:B------:R-:W-:Y:S02]  /*a7a0*/  SHF.R.U32.HI R66, RZ, 0x10, R67 ;  /* 0x00000010ff427819 */ /* 0x000fe40000011643 */
[----:B------:R-:W-:Y:S01]  /*a7b0*/  PRMT R54, R138, 0x5432, R43 ;  /* 0x000054328a367816 */ /* 0x000fe2000000002b */
[-C--:B------:R-:W-:Y:S01]  /*a7c0*/  FMUL.FTZ R43, R46, R52.reuse ;  /* 0x000000342e2b7220 */ /* 0x080fe20000410000 */
[----:B------:R-:W-:Y:S01]  /*a7d0*/  PRMT R74, R138, 0x5410, R74 ;  /* 0x000054108a4a7816 */ /* 0x000fe2000000004a */
[-C--:B------:R-:W-:Y:S01]  /*a7e0*/  FMUL.FTZ R46, R46, R53.reuse ;  /* 0x000000352e2e7220 */ /* 0x080fe20000410000 */
[----:B------:R-:W-:Y:S01]  /*a7f0*/  PRMT R66, R140, 0x5410, R66 ;  /* 0x000054108c427816 */ /* 0x000fe20000000042 */
[----:B------:R-:W-:Y:S01]  /*a800*/  FFMA.FTZ R43, R44, R53, -R43 ;  /* 0x000000352c2b7223 */ /* 0x000fe2000001082b */
[----:B------:R-:W-:Y:S01]  /*a810*/  LOP3.LUT R47, R33, 0xffff0000, RZ, 0xc0, !PT ;  /* 0xffff0000212f7812 */ /* 0x000fe200078ec0ff */
[----:B------:R-:W-:Y:S01]  /*a820*/  IMAD.U32 R53, R74, 0x10000, RZ ;  /* 0x000100004a357824 */ /* 0x000fe200078e00ff */
[----:B------:R-:W-:Y:S01]  /*a830*/  LOP3.LUT R72, R72, 0xffff0000, RZ, 0xc0, !PT ;  /* 0xffff000048487812 */ /* 0x000fe200078ec0ff */
[----:B------:R-:W-:Y:S01]  /*a840*/  FFMA.FTZ R46, R44, R52, R46 ;  /* 0x000000342c2e7223 */ /* 0x000fe2000001002e */
[----:B------:R-:W-:Y:S01]  /*a850*/  LOP3.LUT R64, R64, 0xffff0000, RZ, 0xc0, !PT ;  /* 0xffff000040407812 */ /* 0x000fe200078ec0ff */
[----:B------:R-:W-:Y:S01]  /*a860*/  IMAD.U32 R44, R66, 0x10000, RZ ;  /* 0x00010000422c7824 */ /* 0x000fe200078e00ff */
[----:B------:R-:W-:Y:S01]  /*a870*/  PRMT R42, R137, 0x5432, R42 ;  /* 0x00005432892a7816 */ /* 0x000fe2000000002a */
[C---:B------:R-:W-:Y:S01]  /*a880*/  FMUL.FTZ R52, R50.reuse, R53 ;  /* 0x0000003532347220 */ /* 0x040fe20000410000 */
[----:B------:R-:W-:Y:S01]  /*a890*/  PRMT R40, R139, 0x5432, R40 ;  /* 0x000054328b287816 */ /* 0x000fe20000000028 */
[----:B------:R-:W-:Y:S01]  /*a8a0*/  FMUL.FTZ R55, R47, R72 ;  /* 0x000000482f377220 */ /* 0x000fe20000410000 */
[----:B------:R-:W-:Y:S01]  /*a8b0*/  LOP3.LUT R45, R13, 0xffff0000, RZ, 0xc0, !PT ;  /* 0xffff00000d2d7812 */ /* 0x000fe200078ec0ff */
[----:B------:R-:W-:Y:S01]  /*a8c0*/  FMUL.FTZ R50, R50, R44 ;  /* 0x0000002c32327220 */ /* 0x000fe20000410000 */
[----:B------:R-:W-:Y:S01]  /*a8d0*/  FMUL.FTZ R47, R47, R64 ;  /* 0x000000402f2f7220 */ /* 0x000fe20000410000 */
[----:B------:R-:W-:-:S02]  /*a8e0*/  IMAD.U32 R33, R32, 0x10000, RZ ;  /* 0x0001000020217824 */ /* 0x000fc400078e00ff */
[C---:B------:R-:W-:Y:S01]  /*a8f0*/  FFMA.FTZ R52, R49.reuse, R44, -R52 ;  /* 0x0000002c31347223 */ /* 0x040fe20000010834 */
[----:B------:R-:W-:Y:S02]  /*a900*/  IMAD.U32 R56, R42, 0x10000, RZ ;  /* 0x000100002a387824 */ /* 0x000fe400078e00ff */
[----:B------:R-:W-:Y:S01]  /*a910*/  FFMA.FTZ R50, R49, R53, R50 ;  /* 0x0000003531327223 */ /* 0x000fe20000010032 */
[C---:B------:R-:W-:Y:S02]  /*a920*/  IMAD.U32 R44, R40.reuse, 0x10000, RZ ;  /* 0x00010000282c7824 */ /* 0x040fe400078e00ff */
[C---:B------:R-:W-:Y:S01]  /*a930*/  FFMA.FTZ R55, R45.reuse, R64, -R55 ;  /* 0x000000402d377223 */ /* 0x040fe20000010837 */
[----:B------:R-:W-:Y:S01]  /*a940*/  FFMA.FTZ R47, R45, R72, R47 ;  /* 0x000000482d2f7223 */ /* 0x000fe2000001002f */
[----:B------:R-:W-:Y:S01]  /*a950*/  LOP3.LUT R49, R40, 0xffff0000, RZ, 0xc0, !PT ;  /* 0xffff000028317812 */ /* 0x000fe200078ec0ff */
[C---:B------:R-:W-:Y:S01]  /*a960*/  FMUL.FTZ R40, R33.reuse, R56 ;  /* 0x0000003821287220 */ /* 0x040fe20000410000 */
[----:B------:R-:W-:Y:S01]  /*a970*/  SHF.L.U32 R13, R12, 0x10, RZ ;  /* 0x000000100c0d7819 */ /* 0x000fe200000006ff */
[----:B------:R-:W-:Y:S01]  /*a980*/  FMUL.FTZ R33, R33, R44 ;  /* 0x0000002c21217220 */ /* 0x000fe20000410000 */
[----:B------:R-:W-:-:S02]  /*a990*/  LOP3.LUT R32, R32, 0xffff0000, RZ, 0xc0, !PT ;  /* 0xffff000020207812 */ /* 0x000fc400078ec0ff */
[----:B------:R-:W-:Y:S01]  /*a9a0*/  LOP3.LUT R45, R42, 0xffff0000, RZ, 0xc0, !PT ;  /* 0xffff00002a2d7812 */ /* 0x000fe200078ec0ff */
[----:B------:R-:W-:Y:S01]  /*a9b0*/  FFMA.FTZ R40, R13, R44, -R40 ;  /* 0x0000002c0d287223 */ /* 0x000fe20000010828 */
[----:B------:R-:W-:Y:S01]  /*a9c0*/  LOP3.LUT R35, R35, 0xffff0000, RZ, 0xc0, !PT ;  /* 0xffff000023237812 */ /* 0x000fe200078ec0ff */
[----:B------:R-:W-:Y:S01]  /*a9d0*/  FFMA.FTZ R33, R13, R56, R33 ;  /* 0x000000380d217223 */ /* 0x000fe20000010021 */
[----:B------:R-:W-:Y:S01]  /*a9e0*/  PRMT R41, R140, 0x5432, R41 ;  /* 0x000054328c297816 */ /* 0x000fe20000000029 */
[----:B------:R-:W-:Y:S01]  /*a9f0*/  FMUL.FTZ R53, R32, R45 ;  /* 0x0000002d20357220 */ /* 0x000fe20000410000 */
[----:B------:R-:W-:Y:S01]  /*aa00*/  LOP3.LUT R74, R74, 0xffff0000, RZ, 0xc0, !PT ;  /* 0xffff00004a4a7812 */ /* 0x000fe200078ec0ff */
[-C--:B------:R-:W-:Y:S01]  /*aa10*/  FMUL.FTZ R57, R32, R49.reuse ;  /* 0x0000003120397220 */ /* 0x080fe20000410000 */
[----:B------:R-:W-:Y:S01]  /*aa20*/  LOP3.LUT R66, R66, 0xffff0000, RZ, 0xc0, !PT ;  /* 0xffff000042427812 */ /* 0x000fe200078ec0ff */
[----:B------:R-:W-:Y:S01]  /*aa30*/  IMAD.U32 R42, R41, 0x10000, RZ ;  /* 0x00010000292a7824 */ /* 0x000fe200078e00ff */
[----:B------:R-:W-:Y:S01]  /*aa40*/  LOP3.LUT R12, R12, 0xffff0000, RZ, 0xc0, !PT ;  /* 0xffff00000c0c7812 */ /* 0x000fe200078ec0ff */
[----:B------:R-:W-:Y:S01]  /*aa50*/  FMUL.FTZ R60, R35, R74 ;  /* 0x0000004a233c7220 */ /* 0x000fe20000410000 */
[----:B------:R-:W-:Y:S01]  /*aa60*/  LOP3.LUT R15, R15, 0xffff0000, RZ, 0xc0, !PT ;  /* 0xffff00000f0f7812 */ /* 0x000fe200078ec0ff */
[-C--:B------:R-:W-:Y:S01]  /*aa70*/  FMUL.FTZ R58, R35, R66.reuse ;  /* 0x00000042233a7220 */ /* 0x080fe20000410000 */
[----:B------:R-:W-:Y:S01]  /*aa80*/  LOP3.LUT R34, R34, 0xffff0000, RZ, 0xc0, !PT ;  /* 0xffff000022227812 */ /* 0x000fe200078ec0ff */
[C---:B------:R-:W-:Y:S01]  /*aa90*/  IMAD.U32 R32, R54.reuse, 0x10000, RZ ;  /* 0x0001000036207824 */ /* 0x040fe200078e00ff */
[----:B------:R-:W-:Y:S01]  /*aaa0*/  LOP3.LUT R13, R54, 0xffff0000, RZ, 0xc0, !PT ;  /* 0xffff0000360d7812 */ /* 0x000fe200078ec0ff */
[C---:B------:R-:W-:Y:S01]  /*aab0*/  FFMA.FTZ R53, R12.reuse, R49, -R53 ;  /* 0x000000310c357223 */ /* 0x040fe20000010835 */
[----:B------:R-:W-:Y:S01]  /*aac0*/  LOP3.LUT R41, R41, 0xffff0000, RZ, 0xc0, !PT ;  /* 0xffff000029297812 */ /* 0x000fe200078ec0ff */
[C---:B------:R-:W-:Y:S01]  /*aad0*/  FFMA.FTZ R35, R15.reuse, R66, -R60 ;  /* 0x000000420f237223 */ /* 0x040fe2000001083c */
[----:B------:R-:W-:Y:S01]  /*aae0*/  FFMA.FTZ R12, R12, R45, R57 ;  /* 0x0000002d0c0c7223 */ /* 0x000fe20000010039 */
[----:B------:R-:W-:Y:S01]  /*aaf0*/  LOP3.LUT R14, R14, 0xffff0000, RZ, 0xc0, !PT ;  /* 0xffff00000e0e7812 */ /* 0x000fe200078ec0ff */
[----:B------:R-:W-:Y:S01]  /*ab00*/  FFMA.FTZ R15, R15, R74, R58 ;  /* 0x0000004a0f0f7223 */ /* 0x000fe2000001003a */
[C---:B------:R-:W-:Y:S01]  /*ab10*/  FMUL.FTZ R45, R51.reuse, R32 ;  /* 0x00000020332d7220 */ /* 0x040fe20000410000 */
[C---:B------:R-:W-:Y:S01]  /*ab20*/  FMUL.FTZ R49, R34.reuse, R13 ;  /* 0x0000000d22317220 */ /* 0x040fe20000410000 */
[----:B------:R-:W-:Y:S01]  /*ab30*/  FMUL.FTZ R51, R51, R42 ;  /* 0x0000002a33337220 */ /* 0x000fe20000410000 */
[----:B------:R-:W-:Y:S01]  /*ab40*/  FMUL.FTZ R34, R34, R41 ;  /* 0x0000002922227220 */ /* 0x000fe20000410000 */
[----:B------:R-:W-:Y:S01]  /*ab50*/  F2FP.BF16.F32.PACK_AB R50, R15, R50 ;  /* 0x000000320f32723e */ /* 0x000fe200000010ff */
[C---:B------:R-:W-:Y:S01]  /*ab60*/  FFMA.FTZ R42, R48.reuse, R42, -R45 ;  /* 0x0000002a302a7223 */ /* 0x040fe2000001082d */
[----:B------:R-:W-:Y:S01]  /*ab70*/  FFMA.FTZ R32, R48, R32, R51 ;  /* 0x0000002030207223 */ /* 0x000fe20000010033 */
[----:B------:R-:W-:Y:S01]  /*ab80*/  FFMA.FTZ R13, R14, R13, R34 ;  /* 0x0000000d0e0d7223 */ /* 0x000fe20000010022 */
[----:B------:R-:W-:Y:S01]  /*ab90*/  F2FP.BF16.F32.PACK_AB R15, R12, R33 ;  /* 0x000000210c0f723e */ /* 0x000fe200000010ff */
[----:B------:R-:W-:Y:S01]  /*aba0*/  FFMA.FTZ R49, R14, R41, -R49 ;  /* 0x000000290e317223 */ /* 0x000fe20000010831 */
[----:B------:R-:W-:-:S02]  /*abb0*/  F2FP.BF16.F32.PACK_AB R35, R35, R52 ;  /* 0x000000342323723e */ /* 0x000fc400000010ff */
[----:B------:R-:W-:Y:S02]  /*abc0*/  F2FP.BF16.F32.PACK_AB R43, R55, R43 ;  /* 0x0000002b372b723e */ /* 0x000fe400000010ff */
[----:B------:R-:W-:Y:S02]  /*abd0*/  F2FP.BF16.F32.PACK_AB R46, R47, R46 ;  /* 0x0000002e2f2e723e */ /* 0x000fe400000010ff */
[----:B------:R-:W-:Y:S02]  /*abe0*/  F2FP.BF16.F32.PACK_AB R40, R53, R40 ;  /* 0x000000283528723e */ /* 0x000fe400000010ff */
[----:B------:R-:W-:Y:S01]  /*abf0*/  F2FP.BF16.F32.PACK_AB R34, R13, R32 ;  /* 0x000000200d22723e */ /* 0x000fe200000010ff */
[----:B------:R-:W-:Y:S01]  /*ac00*/  IMAD.MOV.U32 R32, RZ, RZ, R15 ;  /* 0x000000ffff207224 */ /* 0x000fe200078e000f */
[----:B------:R-:W-:Y:S01]  /*ac10*/  F2FP.BF16.F32.PACK_AB R14, R49, R42 ;  /* 0x0000002a310e723e */ /* 0x000fe200000010ff */
[----:B------:R-:W-:Y:S02]  /*ac20*/  IMAD.MOV.U32 R15, RZ, RZ, R35 ;  /* 0x000000ffff0f7224 */ /* 0x000fe400078e0023 */
[----:B------:R-:W-:-:S02]  /*ac30*/  IMAD.MOV.U32 R12, RZ, RZ, R40 ;  /* 0x000000ffff0c7224 */ /* 0x000fc400078e0028 */
[----:B------:R-:W-:Y:S02]  /*ac40*/  IMAD.MOV.U32 R13, RZ, RZ, R43 ;  /* 0x000000ffff0d7224 */ /* 0x000fe400078e002b */
[----:B------:R-:W-:Y:S02]  /*ac50*/  IMAD.MOV.U32 R33, RZ, RZ, R46 ;  /* 0x000000ffff217224 */ /* 0x000fe400078e002e */
[----:B------:R-:W-:-:S07]  /*ac60*/  IMAD.MOV.U32 R35, RZ, RZ, R50 ;  /* 0x000000ffff237224 */ /* 0x000fce00078e0032 */
.L_x_540:
[----:B------:R-:W-:Y:S05]  /*ac70*/  BSYNC B1 ;  /* 0x0000000000017941 */ /* 0x000fea0003800000 */
.L_x_539:
[----:B------:R-:W-:Y:S01]  /*ac80*/  ISETP.GE.AND P3, PT, R11, R128, PT ;  /* 0x000000800b00720c */ /* 0x000fe20003f66270 */
[----:B------:R-:W-:Y:S02]  /*ac90*/  ULDC.64 UR4, c[0x0][0x208] ;  /* 0x0000820000047ab9 */ /* 0x000fe40000000a00 */
[----:B0-----:R0:W-:Y:S10]  /*aca0*/  ST.E.128 desc[UR4][R38.64], R12 ;  /* 0x0000000c26007985 */ /* 0x0011f4000c101d04 */
[----:B------:R-:W-:Y:S05]  /*acb0*/  @P3 BRA `(.L_x_492) ;  /* 0x0000000400f03947 */ /* 0x000fea0003800000 */
[----:B------:R-:W-:Y:S01]  /*acc0*/  IMAD.WIDE R36, R11, 0x2, R36 ;  /* 0x000000020b247825 */ /* 0x000fe200078e0224 */
[----:B------:R-:W-:-:S04]  /*acd0*/  ULDC.64 UR4, c[0x0][0x208] ;  /* 0x0000820000047ab9 */ /* 0x000fc80000000a00 */
[----:B-1----:R1:W-:Y:S01]  /*ace0*/  ST.E.128 desc[UR4][R36.64], R32 ;  /* 0x0000002024007985 */ /* 0x0023e2000c101d04 */
[----:B------:R-:W-:Y:S05]  /*acf0*/  BRA `(.L_x_492) ;  /* 0x0000000400e07947 */ /* 0x000fea0003800000 */
.L_x_446:
[----:B------:R-:W-:-:S04]  /*ad00*/  ULOP3.LUT UR4, UR60, 0x1, URZ, 0xfc, !UPT ;  /* 0x000000013c047892 */ /* 0x000fc8000f8efc3f */
[----:B------:R-:W-:-:S06]  /*ad10*/  UISETP.NE.AND UP0, UPT, UR4, 0x3, UPT ;  /* 0x000000030400788c */ /* 0x000fcc000bf05270 */
[----:B------:R-:W-:-:S13]  /*ad20*/  PLOP3.LUT P0, PT, PT, PT, UP0, 0x80, 0x0 ;  /* 0x000000000000781c */ /* 0x000fda0003f0f008 */
[----:B------:R-:W-:Y:S05]  /*ad30*/  @!P0 BRA `(.L_x_541) ;  /* 0x0000000000048947 */ /* 0x000fea0003800000 */
[----:B------:R-:W-:Y:S01]  /*ad40*/  BPT.TRAP 0x1 ;  /* 0x000000040000795c */ /* 0x000fe20000300000 */
.L_x_541:
[----:B------:R-:W-:Y:S01]  /*ad50*/  IMAD R87, R213, 0x8, R23 ;  /* 0x00000008d5577824 */ /* 0x000fe200078e0217 */
[----:B------:R-:W-:Y:S01]  /*ad60*/  SHF.L.U32 R88, R225, 0x1f, RZ ;  /* 0x0000001fe1587819 */ /* 0x000fe200000006ff */
[----:B------:R-:W-:Y:S01]  /*ad70*/  BSSY B1, `(.L_x_542) ;  /* 0x0000004000017945 */ /* 0x000fe20003800000 */
[----:B------:R-:W-:Y:S02]  /*ad80*/  SHF.R.S32.HI R84, RZ, 0x1f, R30 ;  /* 0x0000001fff547819 */ /* 0x000fe4000001141e */
[----:B------:R-:W0:Y:S02]  /*ad90*/  SYNCS.PHASECHK.TRANS64.TRYWAIT P3, [R87+URZ+0x38890], R88 ;  /* 0x03889058570075a7 */ /* 0x000e24000806017f */
[----:B0-----:R-:W-:Y:S05]  /*ada0*/  @!P3 BRA `(.L_x_543) ;  /* 0x000002040008b947 */ /* 0x001fea0003800000 */
.L_x_836:
[----:B------:R-:W-:Y:S05]  /*adb0*/  BSYNC B1 ;  /* 0x0000000000017941 */ /* 0x000fea0003800000 */
.L_x_542:
[----:B------:R-:W-:Y:S01]  /*adc0*/  ULDC.64 UR4, c[0x0][0x300] ;  /* 0x0000c00000047ab9 */ /* 0x000fe20000000a00 */
[----:B-----5:R-:W-:Y:S01]  /*add0*/  SHF.R.S32.HI R85, RZ, 0x1f, R29 ;  /* 0x0000001fff557819 */ /* 0x020fe2000001141d */
[----:B------:R-:W-:Y:S01]  /*ade0*/  IMAD R11, R84, UR4, RZ ;  /* 0x00000004540b7c24 */ /* 0x000fe2000f8e02ff */
[----:B------:R-:W-:Y:S01]  /*adf0*/  ULDC.64 UR6, c[0x0][0x2e8] ;  /* 0x0000ba0000067ab9 */ /* 0x000fe20000000a00 */
[----:B------:R-:W-:-:S04]  /*ae00*/  IMAD.WIDE.U32 R12, R30, UR4, RZ ;  /* 0x000000041e0c7c25 */ /* 0x000fc8000f8e00ff */
[----:B------:R-:W-:Y:S01]  /*ae10*/  IMAD R11, R30, UR5, R11 ;  /* 0x000000051e0b7c24 */ /* 0x000fe2000f8e020b */
[----:B------:R-:W-:Y:S01]  /*ae20*/  ULDC.64 UR4, c[0x0][0x310] ;  /* 0x0000c40000047ab9 */ /* 0x000fe20000000a00 */
[----:B------:R-:W-:Y:S02]  /*ae30*/  IMAD R86, R2, -0x50, R24 ;  /* 0xffffffb002567824 */ /* 0x000fe400078e0218 */
[----:B------:R-:W-:Y:S02]  /*ae40*/  IMAD R14, R85, UR4, RZ ;  /* 0x00000004550e7c24 */ /* 0x000fe4000f8e02ff */
[----:B------:R-:W-:Y:S01]  /*ae50*/  IMAD.IADD R13, R13, 0x1, R11 ;  /* 0x000000010d0d7824 */ /* 0x000fe200078e020b */
[----:B------:R-:W-:Y:S01]  /*ae60*/  VIMNMX R86, R86, 0x50, PT ;  /* 0x0000005056567848 */ /* 0x000fe20003fe0100 */
[C---:B------:R-:W-:Y:S02]  /*ae70*/  IMAD R11, R29.reuse, UR5, R14 ;  /* 0x000000051d0b7c24 */ /* 0x040fe4000f8e020e */
[----:B------:R-:W-:Y:S01]  /*ae80*/  IMAD.WIDE.U32 R12, R29, UR4, R12 ;  /* 0x000000041d0c7c25 */ /* 0x000fe2000f8e000c */
[----:B------:R-:W-:-:S03]  /*ae90*/  ULDC.64 UR4, c[0x0][0x308] ;  /* 0x0000c20000047ab9 */ /* 0x000fc60000000a00 */
[----:B------:R-:W-:Y:S02]  /*aea0*/  IMAD.IADD R13, R13, 0x1, R11 ;  /* 0x000000010d0d7824 */ /* 0x000fe400078e020b */
[----:B------:R-:W-:Y:S02]  /*aeb0*/  IMAD.IADD R36, R86, 0x1, -R224 ;  /* 0x0000000156247824 */ /* 0x000fe400078e0ae0 */
[----:B------:R-:W-:Y:S01]  /*aec0*/  IMAD.WIDE.U32 R12, R223, UR4, R12 ;  /* 0x00000004df0c7c25 */ /* 0x000fe2000f8e000c */
[----:B------:R-:W-:-:S03]  /*aed0*/  UMOV UR4, 0xffffffff ;  /* 0xffffffff00047882 */ /* 0x000fc60000000000 */
[----:B------:R-:W-:Y:S01]  /*aee0*/  IMAD R35, R223, UR5, R13 ;  /* 0x00000005df237c24 */ /* 0x000fe2000f8e020d */
[----:B------:R-:W-:-:S04]  /*aef0*/  LEA R34, P3, R12, UR6, 0x1 ;  /* 0x000000060c227c11 */ /* 0x000fc8000f8608ff */
[----:B------:R-:W-:Y:S02]  /*af00*/  LEA.HI.X R35, R12, UR7, R35, 0x1, P3 ;  /* 0x000000070c237c11 */ /* 0x000fe400098f0c23 */
[----:B------:R-:W-:Y:S01]  /*af10*/  ISETP.GE.AND P3, PT, R36, 0x1, PT ;  /* 0x000000012400780c */ /* 0x000fe20003f66270 */
[----:B------:R-:W-:-:S12]  /*af20*/  BRA.DIV UR4, `(.L_x_544) ;  /* 0x0000020204bc7947 */ /* 0x000fd8000b800000 */
[----:B------:R1:W2:Y:S04]  /*af30*/  SHFL.IDX PT, R37, R35, RZ, 0x181f ;  /* 0x00181fff23257589 */ /* 0x0002a800000e0000 */
[----:B------:R1:W3:Y:S02]  /*af40*/  SHFL.IDX PT, R39, R34, RZ, 0x181f ;  /* 0x00181fff22277589 */ /* 0x0002e400000e0000 */
.L_x_840:
[----:B------:R-:W-:Y:S04]  /*af50*/  BSSY B1, `(.L_x_545) ;  /* 0x0000018000017945 */ /* 0x000fe80003800000 */
[----:B------:R-:W-:Y:S05]  /*af60*/  @!P3 BRA `(.L_x_546) ;  /* 0x000000000058b947 */ /* 0x000fea0003800000 */
[----:B------:R-:W-:Y:S01]  /*af70*/  ULDC UR4, c[0x0][0x2f4] ;  /* 0x0000bd0000047ab9 */ /* 0x000fe20000000800 */
[----:B------:R-:W-:Y:S01]  /*af80*/  ULDC.64 UR6, c[0x0][0x208] ;  /* 0x0000820000067ab9 */ /* 0x000fe20000000a00 */
[----:B------:R-:W-:-:S13]  /*af90*/  ISETP.GE.AND P4, PT, R16, UR4, PT ;  /* 0x0000000410007c0c */ /* 0x000fda000bf86270 */
[----:B------:R-:W4:Y:S01]  /*afa0*/  @!P4 LDS.128 R12, [R31+0x24400] ;  /* 0x024400001f0cc984 */ /* 0x000f220000000c00 */
[----:B---3--:R-:W-:-:S04]  /*afb0*/  @!P4 LEA R32, P3, R16, R39, 0x1 ;  /* 0x000000271020c211 */ /* 0x008fc800078608ff */
[----:B--2---:R-:W-:Y:S02]  /*afc0*/  @!P4 LEA.HI.X R33, R16, R37, R17, 0x1, P3 ;  /* 0x000000251021c211 */ /* 0x004fe400018f0c11 */
[----:B------:R-:W-:-:S03]  /*afd0*/  ISETP.GE.AND P3, PT, R214, UR4, PT ;  /* 0x00000004d6007c0c */ /* 0x000fc6000bf66270 */
[----:B----4-:R2:W-:Y:S10]  /*afe0*/  @!P4 ST.E.128 desc[UR6][R32.64], R12 ;  /* 0x0000000c2000c985 */ /* 0x0105f4000c101d06 */
[----:B------:R-:W3:Y:S01]  /*aff0*/  @!P3 LDS.128 R12, [R31+0x26c00] ;  /* 0x026c00001f0cb984 */ /* 0x000ee20000000c00 */
[----:B--2---:R-:W-:-:S04]  /*b000*/  @!P3 LEA R32, P4, R212, R39, 0x1 ;  /* 0x00000027d420b211 */ /* 0x004fc800078808ff */
[----:B------:R-:W-:Y:S02]  /*b010*/  @!P3 LEA.HI.X R33, R212, R37, R215, 0x1, P4 ;  /* 0x00000025d421b211 */ /* 0x000fe400020f0cd7 */
[----:B------:R-:W-:-:S03]  /*b020*/  ISETP.GE.AND P4, PT, R19, UR4, PT ;  /* 0x0000000413007c0c */ /* 0x000fc6000bf86270 */
[----:B---3--:R2:W-:Y:S10]  /*b030*/  @!P3 ST.E.128 desc[UR6][R32.64], R12 ;  /* 0x0000000c2000b985 */ /* 0x0085f4000c101d06 */
[----:B------:R-:W3:Y:S01]  /*b040*/  @!P4 LDS.128 R12, [R31+0x29400] ;  /* 0x029400001f0cc984 */ /* 0x000ee20000000c00 */
[----:B--2---:R-:W-:-:S04]  /*b050*/  @!P4 LEA R32, P3, R19, R39, 0x1 ;  /* 0x000000271320c211 */ /* 0x004fc800078608ff */
[----:B------:R-:W-:Y:S02]  /*b060*/  @!P4 LEA.HI.X R33, R19, R37, R219, 0x1, P3 ;  /* 0x000000251321c211 */ /* 0x000fe400018f0cdb */
[----:B------:R-:W-:-:S03]  /*b070*/  ISETP.GE.AND P3, PT, R22, UR4, PT ;  /* 0x0000000416007c0c */ /* 0x000fc6000bf66270 */
[----:B---3--:R2:W-:Y:S10]  /*b080*/  @!P4 ST.E.128 desc[UR6][R32.64], R12 ;  /* 0x0000000c2000c985 */ /* 0x0085f4000c101d06 */
[----:B------:R-:W3:Y:S01]  /*b090*/  @!P3 LDS.128 R12, [R31+0x2bc00] ;  /* 0x02bc00001f0cb984 */ /* 0x000ee20000000c00 */
[----:B--2---:R-:W-:-:S04]  /*b0a0*/  @!P3 LEA R32, P4, R22, R39, 0x1 ;  /* 0x000000271620b211 */ /* 0x004fc800078808ff */
[----:B------:R-:W-:-:S05]  /*b0b0*/  @!P3 LEA.HI.X R33, R22, R37, R218, 0x1, P4 ;  /* 0x000000251621b211 */ /* 0x000fca00020f0cda */
[----:B---3--:R4:W-:Y:S04]  /*b0c0*/  @!P3 ST.E.128 desc[UR6][R32.64], R12 ;  /* 0x0000000c2000b985 */ /* 0x0089e8000c101d06 */
.L_x_546:
[----:B------:R-:W-:Y:S05]  /*b0d0*/  BSYNC B1 ;  /* 0x0000000000017941 */ /* 0x000fea0003800000 */
.L_x_545:
[----:B------:R-:W-:-:S03]  /*b0e0*/  UMOV UR4, 0xffffffff ;  /* 0xffffffff00047882 */ /* 0x000fc60000000000 */
[----:B------:R-:W-:Y:S05]  /*b0f0*/  BRA.DIV UR4, `(.L_x_547) ;  /* 0x0000020204947947 */ /* 0x000fea000b800000 */
[----:B--2---:R2:W0:Y:S04]  /*b100*/  SHFL.IDX PT, R37, R35, 0x1, 0x181f ;  /* 0x00381f0023257f89 */ /* 0x00442800000e0000 */
[----:B---3--:R2:W3:Y:S02]  /*b110*/  SHFL.IDX PT, R39, R34, 0x1, 0x181f ;  /* 0x00381f0022277f89 */ /* 0x0084e400000e0000 */
.L_x_844:
[----:B------:R-:W-:Y:S01]  /*b120*/  ISETP.GE.AND P3, PT, R36, 0x21, PT ;  /* 0x000000212400780c */ /* 0x000fe20003f66270 */
[----:B------:R-:W-:-:S12]  /*b130*/  BSSY B1, `(.L_x_548) ;  /* 0x0000018000017945 */ /* 0x000fd80003800000 */
[----:B------:R-:W-:Y:S05]  /*b140*/  @!P3 BRA `(.L_x_549) ;  /* 0x000000000058b947 */ /* 0x000fea0003800000 */
[----:B------:R-:W-:Y:S01]  /*b150*/  ULDC UR4, c[0x0][0x2f4] ;  /* 0x0000bd0000047ab9 */ /* 0x000fe20000000800 */
[----:B------:R-:W-:Y:S01]  /*b160*/  ULDC.64 UR6, c[0x0][0x208] ;  /* 0x0000820000067ab9 */ /* 0x000fe20000000a00 */
[----:B------:R-:W-:-:S13]  /*b170*/  ISETP.GE.AND P4, PT, R16, UR4, PT ;  /* 0x0000000410007c0c */ /* 0x000fda000bf86270 */
[----:B----4-:R-:W4:Y:S01]  /*b180*/  @!P4 LDS.128 R12, [R31+0x25400] ;  /* 0x025400001f0cc984 */ /* 0x010f220000000c00 */
[----:B---3--:R-:W-:-:S04]  /*b190*/  @!P4 LEA R32, P3, R16, R39, 0x1 ;  /* 0x000000271020c211 */ /* 0x008fc800078608ff */
[----:B0-----:R-:W-:Y:S02]  /*b1a0*/  @!P4 LEA.HI.X R33, R16, R37, R17, 0x1, P3 ;  /* 0x000000251021c211 */ /* 0x001fe400018f0c11 */
[----:B------:R-:W-:-:S03]  /*b1b0*/  ISETP.GE.AND P3, PT, R214, UR4, PT ;  /* 0x00000004d6007c0c */ /* 0x000fc6000bf66270 */
[----:B----4-:R0:W-:Y:S10]  /*b1c0*/  @!P4 ST.E.128 desc[UR6][R32.64], R12 ;  /* 0x0000000c2000c985 */ /* 0x0101f4000c101d06 */
[----:B------:R-:W3:Y:S01]  /*b1d0*/  @!P3 LDS.128 R12, [R31+0x27c00] ;  /* 0x027c00001f0cb984 */ /* 0x000ee20000000c00 */
[----:B0-----:R-:W-:-:S04]  /*b1e0*/  @!P3 LEA R32, P4, R212, R39, 0x1 ;  /* 0x00000027d420b211 */ /* 0x001fc800078808ff */
[----:B------:R-:W-:Y:S02]  /*b1f0*/  @!P3 LEA.HI.X R33, R212, R37, R215, 0x1, P4 ;  /* 0x00000025d421b211 */ /* 0x000fe400020f0cd7 */
[----:B------:R-:W-:-:S03]  /*b200*/  ISETP.GE.AND P4, PT, R19, UR4, PT ;  /* 0x0000000413007c0c */ /* 0x000fc6000bf86270 */
[----:B---3--:R0:W-:Y:S10]  /*b210*/  @!P3 ST.E.128 desc[UR6][R32.64], R12 ;  /* 0x0000000c2000b985 */ /* 0x0081f4000c101d06 */
[----:B------:R-:W3:Y:S01]  /*b220*/  @!P4 LDS.128 R12, [R31+0x2a400] ;  /* 0x02a400001f0cc984 */ /* 0x000ee20000000c00 */
[----:B0-----:R-:W-:-:S04]  /*b230*/  @!P4 LEA R32, P3, R19, R39, 0x1 ;  /* 0x000000271320c211 */ /* 0x001fc800078608ff */
[----:B------:R-:W-:Y:S02]  /*b240*/  @!P4 LEA.HI.X R33, R19, R37, R219, 0x1, P3 ;  /* 0x000000251321c211 */ /* 0x000fe400018f0cdb */
[----:B------:R-:W-:-:S03]  /*b250*/  ISETP.GE.AND P3, PT, R22, UR4, PT ;  /* 0x0000000416007c0c */ /* 0x000fc6000bf66270 */
[----:B---3--:R0:W-:Y:S10]  /*b260*/  @!P4 ST.E.128 desc[UR6][R32.64], R12 ;  /* 0x0000000c2000c985 */ /* 0x0081f4000c101d06 */
[----:B------:R-:W3:Y:S01]  /*b270*/  @!P3 LDS.128 R12, [R31+0x2cc00] ;  /* 0x02cc00001f0cb984 */ /* 0x000ee20000000c00 */
[----:B0-----:R-:W-:-:S04]  /*b280*/  @!P3 LEA R32, P4, R22, R39, 0x1 ;  /* 0x000000271620b211 */ /* 0x001fc800078808ff */
[----:B------:R-:W-:-:S05]  /*b290*/  @!P3 LEA.HI.X R33, R22, R37, R218, 0x1, P4 ;  /* 0x000000251621b211 */ /* 0x000fca00020f0cda */
[----:B---3--:R0:W-:Y:S04]  /*b2a0*/  @!P3 ST.E.128 desc[UR6][R32.64], R12 ;  /* 0x0000000c2000b985 */ /* 0x0081e8000c101d06 */
.L_x_549:
[----:B------:R-:W-:Y:S05]  /*b2b0*/  BSYNC B1 ;  /* 0x0000000000017941 */ /* 0x000fea0003800000 */
.L_x_548:
[----:B------:R-:W-:-:S03]  /*b2c0*/  UMOV UR4, 0xffffffff ;  /* 0xffffffff00047882 */ /* 0x000fc60000000000 */
[----:B------:R-:W-:Y:S05]  /*b2d0*/  BRA.DIV UR4, `(.L_x_550) ;  /* 0x0000020204687947 */ /* 0x000fea000b800000 */
[----:B-12---:R-:W1:Y:S04]  /*b2e0*/  SHFL.IDX PT, R35, R35, 0x2, 0x181f ;  /* 0x00581f0023237f89 */ /* 0x006e6800000e0000 */
[----:B0-----:R0:W2:Y:S02]  /*b2f0*/  SHFL.IDX PT, R37, R34, 0x2, 0x181f ;  /* 0x00581f0022257f89 */ /* 0x0010a400000e0000 */
.L_x_848:
[----:B------:R-:W-:-:S13]  /*b300*/  ISETP.GE.AND P3, PT, R36, 0x41, PT ;  /* 0x000000412400780c */ /* 0x000fda0003f66270 */
[----:B------:R-:W-:Y:S05]  /*b310*/  @!P3 BRA `(.L_x_492) ;  /* 0x000000000058b947 */ /* 0x000fea0003800000 */
[----:B------:R-:W-:Y:S01]  /*b320*/  ULDC UR4, c[0x0][0x2f4] ;  /* 0x0000bd0000047ab9 */ /* 0x000fe20000000800 */
[----:B------:R-:W-:Y:S01]  /*b330*/  ULDC.64 UR6, c[0x0][0x208] ;  /* 0x0000820000067ab9 */ /* 0x000fe20000000a00 */
[----:B------:R-:W-:-:S13]  /*b340*/  ISETP.GE.AND P4, PT, R16, UR4, PT ;  /* 0x0000000410007c0c */ /* 0x000fda000bf86270 */
[----:B----4-:R-:W4:Y:S01]  /*b350*/  @!P4 LDS.128 R12, [R31+0x26400] ;  /* 0x026400001f0cc984 */ /* 0x010f220000000c00 */
[----:B--2---:R-:W-:-:S04]  /*b360*/  @!P4 LEA R32, P3, R16, R37, 0x1 ;  /* 0x000000251020c211 */ /* 0x004fc800078608ff */
[----:B-1----:R-:W-:Y:S02]  /*b370*/  @!P4 LEA.HI.X R33, R16, R35, R17, 0x1, P3 ;  /* 0x000000231021c211 */ /* 0x002fe400018f0c11 */
[----:B------:R-:W-:-:S03]  /*b380*/  ISETP.GE.AND P3, PT, R214, UR4, PT ;  /* 0x00000004d6007c0c */ /* 0x000fc6000bf66270 */
[----:B----4-:R1:W-:Y:S10]  /*b390*/  @!P4 ST.E.128 desc[UR6][R32.64], R12 ;  /* 0x0000000c2000c985 */ /* 0x0103f4000c101d06 */
[----:B------:R-:W2:Y:S01]  /*b3a0*/  @!P3 LDS.128 R12, [R31+0x28c00] ;  /* 0x028c00001f0cb984 */ /* 0x000ea20000000c00 */
[----:B-1----:R-:W-:-:S04]  /*b3b0*/  @!P3 LEA R32, P4, R212, R37, 0x1 ;  /* 0x00000025d420b211 */ /* 0x002fc800078808ff */
[----:B------:R-:W-:Y:S02]  /*b3c0*/  @!P3 LEA.HI.X R33, R212, R35, R215, 0x1, P4 ;  /* 0x00000023d421b211 */ /* 0x000fe400020f0cd7 */
[----:B------:R-:W-:-:S03]  /*b3d0*/  ISETP.GE.AND P4, PT, R19, UR4, PT ;  /* 0x0000000413007c0c */ /* 0x000fc6000bf86270 */
[----:B--2---:R1:W-:Y:S10]  /*b3e0*/  @!P3 ST.E.128 desc[UR6][R32.64], R12 ;  /* 0x0000000c2000b985 */ /* 0x0043f4000c101d06 */
[----:B------:R-:W2:Y:S01]  /*b3f0*/  @!P4 LDS.128 R12, [R31+0x2b400] ;  /* 0x02b400001f0cc984 */ /* 0x000ea20000000c00 */
[----:B-1----:R-:W-:-:S04]  /*b400*/  @!P4 LEA R32, P3, R19, R37, 0x1 ;  /* 0x000000251320c211 */ /* 0x002fc800078608ff */
[----:B------:R-:W-:Y:S02]  /*b410*/  @!P4 LEA.HI.X R33, R19, R35, R219, 0x1, P3 ;  /* 0x000000231321c211 */ /* 0x000fe400018f0cdb */
[----:B------:R-:W-:-:S03]  /*b420*/  ISETP.GE.AND P3, PT, R22, UR4, PT ;  /* 0x0000000416007c0c */ /* 0x000fc6000bf66270 */
[----:B--2---:R1:W-:Y:S10]  /*b430*/  @!P4 ST.E.128 desc[UR6][R32.64], R12 ;  /* 0x0000000c2000c985 */ /* 0x0043f4000c101d06 */
[----:B------:R-:W2:Y:S01]  /*b440*/  @!P3 LDS.128 R12, [R31+0x2dc00] ;  /* 0x02dc00001f0cb984 */ /* 0x000ea20000000c00 */
[----:B-1----:R-:W-:-:S04]  /*b450*/  @!P3 LEA R32, P4, R22, R37, 0x1 ;  /* 0x000000251620b211 */ /* 0x002fc800078808ff */
[----:B------:R-:W-:-:S05]  /*b460*/  @!P3 LEA.HI.X R33, R22, R35, R218, 0x1, P4 ;  /* 0x000000231621b211 */ /* 0x000fca00020f0cda */
[----:B--2---:R1:W-:Y:S04]  /*b470*/  @!P3 ST.E.128 desc[UR6][R32.64], R12 ;  /* 0x0000000c2000b985 */ /* 0x0043e8000c101d06 */
.L_x_492:
[----:B------:R-:W-:Y:S05]  /*b480*/  BSYNC B0 ;  /* 0x0000000000007941 */ /* 0x000fea0003800000 */
.L_x_445:
[----:B---3--:R-:W3:Y:S01]  /*b490*/  S2R R11, SR_TID.X ;  /* 0x00000000000b7919 */ /* 0x008ee20000002100 */
[----:B------:R-:W-:Y:S01]  /*b4a0*/  @!PT LDS RZ, [RZ] ;  /* 0x00000000fffff984 */ /* 0x000fe20000000800 */
[----:B------:R-:W-:Y:S01]  /*b4b0*/  @!PT LDS RZ, [RZ] ;  /* 0x00000000fffff984 */ /* 0x000fe20000000800 */
[----:B------:R-:W-:Y:S01]  /*b4c0*/  @!PT LDS RZ, [RZ] ;  /* 0x00000000fffff984 */ /* 0x000fe20000000800 */
[----:B------:R-:W-:Y:S01]  /*b4d0*/  @!PT LDS RZ, [RZ] ;  /* 0x00000000fffff984 */ /* 0x000fe20000000800 */
[----:B------:R5:W-:Y:S06]  /*b4e0*/  MEMBAR.ALL.CTA ;  /* 0x0000000000007992 */ /* 0x000bec0000008000 */
[----:B-----5:R-:W5:Y:S01]  /*b4f0*/  FENCE.VIEW.ASYNC.S ;  /* 0x00000000000073c6 */ /* 0x020f620000000000 */
[----:B------:R-:W-:Y:S05]  /*b500*/  WARPSYNC.ALL ;  /* 0x0000000000007948 */ /* 0x000fea0003800000 */
[----:B------:R-:W-:Y:S01]  /*b510*/  BSSY B0, `(.L_x_551) ;  /* 0x0000009000007945 */ /* 0x000fe20003800000 */
[----:B---3--:R-:W-:Y:S01]  /*b520*/  LOP3.LUT R11, R11, 0x7f, RZ, 0xc0, !PT ;  /* 0x0000007f0b0b7812 */ /* 0x008fe200078ec0ff */
[----:B-----5:R3:W-:Y:S03]  /*b530*/  BAR.SYNC.DEFER_BLOCKING R156, 0x80 ;  /* 0x0002009c0000751d */ /* 0x0207e60000010000 */
[----:B------:R-:W-:-:S13]  /*b540*/  ISETP.NE.AND P3, PT, R11, RZ, PT ;  /* 0x000000ff0b00720c */ /* 0x000fda0003f65270 */
[----:B------:R-:W-:-:S05]  /*b550*/  @!P3 VIADD R11, R87, 0x388a0 ;  /* 0x000388a0570bb836 */ /* 0x000fca0000000000 */
[----:B------:R-:W-:-:S04]  /*b560*/  @!P3 PRMT R11, RZ, 0x654, R11 ;  /* 0x00000654ff0bb816 */ /* 0x000fc8000000000b */
[----:B------:R3:W-:Y:S01]  /*b570*/  @!P3 SYNCS.ARRIVE.TRANS64.RED.A1T0 RZ, [R11+URZ], RZ ;  /* 0x000000ff0bffb9a7 */ /* 0x0007e2000810043f */
[----:B------:R-:W-:Y:S05]  /*b580*/  @!P0 BRA `(.L_x_552) ;  /* 0x0000000000048947 */ /* 0x000fea0003800000 */
[----:B------:R-:W-:Y:S01]  /*b590*/  BPT.TRAP 0x1 ;  /* 0x000000040000795c */ /* 0x000fe20000300000 */
.L_x_552:
[----:B------:R-:W-:Y:S05]  /*b5a0*/  BSYNC B0 ;  /* 0x0000000000007941 */ /* 0x000fea0003800000 */
.L_x_551:
[----:B------:R-:W5:Y:S01]  /*b5b0*/  SYNCS.PHASECHK.TRANS64.TRYWAIT P0, [R87+URZ+0x388b0], R88 ;  /* 0x0388b058570075a7 */ /* 0x000f62000800017f */
[----:B------:R-:W-:Y:S01]  /*b5c0*/  ULDC UR61, c[0x0][0x2f4] ;  /* 0x0000bd00003d7ab9 */ /* 0x000fe20000000800 */
[----:B------:R-:W-:Y:S04]  /*b5d0*/  BSSY B0, `(.L_x_553) ;  /* 0x0000002000007945 */ /* 0x000fe80003800000 */
[----:B-----5:R-:W-:Y:S05]  /*b5e0*/  @!P0 BRA `(.L_x_554) ;  /* 0x000001fc00f08947 */ /* 0x020fea0003800000 */
.L_x_849:
[----:B------:R-:W-:Y:S05]  /*b5f0*/  BSYNC B0 ;  /* 0x0000000000007941 */ /* 0x000fea0003800000 */
.L_x_553:
[----:B------:R-:W-:Y:S01]  /*b600*/  ULDC.64 UR4, c[0x0][0x328] ;  /* 0x0000ca0000047ab9 */ /* 0x000fe20000000a00 */
[----:B------:R-:W-:Y:S01]  /*b610*/  IMAD.IADD R86, R86, 0x1, -R224 ;  /* 0x0000000156567824 */ /* 0x000fe200078e0ae0 */
[----:B------:R-:W-:Y:S01]  /*b620*/  ULDC.64 UR6, c[0x0][0x318] ;  /* 0x0000c60000067ab9 */ /* 0x000fe20000000a00 */
[----:B---3--:R-:W-:Y:S01]  /*b630*/  IMAD R11, R84, UR4, RZ ;  /* 0x00000004540b7c24 */ /* 0x008fe2000f8e02ff */
[----:B------:R-:W-:Y:S01]  /*b640*/  BSSY B0, `(.L_x_555) ;  /* 0x0000027000007945 */ /* 0x000fe20003800000 */
[----:B01--4-:R-:W-:Y:S01]  /*b650*/  IMAD.WIDE.U32 R12, R30, UR4, RZ ;  /* 0x000000041e0c7c25 */ /* 0x013fe2000f8e00ff */
[----:B------:R-:W-:-:S03]  /*b660*/  ISETP.GE.AND P0, PT, R86, 0x1, PT ;  /* 0x000000015600780c */ /* 0x000fc60003f06270 */
        /* <DEDUP_REMOVED lines=8> */
[----:B------:R-:W-:-:S04]  /*b6f0*/  IMAD.WIDE.U32 R12, R223, UR4, R12 ;  /* 0x00000004df0c7c25 */ /* 0x000fc8000f8e000c */
[----:B------:R-:W-:Y:S01]  /*b700*/  IMAD R29, R223, UR5, R13 ;  /* 0x00000005df1d7c24 */ /* 0x000fe2000f8e020d */
[----:B------:R-:W-:-:S04]  /*b710*/  LEA R11, P4, R12, UR6, 0x1 ;  /* 0x000000060c0b7c11 */ /* 0x000fc8000f8808ff */
[----:B------:R-:W-:Y:S01]  /*b720*/  LEA.HI.X R29, R12, UR7, R29, 0x1, P4 ;  /* 0x000000070c1d7c11 */ /* 0x000fe2000a0f0c1d */
[----:B--2---:R0:W1:Y:S04]  /*b730*/  SHFL.IDX PT, R37, R11, RZ, 0x181f ;  /* 0x00181fff0b257589 */ /* 0x00406800000e0000 */
[----:B------:R0:W2:Y:S01]  /*b740*/  SHFL.IDX PT, R35, R29, RZ, 0x181f ;  /* 0x00181fff1d237589 */ /* 0x0000a200000e0000 */
[----:B------:R-:W-:Y:S05]  /*b750*/  @!P0 BRA `(.L_x_556) ;  /* 0x0000000000548947 */ /* 0x000fea0003800000 */
[----:B------:R-:W-:Y:S01]  /*b760*/  ISETP.GE.AND P4, PT, R16, UR61, PT ;  /* 0x0000003d10007c0c */ /* 0x000fe2000bf86270 */
[----:B------:R-:W-:-:S12]  /*b770*/  ULDC.64 UR4, c[0x0][0x208] ;  /* 0x0000820000047ab9 */ /* 0x000fd80000000a00 */
[----:B------:R-:W3:Y:S01]  /*b780*/  @!P4 LDS.128 R12, [R31+0x400] ;  /* 0x000400001f0cc984 */ /* 0x000ee20000000c00 */
[----:B-1----:R-:W-:-:S04]  /*b790*/  @!P4 LEA R32, P0, R16, R37, 0x1 ;  /* 0x000000251020c211 */ /* 0x002fc800078008ff */
[----:B--2---:R-:W-:Y:S02]  /*b7a0*/  @!P4 LEA.HI.X R33, R16, R35, R17, 0x1, P0 ;  /* 0x000000231021c211 */ /* 0x004fe400000f0c11 */
[----:B------:R-:W-:-:S03]  /*b7b0*/  ISETP.GE.AND P0, PT, R214, UR61, PT ;  /* 0x0000003dd6007c0c */ /* 0x000fc6000bf06270 */
[----:B---3--:R1:W-:Y:S10]  /*b7c0*/  @!P4 ST.E.128 desc[UR4][R32.64], R12 ;  /* 0x0000000c2000c985 */ /* 0x0083f4000c101d04 */
        /* <DEDUP_REMOVED lines=14> */
.L_x_556:
[----:B------:R-:W-:Y:S05]  /*b8b0*/  BSYNC B0 ;  /* 0x0000000000007941 */ /* 0x000fea0003800000 */
.L_x_555:
[----:B------:R-:W-:Y:S01]  /*b8c0*/  ISETP.GE.AND P0, PT, R86, 0x21, PT ;  /* 0x000000215600780c */ /* 0x000fe20003f06270 */
[----:B--2---:R2:W4:Y:S01]  /*b8d0*/  SHFL.IDX PT, R35, R29, 0x1, 0x181f ;  /* 0x00381f001d237f89 */ /* 0x00452200000e0000 */
[----:B------:R-:W-:Y:S03]  /*b8e0*/  BSSY B0, `(.L_x_557) ;  /* 0x0000018000007945 */ /* 0x000fe60003800000 */
[----:B-1----:R2:W1:Y:S08]  /*b8f0*/  SHFL.IDX PT, R37, R11, 0x1, 0x181f ;  /* 0x00381f000b257f89 */ /* 0x00247000000e0000 */
[----:B--2---:R-:W-:Y:S05]  /*b900*/  @!P0 BRA `(.L_x_558) ;  /* 0x0000000000548947 */ /* 0x004fea0003800000 */
[----:B------:R-:W-:Y:S01]  /*b910*/  ISETP.GE.AND P4, PT, R16, UR61, PT ;  /* 0x0000003d10007c0c */ /* 0x000fe2000bf86270 */
[----:B------:R-:W-:-:S12]  /*b920*/  ULDC.64 UR4, c[0x0][0x208] ;  /* 0x0000820000047ab9 */ /* 0x000fd80000000a00 */
[----:B---3--:R-:W2:Y:S01]  /*b930*/  @!P4 LDS.128 R12, [R31+0x1400] ;  /* 0x001400001f0cc984 */ /* 0x008ea20000000c00 */
[----:B-1----:R-:W-:-:S04]  /*b940*/  @!P4 LEA R32, P0, R16, R37, 0x1 ;  /* 0x000000251020c211 */ /* 0x002fc800078008ff */
[----:B----4-:R-:W-:Y:S02]  /*b950*/  @!P4 LEA.HI.X R33, R16, R35, R17, 0x1, P0 ;  /* 0x000000231021c211 */ /* 0x010fe400000f0c11 */
        /* <DEDUP_REMOVED lines=16> */
.L_x_558:
[----:B------:R-:W-:Y:S05]  /*ba60*/  BSYNC B0 ;  /* 0x0000000000007941 */ /* 0x000fea0003800000 */
.L_x_557:
[----:B------:R-:W-:Y:S01]  /*ba70*/  ISETP.GE.AND P0, PT, R86, 0x41, PT ;  /* 0x000000415600780c */ /* 0x000fe20003f06270 */
[----:B0-----:R-:W0:Y:S01]  /*ba80*/  SHFL.IDX PT, R29, R29, 0x2, 0x181f ;  /* 0x00581f001d1d7f89 */ /* 0x001e2200000e0000 */
[----:B------:R-:W-:Y:S03]  /*ba90*/  BSSY B0, `(.L_x_559) ;  /* 0x0000018000007945 */ /* 0x000fe60003800000 */
[----:B------:R-:W0:Y:S08]  /*baa0*/  SHFL.IDX PT, R11, R11, 0x2, 0x181f ;  /* 0x00581f000b0b7f89 */ /* 0x000e3000000e0000 */
[----:B------:R-:W-:Y:S05]  /*bab0*/  @!P0 BRA `(.L_x_560) ;  /* 0x0000000000548947 */ /* 0x000fea0003800000 */
[----:B------:R-:W-:Y:S01]  /*bac0*/  ISETP.GE.AND P4, PT, R16, UR61, PT ;  /* 0x0000003d10007c0c */ /* 0x000fe2000bf86270 */
[----:B------:R-:W-:-:S12]  /*bad0*/  ULDC.64 UR4, c[0x0][0x208] ;  /* 0x0000820000047ab9 */ /* 0x000fd80000000a00 */
[----:B--23--:R-:W2:Y:S01]  /*bae0*/  @!P4 LDS.128 R12, [R31+0x2400] ;  /* 0x002400001f0cc984 */ /* 0x00cea20000000c00 */
[----:B0-----:R-:W-:-:S04]  /*baf0*/  @!P4 LEA R32, P0, R16, R11, 0x1 ;  /* 0x0000000b1020c211 */ /* 0x001fc800078008ff */
[----:B------:R-:W-:Y:S02]  /*bb00*/  @!P4 LEA.HI.X R33, R16, R29, R17, 0x1, P0 ;  /* 0x0000001d1021c211 */ /* 0x000fe400000f0c11 */
[----:B------:R-:W-:-:S03]  /*bb10*/  ISETP.GE.AND P0, PT, R214, UR61, PT ;  /* 0x0000003dd6007c0c */ /* 0x000fc6000bf06270 */
[----:B--2---:R0:W-:Y:S10]  /*bb20*/  @!P4 ST.E.128 desc[UR4][R32.64], R12 ;  /* 0x0000000c2000c985 */ /* 0x0041f4000c101d04 */
[----:B------:R-:W2:Y:S01]  /*bb30*/  @!P0 LDS.128 R12, [R31+0x4c00] ;  /* 0x004c00001f0c8984 */ /* 0x000ea20000000c00 */
        /* <DEDUP_REMOVED lines=8> */
[----:B--2---:R-:W-:Y:S10]  /*bbc0*/  @!P4 ST.E.128 desc[UR4][R32.64], R12 ;  /* 0x0000000c2000c985 */ /* 0x004ff4000c101d04 */
[C---:B------:R-:W-:Y:S01]  /*bbd0*/  @!P0 LEA R30, P4, R22.reuse, R11, 0x1 ;  /* 0x0000000b161e8211 */ /* 0x040fe200078808ff */
[----:B------:R0:W2:Y:S03]  /*bbe0*/  @!P0 LDS.128 R12, [R31+0x9c00] ;  /* 0x009c00001f0c8984 */ /* 0x0000a60000000c00 */
[----:B0-----:R-:W-:-:S05]  /*bbf0*/  @!P0 LEA.HI.X R31, R22, R29, R218, 0x1, P4 ;  /* 0x0000001d161f8211 */ /* 0x001fca00020f0cda */
[----:B--2---:R0:W-:Y:S04]  /*bc00*/  @!P0 ST.E.128 desc[UR4][R30.64], R12 ;  /* 0x0000000c1e008985 */ /* 0x0041e8000c101d04 */
.L_x_560:
[----:B------:R-:W-:Y:S05]  /*bc10*/  BSYNC B0 ;  /* 0x0000000000007941 */ /* 0x000fea0003800000 */
.L_x_559:
[----:B------:R-:W-:Y:S01]  /*bc20*/  @!PT LDS RZ, [RZ] ;  /* 0x00000000fffff984 */ /* 0x000fe20000000800 */
[----:B------:R-:W-:Y:S01]  /*bc30*/  @!PT LDS RZ, [RZ] ;  /* 0x00000000fffff984 */ /* 0x000fe20000000800 */
[----:B------:R-:W-:Y:S01]  /*bc40*/  @!PT LDS RZ, [RZ] ;  /* 0x00000000fffff984 */ /* 0x000fe20000000800 */
[----:B------:R-:W-:Y:S01]  /*bc50*/  @!PT LDS RZ, [RZ] ;  /* 0x00000000fffff984 */ /* 0x000fe20000000800 */
[----:B------:R5:W-:Y:S06]  /*bc60*/  MEMBAR.ALL.CTA ;  /* 0x0000000000007992 */ /* 0x000bec0000008000 */
[----:B-----5:R-:W5:Y:S01]  /*bc70*/  FENCE.VIEW.ASYNC.S ;  /* 0x00000000000073c6 */ /* 0x020f620000000000 */
[----:B------:R-:W-:Y:S01]  /*bc80*/  @!P3 VIADD R87, R87, 0x388c0 ;  /* 0x000388c05757b836 */ /* 0x000fe20000000000 */
[----:B-----5:R0:W-:Y:S01]  /*bc90*/  BAR.SYNC.DEFER_BLOCKING R156, 0x80 ;  /* 0x0002009c0000751d */ /* 0x0201e20000010000 */
[----:B------:R-:W-:Y:S01]  /*bca0*/  LOP3.LUT P4, RZ, R18, 0x1, RZ, 0xc0, !PT ;  /* 0x0000000112ff7812 */ /* 0x000fe2000788c0ff */
[----:B------:R-:W-:-:S02]  /*bcb0*/  VIADD R213, R213, 0x1 ;  /* 0x00000001d5d57836 */ /* 0x000fc40000000000 */
[----:B------:R-:W-:Y:S02]  /*bcc0*/  @!P3 PRMT R87, RZ, 0x654, R87 ;  /* 0x00000654ff57b816 */ /* 0x000fe40000000057 */
[----:B------:R-:W-:Y:S02]  /*bcd0*/  PLOP3.LUT P0, PT, PT, PT, PT, 0x8, 0x0 ;  /* 0x000000000000781c */ /* 0x000fe40003f0e170 */
[----:B------:R1:W-:Y:S01]  /*bce0*/  @!P3 SYNCS.ARRIVE.TRANS64.RED.A1T0 RZ, [R87+URZ], RZ ;  /* 0x000000ff57ffb9a7 */ /* 0x0003e2000810043f */
[----:B------:R-:W-:-:S04]  /*bcf0*/  ISETP.NE.AND P3, PT, R213, 0x2, PT ;  /* 0x00000002d500780c */ /* 0x000fc80003f65270 */
[----:B0-23--:R-:W-:Y:S02]  /*bd00*/  SEL R12, RZ, 0x1, P3 ;  /* 0x00000001ff0c7807 */ /* 0x00dfe40001800000 */
[----:B------:R-:W-:Y:S02]  /*bd10*/  SEL R213, R213, RZ, P3 ;  /* 0x000000ffd5d57207 */ /* 0x000fe40001800000 */
[----:B------:R-:W-:Y:S01]  /*bd20*/  LOP3.LUT R225, R225, R12, RZ, 0x3c, !PT ;  /* 0x0000000ce1e17212 */ /* 0x000fe200078e3cff */
[----:B-1----:R-:W-:Y:S06]  /*bd30*/  @P4 BRA `(.L_x_561) ;  /* 0xffffff7000384947 */ /* 0x002fec000383ffff */
.L_x_440:
[----:B------:R-:W-:Y:S01]  /*bd40*/  BSSY B0, `(.L_x_562) ;  /* 0x0000005000007945 */ /* 0x000fe20003800000 */
[----:B------:R-:W-:-:S03]  /*bd50*/  IMAD.MOV.U32 R3, RZ, RZ, RZ ;  /* 0x000000ffff037224 */ /* 0x000fc600078e00ff */
[----:B------:R-:W-:Y:S05]  /*bd60*/  @P0 BRA `(.L_x_563) ;  /* 0x0000000000080947 */ /* 0x000fea0003800000 */
[----:B------:R-:W0:Y:S02]  /*bd70*/  FENCE.VIEW.ASYNC.G ;  /* 0x00000000000073c6 */ /* 0x000e240000000100 */
[----:B0-----:R-:W-:Y:S06]  /*bd80*/  BAR.ARV 0xc, 0x180 ;  /* 0x0306000000007b1d */ /* 0x001fec0000002000 */
.L_x_563:
[----:B------:R-:W-:Y:S05]  /*bd90*/  BSYNC B0 ;  /* 0x0000000000007941 */ /* 0x000fea0003800000 */
.L_x_562:
[----:B------:R-:W-:Y:S01]  /*bda0*/  LOP3.LUT P0, RZ, R18, 0x2, RZ, 0xc0, !PT ;  /* 0x0000000212ff7812 */ /* 0x000fe2000780c0ff */
[----:B------:R-:W-:-:S12]  /*bdb0*/  BSSY B0, `(.L_x_564) ;  /* 0x0000020000007945 */ /* 0x000fd80003800000 */
[----:B------:R-:W-:Y:S05]  /*bdc0*/  @!P0 BRA `(.L_x_565) ;  /* 0x0000000000788947 */ /* 0x000fea0003800000 */
[----:B------:R-:W2:Y:S01]  /*bdd0*/  LDL R0, [R1+0x70] ;  /* 0x0000700001007983 */ /* 0x000ea20000100800 */
[----:B------:R-:W-:Y:S01]  /*bde0*/  ULDC UR4, c[0x0][0x9f0] ;  /* 0x00027c0000047ab9 */ /* 0x000fe20000000800 */
[----:B--2---:R-:W-:-:S04]  /*bdf0*/  ISETP.NE.AND P0, PT, R0, RZ, PT ;  /* 0x000000ff0000720c */ /* 0x004fc80003f05270 */
        /* <DEDUP_REMOVED lines=27> */
.L_x_565:
[----:B------:R-:W-:Y:S05]  /*bfb0*/  BSYNC B0 ;  /* 0x0000000000007941 */ /* 0x000fea0003800000 */
.L_x_564:
[----:B------:R-:W2:Y:S01]  /*bfc0*/  LDL R0, [R1+0x88] ;  /* 0x0000880001007983 */ /* 0x000ea20000100800 */
[----:B------:R-:W-:Y:S02]  /*bfd0*/  PLOP3.LUT P0, PT, PT, PT, PT, 0x80, 0x0 ;  /* 0x000000000000781c */ /* 0x000fe40003f0f070 */
        /* <DEDUP_REMOVED lines=58> */
[----:B----4-:R-:W-:-:S02]  /*c380*/  CS2R R34, SRZ ;  /* 0x0000000000227805 */ /* 0x010fc4000001ff00 */
[----:B------:R-:W-:Y:S02]  /*c390*/  CS2R R178, SRZ ;  /* 0x0000000000b27805 */ /* 0x000fe4000001ff00 */
[----:B------:R-:W-:Y:S02]  /*c3a0*/  CS2R R30, SRZ ;  /* 0x00000000001e7805 */ /* 0x000fe4000001ff00 */
[----:B------:R-:W-:Y:S02]  /*c3b0*/  CS2R R180, SRZ ;  /* 0x0000000000b47805 */ /* 0x000fe4000001ff00 */
[----:B------:R-:W-:Y:S02]  /*c3c0*/  CS2R R26, SRZ ;  /* 0x00000000001a7805 */ /* 0x000fe4000001ff00 */
[----:B------:R-:W-:Y:S01]  /*c3d0*/  CS2R R182, SRZ ;  /* 0x0000000000b67805 */ /* 0x000fe2000001ff00 */
[----:B--2---:R-:W-:-:S05]  /*c3e0*/  IMAD R0, R0, R3, RZ ;  /* 0x0000000300007224 */ /* 0x004fca00078e02ff */
[----:B------:R0:W-:Y:S01]  /*c3f0*/  STL [R1+0x60], R0 ;  /* 0x0000600001007387 */ /* 0x0001e20000100800 */
[----:B------:R-:W-:Y:S02]  /*c400*/  VIADDMNMX R112, R0, R3, R130, PT ;  /* 0x0000000300707246 */ /* 0x000fe40003800182 */
[----:B------:R-:W-:Y:S02]  /*c410*/  CS2R R2, SRZ ;  /* 0x0000000000027805 */ /* 0x000fe4000001ff00 */
[----:B------:R-:W-:-:S13]  /*c420*/  ISETP.GT.AND P1, PT, R112, R0, PT ;  /* 0x000000007000720c */ /* 0x000fda0003f24270 */
[----:B0-----:R-:W-:Y:S05]  /*c430*/  @!P1 BRA `(.L_x_566) ;  /* 0x0000012000c89947 */ /* 0x001fea0003800000 */
[----:B------:R-:W2:Y:S01]  /*c440*/  LDL R0, [R1+0x6c] ;  /* 0x00006c0001007983 */ /* 0x000ea20000100800 */
[----:B------:R-:W0:Y:S02]  /*c450*/  S2R R28, SR_TID.X ;  /* 0x00000000001c7919 */ /* 0x000e240000002100 */
[----:B0-----:R-:W-:-:S05]  /*c460*/  VIADD R28, R28, 0xffffff80 ;  /* 0xffffff801c1c7836 */ /* 0x001fca0000000000 */
[----:B------:R-:W-:Y:S02]  /*c470*/  SHF.R.S32.HI R29, RZ, 0x1f, R28 ;  /* 0x0000001fff1d7819 */ /* 0x000fe4000001141c */
[----:B--2---:R-:W-:Y:S02]  /*c480*/  R2UR UR4, R0 ;  /* 0x00000000000472ca */ /* 0x004fe400000e0000 */
[----:B------:R-:W-:-:S04]  /*c490*/  LEA.HI R0, R29, R28, RZ, 0x7 ;  /* 0x0000001c1d007211 */ /* 0x000fc800078f38ff */
[----:B------:R-:W-:-:S06]  /*c4a0*/  SHF.R.S32.HI R0, RZ, 0x7, R0 ;  /* 0x00000007ff007819 */ /* 0x000fcc0000011400 */
[----:B------:R-:W0:Y:S01]  /*c4b0*/  SHFL.IDX PT, R0, R0, RZ, 0x1f ;  /* 0x00001fff00007589 */ /* 0x000e2200000e0000 */
[----:B------:R-:W-:-:S06]  /*c4c0*/  ULOP3.LUT UP0, URZ, UR4, 0x9f, URZ, 0xc0, !UPT ;  /* 0x0000009f043f7892 */ /* 0x000fcc000f80c03f */
[----:B------:R-:W-:Y:S02]  /*c4d0*/  PLOP3.LUT P0, PT, PT, PT, UP0, 0x80, 0x0 ;  /* 0x000000000000781c */ /* 0x000fe40003f0f008 */
[----:B0-----:R-:W-:-:S04]  /*c4e0*/  LEA.HI R2, R0, R0, RZ, 0x1 ;  /* 0x0000000000027211 */ /* 0x001fc800078f08ff */
[----:B------:R-:W-:-:S04]  /*c4f0*/  LOP3.LUT R3, R2, 0x1e, RZ, 0xc0, !PT ;  /* 0x0000001e02037812 */ /* 0x000fc800078ec0ff */
[----:B------:R-:W-:-:S04]  /*c500*/  IADD3 R3, R0, -R3, RZ ;  /* 0x8000000300037210 */ /* 0x000fc80007ffe0ff */
[----:B------:R-:W-:-:S04]  /*c510*/  LEA R3, R3, UR4, 0xd ;  /* 0x0000000403037c11 */ /* 0x000fc8000f8e68ff */
[----:B------:R-:W-:-:S04]  /*c520*/  SHF.R.U32.HI R2, RZ, 0x4, R3 ;  /* 0x00000004ff027819 */ /* 0x000fc80000011603 */
[----:B------:R-:W-:Y:S01]  /*c530*/  LOP3.LUT R2, R2, 0x3fff, RZ, 0xc0, !PT ;  /* 0x00003fff02027812 */ /* 0x000fe200078ec0ff */
[----:B------:R-:W-:Y:S06]  /*c540*/  @!P0 BRA `(.L_x_567) ;  /* 0x0000000000408947 */ /* 0x000fec0003800000 */
        /* <DEDUP_REMOVED lines=16> */
.L_x_567:
[----:B------:R-:W-:Y:S02]  /*c650*/  ULDC UR4, c[0x0][0x3f4] ;  /* 0x0000fd0000047ab9 */ /* 0x000fe40000000800 */
[----:B------:R-:W-:-:S13]  /*c660*/  ISETP.LT.AND P0, PT, RZ, UR4, PT ;  /* 0x00000004ff007c0c */ /* 0x000fda000bf01270 */
[----:B------:R-:W-:Y:S05]  /*c670*/  @P0 BRA `(.L_x_568) ;  /* 0x0000000000400947 */ /* 0x000fea0003800000 */
[----:B------:R-:W2:Y:S02]  /*c680*/  LDL R20, [R1+0x80] ;  /* 0x0000800001147983 */ /* 0x000ea40000100800 */
[----:B--2---:R-:W-:-:S04]  /*c690*/  LEA.HI R0, R20, R20, RZ, 0x1 ;  /* 0x0000001414007211 */ /* 0x004fc800078f08ff */
[----:B------:R-:W-:-:S05]  /*c6a0*/  LOP3.LUT R0, R0, 0xfffffffe, RZ, 0xc0, !PT ;  /* 0xfffffffe00007812 */ /* 0x000fca00078ec0ff */
[----:B------:R-:W-:-:S05]  /*c6b0*/  IMAD.IADD R0, R20, 0x1, -R0 ;  /* 0x0000000114007824 */ /* 0x000fca00078e0a00 */
[----:B------:R-:W-:-:S04]  /*c6c0*/  SHF.L.U32 R0, R0, 0x1f, RZ ;  /* 0x0000001f00007819 */ /* 0x000fc800000006ff */
[----:B------:R0:W1:Y:S03]  /*c6d0*/  SYNCS.PHASECHK.TRANS64.TRYWAIT P0, [R23+URZ+0x38800], R0 ;  /* 0x03880000170075a7 */ /* 0x000066000800017f */
[----:B-1----:R-:W-:Y:S05]  /*c6e0*/  @!P0 NANOSLEEP.SYNCS 0x989680 ;  /* 0x009896800000895d */ /* 0x002fea0003900000 */
[----:B------:R-:W1:Y:S01]  /*c6f0*/  @!P0 SYNCS.PHASECHK.TRANS64 P0, [R23+URZ+0x38800], R0 ;  /* 0x03880000170085a7 */ /* 0x000e62000800007f */
[----:B------:R-:W-:Y:S04]  /*c700*/  BSSY B0, `(.L_x_569) ;  /* 0x0000006000007945 */ /* 0x000fe80003800000 */
[----:B-1----:R-:W-:Y:S05]  /*c710*/  @P0 BRA `(.L_x_570) ;  /* 0x0000000000100947 */ /* 0x002fea0003800000 */
.L_x_571:
[----:B-1----:R1:W2:Y:S02]  /*c720*/  SYNCS.PHASECHK.TRANS64.TRYWAIT P0, [R23+URZ+0x38800], R0 ;  /* 0x03880000170075a7 */ /* 0x0022a4000800017f */
[----:B--2---:R-:W-:Y:S05]  /*c730*/  @!P0 NANOSLEEP.SYNCS 0x989680 ;  /* 0x009896800000895d */ /* 0x004fea0003900000 */
[----:B------:R-:W2:Y:S02]  /*c740*/  @!P0 SYNCS.PHASECHK.TRANS64 P0, [R23+URZ+0x38800], R0 ;  /* 0x03880000170085a7 */ /* 0x000ea4000800007f */
[----:B--2---:R-:W-:Y:S05]  /*c750*/  @!P0 BRA `(.L_x_571) ;  /* 0xfffffffc00f08947 */ /* 0x004fea000383ffff */
.L_x_570:
[----:B------:R-:W-:Y:S05]  /*c760*/  BSYNC B0 ;  /* 0x0000000000007941 */ /* 0x000fea0003800000 */
.L_x_569:
[----:B------:R-:W-:Y:S05]  /*c770*/  BRA `(.L_x_572) ;  /* 0x0000007000d07947 */ /* 0x000fea0003800000 */
.L_x_568:
[----:B------:R-:W2:Y:S01]  /*c780*/  LDL R0, [R1+0x6c] ;  /* 0x00006c0001007983 */ /* 0x000ea20000100800 */
[----:B------:R-:W-:Y:S01]  /*c790*/  ULDC.64 UR4, c[0x0][0x3f8] ;  /* 0x0000fe0000047ab9 */ /* 0x000fe20000000a00 */
[----:B------:R-:W-:Y:S01]  /*c7a0*/  ULDC.64 UR6, c[0x0][0x408] ;  /* 0x0001020000067ab9 */ /* 0x000fe20000000a00 */
[----:B-----5:R-:W-:Y:S01]  /*c7b0*/  IMAD.WIDE.U32 R4, R127, UR4, RZ ;  /* 0x000000047f047c25 */ /* 0x020fe2000f8e00ff */
[----:B--2---:R-:W-:Y:S02]  /*c7c0*/  R2UR UR8, R0 ;  /* 0x00000000000872ca */ /* 0x004fe400000e0000 */
[----:B------:R-:W-:-:S05]  /*c7d0*/  SHF.R.S32.HI R0, RZ, 0x1f, R127 ;  /* 0x0000001fff007819 */ /* 0x000fca000001147f */
[C---:B------:R-:W-:Y:S02]  /*c7e0*/  IMAD R6, R0.reuse, UR4, RZ ;  /* 0x0000000400067c24 */ /* 0x040fe4000f8e02ff */
[----:B------:R-:W-:Y:S02]  /*c7f0*/  IMAD R0, R0, UR6, RZ ;  /* 0x0000000600007c24 */ /* 0x000fe4000f8e02ff */
[C---:B------:R-:W-:Y:S01]  /*c800*/  IMAD R3, R127.reuse, UR5, R6 ;  /* 0x000000057f037c24 */ /* 0x040fe2000f8e0206 */
[----:B------:R-:W-:Y:S01]  /*c810*/  ULDC.64 UR4, c[0x0][0x3e8] ;  /* 0x0000fa0000047ab9 */ /* 0x000fe20000000a00 */
[----:B------:R-:W-:Y:S01]  /*c820*/  ULOP3.LUT UP0, URZ, UR8, 0x3ff, URZ, 0xc0, !UPT ;  /* 0x000003ff083f7892 */ /* 0x000fe2000f80c03f */
[C---:B------:R-:W-:Y:S01]  /*c830*/  IMAD R27, R127.reuse, UR7, R0 ;  /* 0x000000077f1b7c24 */ /* 0x040fe2000f8e0200 */
[----:B------:R-:W-:Y:S01]  /*c840*/  LEA R30, P0, R4, UR4, 0x1 ;  /* 0x00000004041e7c11 */ /* 0x000fe2000f8008ff */
[----:B------:R-:W-:Y:S01]  /*c850*/  IMAD.WIDE.U32 R6, R127, UR6, RZ ;  /* 0x000000067f067c25 */ /* 0x000fe2000f8e00ff */
[----:B------:R-:W-:-:S02]  /*c860*/  ULDC.64 UR6, c[0x0][0x400] ;  /* 0x0001000000067ab9 */ /* 0x000fc40000000a00 */
[----:B------:R-:W-:Y:S01]  /*c870*/  PLOP3.LUT P2, PT, PT, PT, UP0, 0x80, 0x0 ;  /* 0x000000000000781c */ /* 0x000fe20003f4f008 */
[----:B------:R-:W-:Y:S01]  /*c880*/  IMAD.IADD R3, R3, 0x1, R5 ;  /* 0x0000000103037824 */ /* 0x000fe200078e0205 */
[----:B------:R-:W-:Y:S01]  /*c890*/  LEA R32, P1, R6, UR6, 0x1 ;  /* 0x0000000606207c11 */ /* 0x000fe2000f8208ff */
[----:B------:R-:W-:-:S03]  /*c8a0*/  IMAD.IADD R27, R27, 0x1, R7 ;  /* 0x000000011b1b7824 */ /* 0x000fc600078e0207 */
[----:B------:R-:W-:Y:S02]  /*c8b0*/  LEA.HI.X R24, R4, UR5, R3, 0x1, P0 ;  /* 0x0000000504187c11 */ /* 0x000fe400080f0c03 */
[----:B------:R-:W-:-:S05]  /*c8c0*/  LEA.HI.X R27, R6, UR7, R27, 0x1, P1 ;  /* 0x00000007061b7c11 */ /* 0x000fca00088f0c1b */
        /* <DEDUP_REMOVED lines=17> */
.L_x_573:
[----:B------:R-:W-:Y:S01]  /*c9e0*/  ULDC.U8 UR4, c[0x0][0x410] ;  /* 0x0001040000047ab9 */ /* 0x000fe20000000000 */
[----:B------:R-:W-:Y:S01]  /*c9f0*/  BSSY B0, `(.L_x_574) ;  /* 0x0000704000007945 */ /* 0x000fe20003800000 */
[----:B------:R-:W-:Y:S01]  /*ca00*/  ISETP.NE.AND P0, PT, RZ, UR4, PT ;  /* 0x00000004ff007c0c */ /* 0x000fe2000bf05270 */
[----:B------:R-:W-:-:S12]  /*ca10*/  IMAD R4, R129, 0x80, R224 ;  /* 0x0000008081047824 */ /* 0x000fd800078e02e0 */
[----:B------:R-:W-:Y:S05]  /*ca20*/  @!P0 BRA `(.L_x_575) ;  /* 0x0000003400408947 */ /* 0x000fea0003800000 */
[----:B------:R-:W-:-:S03]  /*ca30*/  UMOV UR4, 0xffffffff ;  /* 0xffffffff00047882 */ /* 0x000fc60000000000 */
[----:B------:R-:W-:Y:S05]  /*ca40*/  BRA.DIV UR4, `(.L_x_576) ;  /* 0x000001ea04ec7947 */ /* 0x000fea000b800000 */
[----:B------:R0:W1:Y:S04]  /*ca50*/  SHFL.IDX PT, R0, R24, RZ, 0x181f ;  /* 0x00181fff18007589 */ /* 0x00006800000e0000 */
[----:B------:R0:W2:Y:S04]  /*ca60*/  SHFL.IDX PT, R3, R30, RZ, 0x181f ;  /* 0x00181fff1e037589 */ /* 0x0000a800000e0000 */
[----:B------:R-:W3:Y:S04]  /*ca70*/  SHFL.IDX PT, R27, R27, RZ, 0x181f ;  /* 0x00181fff1b1b7589 */ /* 0x000ee800000e0000 */
[----:B0-----:R-:W4:Y:S02]  /*ca80*/  SHFL.IDX PT, R32, R32, RZ, 0x181f ;  /* 0x00181fff20207589 */ /* 0x001f2400000e0000 */
.L_x_855:
[----:B------:R-:W5:Y:S01]  /*ca90*/  LDL R13, [R1+0x80] ;  /* 0x00008000010d7983 */ /* 0x000f620000100800 */
[----:B------:R-:W-:Y:S01]  /*caa0*/  ULDC UR4, c[0x0][0x448] ;  /* 0x0001120000047ab9 */ /* 0x000fe20000000800 */
[----:B------:R-:W-:Y:S01]  /*cab0*/  BSSY B1, `(.L_x_577) ;  /* 0x0000041000017945 */ /* 0x000fe20003800000 */
[----:B------:R-:W-:Y:S01]  /*cac0*/  IMAD R33, R131, UR4, RZ ;  /* 0x0000000483217c24 */ /* 0x000fe2000f8e02ff */
[----:B------:R-:W-:Y:S02]  /*cad0*/  CS2R R28, SRZ ;  /* 0x00000000001c7805 */ /* 0x000fe4000001ff00 */
[----:B------:R-:W-:Y:S02]  /*cae0*/  CS2R R8, SRZ ;  /* 0x0000000000087805 */ /* 0x000fe4000001ff00 */
[----:B------:R-:W-:Y:S02]  /*caf0*/  CS2R R10, SRZ ;  /* 0x00000000000a7805 */ /* 0x000fe4000001ff00 */
[----:B------:R-:W-:-:S02]  /*cb00*/  CS2R R14, SRZ ;  /* 0x00000000000e7805 */ /* 0x000fc4000001ff00 */
[----:B------:R-:W-:Y:S01]  /*cb10*/  ISETP.GE.AND P0, PT, R4, R33, PT ;  /* 0x000000210400720c */ /* 0x000fe20003f06270 */
[----:B------:R-:W-:Y:S01]  /*cb20*/  IMAD R33, R129, -0x80, R33 ;  /* 0xffffff8081217824 */ /* 0x000fe200078e0221 */
[----:B------:R-:W-:Y:S02]  /*cb30*/  CS2R R30, SRZ ;  /* 0x00000000001e7805 */ /* 0x000fe4000001ff00 */
[----:B------:R-:W-:Y:S02]  /*cb40*/  CS2R R6, SRZ ;  /* 0x0000000000067805 */ /* 0x000fe4000001ff00 */
[----:B-----5:R-:W-:-:S04]  /*cb50*/  LEA.HI R5, R13, R13, RZ, 0x1 ;  /* 0x0000000d0d057211 */ /* 0x020fc800078f08ff */
[----:B------:R-:W-:Y:S02]  /*cb60*/  LOP3.LUT R12, R5, 0xfffffffe, RZ, 0xc0, !PT ;  /* 0xfffffffe050c7812 */ /* 0x000fe400078ec0ff */
[----:B------:R-:W-:-:S03]  /*cb70*/  CS2R R4, SRZ ;  /* 0x0000000000047805 */ /* 0x000fc6000001ff00 */
[----:B------:R-:W-:Y:S01]  /*cb80*/  IMAD.IADD R34, R13, 0x1, -R12 ;  /* 0x000000010d227824 */ /* 0x000fe200078e0a0c */
[----:B------:R-:W-:Y:S01]  /*cb90*/  CS2R R12, SRZ ;  /* 0x00000000000c7805 */ /* 0x000fe2000001ff00 */
[----:B------:R-:W-:Y:S06]  /*cba0*/  @P0 BRA `(.L_x_578) ;  /* 0x0000000000c40947 */ /* 0x000fec0003800000 */
[----:B------:R-:W-:Y:S01]  /*cbb0*/  ULDC UR4, c[0x0][0x3f4] ;  /* 0x0000fd0000047ab9 */ /* 0x000fe20000000800 */
[----:B------:R-:W-:Y:S01]  /*cbc0*/  SHF.R.S32.HI R4, RZ, 0x1f, R221 ;  /* 0x0000001fff047819 */ /* 0x000fe200000114dd */
[C---:B------:R-:W-:Y:S01]  /*cbd0*/  IMAD.SHL.U32 R6, R221.reuse, 0x2, RZ ;  /* 0x00000002dd067824 */ /* 0x040fe200078e00ff */
[----:B------:R-:W-:Y:S01]  /*cbe0*/  ISETP.GE.AND P3, PT, R216, UR4, PT ;  /* 0x00000004d8007c0c */ /* 0x000fe2000bf66270 */
[C---:B------:R-:W-:Y:S01]  /*cbf0*/  IMAD.SHL.U32 R20, R220.reuse, 0x2, RZ ;  /* 0x00000002dc147824 */ /* 0x040fe200078e00ff */
[C---:B------:R-:W-:Y:S02]  /*cc00*/  ISETP.GE.AND P2, PT, R221.reuse, UR4, PT ;  /* 0x00000004dd007c0c */ /* 0x040fe4000bf46270 */
[----:B------:R-:W-:Y:S02]  /*cc10*/  CS2R R14, SRZ ;  /* 0x00000000000e7805 */ /* 0x000fe4000001ff00 */
[----:B------:R-:W-:Y:S01]  /*cc20*/  ISETP.GE.AND P1, PT, R220, UR4, PT ;  /* 0x00000004dc007c0c */ /* 0x000fe2000bf26270 */
[----:B------:R-:W-:Y:S01]  /*cc30*/  IMAD.SHL.U32 R26, R222, 0x2, RZ ;  /* 0x00000002de1a7824 */ /* 0x000fe200078e00ff */
[----:B------:R-:W-:Y:S01]  /*cc40*/  SHF.R.S32.HI R7, RZ, 0x1f, R220 ;  /* 0x0000001fff077819 */ /* 0x000fe200000114dc */
[----:B------:R-:W-:Y:S01]  /*cc50*/  ULDC.64 UR6, c[0x0][0x208] ;  /* 0x0000820000067ab9 */ /* 0x000fe20000000a00 */
[----:B------:R-:W-:-:S02]  /*cc60*/  SHF.L.U64.HI R5, R221, 0x1, R4 ;  /* 0x00000001dd057819 */ /* 0x000fc40000010204 */
[----:B------:R-:W-:Y:S02]  /*cc70*/  CS2R R12, SRZ ;  /* 0x00000000000c7805 */ /* 0x000fe4000001ff00 */
[----:B------:R-:W-:Y:S02]  /*cc80*/  SHF.R.S32.HI R9, RZ, 0x1f, R222 ;  /* 0x0000001fff097819 */ /* 0x000fe400000114de */
[----:B------:R-:W-:Y:S01]  /*cc90*/  ISETP.GE.AND P0, PT, R222, UR4, PT ;  /* 0x00000004de007c0c */ /* 0x000fe2000bf06270 */
[----:B----4-:R-:W-:Y:S01]  /*cca0*/  @!P3 IMAD.MOV.U32 R10, RZ, RZ, R32 ;  /* 0x000000ffff0ab224 */ /* 0x010fe200078e0020 */
[----:B------:R-:W-:Y:S01]  /*ccb0*/  SHF.L.U64.HI R21, R220, 0x1, R7 ;  /* 0x00000001dc157819 */ /* 0x000fe20000010207 */
[----:B---3--:R-:W-:Y:S01]  /*ccc0*/  @!P3 IMAD.MOV.U32 R11, RZ, RZ, R27 ;  /* 0x000000ffff0bb224 */ /* 0x008fe200078e001b */
[-C--:B--2---:R-:W-:Y:S01]  /*ccd0*/  @!P2 IADD3 R8, P4, R3, R6.reuse, RZ ;  /* 0x000000060308a210 */ /* 0x084fe20007f9e0ff */
[----:B-1----:R-:W-:Y:S01]  /*cce0*/  @!P3 IMAD.MOV.U32 R7, RZ, RZ, R0 ;  /* 0x000000ffff07b224 */ /* 0x002fe200078e0000 */
[----:B------:R-:W-:Y:S01]  /*ccf0*/  @!P2 IADD3 R4, P6, R32, R6, RZ ;  /* 0x000000062004a210 */ /* 0x000fe20007fde0ff */
[----:B------:R-:W-:Y:S01]  /*cd00*/  @!P3 IMAD.MOV.U32 R6, RZ, RZ, R3 ;  /* 0x000000ffff06b224 */ /* 0x000fe200078e0003 */
[----:B------:R-:W-:Y:S01]  /*cd10*/  SHF.L.U64.HI R35, R222, 0x1, R9 ;  /* 0x00000001de237819 */ /* 0x000fe20000010209 */
[----:B------:R-:W-:Y:S01]  /*cd20*/  @!P3 IMAD.WIDE R30, R216, 0x2, R10 ;  /* 0x00000002d81eb825 */ /* 0x000fe200078e020a */
[----:B------:R-:W-:-:S02]  /*cd30*/  CS2R R10, SRZ ;  /* 0x00000000000a7805 */ /* 0x000fc4000001ff00 */
[-C--:B------:R-:W-:Y:S01]  /*cd40*/  @!P1 IADD3 R28, P5, R3, R20.reuse, RZ ;  /* 0x00000014031c9210 */ /* 0x080fe20007fbe0ff */
[----:B------:R-:W-:Y:S01]  /*cd50*/  @!P2 IMAD.X R9, R0, 0x1, R5, P4 ;  /* 0x000000010009a824 */ /* 0x000fe200020e0605 */
[----:B------:R-:W-:Y:S01]  /*cd60*/  @!P1 IADD3 R20, P4, R32, R20, RZ ;  /* 0x0000001420149210 */ /* 0x000fe20007f9e0ff */
[----:B------:R-:W-:Y:S01]  /*cd70*/  @!P3 IMAD.WIDE R6, R216, 0x2, R6 ;  /* 0x00000002d806b825 */ /* 0x000fe200078e0206 */
[----:B------:R0:W5:Y:S03]  /*cd80*/  @!P3 LD.E.64 R12, desc[UR6][R30.64] ;  /* 0x000000061e0cb980 */ /* 0x000166000c101b00 */
[----:B------:R-:W-:Y:S01]  /*cd90*/  @!P2 IMAD.X R5, R27, 0x1, R5, P6 ;  /* 0x000000011b05a824 */ /* 0x000fe200030e0605 */
[----:B------:R1:W5:Y:S01]  /*cda0*/  @!P3 LD.E.64 R14, desc[UR6][R6.64] ;  /* 0x00000006060eb980 */ /* 0x000362000c101b00 */
[--C-:B------:R-:W-:Y:S01]  /*cdb0*/  @!P1 IMAD.X R29, R0, 0x1, R21.reuse, P5 ;  /* 0x00000001001d9824 */ /* 0x100fe200028e0615 */
[-C--:B------:R-:W-:Y:S01]  /*cdc0*/  @!P0 IADD3 R24, P6, R3, R26.reuse, RZ ;  /* 0x0000001a03188210 */ /* 0x080fe20007fde0ff */
[----:B------:R-:W-:Y:S01]  /*cdd0*/  @!P1 IMAD.X R21, R27, 0x1, R21, P4 ;  /* 0x000000011b159824 */ /* 0x000fe200020e0615 */
[----:B------:R2:W5:Y:S01]  /*cde0*/  @!P2 LD.E.64 R10, desc[UR6][R8.64] ;  /* 0x00000006080aa980 */ /* 0x000562000c101b00 */
[----:B------:R-:W-:-:S02]  /*cdf0*/  @!P0 IADD3 R26, P5, R32, R26, RZ ;  /* 0x0000001a201a8210 */ /* 0x000fc40007fbe0ff */
[----:B0-----:R-:W-:Y:S01]  /*ce00*/  CS2R R30, SRZ ;  /* 0x00000000001e7805 */ /* 0x001fe2000001ff00 */
[--C-:B------:R-:W-:Y:S01]  /*ce10*/  @!P0 IMAD.X R25, R0, 0x1, R35.reuse, P6 ;  /* 0x0000000100198824 */ /* 0x100fe200030e0623 */
[----:B-1----:R-:W-:Y:S01]  /*ce20*/  CS2R R6, SRZ ;  /* 0x0000000000067805 */ /* 0x002fe2000001ff00 */
[----:B------:R-:W-:Y:S01]  /*ce30*/  @!P0 IMAD.X R27, R27, 0x1, R35, P5 ;  /* 0x000000011b1b8824 */ /* 0x000fe200028e0623 */
[----:B--2---:R-:W-:-:S04]  /*ce40*/  CS2R R8, SRZ ;  /* 0x0000000000087805 */ /* 0x004fc8000001ff00 */
[----:B------:R0:W5:Y:S04]  /*ce50*/  @!P2 LD.E.64 R6, desc[UR6][R4.64] ;  /* 0x000000060406a980 */ /* 0x000168000c101b00 */
[----:B------:R1:W5:Y:S04]  /*ce60*/  @!P1 LD.E.64 R8, desc[UR6][R28.64] ;  /* 0x000000061c089980 */ /* 0x000368000c101b00 */
[----:B------:R2:W5:Y:S01]  /*ce70*/  @!P0 LD.E.64 R30, desc[UR6][R26.64] ;  /* 0x000000061a1e8980 */ /* 0x000562000c101b00 */
[----:B0-----:R-:W-:Y:S02]  /*ce80*/  CS2R R4, SRZ ;  /* 0x0000000000047805 */ /* 0x001fe4000001ff00 */
[----:B-1----:R-:W-:-:S04]  /*ce90*/  CS2R R28, SRZ ;  /* 0x00000000001c7805 */ /* 0x002fc8000001ff00 */
[----:B------:R2:W5:Y:S04]  /*cea0*/  @!P1 LD.E.64 R4, desc[UR6][R20.64] ;  /* 0x0000000614049980 */ /* 0x000568000c101b00 */
[----:B------:R2:W5:Y:S02]  /*ceb0*/  @!P0 LD.E.64 R28, desc[UR6][R24.64] ;  /* 0x00000006181c8980 */ /* 0x000564000c101b00 */
.L_x_578:
[----:B------:R-:W-:Y:S05]  /*cec0*/  BSYNC B1 ;  /* 0x0000000000017941 */ /* 0x000fea0003800000 */
.L_x_577:
[----:B----4-:R-:W-:Y:S01]  /*ced0*/  SHF.L.U32 R32, R34, 0x1f, RZ ;  /* 0x0000001f22207819 */ /* 0x010fe200000006ff */
[----:B--2--5:R-:W-:Y:S01]  /*cee0*/  IMAD.MOV.U32 R24, RZ, RZ, R14 ;  /* 0x000000ffff187224 */ /* 0x024fe200078e000e */
[--C-:B------:R-:W-:Y:S01]  /*cef0*/  SHF.R.U64 R43, R14, 0x10, R15.reuse ;  /* 0x000000100e2b7819 */ /* 0x100fe2000000120f */
[--C-:B------:R-:W-:Y:S01]  /*cf00*/  IMAD.MOV.U32 R25, RZ, RZ, R15.reuse ;  /* 0x000000ffff197224 */ /* 0x100fe200078e000f */
[----:B------:R-:W0:Y:S01]  /*cf10*/  SYNCS.PHASECHK.TRANS64.TRYWAIT P0, [R23+URZ+0x38800], R32 ;  /* 0x03880020170075a7 */ /* 0x000e22000800017f */
[----:B------:R-:W-:Y:S01]  /*cf20*/  SHF.R.U32.HI R44, RZ, 0x10, R15 ;  /* 0x00000010ff2c7819 */ /* 0x000fe2000001160f */
[----:B------:R-:W-:Y:S01]  /*cf30*/  IMAD.MOV.U32 R14, RZ, RZ, R10 ;  /* 0x000000ffff0e7224 */ /* 0x000fe200078e000a */
[--C-:B------:R-:W-:Y:S01]  /*cf40*/  SHF.R.U64 R41, R10, 0x10, R11.reuse ;  /* 0x000000100a297819 */ /* 0x100fe2000000120b */
[--C-:B------:R-:W-:Y:S01]  /*cf50*/  IMAD.MOV.U32 R15, RZ, RZ, R11.reuse ;  /* 0x000000ffff0f7224 */ /* 0x100fe200078e000b */
[----:B------:R-:W-:Y:S01]  /*cf60*/  SHF.R.U32.HI R42, RZ, 0x10, R11 ;  /* 0x00000010ff2a7819 */ /* 0x000fe2000001160b */
[----:B------:R-:W-:Y:S01]  /*cf70*/  IMAD.MOV.U32 R10, RZ, RZ, R8 ;  /* 0x000000ffff0a7224 */ /* 0x000fe200078e0008 */
[--C-:B------:R-:W-:Y:S01]  /*cf80*/  SHF.R.U64 R37, R28, 0x10, R29.reuse ;  /* 0x000000101c257819 */ /* 0x100fe2000000121d */
[----:B-1----:R-:W-:Y:S01]  /*cf90*/  IMAD.MOV.U32 R0, RZ, RZ, R28 ;  /* 0x000000ffff007224 */ /* 0x002fe200078e001c */
[--C-:B------:R-:W-:Y:S01]  /*cfa0*/  SHF.R.U32.HI R38, RZ, 0x10, R29.reuse ;  /* 0x00000010ff267819 */ /* 0x100fe2000001161d */
[----:B------:R-:W-:Y:S01]  /*cfb0*/  IMAD.MOV.U32 R3, RZ, RZ, R29 ;  /* 0x000000ffff037224 */ /* 0x000fe200078e001d */
[----:B------:R-:W-:Y:S01]  /*cfc0*/  SHF.R.U64 R39, R8, 0x10, R9 ;  /* 0x0000001008277819 */ /* 0x000fe20000001209 */
[----:B------:R-:W-:Y:S01]  /*cfd0*/  IMAD.MOV.U32 R26, RZ, RZ, R12 ;  /* 0x000000ffff1a7224 */ /* 0x000fe200078e000c */
[----:B------:R-:W-:Y:S01]  /*cfe0*/  MOV R11, R9 ;  /* 0x00000009000b7202 */ /* 0x000fe20000000f00 */
[----:B---3--:R-:W-:Y:S01]  /*cff0*/  IMAD.MOV.U32 R27, RZ, RZ, R13 ;  /* 0x000000ffff1b7224 */ /* 0x008fe200078e000d */
[----:B------:R-:W-:Y:S01]  /*d000*/  SHF.R.U32.HI R40, RZ, 0x10, R9 ;  /* 0x00000010ff287819 */ /* 0x000fe20000011609 */
[----:B------:R-:W-:Y:S01]  /*d010*/  IMAD.MOV.U32 R20, RZ, RZ, R6 ;  /* 0x000000ffff147224 */ /* 0x000fe200078e0006 */
[----:B------:R-:W-:Y:S01]  /*d020*/  SHF.R.U64 R35, R12, 0x10, R13 ;  /* 0x000000100c237819 */ /* 0x000fe2000000120d */
[----:B------:R-:W-:Y:S01]  /*d030*/  IMAD.MOV.U32 R21, RZ, RZ, R7 ;  /* 0x000000ffff157224 */ /* 0x000fe200078e0007 */
[----:B------:R-:W-:Y:S01]  /*d040*/  SHF.R.U32.HI R36, RZ, 0x10, R13 ;  /* 0x00000010ff247819 */ /* 0x000fe2000001160d */
[----:B------:R-:W-:Y:S01]  /*d050*/  BSSY B1, `(.L_x_579) ;  /* 0x000001a000017945 */ /* 0x000fe20003800000 */
[--C-:B------:R-:W-:Y:S01]  /*d060*/  SHF.R.U64 R29, R6, 0x10, R7.reuse ;  /* 0x00000010061d7819 */ /* 0x100fe20000001207 */
[----:B------:R-:W-:Y:S01]  /*d070*/  IMAD.MOV.U32 R12, RZ, RZ, R4 ;  /* 0x000000ffff0c7224 */ /* 0x000fe200078e0004 */
[----:B------:R-:W-:Y:S01]  /*d080*/  SHF.R.U32.HI R34, RZ, 0x10, R7 ;  /* 0x00000010ff227819 */ /* 0x000fe20000011607 */
[--C-:B------:R-:W-:Y:S01]  /*d090*/  IMAD.MOV.U32 R13, RZ, RZ, R5.reuse ;  /* 0x000000ffff0d7224 */ /* 0x100fe200078e0005 */
[----:B------:R-:W-:Y:S01]  /*d0a0*/  VIMNMX R28, R33, 0x80, PT ;  /* 0x00000080211c7848 */ /* 0x000fe20003fe0100 */
[----:B------:R-:W-:Y:S01]  /*d0b0*/  IMAD.MOV.U32 R8, RZ, RZ, R30 ;  /* 0x000000ffff087224 */ /* 0x000fe200078e001e */
[----:B------:R-:W-:Y:S01]  /*d0c0*/  SHF.R.U64 R7, R4, 0x10, R5 ;  /* 0x0000001004077819 */ /* 0x000fe20000001205 */
[----:B------:R-:W-:Y:S01]  /*d0d0*/  IMAD.MOV.U32 R9, RZ, RZ, R31 ;  /* 0x000000ffff097224 */ /* 0x000fe200078e001f */
[----:B------:R-:W-:-:S02]  /*d0e0*/  SHF.R.U32.HI R6, RZ, 0x10, R5 ;  /* 0x00000010ff067819 */ /* 0x000fc40000011605 */
[--C-:B------:R-:W-:Y:S02]  /*d0f0*/  SHF.R.U64 R5, R30, 0x10, R31.reuse ;  /* 0x000000101e057819 */ /* 0x100fe4000000121f */
[----:B------:R-:W-:Y:S02]  /*d100*/  SHF.R.U32.HI R4, RZ, 0x10, R31 ;  /* 0x00000010ff047819 */ /* 0x000fe4000001161f */
[----:B------:R-:W-:Y:S02]  /*d110*/  PRMT R24, R24, 0x5410, R43 ;  /* 0x0000541018187816 */ /* 0x000fe4000000002b */
[----:B------:R-:W-:Y:S02]  /*d120*/  PRMT R25, R25, 0x5410, R44 ;  /* 0x0000541019197816 */ /* 0x000fe4000000002c */
[----:B------:R-:W-:Y:S02]  /*d130*/  PRMT R14, R14, 0x5410, R41 ;  /* 0x000054100e0e7816 */ /* 0x000fe40000000029 */
[----:B------:R-:W-:-:S02]  /*d140*/  PRMT R15, R15, 0x5410, R42 ;  /* 0x000054100f0f7816 */ /* 0x000fc4000000002a */
[----:B------:R-:W-:Y:S02]  /*d150*/  PRMT R10, R10, 0x5410, R39 ;  /* 0x000054100a0a7816 */ /* 0x000fe40000000027 */
[----:B------:R-:W-:Y:S02]  /*d160*/  ISETP.GE.AND P1, PT, R224, R28, PT ;  /* 0x0000001ce000720c */ /* 0x000fe40003f26270 */
[----:B------:R-:W-:Y:S02]  /*d170*/  PRMT R11, R11, 0x5410, R40 ;  /* 0x000054100b0b7816 */ /* 0x000fe40000000028 */
[----:B------:R-:W-:Y:S02]  /*d180*/  PRMT R0, R0, 0x5410, R37 ;  /* 0x0000541000007816 */ /* 0x000fe40000000025 */
[----:B------:R-:W-:Y:S02]  /*d190*/  PRMT R3, R3, 0x5410, R38 ;  /* 0x0000541003037816 */ /* 0x000fe40000000026 */
[----:B------:R-:W-:-:S02]  /*d1a0*/  PRMT R26, R26, 0x5410, R35 ;  /* 0x000054101a1a7816 */ /* 0x000fc40000000023 */
[----:B------:R-:W-:Y:S02]  /*d1b0*/  PRMT R27, R27, 0x5410, R36 ;  /* 0x000054101b1b7816 */ /* 0x000fe40000000024 */
[----:B------:R-:W-:Y:S02]  /*d1c0*/  PRMT R20, R20, 0x5410, R29 ;  /* 0x0000541014147816 */ /* 0x000fe4000000001d */
[----:B------:R-:W-:Y:S01]  /*d1d0*/  PRMT R21, R21, 0x5410, R34 ;  /* 0x0000541015157816 */ /* 0x000fe20000000022 */
[----:B0-----:R-:W-:Y:S06]  /*d1e0*/  @!P0 BRA `(.L_x_580) ;  /* 0x000001e400788947 */ /* 0x001fec0003800000 */
.L_x_856:
[----:B------:R-:W-:Y:S05]  /*d1f0*/  BSYNC B1 ;  /* 0x0000000000017941 */ /* 0x000fea0003800000 */
.L_x_579:
[----:B------:R-:W-:Y:S01]  /*d200*/  BSSY B1, `(.L_x_581) ;  /* 0x00000b7000017945 */ /* 0x000fe20003800000 */
[----:B------:R-:W-:Y:S02]  /*d210*/  PRMT R12, R12, 0x5410, R7 ;  /* 0x000054100c0c7816 */ /* 0x000fe40000000007 */
[----:B------:R-:W-:Y:S02]  /*d220*/  PRMT R13, R13, 0x5410, R6 ;  /* 0x000054100d0d7816 */ /* 0x000fe40000000006 */
[----:B------:R-:W-:Y:S02]  /*d230*/  PRMT R8, R8, 0x5410, R5 ;  /* 0x0000541008087816 */ /* 0x000fe40000000005 */
[----:B------:R-:W-:Y:S01]  /*d240*/  PRMT R9, R9, 0x5410, R4 ;  /* 0x0000541009097816 */ /* 0x000fe20000000004 */
[----:B------:R-:W-:Y:S06]  /*d250*/  @P1 BRA `(.L_x_582) ;  /* 0x0000000800c41947 */ /* 0x000fec0003800000 */
[----:B------:R1:W5:Y:S01]  /*d260*/  LDL R43, [R1+0x6c] ;  /* 0x00006c00012b7983 */ /* 0x0003620000100800 */
[----:B------:R-:W2:Y:S03]  /*d270*/  LDC R5, c[0x0][0x3f4] ;  /* 0x0000fd00ff057b82 */ /* 0x000ea60000000800 */
[----:B------:R1:W5:Y:S01]  /*d280*/  LDL R42, [R1+0x68] ;  /* 0x00006800012a7983 */ /* 0x0003620000100800 */
[----:B------:R-:W-:Y:S01]  /*d290*/  BSSY B2, `(.L_x_583) ;  /* 0x000002e000027945 */ /* 0x000fe20003800000 */
[-C--:B--2---:R-:W-:Y:S02]  /*d2a0*/  ISETP.GE.AND P0, PT, R216, R5.reuse, PT ;  /* 0x00000005d800720c */ /* 0x084fe40003f06270 */
[-C--:B------:R-:W-:Y:S02]  /*d2b0*/  ISETP.GE.AND P1, PT, R221, R5.reuse, PT ;  /* 0x00000005dd00720c */ /* 0x080fe40003f26270 */
[----:B------:R-:W-:-:S02]  /*d2c0*/  ISETP.GE.AND P2, PT, R220, R5, PT ;  /* 0x00000005dc00720c */ /* 0x000fc40003f46270 */
[----:B------:R-:W-:-:S07]  /*d2d0*/  ISETP.GE.AND P3, PT, R222, R5, PT ;  /* 0x00000005de00720c */ /* 0x000fce0003f66270 */
[----:B-1----:R-:W-:Y:S06]  /*d2e0*/  @P0 BRA `(.L_x_584) ;  /* 0x0000000000a00947 */ /* 0x002fec0003800000 */
[----:B-----5:R-:W-:Y:S01]  /*d2f0*/  R2UR UR4, R43 ;  /* 0x000000002b0472ca */ /* 0x020fe200000e0000 */
[----:B------:R-:W-:Y:S01]  /*d300*/  IMAD.U32 R35, R26, 0x10000, RZ ;  /* 0x000100001a237824 */ /* 0x000fe200078e00ff */
[C---:B------:R-:W-:Y:S01]  /*d310*/  LOP3.LUT R34, R24.reuse, 0xffff0000, RZ, 0xc0, !PT ;  /* 0xffff000018227812 */ /* 0x040fe200078ec0ff */
[----:B------:R-:W-:Y:S01]  /*d320*/  IMAD.U32 R33, R24, 0x10000, RZ ;  /* 0x0001000018217824 */ /* 0x000fe200078e00ff */
[----:B------:R-:W-:-:S09]  /*d330*/  LOP3.LUT R36, R26, 0xffff0000, RZ, 0xc0, !PT ;  /* 0xffff00001a247812 */ /* 0x000fd200078ec0ff */
[----:B------:R-:W-:-:S05]  /*d340*/  LEA R41, R42, UR4, 0x1 ;  /* 0x000000042a297c11 */ /* 0x000fca000f8e08ff */
[----:B------:R-:W1:Y:S02]  /*d350*/  LDS.128 R4, [R41] ;  /* 0x0000000029047984 */ /* 0x000e640000000c00 */
[C---:B-1----:R-:W-:Y:S01]  /*d360*/  IMAD.U32 R29, R4.reuse, 0x10000, RZ ;  /* 0x00010000041d7824 */ /* 0x042fe200078e00ff */
[----:B------:R-:W-:Y:S01]  /*d370*/  LOP3.LUT R4, R4, 0xffff0000, RZ, 0xc0, !PT ;  /* 0xffff000004047812 */ /* 0x000fe200078ec0ff */
[C---:B------:R-:W-:Y:S01]  /*d380*/  IMAD.U32 R30, R5.reuse, 0x10000, RZ ;  /* 0x00010000051e7824 */ /* 0x040fe200078e00ff */
[----:B------:R-:W-:Y:S01]  /*d390*/  LOP3.LUT R5, R5, 0xffff0000, RZ, 0xc0, !PT ;  /* 0xffff000005057812 */ /* 0x000fe200078ec0ff */
[C---:B------:R-:W-:Y:S01]  /*d3a0*/  IMAD.U32 R31, R6.reuse, 0x10000, RZ ;  /* 0x00010000061f7824 */ /* 0x040fe200078e00ff */
[----:B------:R-:W-:Y:S01]  /*d3b0*/  LOP3.LUT R6, R6, 0xffff0000, RZ, 0xc0, !PT ;  /* 0xffff000006067812 */ /* 0x000fe200078ec0ff */
[C---:B------:R-:W-:Y:S01]  /*d3c0*/  FMUL.FTZ R38, R4.reuse, R35 ;  /* 0x0000002304267220 */ /* 0x040fe20000410000 */
[----:B------:R-:W-:Y:S01]  /*d3d0*/  FMUL.FTZ R4, R4, R33 ;  /* 0x0000002104047220 */ /* 0x000fe20000410000 */
[----:B0-----:R-:W-:-:S02]  /*d3e0*/  IMAD.U32 R32, R7, 0x10000, RZ ;  /* 0x0001000007207824 */ /* 0x001fc400078e00ff */
[----:B------:R-:W-:Y:S01]  /*d3f0*/  FMUL.FTZ R37, R5, R36 ;  /* 0x0000002405257220 */ /* 0x000fe20000410000 */
[----:B------:R-:W-:Y:S01]  /*d400*/  FFMA.FTZ R38, R29, R33, -R38 ;  /* 0x000000211d267223 */ /* 0x000fe20000010826 */
[-C--:B------:R-:W-:Y:S01]  /*d410*/  FMUL.FTZ R39, R5, R34.reuse ;  /* 0x0000002205277220 */ /* 0x080fe20000410000 */
[----:B------:R-:W-:Y:S01]  /*d420*/  LOP3.LUT R7, R7, 0xffff0000, RZ, 0xc0, !PT ;  /* 0xffff000007077812 */ /* 0x000fe200078ec0ff */
[----:B------:R-:W-:Y:S01]  /*d430*/  FFMA.FTZ R35, R29, R35, R4 ;  /* 0x000000231d237223 */ /* 0x000fe20000010004 */
[C---:B------:R-:W-:Y:S01]  /*d440*/  LOP3.LUT R33, R27.reuse, 0xffff0000, RZ, 0xc0, !PT ;  /* 0xffff00001b217812 */ /* 0x040fe200078ec0ff */
[----:B------:R-:W-:Y:S01]  /*d450*/  IMAD.U32 R29, R27, 0x10000, RZ ;  /* 0x000100001b1d7824 */ /* 0x000fe200078e00ff */
[C---:B------:R-:W-:Y:S01]  /*d460*/  LOP3.LUT R5, R25.reuse, 0xffff0000, RZ, 0xc0, !PT ;  /* 0xffff000019057812 */ /* 0x040fe200078ec0ff */
[----:B------:R-:W-:Y:S02]  /*d470*/  IMAD.U32 R4, R25, 0x10000, RZ ;  /* 0x0001000019047824 */ /* 0x000fe400078e00ff */
[C---:B------:R-:W-:Y:S01]  /*d480*/  FFMA.FTZ R37, R30.reuse, R34, -R37 ;  /* 0x000000221e257223 */ /* 0x040fe20000010825 */
        /* <DEDUP_REMOVED lines=9> */
[----:B------:R-:W-:-:S02]  /*d520*/  F2FP.BF16.F32.PACK_AB R4, R35, R38 ;  /* 0x000000262304723e */ /* 0x000fc400000010ff */
[----:B------:R-:W-:Y:S02]  /*d530*/  F2FP.BF16.F32.PACK_AB R5, R30, R37 ;  /* 0x000000251e05723e */ /* 0x000fe400000010ff */
[----:B------:R-:W-:Y:S02]  /*d540*/  F2FP.BF16.F32.PACK_AB R6, R29, R6 ;  /* 0x000000061d06723e */ /* 0x000fe400000010ff */
[----:B------:R-:W-:-:S05]  /*d550*/  F2FP.BF16.F32.PACK_AB R7, R40, R7 ;  /* 0x000000072807723e */ /* 0x000fca00000010ff */
[----:B------:R1:W-:Y:S02]  /*d560*/  STS.128 [R41], R4 ;  /* 0x0000000429007388 */ /* 0x0003e40000000c00 */
.L_x_584:
[----:B------:R-:W-:Y:S05]  /*d570*/  BSYNC B2 ;  /* 0x0000000000027941 */ /* 0x000fea0003800000 */
.L_x_583:
[----:B------:R-:W-:Y:S04]  /*d580*/  BSSY B2, `(.L_x_585) ;  /* 0x000002a000027945 */ /* 0x000fe80003800000 */
[----:B------:R-:W-:Y:S05]  /*d590*/  @P1 BRA `(.L_x_586) ;  /* 0x0000000000a01947 */ /* 0x000fea0003800000 */
[----:B-----5:R-:W-:Y:S01]  /*d5a0*/  R2UR UR4, R43 ;  /* 0x000000002b0472ca */ /* 0x020fe200000e0000 */
[----:B------:R-:W-:Y:S01]  /*d5b0*/  IMAD.U32 R35, R20, 0x10000, RZ ;  /* 0x0001000014237824 */ /* 0x000fe200078e00ff */
[C---:B------:R-:W-:Y:S01]  /*d5c0*/  LOP3.LUT R34, R14.reuse, 0xffff0000, RZ, 0xc0, !PT ;  /* 0xffff00000e227812 */ /* 0x040fe200078ec0ff */
[----:B------:R-:W-:Y:S01]  /*d5d0*/  IMAD.U32 R33, R14, 0x10000, RZ ;  /* 0x000100000e217824 */ /* 0x000fe200078e00ff */
[----:B------:R-:W-:-:S09]  /*d5e0*/  LOP3.LUT R36, R20, 0xffff0000, RZ, 0xc0, !PT ;  /* 0xffff000014247812 */ /* 0x000fd200078ec0ff */
[----:B-1----:R-:W-:-:S05]  /*d5f0*/  LEA R41, R42, UR4, 0x1 ;  /* 0x000000042a297c11 */ /* 0x002fca000f8e08ff */
[----:B------:R-:W1:Y:S02]  /*d600*/  LDS.128 R4, [R41+0x4000] ;  /* 0x0040000029047984 */ /* 0x000e640000000c00 */
        /* <DEDUP_REMOVED lines=32> */
[----:B------:R2:W-:Y:S02]  /*d810*/  STS.128 [R41+0x4000], R4 ;  /* 0x0040000429007388 */ /* 0x0005e40000000c00 */
.L_x_586:
[----:B------:R-:W-:Y:S05]  /*d820*/  BSYNC B2 ;  /* 0x0000000000027941 */ /* 0x000fea0003800000 */
.L_x_585:
[----:B------:R-:W-:Y:S04]  /*d830*/  BSSY B2, `(.L_x_587) ;  /* 0x000002a000027945 */ /* 0x000fe80003800000 */
[----:B------:R-:W-:Y:S05]  /*d840*/  @P2 BRA `(.L_x_588) ;  /* 0x0000000000a02947 */ /* 0x000fea0003800000 */
[----:B-----5:R-:W-:Y:S01]  /*d850*/  R2UR UR4, R43 ;  /* 0x000000002b0472ca */ /* 0x020fe200000e0000 */
[----:B------:R-:W-:Y:S01]  /*d860*/  IMAD.U32 R35, R12, 0x10000, RZ ;  /* 0x000100000c237824 */ /* 0x000fe200078e00ff */
[C---:B------:R-:W-:Y:S01]  /*d870*/  LOP3.LUT R34, R10.reuse, 0xffff0000, RZ, 0xc0, !PT ;  /* 0xffff00000a227812 */ /* 0x040fe200078ec0ff */
[----:B------:R-:W-:Y:S01]  /*d880*/  IMAD.U32 R33, R10, 0x10000, RZ ;  /* 0x000100000a217824 */ /* 0x000fe200078e00ff */
[----:B------:R-:W-:-:S09]  /*d890*/  LOP3.LUT R36, R12, 0xffff0000, RZ, 0xc0, !PT ;  /* 0xffff00000c247812 */ /* 0x000fd200078ec0ff */
[----:B-12---:R-:W-:-:S05]  /*d8a0*/  LEA R41, R42, UR4, 0x1 ;  /* 0x000000042a297c11 */ /* 0x006fca000f8e08ff */
        /* <DEDUP_REMOVED lines=34> */
.L_x_588:
[----:B------:R-:W-:Y:S05]  /*dad0*/  BSYNC B2 ;  /* 0x0000000000027941 */ /* 0x000fea0003800000 */
.L_x_587:
[----:B------:R-:W-:Y:S05]  /*dae0*/  @P3 BRA `(.L_x_582) ;  /* 0x0000000000a03947 */ /* 0x000fea0003800000 */
[----:B-----5:R-:W-:Y:S01]  /*daf0*/  R2UR UR4, R43 ;  /* 0x000000002b0472ca */ /* 0x020fe200000e0000 */
[----:B------:R-:W-:Y:S01]  /*db00*/  IMAD.U32 R35, R8, 0x10000, RZ ;  /* 0x0001000008237824 */ /* 0x000fe200078e00ff */
[C---:B------:R-:W-:Y:S01]  /*db10*/  LOP3.LUT R34, R0.reuse, 0xffff0000, RZ, 0xc0, !PT ;  /* 0xffff000000227812 */ /* 0x040fe200078ec0ff */
[----:B------:R-:W-:Y:S01]  /*db20*/  IMAD.U32 R33, R0, 0x10000, RZ ;  /* 0x0001000000217824 */ /* 0x000fe200078e00ff */
[----:B------:R-:W-:-:S09]  /*db30*/  LOP3.LUT R36, R8, 0xffff0000, RZ, 0xc0, !PT ;  /* 0xffff000008247812 */ /* 0x000fd200078ec0ff */
[----:B-123--:R-:W-:-:S05]  /*db40*/  LEA R41, R42, UR4, 0x1 ;  /* 0x000000042a297c11 */ /* 0x00efca000f8e08ff */
        /* <DEDUP_REMOVED lines=11> */
[C---:B------:R-:W-:Y:S01]  /*dc00*/  FFMA.FTZ R38, R29.reuse, R33, -R38 ;  /* 0x000000211d267223 */ /* 0x040fe20000010826 */
[----:B------:R-:W-:Y:S01]  /*dc10*/  FFMA.FTZ R35, R29, R35, R4 ;  /* 0x000000231d237223 */ /* 0x000fe20000010004 */
[-C--:B------:R-:W-:Y:S01]  /*dc20*/  FMUL.FTZ R39, R5, R34.reuse ;  /* 0x0000002205277220 */ /* 0x080fe20000410000 */
[----:B------:R-:W-:Y:S01]  /*dc30*/  LOP3.LUT R7, R7, 0xffff0000, RZ, 0xc0, !PT ;  /* 0xffff000007077812 */ /* 0x000fe200078ec0ff */
[----:B------:R-:W-:Y:S01]  /*dc40*/  IMAD.U32 R29, R9, 0x10000, RZ ;  /* 0x00010000091d7824 */ /* 0x000fe200078e00ff */
[----:B------:R-:W-:Y:S01]  /*dc50*/  SHF.L.U32 R4, R3, 0x10, RZ ;  /* 0x0000001003047819 */ /* 0x000fe200000006ff */
[C---:B------:R-:W-:Y:S01]  /*dc60*/  FFMA.FTZ R37, R30.reuse, R34, -R37 ;  /* 0x000000221e257223 */ /* 0x040fe20000010825 */
[----:B------:R-:W-:Y:S01]  /*dc70*/  LOP3.LUT R33, R9, 0xffff0000, RZ, 0xc0, !PT ;  /* 0xffff000009217812 */ /* 0x000fe200078ec0ff */
[----:B------:R-:W-:Y:S01]  /*dc80*/  FFMA.FTZ R30, R30, R36, R39 ;  /* 0x000000241e1e7223 */ /* 0x000fe20000010027 */
[----:B------:R-:W-:Y:S01]  /*dc90*/  LOP3.LUT R5, R3, 0xffff0000, RZ, 0xc0, !PT ;  /* 0xffff000003057812 */ /* 0x000fe200078ec0ff */
[C---:B------:R-:W-:Y:S01]  /*dca0*/  FMUL.FTZ R34, R6.reuse, R29 ;  /* 0x0000001d06227220 */ /* 0x040fe20000410000 */
[----:B------:R-:W-:Y:S01]  /*dcb0*/  FMUL.FTZ R36, R6, R4 ;  /* 0x0000000406247220 */ /* 0x000fe20000410000 */
[----:B------:R-:W-:-:S02]  /*dcc0*/  FMUL.FTZ R39, R7, R33 ;  /* 0x0000002107277220 */ /* 0x000fc40000410000 */
[----:B------:R-:W-:Y:S01]  /*dcd0*/  FMUL.FTZ R40, R7, R5 ;  /* 0x0000000507287220 */ /* 0x000fe20000410000 */
[C---:B------:R-:W-:Y:S01]  /*dce0*/  FFMA.FTZ R6, R31.reuse, R4, -R34 ;  /* 0x000000041f067223 */ /* 0x040fe20000010822 */
[----:B------:R-:W-:Y:S01]  /*dcf0*/  FFMA.FTZ R29, R31, R29, R36 ;  /* 0x0000001d1f1d7223 */ /* 0x000fe20000010024 */
[C---:B------:R-:W-:Y:S01]  /*dd00*/  FFMA.FTZ R7, R32.reuse, R5, -R39 ;  /* 0x0000000520077223 */ /* 0x040fe20000010827 */
[----:B------:R-:W-:Y:S01]  /*dd10*/  FFMA.FTZ R40, R32, R33, R40 ;  /* 0x0000002120287223 */ /* 0x000fe20000010028 */
[----:B------:R-:W-:Y:S02]  /*dd20*/  F2FP.BF16.F32.PACK_AB R4, R35, R38 ;  /* 0x000000262304723e */ /* 0x000fe400000010ff */
[----:B------:R-:W-:Y:S02]  /*dd30*/  F2FP.BF16.F32.PACK_AB R5, R30, R37 ;  /* 0x000000251e05723e */ /* 0x000fe400000010ff */
[----:B------:R-:W-:Y:S02]  /*dd40*/  F2FP.BF16.F32.PACK_AB R6, R29, R6 ;  /* 0x000000061d06723e */ /* 0x000fe400000010ff */
[----:B------:R-:W-:-:S05]  /*dd50*/  F2FP.BF16.F32.PACK_AB R7, R40, R7 ;  /* 0x000000072807723e */ /* 0x000fca00000010ff */
[----:B------:R4:W-:Y:S02]  /*dd60*/  STS.128 [R41+0xc000], R4 ;  /* 0x00c0000429007388 */ /* 0x0009e40000000c00 */
.L_x_582:
[----:B------:R-:W-:Y:S05]  /*dd70*/  BSYNC B1 ;  /* 0x0000000000017941 */ /* 0x000fea0003800000 */
.L_x_581:
[----:B-1234-:R-:W-:Y:S01]  /*dd80*/  VIADD R4, R224, 0x20 ;  /* 0x00000020e0047836 */ /* 0x01efe20000000000 */
[----:B------:R-:W-:Y:S04]  /*dd90*/  BSSY B1, `(.L_x_589) ;  /* 0x00000b4000017945 */ /* 0x000fe80003800000 */
[----:B------:R-:W-:-:S13]  /*dda0*/  ISETP.GE.AND P0, PT, R4, R28, PT ;  /* 0x0000001c0400720c */ /* 0x000fda0003f06270 */
[----:B------:R-:W-:Y:S05]  /*ddb0*/  @P0 BRA `(.L_x_590) ;  /* 0x0000000800c40947 */ /* 0x000fea0003800000 */
[----:B------:R1:W5:Y:S01]  /*ddc0*/  LDL R44, [R1+0x6c] ;  /* 0x00006c00012c7983 */ /* 0x0003620000100800 */
[----:B------:R-:W2:Y:S03]  /*ddd0*/  LDC R5, c[0x0][0x3f4] ;  /* 0x0000fd00ff057b82 */ /* 0x000ea60000000800 */
[----:B-----5:R1:W5:Y:S01]  /*dde0*/  LDL R43, [R1+0x68] ;  /* 0x00006800012b7983 */ /* 0x0203620000100800 */
[----:B------:R-:W-:Y:S01]  /*ddf0*/  BSSY B2, `(.L_x_591) ;  /* 0x000002e000027945 */ /* 0x000fe20003800000 */
[-C--:B--2---:R-:W-:Y:S02]  /*de00*/  ISETP.GE.AND P0, PT, R216, R5.reuse, PT ;  /* 0x00000005d800720c */ /* 0x084fe40003f06270 */
[-C--:B------:R-:W-:Y:S02]  /*de10*/  ISETP.GE.AND P1, PT, R221, R5.reuse, PT ;  /* 0x00000005dd00720c */ /* 0x080fe40003f26270 */
[----:B------:R-:W-:-:S02]  /*de20*/  ISETP.GE.AND P2, PT, R220, R5, PT ;  /* 0x00000005dc00720c */ /* 0x000fc40003f46270 */
[----:B------:R-:W-:-:S07]  /*de30*/  ISETP.GE.AND P3, PT, R222, R5, PT ;  /* 0x00000005de00720c */ /* 0x000fce0003f66270 */
[----:B-1----:R-:W-:Y:S06]  /*de40*/  @P0 BRA `(.L_x_592) ;  /* 0x0000000000a00947 */ /* 0x002fec0003800000 */
[----:B------:R-:W-:Y:S01]  /*de50*/  R2UR UR4, R44 ;  /* 0x000000002c0472ca */ /* 0x000fe200000e0000 */
[C---:B------:R-:W-:Y:S01]  /*de60*/  IMAD.U32 R37, R26.reuse, 0x10000, RZ ;  /* 0x000100001a257824 */ /* 0x040fe200078e00ff */
[----:B------:R-:W-:Y:S01]  /*de70*/  LOP3.LUT R40, R26, 0xffff0000, RZ, 0xc0, !PT ;  /* 0xffff00001a287812 */ /* 0x000fe200078ec0ff */
[C---:B------:R-:W-:Y:S01]  /*de80*/  IMAD.U32 R35, R24.reuse, 0x10000, RZ ;  /* 0x0001000018237824 */ /* 0x040fe200078e00ff */
[----:B------:R-:W-:Y:S01]  /*de90*/  LOP3.LUT R38, R24, 0xffff0000, RZ, 0xc0, !PT ;  /* 0xffff000018267812 */ /* 0x000fe200078ec0ff */
[C---:B------:R-:W-:Y:S01]  /*dea0*/  IMAD.U32 R39, R27.reuse, 0x10000, RZ ;  /* 0x000100001b277824 */ /* 0x040fe200078e00ff */
[----:B------:R-:W-:-:S07]  /*deb0*/  LOP3.LUT R42, R27, 0xffff0000, RZ, 0xc0, !PT ;  /* 0xffff00001b2a7812 */ /* 0x000fce00078ec0ff */
[----:B-----5:R-:W-:-:S05]  /*dec0*/  LEA R41, R43, UR4, 0x1 ;  /* 0x000000042b297c11 */ /* 0x020fca000f8e08ff */
[----:B------:R-:W1:Y:S02]  /*ded0*/  LDS.128 R4, [R41+0x1000] ;  /* 0x0010000029047984 */ /* 0x000e640000000c00 */
[C---:B-1----:R-:W-:Y:S01]  /*dee0*/  IMAD.U32 R29, R4.reuse, 0x10000, RZ ;  /* 0x00010000041d7824 */ /* 0x042fe200078e00ff */
[----:B------:R-:W-:Y:S01]  /*def0*/  LOP3.LUT R4, R4, 0xffff0000, RZ, 0xc0, !PT ;  /* 0xffff000004047812 */ /* 0x000fe200078ec0ff */
[C---:B------:R-:W-:Y:S01]  /*df00*/  IMAD.U32 R30, R5.reuse, 0x10000, RZ ;  /* 0x00010000051e7824 */ /* 0x040fe200078e00ff */
[----:B------:R-:W-:Y:S01]  /*df10*/  LOP3.LUT R5, R5, 0xffff0000, RZ, 0xc0, !PT ;  /* 0xffff000005057812 */ /* 0x000fe200078ec0ff */
[C---:B------:R-:W-:Y:S01]  /*df20*/  IMAD.U32 R31, R6.reuse, 0x10000, RZ ;  /* 0x00010000061f7824 */ /* 0x040fe200078e00ff */
[----:B------:R-:W-:Y:S01]  /*df30*/  LOP3.LUT R6, R6, 0xffff0000, RZ, 0xc0, !PT ;  /* 0xffff000006067812 */ /* 0x000fe200078ec0ff */
[-C--:B------:R-:W-:Y:S01]  /*df40*/  FMUL.FTZ R34, R37, R4.reuse ;  /* 0x0000000425227220 */ /* 0x080fe20000410000 */
[----:B------:R-:W-:Y:S01]  /*df50*/  FMUL.FTZ R36, R35, R4 ;  /* 0x0000000423247220 */ /* 0x000fe20000410000 */
[----:B------:R-:W-:Y:S01]  /*df60*/  FMUL.FTZ R33, R40, R5 ;  /* 0x0000000528217220 */ /* 0x000fe20000410000 */
[----:B0-----:R-:W-:-:S02]  /*df70*/  IMAD.U32 R32, R7, 0x10000, RZ ;  /* 0x0001000007207824 */ /* 0x001fc400078e00ff */
[----:B------:R-:W-:Y:S01]  /*df80*/  FFMA.FTZ R4, R35, R29, -R34 ;  /* 0x0000001d23047223 */ /* 0x000fe20000010822 */
[C---:B------:R-:W-:Y:S01]  /*df90*/  FMUL.FTZ R35, R38.reuse, R5 ;  /* 0x0000000526237220 */ /* 0x040fe20000410000 */
[----:B------:R-:W-:Y:S01]  /*dfa0*/  LOP3.LUT R7, R7, 0xffff0000, RZ, 0xc0, !PT ;  /* 0xffff000007077812 */ /* 0x000fe200078ec0ff */
[-C--:B------:R-:W-:Y:S01]  /*dfb0*/  FFMA.FTZ R5, R38, R30.reuse, -R33 ;  /* 0x0000001e26057223 */ /* 0x080fe20000010821 */
[----:B------:R-:W-:Y:S01]  /*dfc0*/  FFMA.FTZ R29, R37, R29, R36 ;  /* 0x0000001d251d7223 */ /* 0x000fe20000010024 */
[C---:B------:R-:W-:Y:S01]  /*dfd0*/  LOP3.LUT R38, R25.reuse, 0xffff0000, RZ, 0xc0, !PT ;  /* 0xffff000019267812 */ /* 0x040fe200078ec0ff */
[----:B------:R-:W-:Y:S02]  /*dfe0*/  IMAD.U32 R37, R25, 0x10000, RZ ;  /* 0x0001000019257824 */ /* 0x000fe400078e00ff */
[----:B------:R-:W-:Y:S01]  /*dff0*/  FFMA.FTZ R30, R40, R30, R35 ;  /* 0x0000001e281e7223 */ /* 0x000fe20000010023 */
[-C--:B------:R-:W-:Y:S01]  /*e000*/  FMUL.FTZ R34, R39, R6.reuse ;  /* 0x0000000627227220 */ /* 0x080fe20000410000 */
[-C--:B------:R-:W-:Y:S01]  /*e010*/  FMUL.FTZ R33, R42, R7.reuse ;  /* 0x000000072a217220 */ /* 0x080fe20000410000 */
[C---:B------:R-:W-:Y:S01]  /*e020*/  FMUL.FTZ R36, R37.reuse, R6 ;  /* 0x0000000625247220 */ /* 0x040fe20000410000 */
[C---:B------:R-:W-:Y:S01]  /*e030*/  FMUL.FTZ R35, R38.reuse, R7 ;  /* 0x0000000726237220 */ /* 0x040fe20000410000 */
[-C--:B------:R-:W-:Y:S01]  /*e040*/  FFMA.FTZ R6, R37, R31.reuse, -R34 ;  /* 0x0000001f25067223 */ /* 0x080fe20000010822 */
[-C--:B------:R-:W-:Y:S01]  /*e050*/  FFMA.FTZ R7, R38, R32.reuse, -R33 ;  /* 0x0000002026077223 */ /* 0x080fe20000010821 */
[----:B------:R-:W-:Y:S01]  /*e060*/  FFMA.FTZ R31, R39, R31, R36 ;  /* 0x0000001f271f7223 */ /* 0x000fe20000010024 */
[----:B------:R-:W-:Y:S01]  /*e070*/  FFMA.FTZ R32, R42, R32, R35 ;  /* 0x000000202a207223 */ /* 0x000fe20000010023 */
[----:B------:R-:W-:-:S02]  /*e080*/  F2FP.BF16.F32.PACK_AB R4, R29, R4 ;  /* 0x000000041d04723e */ /* 0x000fc400000010ff */
[----:B------:R-:W-:Y:S02]  /*e090*/  F2FP.BF16.F32.PACK_AB R5, R30, R5 ;  /* 0x000000051e05723e */ /* 0x000fe400000010ff */
[----:B------:R-:W-:Y:S02]  /*e0a0*/  F2FP.BF16.F32.PACK_AB R6, R31, R6 ;  /* 0x000000061f06723e */ /* 0x000fe400000010ff */
[----:B------:R-:W-:-:S05]  /*e0b0*/  F2FP.BF16.F32.PACK_AB R7, R32, R7 ;  /* 0x000000072007723e */ /* 0x000fca00000010ff */
[----:B------:R1:W-:Y:S02]  /*e0c0*/  STS.128 [R41+0x1000], R4 ;  /* 0x0010000429007388 */ /* 0x0003e40000000c00 */
.L_x_592:
[----:B------:R-:W-:Y:S05]  /*e0d0*/  BSYNC B2 ;  /* 0x0000000000027941 */ /* 0x000fea0003800000 */
.L_x_591:
[----:B------:R-:W-:Y:S04]  /*e0e0*/  BSSY B2, `(.L_x_593) ;  /* 0x000002a000027945 */ /* 0x000fe80003800000 */
[----:B------:R-:W-:Y:S05]  /*e0f0*/  @P1 BRA `(.L_x_594) ;  /* 0x0000000000a01947 */ /* 0x000fea0003800000 */
[----:B------:R-:W-:Y:S01]  /*e100*/  R2UR UR4, R44 ;  /* 0x000000002c0472ca */ /* 0x000fe200000e0000 */
[C---:B------:R-:W-:Y:S01]  /*e110*/  IMAD.U32 R37, R20.reuse, 0x10000, RZ ;  /* 0x0001000014257824 */ /* 0x040fe200078e00ff */
[----:B------:R-:W-:Y:S01]  /*e120*/  LOP3.LUT R40, R20, 0xffff0000, RZ, 0xc0, !PT ;  /* 0xffff000014287812 */ /* 0x000fe200078ec0ff */
[C---:B------:R-:W-:Y:S01]  /*e130*/  IMAD.U32 R35, R14.reuse, 0x10000, RZ ;  /* 0x000100000e237824 */ /* 0x040fe200078e00ff */
[----:B------:R-:W-:Y:S01]  /*e140*/  LOP3.LUT R38, R14, 0xffff0000, RZ, 0xc0, !PT ;  /* 0xffff00000e267812 */ /* 0x000fe200078ec0ff */
[C---:B------:R-:W-:Y:S01]  /*e150*/  IMAD.U32 R39, R21.reuse, 0x10000, RZ ;  /* 0x0001000015277824 */ /* 0x040fe200078e00ff */
[----:B------:R-:W-:-:S07]  /*e160*/  LOP3.LUT R42, R21, 0xffff0000, RZ, 0xc0, !PT ;  /* 0xffff0000152a7812 */ /* 0x000fce00078ec0ff */
[----:B-1---5:R-:W-:-:S05]  /*e170*/  LEA R41, R43, UR4, 0x1 ;  /* 0x000000042b297c11 */ /* 0x022fca000f8e08ff */
        /* <DEDUP_REMOVED lines=32> */
.L_x_594:
[----:B------:R-:W-:Y:S05]  /*e380*/  BSYNC B2 ;  /* 0x0000000000027941 */ /* 0x000fea0003800000 */
.L_x_593:
        /* <DEDUP_REMOVED lines=9> */
[----:B-12--5:R-:W-:-:S05]  /*e420*/  LEA R41, R43, UR4, 0x1 ;  /* 0x000000042b297c11 */ /* 0x026fca000f8e08ff */
        /* <DEDUP_REMOVED lines=32> */
.L_x_596:
[----:B------:R-:W-:Y:S05]  /*e630*/  BSYNC B2 ;  /* 0x0000000000027941 */ /* 0x000fea0003800000 */
.L_x_595:
        /* <DEDUP_REMOVED lines=8> */
[----:B-123-5:R-:W-:-:S05]  /*e6c0*/  LEA R41, R43, UR4, 0x1 ;  /* 0x000000042b297c11 */ /* 0x02efca000f8e08ff */
        /* <DEDUP_REMOVED lines=32> */
.L_x_590:
[----:B------:R-:W-:Y:S05]  /*e8d0*/  BSYNC B1 ;  /* 0x0000000000017941 */ /* 0x000fea0003800000 */
.L_x_589:
        /* <DEDUP_REMOVED lines=35> */
[----:B------:R-:W-:Y:S01]  /*eb10*/  FFMA.FTZ R29, R37, R29, R36 ;  /* 0x0000001d251d7223 */ /* 0x000fe20000010024 */
[-C--:B------:R-:W-:Y:S01]  /*eb20*/  FFMA.FTZ R5, R38, R30.reuse, -R33 ;  /* 0x0000001e26057223 */ /* 0x080fe20000010821 */
[C---:B------:R-:W-:Y:S01]  /*eb30*/  SHF.L.U32 R37, R25.reuse, 0x10, RZ ;  /* 0x0000001019257819 */ /* 0x040fe200000006ff */
[----:B------:R-:W-:Y:S01]  /*eb40*/  FFMA.FTZ R30, R40, R30, R35 ;  /* 0x0000001e281e7223 */ /* 0x000fe20000010023 */
[----:B------:R-:W-:Y:S01]  /*eb50*/  LOP3.LUT R38, R25, 0xffff0000, RZ, 0xc0, !PT ;  /* 0xffff000019267812 */ /* 0x000fe200078ec0ff */
[-C--:B------:R-:W-:Y:S01]  /*eb60*/  FMUL.FTZ R34, R39, R6.reuse ;  /* 0x0000000627227220 */ /* 0x080fe20000410000 */
[-C--:B------:R-:W-:Y:S01]  /*eb70*/  FMUL.FTZ R33, R42, R7.reuse ;  /* 0x000000072a217220 */ /* 0x080fe20000410000 */
[----:B------:R-:W-:Y:S01]  /*eb80*/  FMUL.FTZ R36, R37, R6 ;  /* 0x0000000625247220 */ /* 0x000fe20000410000 */
[----:B------:R-:W-:Y:S01]  /*eb90*/  F2FP.BF16.F32.PACK_AB R4, R29, R4 ;  /* 0x000000041d04723e */ /* 0x000fe200000010ff */
[C---:B------:R-:W-:Y:S01]  /*eba0*/  FMUL.FTZ R35, R38.reuse, R7 ;  /* 0x0000000726237220 */ /* 0x040fe20000410000 */
[-C--:B------:R-:W-:Y:S01]  /*ebb0*/  FFMA.FTZ R6, R37, R31.reuse, -R34 ;  /* 0x0000001f25067223 */ /* 0x080fe20000010822 */
[-C--:B------:R-:W-:Y:S01]  /*ebc0*/  FFMA.FTZ R7, R38, R32.reuse, -R33 ;  /* 0x0000002026077223 */ /* 0x080fe20000010821 */
[----:B------:R-:W-:Y:S01]  /*ebd0*/  FFMA.FTZ R31, R39, R31, R36 ;  /* 0x0000001f271f7223 */ /* 0x000fe20000010024 */
[----:B------:R-:W-:Y:S01]  /*ebe0*/  FFMA.FTZ R32, R42, R32, R35 ;  /* 0x000000202a207223 */ /* 0x000fe20000010023 */
[----:B------:R-:W-:-:S03]  /*ebf0*/  F2FP.BF16.F32.PACK_AB R5, R30, R5 ;  /* 0x000000051e05723e */ /* 0x000fc600000010ff */
[----:B------:R-:W-:Y:S02]  /*ec00*/  F2FP.BF16.F32.PACK_AB R6, R31, R6 ;  /* 0x000000061f06723e */ /* 0x000fe400000010ff */
[----:B------:R-:W-:-:S05]  /*ec10*/  F2FP.BF16.F32.PACK_AB R7, R32, R7 ;  /* 0x000000072007723e */ /* 0x000fca00000010ff */
[----:B------:R1:W-:Y:S02]  /*ec20*/  STS.128 [R41+0x2000], R4 ;  /* 0x0020000429007388 */ /* 0x0003e40000000c00 */
.L_x_600:
[----:B------:R-:W-:Y:S05]  /*ec30*/  BSYNC B2 ;  /* 0x0000000000027941 */ /* 0x000fea0003800000 */
.L_x_599:
        /* <DEDUP_REMOVED lines=42> */
.L_x_602:
[----:B------:R-:W-:Y:S05]  /*eee0*/  BSYNC B2 ;  /* 0x0000000000027941 */ /* 0x000fea0003800000 */
.L_x_601:
        /* <DEDUP_REMOVED lines=42> */
.L_x_604:
[----:B------:R-:W-:Y:S05]  /*f190*/  BSYNC B2 ;  /* 0x0000000000027941 */ /* 0x000fea0003800000 */
.L_x_603:
        /* <DEDUP_REMOVED lines=41> */
.L_x_598:
[----:B------:R-:W-:Y:S05]  /*f430*/  BSYNC B1 ;  /* 0x0000000000017941 */ /* 0x000fea0003800000 */
.L_x_597:
[----:B-1234-:R-:W-:-:S05]  /*f440*/  VIADD R5, R224, 0x60 ;  /* 0x00000060e0057836 */ /* 0x01efca0000000000 */
[----:B------:R-:W-:-:S13]  /*f450*/  ISETP.GE.AND P0, PT, R5, R28, PT ;  /* 0x0000001c0500720c */ /* 0x000fda0003f06270 */
[----:B------:R-:W-:Y:S05]  /*f460*/  @P0 BRA `(.L_x_605) ;  /* 0x0000004400700947 */ /* 0x000fea0003800000 */
[----:B------:R-:W2:Y:S01]  /*f470*/  LDL R6, [R1+0x6c] ;  /* 0x00006c0001067983 */ /* 0x000ea20000100800 */
[----:B------:R-:W1:Y:S03]  /*f480*/  LDC R5, c[0x0][0x3f4] ;  /* 0x0000fd00ff057b82 */ /* 0x000e660000000800 */
[----:B------:R-:W3:Y:S01]  /*f490*/  LDL R4, [R1+0x68] ;  /* 0x0000680001047983 */ /* 0x000ee20000100800 */
[----:B------:R-:W-:Y:S01]  /*f4a0*/  BSSY B1, `(.L_x_606) ;  /* 0x000002e000017945 */ /* 0x000fe20003800000 */
[-C--:B-1----:R-:W-:Y:S02]  /*f4b0*/  ISETP.GE.AND P0, PT, R216, R5.reuse, PT ;  /* 0x00000005d800720c */ /* 0x082fe40003f06270 */
[-C--:B------:R-:W-:Y:S02]  /*f4c0*/  ISETP.GE.AND P1, PT, R221, R5.reuse, PT ;  /* 0x00000005dd00720c */ /* 0x080fe40003f26270 */
[----:B------:R-:W-:-:S02]  /*f4d0*/  ISETP.GE.AND P2, PT, R220, R5, PT ;  /* 0x00000005dc00720c */ /* 0x000fc40003f46270 */
[----:B------:R-:W-:Y:S02]  /*f4e0*/  ISETP.GE.AND P3, PT, R222, R5, PT ;  /* 0x00000005de00720c */ /* 0x000fe40003f66270 */
[----:B--2---:R-:W-:-:S13]  /*f4f0*/  R2UR UR4, R6 ;  /* 0x00000000060472ca */ /* 0x004fda00000e0000 */
[----:B---3--:R-:W-:Y:S01]  /*f500*/  LEA R28, R4, UR4, 0x1 ;  /* 0x00000004041c7c11 */ /* 0x008fe2000f8e08ff */
[----:B------:R-:W-:Y:S06]  /*f510*/  @P0 BRA `(.L_x_607) ;  /* 0x0000000000980947 */ /* 0x000fec0003800000 */
[----:B------:R-:W1:Y:S01]  /*f520*/  LDS.128 R4, [R28+0x3000] ;  /* 0x003000001c047984 */ /* 0x000e620000000c00 */
[C---:B------:R-:W-:Y:S01]  /*f530*/  IMAD.U32 R35, R26.reuse, 0x10000, RZ ;  /* 0x000100001a237824 */ /* 0x040fe200078e00ff */
[----:B------:R-:W-:Y:S01]  /*f540*/  LOP3.LUT R38, R26, 0xffff0000, RZ, 0xc0, !PT ;  /* 0xffff00001a267812 */ /* 0x000fe200078ec0ff */
[C---:B------:R-:W-:Y:S01]  /*f550*/  IMAD.U32 R33, R24.reuse, 0x10000, RZ ;  /* 0x0001000018217824 */ /* 0x040fe200078e00ff */
[----:B------:R-:W-:Y:S02]  /*f560*/  LOP3.LUT R36, R24, 0xffff0000, RZ, 0xc0, !PT ;  /* 0xffff000018247812 */ /* 0x000fe400078ec0ff */
[----:B------:R-:W-:Y:S01]  /*f570*/  LOP3.LUT R40, R27, 0xffff0000, RZ, 0xc0, !PT ;  /* 0xffff00001b287812 */ /* 0x000fe200078ec0ff */
[C---:B-1----:R-:W-:Y:S01]  /*f580*/  IMAD.U32 R29, R4.reuse, 0x10000, RZ ;  /* 0x00010000041d7824 */ /* 0x042fe200078e00ff */
[----:B------:R-:W-:Y:S01]  /*f590*/  LOP3.LUT R4, R4, 0xffff0000, RZ, 0xc0, !PT ;  /* 0xffff000004047812 */ /* 0x000fe200078ec0ff */
[C---:B------:R-:W-:Y:S01]  /*f5a0*/  IMAD.U32 R30, R5.reuse, 0x10000, RZ ;  /* 0x00010000051e7824 */ /* 0x040fe200078e00ff */
[----:B------:R-:W-:Y:S01]  /*f5b0*/  LOP3.LUT R5, R5, 0xffff0000, RZ, 0xc0, !PT ;  /* 0xffff000005057812 */ /* 0x000fe200078ec0ff */
[C---:B------:R-:W-:Y:S01]  /*f5c0*/  IMAD.U32 R26, R7.reuse, 0x10000, RZ ;  /* 0x00010000071a7824 */ /* 0x040fe200078e00ff */
[----:B------:R-:W-:Y:S01]  /*f5d0*/  LOP3.LUT R7, R7, 0xffff0000, RZ, 0xc0, !PT ;  /* 0xffff000007077812 */ /* 0x000fe200078ec0ff */
[-C--:B0-----:R-:W-:Y:S01]  /*f5e0*/  FMUL.FTZ R32, R35, R4.reuse ;  /* 0x0000000423207220 */ /* 0x081fe20000410000 */
[----:B------:R-:W-:Y:S01]  /*f5f0*/  FMUL.FTZ R34, R33, R4 ;  /* 0x0000000421227220 */ /* 0x000fe20000410000 */
[----:B------:R-:W-:Y:S01]  /*f600*/  FMUL.FTZ R31, R38, R5 ;  /* 0x00000005261f7220 */ /* 0x000fe20000410000 */
[----:B------:R-:W-:-:S02]  /*f610*/  IMAD.U32 R24, R6, 0x10000, RZ ;  /* 0x0001000006187824 */ /* 0x000fc400078e00ff */
[-C--:B------:R-:W-:Y:S01]  /*f620*/  FFMA.FTZ R4, R33, R29.reuse, -R32 ;  /* 0x0000001d21047223 */ /* 0x080fe20000010820 */
[----:B------:R-:W-:Y:S01]  /*f630*/  FFMA.FTZ R29, R35, R29, R34 ;  /* 0x0000001d231d7223 */ /* 0x000fe20000010022 */
[----:B------:R-:W-:Y:S01]  /*f640*/  FMUL.FTZ R33, R36, R5 ;  /* 0x0000000524217220 */ /* 0x000fe20000410000 */
[----:B------:R-:W-:Y:S01]  /*f650*/  LOP3.LUT R6, R6, 0xffff0000, RZ, 0xc0, !PT ;  /* 0xffff000006067812 */ /* 0x000fe200078ec0ff */
[-C--:B------:R-:W-:Y:S01]  /*f660*/  FFMA.FTZ R5, R36, R30.reuse, -R31 ;  /* 0x0000001e24057223 */ /* 0x080fe2000001081f */
[----:B------:R-:W-:Y:S01]  /*f670*/  LOP3.LUT R34, R25, 0xffff0000, RZ, 0xc0, !PT ;  /* 0xffff000019227812 */ /* 0x000fe200078ec0ff */
[----:B------:R-:W-:Y:S02]  /*f680*/  IMAD.U32 R36, R27, 0x10000, RZ ;  /* 0x000100001b247824 */ /* 0x000fe400078e00ff */
[----:B------:R-:W-:Y:S01]  /*f690*/  FFMA.FTZ R30, R38, R30, R33 ;  /* 0x0000001e261e7223 */ /* 0x000fe20000010021 */
[----:B------:R-:W-:Y:S02]  /*f6a0*/  IMAD.U32 R32, R25, 0x10000, RZ ;  /* 0x0001000019207824 */ /* 0x000fe400078e00ff */
[-C--:B------:R-:W-:Y:S01]  /*f6b0*/  FMUL.FTZ R31, R40, R7.reuse ;  /* 0x00000007281f7220 */ /* 0x080fe20000410000 */
[-C--:B------:R-:W-:Y:S01]  /*f6c0*/  FMUL.FTZ R25, R36, R6.reuse ;  /* 0x0000000624197220 */ /* 0x080fe20000410000 */
[----:B------:R-:W-:Y:S01]  /*f6d0*/  FMUL.FTZ R33, R34, R7 ;  /* 0x0000000722217220 */ /* 0x000fe20000410000 */
[----:B------:R-:W-:Y:S01]  /*f6e0*/  FMUL.FTZ R27, R32, R6 ;  /* 0x00000006201b7220 */ /* 0x000fe20000410000 */
[----:B------:R-:W-:Y:S01]  /*f6f0*/  FFMA.FTZ R7, R34, R26, -R31 ;  /* 0x0000001a22077223 */ /* 0x000fe2000001081f */
[----:B------:R-:W-:Y:S01]  /*f700*/  FFMA.FTZ R6, R32, R24, -R25 ;  /* 0x0000001820067223 */ /* 0x000fe20000010819 */
[----:B------:R-:W-:Y:S01]  /*f710*/  FFMA.FTZ R26, R40, R26, R33 ;  /* 0x0000001a281a7223 */ /* 0x000fe20000010021 */
[----:B------:R-:W-:Y:S01]  /*f720*/  FFMA.FTZ R27, R36, R24, R27 ;  /* 0x00000018241b7223 */ /* 0x000fe2000001001b */
[----:B------:R-:W-:-:S02]  /*f730*/  F2FP.BF16.F32.PACK_AB R4, R29, R4 ;  /* 0x000000041d04723e */ /* 0x000fc400000010ff */
[----:B------:R-:W-:Y:S02]  /*f740*/  F2FP.BF16.F32.PACK_AB R5, R30, R5 ;  /* 0x000000051e05723e */ /* 0x000fe400000010ff */
[----:B------:R-:W-:Y:S02]  /*f750*/  F2FP.BF16.F32.PACK_AB R6, R27, R6 ;  /* 0x000000061b06723e */ /* 0x000fe400000010ff */
[----:B------:R-:W-:-:S05]  /*f760*/  F2FP.BF16.F32.PACK_AB R7, R26, R7 ;  /* 0x000000071a07723e */ /* 0x000fca00000010ff */
[----:B------:R1:W-:Y:S02]  /*f770*/  STS.128 [R28+0x3000], R4 ;  /* 0x003000041c007388 */ /* 0x0003e40000000c00 */
.L_x_607:
[----:B------:R-:W-:Y:S05]  /*f780*/  BSYNC B1 ;  /* 0x0000000000017941 */ /* 0x000fea0003800000 */
.L_x_606:
[----:B------:R-:W-:Y:S04]  /*f790*/  BSSY B1, `(.L_x_608) ;  /* 0x0000028000017945 */ /* 0x000fe80003800000 */
[----:B------:R-:W-:Y:S05]  /*f7a0*/  @P1 BRA `(.L_x_609) ;  /* 0x0000000000981947 */ /* 0x000fea0003800000 */
[----:B-1----:R-:W1:Y:S01]  /*f7b0*/  LDS.128 R4, [R28+0x7000] ;  /* 0x007000001c047984 */ /* 0x002e620000000c00 */
[----:B------:R-:W-:Y:S01]  /*f7c0*/  IMAD.U32 R30, R14, 0x10000, RZ ;  /* 0x000100000e1e7824 */ /* 0x000fe200078e00ff */
[C---:B------:R-:W-:Y:S01]  /*f7d0*/  LOP3.LUT R33, R20.reuse, 0xffff0000, RZ, 0xc0, !PT ;  /* 0xffff000014217812 */ /* 0x040fe200078ec0ff */
[----:B0-----:R-:W-:Y:S01]  /*f7e0*/  IMAD.U32 R32, R20, 0x10000, RZ ;  /* 0x0001000014207824 */ /* 0x001fe200078e00ff */
        /* <DEDUP_REMOVED lines=11> */
[----:B------:R-:W-:-:S02]  /*f8a0*/  IMAD.U32 R14, R6, 0x10000, RZ ;  /* 0x00010000060e7824 */ /* 0x000fc400078e00ff */
[-C--:B------:R-:W-:Y:S01]  /*f8b0*/  FFMA.FTZ R4, R30, R24.reuse, -R27 ;  /* 0x000000181e047223 */ /* 0x080fe2000001081b */
[----:B------:R-:W-:Y:S01]  /*f8c0*/  FFMA.FTZ R29, R32, R24, R29 ;  /* 0x00000018201d7223 */ /* 0x000fe2000001001d */
[C---:B------:R-:W-:Y:S01]  /*f8d0*/  FMUL.FTZ R24, R31.reuse, R5 ;  /* 0x000000051f187220 */ /* 0x040fe20000410000 */
        /* <DEDUP_REMOVED lines=19> */
.L_x_609:
[----:B------:R-:W-:Y:S05]  /*fa10*/  BSYNC B1 ;  /* 0x0000000000017941 */ /* 0x000fea0003800000 */
.L_x_608:
[----:B------:R-:W-:Y:S04]  /*fa20*/  BSSY B1, `(.L_x_610) ;  /* 0x0000028000017945 */ /* 0x000fe80003800000 */
[----:B------:R-:W-:Y:S05]  /*fa30*/  @P2 BRA `(.L_x_611) ;  /* 0x0000000000982947 */ /* 0x000fea0003800000 */
[----:B-12---:R-:W1:Y:S01]  /*fa40*/  LDS.128 R4, [R28+0xb000] ;  /* 0x00b000001c047984 */ /* 0x006e620000000c00 */
[----:B------:R-:W-:Y:S01]  /*fa50*/  IMAD.U32 R24, R10, 0x10000, RZ ;  /* 0x000100000a187824 */ /* 0x000fe200078e00ff */
[C---:B------:R-:W-:Y:S01]  /*fa60*/  LOP3.LUT R29, R12.reuse, 0xffff0000, RZ, 0xc0, !PT ;  /* 0xffff00000c1d7812 */ /* 0x040fe200078ec0ff */
[----:B------:R-:W-:Y:S01]  /*fa70*/  IMAD.U32 R26, R12, 0x10000, RZ ;  /* 0x000100000c1a7824 */ /* 0x000fe200078e00ff */
[----:B------:R-:W-:Y:S02]  /*fa80*/  LOP3.LUT R27, R10, 0xffff0000, RZ, 0xc0, !PT ;  /* 0xffff00000a1b7812 */ /* 0x000fe400078ec0ff */
[----:B------:R-:W-:Y:S02]  /*fa90*/  LOP3.LUT R30, R13, 0xffff0000, RZ, 0xc0, !PT ;  /* 0xffff00000d1e7812 */ /* 0x000fe400078ec0ff */
[C---:B-1----:R-:W-:Y:S01]  /*faa0*/  SHF.L.U32 R14, R4.reuse, 0x10, RZ ;  /* 0x00000010040e7819 */ /* 0x042fe200000006ff */
[----:B------:R-:W-:Y:S01]  /*fab0*/  IMAD.U32 R15, R5, 0x10000, RZ ;  /* 0x00010000050f7824 */ /* 0x000fe200078e00ff */
[----:B------:R-:W-:Y:S01]  /*fac0*/  LOP3.LUT R4, R4, 0xffff0000, RZ, 0xc0, !PT ;  /* 0xffff000004047812 */ /* 0x000fe200078ec0ff */
[----:B------:R-:W-:Y:S01]  /*fad0*/  IMAD.U32 R12, R7, 0x10000, RZ ;  /* 0x00010000070c7824 */ /* 0x000fe200078e00ff */
[----:B------:R-:W-:Y:S01]  /*fae0*/  LOP3.LUT R5, R5, 0xffff0000, RZ, 0xc0, !PT ;  /* 0xffff000005057812 */ /* 0x000fe200078ec0ff */
[----:B------:R-:W-:Y:S01]  /*faf0*/  IMAD.U32 R10, R6, 0x10000, RZ ;  /* 0x00010000060a7824 */ /* 0x000fe200078e00ff */
[----:B------:R-:W-:Y:S01]  /*fb00*/  LOP3.LUT R7, R7, 0xffff0000, RZ, 0xc0, !PT ;  /* 0xffff000007077812 */ /* 0x000fe200078ec0ff */
[-C--:B------:R-:W-:Y:S01]  /*fb10*/  FMUL.FTZ R21, R26, R4.reuse ;  /* 0x000000041a157220 */ /* 0x080fe20000410000 */
[----:B------:R-:W-:Y:S01]  /*fb20*/  FMUL.FTZ R25, R24, R4 ;  /* 0x0000000418197220 */ /* 0x000fe20000410000 */
[-C--:B------:R-:W-:Y:S01]  /*fb30*/  FMUL.FTZ R20, R29, R5.reuse ;  /* 0x000000051d147220 */ /* 0x080fe20000410000 */
[----:B------:R-:W-:Y:S01]  /*fb40*/  LOP3.LUT R6, R6, 0xffff0000, RZ, 0xc0, !PT ;  /* 0xffff000006067812 */ /* 0x000fe200078ec0ff */
[-C--:B------:R-:W-:Y:S01]  /*fb50*/  FFMA.FTZ R4, R24, R14.reuse, -R21 ;  /* 0x0000000e18047223 */ /* 0x080fe20000010815 */
[----:B------:R-:W-:Y:S01]  /*fb60*/  FFMA.FTZ R25, R26, R14, R25 ;  /* 0x0000000e1a197223 */ /* 0x000fe20000010019 */
[C---:B------:R-:W-:Y:S01]  /*fb70*/  FMUL.FTZ R14, R27.reuse, R5 ;  /* 0x000000051b0e7220 */ /* 0x040fe20000410000 */
[----:B------:R-:W-:Y:S01]  /*fb80*/  FFMA.FTZ R5, R27, R15, -R20 ;  /* 0x0000000f1b057223 */ /* 0x000fe20000010814 */
[----:B------:R-:W-:Y:S01]  /*fb90*/  LOP3.LUT R24, R11, 0xffff0000, RZ, 0xc0, !PT ;  /* 0xffff00000b187812 */ /* 0x000fe200078ec0ff */
[----:B------:R-:W-:-:S02]  /*fba0*/  IMAD.U32 R26, R13, 0x10000, RZ ;  /* 0x000100000d1a7824 */ /* 0x000fc400078e00ff */
        /* <DEDUP_REMOVED lines=15> */
.L_x_611:
[----:B------:R-:W-:Y:S05]  /*fca0*/  BSYNC B1 ;  /* 0x0000000000017941 */ /* 0x000fea0003800000 */
.L_x_610:
[----:B------:R-:W-:Y:S05]  /*fcb0*/  @P3 BRA `(.L_x_605) ;  /* 0x0000003c005c3947 */ /* 0x000fea0003800000 */
[----:B-123--:R-:W1:Y:S01]  /*fcc0*/  LDS.128 R4, [R28+0xf000] ;  /* 0x00f000001c047984 */ /* 0x00ee620000000c00 */
[----:B------:R-:W-:Y:S01]  /*fcd0*/  IMAD.U32 R14, R0, 0x10000, RZ ;  /* 0x00010000000e7824 */ /* 0x000fe200078e00ff */
[C---:B------:R-:W-:Y:S01]  /*fce0*/  LOP3.LUT R25, R8.reuse, 0xffff0000, RZ, 0xc0, !PT ;  /* 0xffff000008197812 */ /* 0x040fe200078ec0ff */
[----:B------:R-:W-:Y:S01]  /*fcf0*/  IMAD.U32 R20, R8, 0x10000, RZ ;  /* 0x0001000008147824 */ /* 0x000fe200078e00ff */
        /* <DEDUP_REMOVED lines=33> */
[----:B------:R4:W-:Y:S01]  /*ff10*/  STS.128 [R28+0xf000], R4 ;  /* 0x00f000041c007388 */ /* 0x0009e20000000c00 */
[----:B------:R-:W-:Y:S05]  /*ff20*/  BRA `(.L_x_605) ;  /* 0x0000003800c07947 */ /* 0x000fea0003800000 */
.L_x_575:
[----:B------:R-:W-:-:S03]  /*ff30*/  UMOV UR4, 0xffffffff ;  /* 0xffffffff00047882 */ /* 0x000fc60000000000 */
[----:B------:R-:W-:Y:S05]  /*ff40*/  BRA.DIV UR4, `(.L_x_612) ;  /* 0x000001ba04347947 */ /* 0x000fea000b800000 */
[----:B------:R0:W1:Y:S04]  /*ff50*/  SHFL.IDX PT, R0, R24, RZ, 0x181f ;  /* 0x00181fff18007589 */ /* 0x00006800000e0000 */
[----:B------:R-:W2:Y:S04]  /*ff60*/  SHFL.IDX PT, R30, R30, RZ, 0x181f ;  /* 0x00181fff1e1e7589 */ /* 0x000ea800000e0000 */
[----:B------:R0:W3:Y:S04]  /*ff70*/  SHFL.IDX PT, R3, R27, RZ, 0x181f ;  /* 0x00181fff1b037589 */ /* 0x0000e800000e0000 */
[----:B------:R-:W4:Y:S02]  /*ff80*/  SHFL.IDX PT, R32, R32, RZ, 0x181f ;  /* 0x00181fff20207589 */ /* 0x000f2400000e0000 */
.L_x_862:
        /* <DEDUP_REMOVED lines=11> */
[----:B0-----:R-:W-:Y:S02]  /*10040*/  CS2R R24, SRZ ;  /* 0x0000000000187805 */ /* 0x001fe4000001ff00 */
[----:B------:R-:W-:Y:S02]  /*10050*/  CS2R R26, SRZ ;  /* 0x00000000001a7805 */ /* 0x000fe4000001ff00 */
[----:B-----5:R-:W-:-:S04]  /*10060*/  LEA.HI R12, R21, R21, RZ, 0x1 ;  /* 0x00000015150c7211 */ /* 0x020fc800078f08ff */
[----:B------:R-:W-:Y:S02]  /*10070*/  LOP3.LUT R20, R12, 0xfffffffe, RZ, 0xc0, !PT ;  /* 0xfffffffe0c147812 */ /* 0x000fe400078ec0ff */
[----:B------:R-:W-:-:S03]  /*10080*/  CS2R R12, SRZ ;  /* 0x00000000000c7805 */ /* 0x000fc6000001ff00 */
[----:B------:R-:W-:Y:S01]  /*10090*/  IMAD.IADD R35, R21, 0x1, -R20 ;  /* 0x0000000115237824 */ /* 0x000fe200078e0a14 */
[----:B------:R-:W-:Y:S06]  /*100a0*/  @P0 BRA `(.L_x_614) ;  /* 0x0000000000700947 */ /* 0x000fec0003800000 */
[----:B------:R-:W-:Y:S01]  /*100b0*/  ULDC UR4, c[0x0][0x3f4] ;  /* 0x0000fd0000047ab9 */ /* 0x000fe20000000800 */
[----:B------:R-:W-:Y:S02]  /*100c0*/  CS2R R12, SRZ ;  /* 0x00000000000c7805 */ /* 0x000fe4000001ff00 */
[----:B------:R-:W-:Y:S02]  /*100d0*/  ISETP.GE.AND P4, PT, R16, UR4, PT ;  /* 0x0000000410007c0c */ /* 0x000fe4000bf86270 */
[----:B------:R-:W-:Y:S02]  /*100e0*/  CS2R R14, SRZ ;  /* 0x00000000000e7805 */ /* 0x000fe4000001ff00 */
[----:B------:R-:W-:Y:S01]  /*100f0*/  ISETP.GE.AND P5, PT, R214, UR4, PT ;  /* 0x00000004d6007c0c */ /* 0x000fe2000bfa6270 */
[----:B------:R-:W-:-:S08]  /*10100*/  ULDC.64 UR6, c[0x0][0x208] ;  /* 0x0000820000067ab9 */ /* 0x000fd00000000a00 */
[C---:B------:R-:W-:Y:S01]  /*10110*/  @!P4 IMAD.SHL.U32 R21, R16.reuse, 0x2, RZ ;  /* 0x000000021015c824 */ /* 0x040fe200078e00ff */
[----:B------:R-:W-:-:S03]  /*10120*/  @!P4 SHF.L.U64.HI R7, R16, 0x1, R17 ;  /* 0x000000011007c819 */ /* 0x000fc60000010211 */
[C---:B------:R-:W-:Y:S01]  /*10130*/  @!P5 IMAD.SHL.U32 R33, R212.reuse, 0x2, RZ ;  /* 0x00000002d421d824 */ /* 0x040fe200078e00ff */
[----:B------:R-:W-:Y:S02]  /*10140*/  @!P5 SHF.L.U64.HI R6, R212, 0x1, R215 ;  /* 0x00000001d406d819 */ /* 0x000fe400000102d7 */
[-C--:B--2---:R-:W-:Y:S02]  /*10150*/  @!P4 IADD3 R4, P0, R30, R21.reuse, RZ ;  /* 0x000000151e04c210 */ /* 0x084fe40007f1e0ff */
[----:B----4-:R-:W-:Y:S02]  /*10160*/  @!P4 IADD3 R20, P1, R32, R21, RZ ;  /* 0x000000152014c210 */ /* 0x010fe40007f3e0ff */
[-C--:B------:R-:W-:Y:S01]  /*10170*/  @!P5 IADD3 R30, P2, R30, R33.reuse, RZ ;  /* 0x000000211e1ed210 */ /* 0x080fe20007f5e0ff */
[--C-:B-1----:R-:W-:Y:S01]  /*10180*/  @!P4 IMAD.X R5, R0, 0x1, R7.reuse, P0 ;  /* 0x000000010005c824 */ /* 0x102fe200000e0607 */
[----:B------:R-:W-:Y:S01]  /*10190*/  @!P5 IADD3 R32, P3, R32, R33, RZ ;  /* 0x000000212020d210 */ /* 0x000fe20007f7e0ff */
[C---:B---3--:R-:W-:Y:S01]  /*101a0*/  @!P4 IMAD.X R21, R3.reuse, 0x1, R7, P1 ;  /* 0x000000010315c824 */ /* 0x048fe200008e0607 */
[----:B------:R-:W-:Y:S01]  /*101b0*/  CS2R R24, SRZ ;  /* 0x0000000000187805 */ /* 0x000fe2000001ff00 */
[--C-:B------:R-:W-:Y:S01]  /*101c0*/  @!P5 IMAD.X R31, R0, 0x1, R6.reuse, P2 ;  /* 0x00000001001fd824 */ /* 0x100fe200010e0606 */
[----:B------:R0:W5:Y:S01]  /*101d0*/  @!P4 LD.E.128 R12, desc[UR6][R4.64] ;  /* 0x00000006040cc980 */ /* 0x000162000c101d00 */
[----:B------:R-:W-:Y:S01]  /*101e0*/  @!P5 IMAD.X R33, R3, 0x1, R6, P3 ;  /* 0x000000010321d824 */ /* 0x000fe200018e0606 */
[----:B------:R-:W-:-:S02]  /*101f0*/  CS2R R6, SRZ ;  /* 0x0000000000067805 */ /* 0x000fc4000001ff00 */
[----:B------:R-:W-:Y:S02]  /*10200*/  CS2R R26, SRZ ;  /* 0x00000000001a7805 */ /* 0x000fe4000001ff00 */
[----:B------:R-:W-:Y:S02]  /*10210*/  CS2R R8, SRZ ;  /* 0x0000000000087805 */ /* 0x000fe4000001ff00 */
[----:B------:R-:W-:Y:S02]  /*10220*/  CS2R R10, SRZ ;  /* 0x00000000000a7805 */ /* 0x000fe4000001ff00 */
[----:B------:R1:W5:Y:S01]  /*10230*/  @!P5 LD.E.128 R24, desc[UR6][R30.64] ;  /* 0x000000061e18d980 */ /* 0x000362000c101d00 */
[----:B0-----:R-:W-:-:S03]  /*10240*/  CS2R R4, SRZ ;  /* 0x0000000000047805 */ /* 0x001fc6000001ff00 */
[----:B------:R1:W5:Y:S04]  /*10250*/  @!P5 LD.E.128 R8, desc[UR6][R32.64] ;  /* 0x000000062008d980 */ /* 0x000368000c101d00 */
[----:B------:R1:W5:Y:S02]  /*10260*/  @!P4 LD.E.128 R4, desc[UR6][R20.64] ;  /* 0x000000061404c980 */ /* 0x000364000c101d00 */
.L_x_614:
[----:B------:R-:W-:Y:S05]  /*10270*/  BSYNC B1 ;  /* 0x0000000000017941 */ /* 0x000fea0003800000 */
.L_x_613:
[----:B-1----:R-:W-:Y:S01]  /*10280*/  SHF.L.U32 R20, R35, 0x1f, RZ ;  /* 0x0000001f23147819 */ /* 0x002fe200000006ff */
[----:B-----5:R-:W-:Y:S01]  /*10290*/  IMAD.MOV.U32 R0, RZ, RZ, R12 ;  /* 0x000000ffff007224 */ /* 0x020fe200078e000c */
[--C-:B------:R-:W-:Y:S01]  /*102a0*/  SHF.R.U64 R49, R12, 0x10, R13.reuse ;  /* 0x000000100c317819 */ /* 0x100fe2000000120d */
[--C-:B---3--:R-:W-:Y:S01]  /*102b0*/  IMAD.MOV.U32 R3, RZ, RZ, R13.reuse ;  /* 0x000000ffff037224 */ /* 0x108fe200078e000d */
        /* <DEDUP_REMOVED lines=14> */
[----:B--2---:R-:W-:Y:S01]  /*103a0*/  IMAD.MOV.U32 R30, RZ, RZ, R4 ;  /* 0x000000ffff1e7224 */ /* 0x004fe200078e0004 */
[--C-:B------:R-:W-:Y:S01]  /*103b0*/  SHF.R.U64 R41, R4, 0x10, R5.reuse ;  /* 0x0000001004297819 */ /* 0x100fe20000001205 */
[--C-:B------:R-:W-:Y:S01]  /*103c0*/  IMAD.MOV.U32 R31, RZ, RZ, R5.reuse ;  /* 0x000000ffff1f7224 */ /* 0x100fe200078e0005 */
[----:B------:R-:W-:Y:S01]  /*103d0*/  SHF.R.U32.HI R42, RZ, 0x10, R5 ;  /* 0x00000010ff2a7819 */ /* 0x000fe20000011605 */
[----:B----4-:R-:W-:Y:S01]  /*103e0*/  IMAD.MOV.U32 R32, RZ, RZ, R6 ;  /* 0x000000ffff207224 */ /* 0x010fe200078e0006 */
[--C-:B------:R-:W-:Y:S01]  /*103f0*/  SHF.R.U64 R39, R6, 0x10, R7.reuse ;  /* 0x0000001006277819 */ /* 0x100fe20000001207 */
[--C-:B------:R-:W-:Y:S01]  /*10400*/  IMAD.MOV.U32 R33, RZ, RZ, R7.reuse ;  /* 0x000000ffff217224 */ /* 0x100fe200078e0007 */
[----:B------:R-:W-:Y:S01]  /*10410*/  SHF.R.U32.HI R40, RZ, 0x10, R7 ;  /* 0x00000010ff287819 */ /* 0x000fe20000011607 */
[----:B------:R-:W-:Y:S01]  /*10420*/  BSSY B1, `(.L_x_615) ;  /* 0x0000018000017945 */ /* 0x000fe20003800000 */
[----:B------:R-:W-:Y:S01]  /*10430*/  VIMNMX R34, R34, 0x80, PT ;  /* 0x0000008022227848 */ /* 0x000fe20003fe0100 */
[----:B------:R-:W-:Y:S01]  /*10440*/  IMAD.MOV.U32 R14, RZ, RZ, R8 ;  /* 0x000000ffff0e7224 */ /* 0x000fe200078e0008 */
[--C-:B------:R-:W-:Y:S01]  /*10450*/  SHF.R.U64 R7, R8, 0x10, R9.reuse ;  /* 0x0000001008077819 */ /* 0x100fe20000001209 */
[----:B------:R-:W-:Y:S01]  /*10460*/  IMAD.MOV.U32 R15, RZ, RZ, R9 ;  /* 0x000000ffff0f7224 */ /* 0x000fe200078e0009 */
[----:B------:R-:W-:Y:S01]  /*10470*/  PRMT R24, R0, 0x5410, R49 ;  /* 0x0000541000187816 */ /* 0x000fe20000000031 */
[----:B------:R-:W-:Y:S01]  /*10480*/  IMAD.MOV.U32 R4, RZ, RZ, R10 ;  /* 0x000000ffff047224 */ /* 0x000fe200078e000a */
[----:B------:R-:W-:Y:S01]  /*10490*/  PRMT R25, R3, 0x5410, R50 ;  /* 0x0000541003197816 */ /* 0x000fe20000000032 */
[----:B------:R-:W-:Y:S01]  /*104a0*/  IMAD.MOV.U32 R21, RZ, RZ, R11 ;  /* 0x000000ffff157224 */ /* 0x000fe200078e000b */
[----:B------:R-:W-:-:S02]  /*104b0*/  PRMT R26, R12, 0x5410, R47 ;  /* 0x000054100c1a7816 */ /* 0x000fc4000000002f */
[----:B------:R-:W-:Y:S02]  /*104c0*/  PRMT R27, R13, 0x5410, R48 ;  /* 0x000054100d1b7816 */ /* 0x000fe40000000030 */
[----:B------:R-:W-:Y:S02]  /*104d0*/  SHF.R.U32.HI R8, RZ, 0x10, R9 ;  /* 0x00000010ff087819 */ /* 0x000fe40000011609 */
[--C-:B------:R-:W-:Y:S02]  /*104e0*/  SHF.R.U64 R5, R10, 0x10, R11.reuse ;  /* 0x000000100a057819 */ /* 0x100fe4000000120b */
[----:B------:R-:W-:Y:S02]  /*104f0*/  SHF.R.U32.HI R6, RZ, 0x10, R11 ;  /* 0x00000010ff067819 */ /* 0x000fe4000001160b */
[----:B------:R-:W-:Y:S02]  /*10500*/  PRMT R0, R35, 0x5410, R46 ;  /* 0x0000541023007816 */ /* 0x000fe4000000002e */
[----:B------:R-:W-:-:S02]  /*10510*/  ISETP.GE.AND P1, PT, R224, R34, PT ;  /* 0x00000022e000720c */ /* 0x000fc40003f26270 */
[----:B------:R-:W-:Y:S02]  /*10520*/  PRMT R3, R36, 0x5410, R45 ;  /* 0x0000541024037816 */ /* 0x000fe4000000002d */
[----:B------:R-:W-:Y:S02]  /*10530*/  PRMT R12, R37, 0x5410, R44 ;  /* 0x00005410250c7816 */ /* 0x000fe4000000002c */
[----:B------:R-:W-:Y:S02]  /*10540*/  PRMT R13, R38, 0x5410, R43 ;  /* 0x00005410260d7816 */ /* 0x000fe4000000002b */
[----:B------:R-:W-:Y:S02]  /*10550*/  PRMT R30, R30, 0x5410, R41 ;  /* 0x000054101e1e7816 */ /* 0x000fe40000000029 */
[----:B------:R-:W-:Y:S02]  /*10560*/  PRMT R31, R31, 0x5410, R42 ;  /* 0x000054101f1f7816 */ /* 0x000fe4000000002a */
[----:B------:R-:W-:-:S02]  /*10570*/  PRMT R32, R32, 0x5410, R39 ;  /* 0x0000541020207816 */ /* 0x000fc40000000027 */
[----:B------:R-:W-:Y:S01]  /*10580*/  PRMT R33, R33, 0x5410, R40 ;  /* 0x0000541021217816 */ /* 0x000fe20000000028 */
[----:B0-----:R-:W-:Y:S06]  /*10590*/  @!P0 BRA `(.L_x_616) ;  /* 0x000001b400148947 */ /* 0x001fec0003800000 */
.L_x_863:
[----:B------:R-:W-:Y:S05]  /*105a0*/  BSYNC B1 ;  /* 0x0000000000017941 */ /* 0x000fea0003800000 */
.L_x_615:
[----:B------:R-:W-:Y:S01]  /*105b0*/  BSSY B1, `(.L_x_617) ;  /* 0x00000d1000017945 */ /* 0x000fe20003800000 */
[----:B------:R-:W-:Y:S02]  /*105c0*/  PRMT R14, R14, 0x5410, R7 ;  /* 0x000054100e0e7816 */ /* 0x000fe40000000007 */
[----:B------:R-:W-:Y:S02]  /*105d0*/  PRMT R15, R15, 0x5410, R8 ;  /* 0x000054100f0f7816 */ /* 0x000fe40000000008 */
[----:B0-----:R-:W-:Y:S02]  /*105e0*/  PRMT R20, R4, 0x5410, R5 ;  /* 0x0000541004147816 */ /* 0x001fe40000000005 */
[----:B------:R-:W-:Y:S01]  /*105f0*/  PRMT R21, R21, 0x5410, R6 ;  /* 0x0000541015157816 */ /* 0x000fe20000000006 */
[----:B------:R-:W-:Y:S06]  /*10600*/  @P1 BRA `(.L_x_618) ;  /* 0x0000000c002c1947 */ /* 0x000fec0003800000 */
[----:B------:R0:W5:Y:S01]  /*10610*/  LDL R60, [R1+0x6c] ;  /* 0x00006c00013c7983 */ /* 0x0001620000100800 */
[----:B------:R-:W1:Y:S03]  /*10620*/  LDC R35, c[0x0][0x3f4] ;  /* 0x0000fd00ff237b82 */ /* 0x000e660000000800 */
[----:B------:R0:W5:Y:S01]  /*10630*/  LDL R54, [R1+0x5c] ;  /* 0x00005c0001367983 */ /* 0x0001620000100800 */
[C---:B------:R-:W-:Y:S01]  /*10640*/  IMAD.SHL.U32 R56, R224.reuse, 0x40, RZ ;  /* 0x00000040e0387824 */ /* 0x040fe200078e00ff */
[----:B------:R-:W-:Y:S01]  /*10650*/  BSSY B2, `(.L_x_619) ;  /* 0x0000064000027945 */ /* 0x000fe20003800000 */
[----:B------:R-:W-:-:S03]  /*10660*/  IMAD.SHL.U32 R58, R224, 0x40, RZ ;  /* 0x00000040e03a7824 */ /* 0x000fc600078e00ff */
[----:B------:R-:W-:Y:S02]  /*10670*/  LOP3.LUT R56, R56, 0x1c0, RZ, 0xc0, !PT ;  /* 0x000001c038387812 */ /* 0x000fe400078ec0ff */
[----:B------:R-:W-:Y:S02]  /*10680*/  LOP3.LUT R58, R58, 0x1c0, RZ, 0xc0, !PT ;  /* 0x000001c03a3a7812 */ /* 0x000fe400078ec0ff */
[----:B------:R-:W-:Y:S02]  /*10690*/  SHF.R.U32.HI R56, RZ, 0x3, R56 ;  /* 0x00000003ff387819 */ /* 0x000fe40000011638 */
[-C--:B-1----:R-:W-:Y:S02]  /*106a0*/  ISETP.GE.AND P0, PT, R16, R35.reuse, PT ;  /* 0x000000231000720c */ /* 0x082fe40003f06270 */
[----:B------:R-:W-:-:S11]  /*106b0*/  ISETP.GE.AND P1, PT, R214, R35, PT ;  /* 0x00000023d600720c */ /* 0x000fd60003f26270 */
[----:B0-----:R-:W-:Y:S05]  /*106c0*/  @P0 BRA `(.L_x_620) ;  /* 0x0000000400700947 */ /* 0x001fea0003800000 */
[----:B------:R-:W2:Y:S01]  /*106d0*/  LDL R9, [R1+0x68] ;  /* 0x0000680001097983 */ /* 0x000ea20000100800 */
[----:B------:R-:W-:Y:S01]  /*106e0*/  LEA.HI R4, R29, R28, RZ, 0x3 ;  /* 0x0000001c1d047211 */ /* 0x000fe200078f18ff */
[----:B------:R-:W-:Y:S01]  /*106f0*/  IMAD.U32 R49, R30, 0x10000, RZ ;  /* 0x000100001e317824 */ /* 0x000fe200078e00ff */
[----:B-----5:R-:W-:Y:S01]  /*10700*/  R2UR UR4, R60 ;  /* 0x000000003c0472ca */ /* 0x020fe200000e0000 */
[----:B------:R-:W-:Y:S01]  /*10710*/  IMAD.U32 R47, R24, 0x10000, RZ ;  /* 0x00010000182f7824 */ /* 0x000fe200078e00ff */
[----:B------:R-:W-:Y:S02]  /*10720*/  LOP3.LUT R5, R4, 0xfffffff8, RZ, 0xc0, !PT ;  /* 0xfffffff804057812 */ /* 0x000fe400078ec0ff */
[----:B------:R-:W-:-:S03]  /*10730*/  LOP3.LUT R51, R30, 0xffff0000, RZ, 0xc0, !PT ;  /* 0xffff00001e337812 */ /* 0x000fc600078ec0ff */
[----:B------:R-:W-:-:S05]  /*10740*/  IMAD.IADD R4, R28, 0x1, -R5 ;  /* 0x000000011c047824 */ /* 0x000fca00078e0a05 */
[----:B------:R-:W-:-:S04]  /*10750*/  LEA.HI R4, R35, R4, RZ, 0x1d ;  /* 0x0000000423047211 */ /* 0x000fc800078fe8ff */
[----:B------:R-:W-:Y:S02]  /*10760*/  SHF.R.S32.HI R7, RZ, 0x1f, R4 ;  /* 0x0000001fff077819 */ /* 0x000fe40000011404 */
[----:B------:R-:W-:Y:S02]  /*10770*/  SHF.L.U32 R5, R4, 0x3, RZ ;  /* 0x0000000304057819 */ /* 0x000fe400000006ff */
[----:B------:R-:W-:Y:S02]  /*10780*/  LEA.HI R7, R7, R4, RZ, 0x3 ;  /* 0x0000000407077211 */ /* 0x000fe400078f18ff */
[----:B------:R-:W-:-:S03]  /*10790*/  LOP3.LUT R5, R58, 0x38, R5, 0xf8, !PT ;  /* 0x000000383a057812 */ /* 0x000fc600078ef805 */
[----:B------:R-:W-:Y:S01]  /*107a0*/  IMAD.SHL.U32 R7, R7, 0x400, RZ ;  /* 0x0000040007077824 */ /* 0x000fe200078e00ff */
[----:B------:R-:W-:-:S04]  /*107b0*/  LOP3.LUT R4, R5, R56, RZ, 0x3c, !PT ;  /* 0x0000003805047212 */ /* 0x000fc800078e3cff */
[----:B------:R-:W-:-:S04]  /*107c0*/  LOP3.LUT R7, R7, 0x7fffe000, RZ, 0xc0, !PT ;  /* 0x7fffe00007077812 */ /* 0x000fc800078ec0ff */
[----:B------:R-:W-:-:S05]  /*107d0*/  IADD3 R8, R4, R7, R54 ;  /* 0x0000000704087210 */ /* 0x000fca0007ffe036 */
[----:B------:R-:W-:Y:S01]  /*107e0*/  IMAD R37, R8, 0x2, R23 ;  /* 0x0000000208257824 */ /* 0x000fe200078e0217 */
[----:B--2---:R-:W-:-:S04]  /*107f0*/  LEA R36, R9, UR4, 0x1 ;  /* 0x0000000409247c11 */ /* 0x004fc8000f8e08ff */
[----:B------:R-:W0:Y:S04]  /*10800*/  LDS.128 R8, [R37+0x14400] ;  /* 0x0144000025087984 */ /* 0x000e280000000c00 */
[----:B------:R-:W1:Y:S01]  /*10810*/  LDS.128 R4, [R36] ;  /* 0x0000000024047984 */ /* 0x000e620000000c00 */
[C---:B0-----:R-:W-:Y:S01]  /*10820*/  IMAD.U32 R42, R8.reuse, 0x10000, RZ ;  /* 0x00010000082a7824 */ /* 0x041fe200078e00ff */
[----:B------:R-:W-:Y:S01]  /*10830*/  LOP3.LUT R8, R8, 0xffff0000, RZ, 0xc0, !PT ;  /* 0xffff000008087812 */ /* 0x000fe200078ec0ff */
[C---:B------:R-:W-:Y:S01]  /*10840*/  IMAD.U32 R43, R9.reuse, 0x10000, RZ ;  /* 0x00010000092b7824 */ /* 0x040fe200078e00ff */
[----:B------:R-:W-:Y:S01]  /*10850*/  LOP3.LUT R9, R9, 0xffff0000, RZ, 0xc0, !PT ;  /* 0xffff000009097812 */ /* 0x000fe200078ec0ff */
[----:B-1----:R-:W-:Y:S02]  /*10860*/  IMAD.U32 R38, R4, 0x10000, RZ ;  /* 0x0001000004267824 */ /* 0x002fe400078e00ff */
[C---:B------:R-:W-:Y:S01]  /*10870*/  FMUL.FTZ R53, R42.reuse, R49 ;  /* 0x000000312a357220 */ /* 0x040fe20000410000 */
[----:B------:R-:W-:Y:S01]  /*10880*/  FMUL.FTZ R55, R42, R47 ;  /* 0x0000002f2a377220 */ /* 0x000fe20000410000 */
[----:B------:R-:W-:Y:S01]  /*10890*/  LOP3.LUT R4, R4, 0xffff0000, RZ, 0xc0, !PT ;  /* 0xffff000004047812 */ /* 0x000fe200078ec0ff */
[----:B------:R-:W-:Y:S01]  /*108a0*/  FMUL.FTZ R57, R8, R51 ;  /* 0x0000003308397220 */ /* 0x000fe20000410000 */
[----:B------:R-:W-:Y:S01]  /*108b0*/  FFMA.FTZ R53, R38, R47, -R53 ;  /* 0x0000002f26357223 */ /* 0x000fe20000010835 */
[----:B------:R-:W-:Y:S01]  /*108c0*/  LOP3.LUT R47, R24, 0xffff0000, RZ, 0xc0, !PT ;  /* 0xffff0000182f7812 */ /* 0x000fe200078ec0ff */
[----:B------:R-:W-:Y:S01]  /*108d0*/  FFMA.FTZ R55, R38, R49, R55 ;  /* 0x0000003126377223 */ /* 0x000fe20000010037 */
[----:B------:R-:W-:-:S02]  /*108e0*/  IMAD.U32 R42, R31, 0x10000, RZ ;  /* 0x000100001f2a7824 */ /* 0x000fc400078e00ff */
[----:B------:R-:W-:Y:S02]  /*108f0*/  IMAD.U32 R38, R25, 0x10000, RZ ;  /* 0x0001000019267824 */ /* 0x000fe400078e00ff */
[-C--:B------:R-:W-:Y:S01]  /*10900*/  FMUL.FTZ R49, R8, R47.reuse ;  /* 0x0000002f08317220 */ /* 0x080fe20000410000 */
[----:B------:R-:W-:Y:S01]  /*10910*/  FFMA.FTZ R46, R4, R47, -R57 ;  /* 0x0000002f042e7223 */ /* 0x000fe20000010839 */
[----:B------:R-:W-:Y:S02]  /*10920*/  IMAD.U32 R39, R5, 0x10000, RZ ;  /* 0x0001000005277824 */ /* 0x000fe400078e00ff */
[C---:B------:R-:W-:Y:S01]  /*10930*/  FMUL.FTZ R8, R43.reuse, R42 ;  /* 0x0000002a2b087220 */ /* 0x040fe20000410000 */
[----:B------:R-:W-:Y:S02]  /*10940*/  IMAD.U32 R44, R10, 0x10000, RZ ;  /* 0x000100000a2c7824 */ /* 0x000fe400078e00ff */
[----:B------:R-:W-:Y:S01]  /*10950*/  FMUL.FTZ R57, R43, R38 ;  /* 0x000000262b397220 */ /* 0x000fe20000410000 */
[----:B------:R-:W-:-:S02]  /*10960*/  IMAD.U32 R47, R32, 0x10000, RZ ;  /* 0x00010000202f7824 */ /* 0x000fc400078e00ff */
[----:B------:R-:W-:Y:S01]  /*10970*/  FFMA.FTZ R48, R4, R51, R49 ;  /* 0x0000003304307223 */ /* 0x000fe20000010031 */
[----:B------:R-:W-:Y:S01]  /*10980*/  IMAD.U32 R40, R6, 0x10000, RZ ;  /* 0x0001000006287824 */ /* 0x000fe200078e00ff */
[----:B------:R-:W-:Y:S01]  /*10990*/  LOP3.LUT R10, R10, 0xffff0000, RZ, 0xc0, !PT ;  /* 0xffff00000a0a7812 */ /* 0x000fe200078ec0ff */
[C---:B------:R-:W-:Y:S01]  /*109a0*/  FFMA.FTZ R50, R39.reuse, R38, -R8 ;  /* 0x0000002627327223 */ /* 0x040fe20000010808 */
[----:B------:R-:W-:Y:S02]  /*109b0*/  IMAD.U32 R43, R26, 0x10000, RZ ;  /* 0x000100001a2b7824 */ /* 0x000fe400078e00ff */
[----:B------:R-:W-:Y:S01]  /*109c0*/  FFMA.FTZ R57, R39, R42, R57 ;  /* 0x0000002a27397223 */ /* 0x000fe20000010039 */
[----:B------:R-:W-:Y:S01]  /*109d0*/  FMUL.FTZ R51, R44, R47 ;  /* 0x0000002f2c337220 */ /* 0x000fe20000410000 */
[----:B------:R-:W-:Y:S01]  /*109e0*/  LOP3.LUT R49, R32, 0xffff0000, RZ, 0xc0, !PT ;  /* 0xffff000020317812 */ /* 0x000fe200078ec0ff */
[----:B------:R-:W-:Y:S01]  /*109f0*/  IMAD.U32 R45, R11, 0x10000, RZ ;  /* 0x000100000b2d7824 */ /* 0x000fe200078e00ff */
[----:B------:R-:W-:Y:S01]  /*10a00*/  LOP3.LUT R39, R26, 0xffff0000, RZ, 0xc0, !PT ;  /* 0xffff00001a277812 */ /* 0x000fe200078ec0ff */
[----:B------:R-:W-:Y:S01]  /*10a10*/  IMAD.U32 R38, R33, 0x10000, RZ ;  /* 0x0001000021267824 */ /* 0x000fe200078e00ff */
[----:B------:R-:W-:Y:S01]  /*10a20*/  LOP3.LUT R6, R6, 0xffff0000, RZ, 0xc0, !PT ;  /* 0xffff000006067812 */ /* 0x000fe200078ec0ff */
[-C--:B------:R-:W-:Y:S01]  /*10a30*/  FMUL.FTZ R59, R44, R43.reuse ;  /* 0x0000002b2c3b7220 */ /* 0x080fe20000410000 */
[----:B------:R-:W-:Y:S01]  /*10a40*/  FFMA.FTZ R51, R40, R43, -R51 ;  /* 0x0000002b28337223 */ /* 0x000fe20000010833 */
[----:B------:R-:W-:Y:S01]  /*10a50*/  FMUL.FTZ R43, R10, R49 ;  /* 0x000000310a2b7220 */ /* 0x000fe20000410000 */
[----:B------:R-:W-:-:S02]  /*10a60*/  IMAD.U32 R41, R7, 0x10000, RZ ;  /* 0x0001000007297824 */ /* 0x000fc400078e00ff */
[----:B------:R-:W-:Y:S01]  /*10a70*/  FMUL.FTZ R10, R10, R39 ;  /* 0x000000270a0a7220 */ /* 0x000fe20000410000 */
[----:B------:R-:W-:Y:S02]  /*10a80*/  IMAD.U32 R4, R27, 0x10000, RZ ;  /* 0x000100001b047824 */ /* 0x000fe400078e00ff */
[----:B------:R-:W-:Y:S01]  /*10a90*/  FMUL.FTZ R8, R45, R38 ;  /* 0x000000262d087220 */ /* 0x000fe20000410000 */
[----:B------:R-:W-:Y:S01]  /*10aa0*/  FFMA.FTZ R59, R40, R47, R59 ;  /* 0x0000002f283b7223 */ /* 0x000fe2000001003b */
[C---:B------:R-:W-:Y:S01]  /*10ab0*/  FFMA.FTZ R40, R6.reuse, R39, -R43 ;  /* 0x0000002706287223 */ /* 0x040fe2000001082b */
[----:B------:R-:W-:Y:S01]  /*10ac0*/  FFMA.FTZ R42, R6, R49, R10 ;  /* 0x00000031062a7223 */ /* 0x000fe2000001000a */
[-C--:B------:R-:W-:Y:S01]  /*10ad0*/  FFMA.FTZ R43, R41, R4.reuse, -R8 ;  /* 0x00000004292b7223 */ /* 0x080fe20000010808 */
[----:B------:R-:W-:Y:S01]  /*10ae0*/  LOP3.LUT R11, R11, 0xffff0000, RZ, 0xc0, !PT ;  /* 0xffff00000b0b7812 */ /* 0x000fe200078ec0ff */
[----:B------:R-:W-:Y:S01]  /*10af0*/  FMUL.FTZ R44, R45, R4 ;  /* 0x000000042d2c7220 */ /* 0x000fe20000410000 */
[----:B------:R-:W-:-:S02]  /*10b00*/  LOP3.LUT R8, R31, 0xffff0000, RZ, 0xc0, !PT ;  /* 0xffff00001f087812 */ /* 0x000fc400078ec0ff */
[----:B------:R-:W-:Y:S01]  /*10b10*/  LOP3.LUT R10, R33, 0xffff0000, RZ, 0xc0, !PT ;  /* 0xffff0000210a7812 */ /* 0x000fe200078ec0ff */
[----:B------:R-:W-:Y:S01]  /*10b20*/  FFMA.FTZ R44, R41, R38, R44 ;  /* 0x00000026292c7223 */ /* 0x000fe2000001002c */
[----:B------:R-:W-:Y:S01]  /*10b30*/  LOP3.LUT R4, R25, 0xffff0000, RZ, 0xc0, !PT ;  /* 0xffff000019047812 */ /* 0x000fe200078ec0ff */
[----:B------:R-:W-:Y:S01]  /*10b40*/  FMUL.FTZ R38, R9, R8 ;  /* 0x0000000809267220 */ /* 0x000fe20000410000 */
[----:B------:R-:W-:Y:S01]  /*10b50*/  LOP3.LUT R6, R27, 0xffff0000, RZ, 0xc0, !PT ;  /* 0xffff00001b067812 */ /* 0x000fe200078ec0ff */
[----:B------:R-:W-:Y:S01]  /*10b60*/  FMUL.FTZ R52, R11, R10 ;  /* 0x0000000a0b347220 */ /* 0x000fe20000410000 */
[----:B------:R-:W-:Y:S01]  /*10b70*/  LOP3.LUT R5, R5, 0xffff0000, RZ, 0xc0, !PT ;  /* 0xffff000005057812 */ /* 0x000fe200078ec0ff */
[----:B------:R-:W-:Y:S01]  /*10b80*/  FMUL.FTZ R39, R9, R4 ;  /* 0x0000000409277220 */ /* 0x000fe20000410000 */
[----:B------:R-:W-:Y:S01]  /*10b90*/  LOP3.LUT R7, R7, 0xffff0000, RZ, 0xc0, !PT ;  /* 0xffff000007077812 */ /* 0x000fe200078ec0ff */
[----:B------:R-:W-:Y:S02]  /*10ba0*/  FMUL.FTZ R11, R11, R6 ;  /* 0x000000060b0b7220 */ /* 0x000fe40000410000 */
[C---:B------:R-:W-:Y:S01]  /*10bb0*/  FFMA.FTZ R9, R5.reuse, R4, -R38 ;  /* 0x0000000405097223 */ /* 0x040fe20000010826 */
[----:B------:R-:W-:Y:S01]  /*10bc0*/  FFMA.FTZ R38, R5, R8, R39 ;  /* 0x0000000805267223 */ /* 0x000fe20000010027 */
[C---:B------:R-:W-:Y:S01]  /*10bd0*/  FFMA.FTZ R52, R7.reuse, R6, -R52 ;  /* 0x0000000607347223 */ /* 0x040fe20000010834 */
[----:B------:R-:W-:Y:S01]  /*10be0*/  FFMA.FTZ R11, R7, R10, R11 ;  /* 0x0000000a070b7223 */ /* 0x000fe2000001000b */
[----:B------:R-:W-:-:S02]  /*10bf0*/  F2FP.BF16.F32.PACK_AB R6, R40, R51 ;  /* 0x000000332806723e */ /* 0x000fc400000010ff */
[----:B------:R-:W-:Y:S02]  /*10c00*/  F2FP.BF16.F32.PACK_AB R4, R46, R53 ;  /* 0x000000352e04723e */ /* 0x000fe400000010ff */
[----:B------:R-:W-:Y:S02]  /*10c10*/  F2FP.BF16.F32.PACK_AB R5, R9, R50 ;  /* 0x000000320905723e */ /* 0x000fe400000010ff */
[----:B------:R-:W-:Y:S02]  /*10c20*/  F2FP.BF16.F32.PACK_AB R7, R52, R43 ;  /* 0x0000002b3407723e */ /* 0x000fe400000010ff */
[----:B------:R-:W-:Y:S02]  /*10c30*/  F2FP.BF16.F32.PACK_AB R10, R42, R59 ;  /* 0x0000003b2a0a723e */ /* 0x000fe400000010ff */
[----:B------:R-:W-:Y:S01]  /*10c40*/  F2FP.BF16.F32.PACK_AB R8, R48, R55 ;  /* 0x000000373008723e */ /* 0x000fe200000010ff */
[----:B------:R0:W-:Y:S01]  /*10c50*/  STS.128 [R36], R4 ;  /* 0x0000000424007388 */ /* 0x0001e20000000c00 */
[----:B------:R-:W-:-:S02]  /*10c60*/  F2FP.BF16.F32.PACK_AB R9, R38, R57 ;  /* 0x000000392609723e */ /* 0x000fc400000010ff */
[----:B------:R-:W-:-:S05]  /*10c70*/  F2FP.BF16.F32.PACK_AB R11, R11, R44 ;  /* 0x0000002c0b0b723e */ /* 0x000fca00000010ff */
[----:B------:R0:W-:Y:S02]  /*10c80*/  STS.128 [R37+0x14400], R8 ;  /* 0x0144000825007388 */ /* 0x0001e40000000c00 */
.L_x_620:
[----:B------:R-:W-:Y:S05]  /*10c90*/  BSYNC B2 ;  /* 0x0000000000027941 */ /* 0x000fea0003800000 */
.L_x_619:
[----:B------:R-:W-:Y:S05]  /*10ca0*/  @P1 BRA `(.L_x_618) ;  /* 0x0000000400841947 */ /* 0x000fea0003800000 */
[----:B0-----:R-:W-:Y:S01]  /*10cb0*/  SHF.R.S32.HI R5, RZ, 0x1f, R214 ;  /* 0x0000001fff057819 */ /* 0x001fe200000114d6 */
[----:B------:R-:W-:Y:S01]  /*10cc0*/  IMAD.U32 R48, R14, 0x10000, RZ ;  /* 0x000100000e307824 */ /* 0x000fe200078e00ff */
[----:B-----5:R-:W-:Y:S01]  /*10cd0*/  R2UR UR4, R60 ;  /* 0x000000003c0472ca */ /* 0x020fe200000e0000 */
[----:B------:R-:W-:Y:S01]  /*10ce0*/  IMAD.U32 R46, R0, 0x10000, RZ ;  /* 0x00010000002e7824 */ /* 0x000fe200078e00ff */
[CC--:B------:R-:W-:Y:S02]  /*10cf0*/  LEA.HI R4, R5.reuse, R214.reuse, RZ, 0x3 ;  /* 0x000000d605047211 */ /* 0x0c0fe400078f18ff */
[----:B------:R-:W-:Y:S02]  /*10d00*/  LEA.HI R5, R5, R214, RZ, 0x6 ;  /* 0x000000d605057211 */ /* 0x000fe400078f30ff */
[--C-:B------:R-:W-:Y:S02]  /*10d10*/  SHF.R.S32.HI R6, RZ, 0x3, R4.reuse ;  /* 0x00000003ff067819 */ /* 0x100fe40000011404 */
[----:B------:R-:W-:Y:S01]  /*10d20*/  LOP3.LUT R4, R58, 0x38, R4, 0xf8, !PT ;  /* 0x000000383a047812 */ /* 0x000fe200078ef804 */
[----:B------:R-:W-:Y:S01]  /*10d30*/  IMAD.SHL.U32 R5, R5, 0x80, RZ ;  /* 0x0000008005057824 */ /* 0x000fe200078e00ff */
[----:B------:R-:W-:-:S02]  /*10d40*/  LEA.HI R35, R35, R6, RZ, 0x1d ;  /* 0x0000000623237211 */ /* 0x000fc400078fe8ff */
[----:B------:R-:W-:Y:S02]  /*10d50*/  LOP3.LUT R8, R4, R56, RZ, 0x3c, !PT ;  /* 0x0000003804087212 */ /* 0x000fe400078e3cff */
[----:B------:R-:W-:Y:S01]  /*10d60*/  SHF.R.S32.HI R6, RZ, 0x1f, R35 ;  /* 0x0000001fff067819 */ /* 0x000fe20000011423 */
[----:B------:R-:W-:Y:S01]  /*10d70*/  IMAD.SHL.U32 R4, R35, 0x8, RZ ;  /* 0x0000000823047824 */ /* 0x000fe200078e00ff */
[----:B------:R-:W-:Y:S02]  /*10d80*/  LOP3.LUT R5, R5, 0xffffe000, RZ, 0xc0, !PT ;  /* 0xffffe00005057812 */ /* 0x000fe400078ec0ff */
[----:B------:R-:W-:Y:S02]  /*10d90*/  LEA.HI R6, R6, R35, RZ, 0x3 ;  /* 0x0000002306067211 */ /* 0x000fe400078f18ff */
[----:B------:R-:W-:Y:S02]  /*10da0*/  IADD3 R5, R8, R5, R54 ;  /* 0x0000000508057210 */ /* 0x000fe40007ffe036 */
[----:B------:R-:W-:Y:S01]  /*10db0*/  LOP3.LUT R4, R58, 0x38, R4, 0xf8, !PT ;  /* 0x000000383a047812 */ /* 0x000fe200078ef804 */
[----:B------:R-:W-:Y:S01]  /*10dc0*/  IMAD.SHL.U32 R6, R6, 0x400, RZ ;  /* 0x0000040006067824 */ /* 0x000fe200078e00ff */
[----:B------:R-:W-:-:S02]  /*10dd0*/  LEA R35, R5, UR4, 0x1 ;  /* 0x0000000405237c11 */ /* 0x000fc4000f8e08ff */
[----:B------:R-:W-:Y:S02]  /*10de0*/  LOP3.LUT R5, R4, R56, RZ, 0x3c, !PT ;  /* 0x0000003804057212 */ /* 0x000fe400078e3cff */
[----:B------:R-:W-:Y:S02]  /*10df0*/  LOP3.LUT R6, R6, 0x7fffe000, RZ, 0xc0, !PT ;  /* 0x7fffe00006067812 */ /* 0x000fe400078ec0ff */
[----:B------:R-:W-:Y:S02]  /*10e00*/  LOP3.LUT R45, R14, 0xffff0000, RZ, 0xc0, !PT ;  /* 0xffff00000e2d7812 */ /* 0x000fe400078ec0ff */
[----:B------:R-:W-:Y:S02]  /*10e10*/  IADD3 R36, R5, R6, R54 ;  /* 0x0000000605247210 */ /* 0x000fe40007ffe036 */
[----:B------:R-:W0:Y:S03]  /*10e20*/  LDS.128 R4, [R35] ;  /* 0x0000000023047984 */ /* 0x000e260000000c00 */
[----:B------:R-:W-:-:S05]  /*10e30*/  IMAD R36, R36, 0x2, R23 ;  /* 0x0000000224247824 */ /* 0x000fca00078e0217 */
[----:B------:R-:W1:Y:S01]  /*10e40*/  LDS.128 R8, [R36+0x14400] ;  /* 0x0144000024087984 */ /* 0x000e620000000c00 */
[C---:B0-----:R-:W-:Y:S01]  /*10e50*/  IMAD.U32 R37, R4.reuse, 0x10000, RZ ;  /* 0x0001000004257824 */ /* 0x041fe200078e00ff */
[----:B------:R-:W-:Y:S01]  /*10e60*/  LOP3.LUT R4, R4, 0xffff0000, RZ, 0xc0, !PT ;  /* 0xffff000004047812 */ /* 0x000fe200078ec0ff */
[C---:B------:R-:W-:Y:S01]  /*10e70*/  IMAD.U32 R39, R6.reuse, 0x10000, RZ ;  /* 0x0001000006277824 */ /* 0x040fe200078e00ff */
[----:B------:R-:W-:Y:S01]  /*10e80*/  LOP3.LUT R6, R6, 0xffff0000, RZ, 0xc0, !PT ;  /* 0xffff000006067812 */ /* 0x000fe200078ec0ff */
[C---:B------:R-:W-:Y:S01]  /*10e90*/  IMAD.U32 R38, R5.reuse, 0x10000, RZ ;  /* 0x0001000005267824 */ /* 0x040fe200078e00ff */
[----:B------:R-:W-:Y:S01]  /*10ea0*/  LOP3.LUT R5, R5, 0xffff0000, RZ, 0xc0, !PT ;  /* 0xffff000005057812 */ /* 0x000fe200078ec0ff */
[C---:B------:R-:W-:Y:S01]  /*10eb0*/  IMAD.U32 R40, R7.reuse, 0x10000, RZ ;  /* 0x0001000007287824 */ /* 0x040fe200078e00ff */
[----:B------:R-:W-:Y:S01]  /*10ec0*/  LOP3.LUT R7, R7, 0xffff0000, RZ, 0xc0, !PT ;  /* 0xffff000007077812 */ /* 0x000fe200078ec0ff */
[C---:B-1----:R-:W-:Y:S01]  /*10ed0*/  IMAD.U32 R41, R8.reuse, 0x10000, RZ ;  /* 0x0001000008297824 */ /* 0x042fe200078e00ff */
[----:B------:R-:W-:Y:S01]  /*10ee0*/  LOP3.LUT R8, R8, 0xffff0000, RZ, 0xc0, !PT ;  /* 0xffff000008087812 */ /* 0x000fe200078ec0ff */
[C---:B------:R-:W-:Y:S01]  /*10ef0*/  IMAD.U32 R43, R10.reuse, 0x10000, RZ ;  /* 0x000100000a2b7824 */ /* 0x040fe200078e00ff */
[----:B------:R-:W-:Y:S01]  /*10f00*/  LOP3.LUT R10, R10, 0xffff0000, RZ, 0xc0, !PT ;  /* 0xffff00000a0a7812 */ /* 0x000fe200078ec0ff */
[C---:B------:R-:W-:Y:S01]  /*10f10*/  FMUL.FTZ R50, R41.reuse, R48 ;  /* 0x0000003029327220 */ /* 0x040fe20000410000 */
[-C--:B------:R-:W-:Y:S01]  /*10f20*/  FMUL.FTZ R52, R41, R46.reuse ;  /* 0x0000002e29347220 */ /* 0x080fe20000410000 */
[----:B------:R-:W-:Y:S01]  /*10f30*/  LOP3.LUT R41, R0, 0xffff0000, RZ, 0xc0, !PT ;  /* 0xffff000000297812 */ /* 0x000fe200078ec0ff */
[----:B------:R-:W-:Y:S01]  /*10f40*/  FMUL.FTZ R47, R8, R45 ;  /* 0x0000002d082f7220 */ /* 0x000fe20000410000 */
[----:B------:R-:W-:Y:S01]  /*10f50*/  FFMA.FTZ R49, R37, R46, -R50 ;  /* 0x0000002e25317223 */ /* 0x000fe20000010832 */
[----:B------:R-:W-:-:S02]  /*10f60*/  IMAD.U32 R50, R20, 0x10000, RZ ;  /* 0x0001000014327824 */ /* 0x000fc400078e00ff */
[----:B------:R-:W-:Y:S01]  /*10f70*/  FFMA.FTZ R52, R37, R48, R52 ;  /* 0x0000003025347223 */ /* 0x000fe20000010034 */
[----:B------:R-:W-:Y:S02]  /*10f80*/  IMAD.U32 R46, R12, 0x10000, RZ ;  /* 0x000100000c2e7824 */ /* 0x000fe400078e00ff */
[-C--:B------:R-:W-:Y:S01]  /*10f90*/  FMUL.FTZ R37, R8, R41.reuse ;  /* 0x0000002908257220 */ /* 0x080fe20000410000 */
[----:B------:R-:W-:Y:S01]  /*10fa0*/  FFMA.FTZ R48, R4, R41, -R47 ;  /* 0x0000002904307223 */ /* 0x000fe2000001082f */
[C---:B------:R-:W-:Y:S01]  /*10fb0*/  FMUL.FTZ R8, R43.reuse, R50 ;  /* 0x000000322b087220 */ /* 0x040fe20000410000 */
[----:B------:R-:W-:Y:S01]  /*10fc0*/  LOP3.LUT R47, R20, 0xffff0000, RZ, 0xc0, !PT ;  /* 0xffff0000142f7812 */ /* 0x000fe200078ec0ff */
[-C--:B------:R-:W-:Y:S01]  /*10fd0*/  FMUL.FTZ R43, R43, R46.reuse ;  /* 0x0000002e2b2b7220 */ /* 0x080fe20000410000 */
[----:B------:R-:W-:Y:S01]  /*10fe0*/  LOP3.LUT R41, R12, 0xffff0000, RZ, 0xc0, !PT ;  /* 0xffff00000c297812 */ /* 0x000fe200078ec0ff */
[----:B------:R-:W-:Y:S01]  /*10ff0*/  FFMA.FTZ R46, R39, R46, -R8 ;  /* 0x0000002e272e7223 */ /* 0x000fe20000010808 */
[----:B------:R-:W-:-:S02]  /*11000*/  IMAD.U32 R42, R9, 0x10000, RZ ;  /* 0x00010000092a7824 */ /* 0x000fc400078e00ff */
[----:B------:R-:W-:Y:S01]  /*11010*/  FFMA.FTZ R50, R39, R50, R43 ;  /* 0x0000003227327223 */ /* 0x000fe2000001002b */
[----:B------:R-:W-:Y:S01]  /*11020*/  FMUL.FTZ R39, R10, R47 ;  /* 0x0000002f0a277220 */ /* 0x000fe20000410000 */
[----:B------:R-:W-:Y:S02]  /*11030*/  IMAD.U32 R43, R15, 0x10000, RZ ;  /* 0x000100000f2b7824 */ /* 0x000fe400078e00ff */
[----:B------:R-:W-:Y:S01]  /*11040*/  FFMA.FTZ R45, R4, R45, R37 ;  /* 0x0000002d042d7223 */ /* 0x000fe20000010025 */
[----:B------:R-:W-:Y:S02]  /*11050*/  IMAD.U32 R37, R3, 0x10000, RZ ;  /* 0x0001000003257824 */ /* 0x000fe400078e00ff */
[-C--:B------:R-:W-:Y:S01]  /*11060*/  FMUL.FTZ R55, R10, R41.reuse ;  /* 0x000000290a377220 */ /* 0x080fe20000410000 */
[----:B------:R-:W-:Y:S01]  /*11070*/  FFMA.FTZ R53, R6, R41, -R39 ;  /* 0x0000002906357223 */ /* 0x000fe20000010827 */
[----:B------:R-:W-:Y:S01]  /*11080*/  FMUL.FTZ R51, R42, R43 ;  /* 0x0000002b2a337220 */ /* 0x000fe20000410000 */
[----:B------:R-:W-:-:S02]  /*11090*/  IMAD.U32 R44, R11, 0x10000, RZ ;  /* 0x000100000b2c7824 */ /* 0x000fc400078e00ff */
[----:B------:R-:W-:Y:S01]  /*110a0*/  FMUL.FTZ R42, R42, R37 ;  /* 0x000000252a2a7220 */ /* 0x000fe20000410000 */
[----:B------:R-:W-:Y:S02]  /*110b0*/  IMAD.U32 R41, R21, 0x10000, RZ ;  /* 0x0001000015297824 */ /* 0x000fe400078e00ff */
[----:B------:R-:W-:Y:S01]  /*110c0*/  FFMA.FTZ R55, R6, R47, R55 ;  /* 0x0000002f06377223 */ /* 0x000fe20000010037 */
[----:B------:R-:W-:Y:S02]  /*110d0*/  IMAD.U32 R39, R13, 0x10000, RZ ;  /* 0x000100000d277824 */ /* 0x000fe400078e00ff */
[----:B------:R-:W-:Y:S01]  /*110e0*/  FFMA.FTZ R51, R38, R37, -R51 ;  /* 0x0000002526337223 */ /* 0x000fe20000010833 */
[----:B------:R-:W-:Y:S01]  /*110f0*/  LOP3.LUT R9, R9, 0xffff0000, RZ, 0xc0, !PT ;  /* 0xffff000009097812 */ /* 0x000fe200078ec0ff */
[C---:B------:R-:W-:Y:S01]  /*11100*/  FMUL.FTZ R47, R44.reuse, R41 ;  /* 0x000000292c2f7220 */ /* 0x040fe20000410000 */
[----:B------:R-:W-:Y:S01]  /*11110*/  LOP3.LUT R11, R11, 0xffff0000, RZ, 0xc0, !PT ;  /* 0xffff00000b0b7812 */ /* 0x000fe200078ec0ff */
[----:B------:R-:W-:Y:S01]  /*11120*/  FMUL.FTZ R37, R44, R39 ;  /* 0x000000272c257220 */ /* 0x000fe20000410000 */
[----:B------:R-:W-:Y:S01]  /*11130*/  LOP3.LUT R8, R15, 0xffff0000, RZ, 0xc0, !PT ;  /* 0xffff00000f087812 */ /* 0x000fe200078ec0ff */
[----:B------:R-:W-:Y:S01]  /*11140*/  FFMA.FTZ R42, R38, R43, R42 ;  /* 0x0000002b262a7223 */ /* 0x000fe2000001002a */
[----:B------:R-:W-:Y:S01]  /*11150*/  LOP3.LUT R10, R21, 0xffff0000, RZ, 0xc0, !PT ;  /* 0xffff0000150a7812 */ /* 0x000fe200078ec0ff */
[C---:B------:R-:W-:Y:S01]  /*11160*/  FFMA.FTZ R47, R40.reuse, R39, -R47 ;  /* 0x00000027282f7223 */ /* 0x040fe2000001082f */
[----:B------:R-:W-:Y:S01]  /*11170*/  LOP3.LUT R4, R3, 0xffff0000, RZ, 0xc0, !PT ;  /* 0xffff000003047812 */ /* 0x000fe200078ec0ff */
[----:B------:R-:W-:Y:S01]  /*11180*/  FFMA.FTZ R37, R40, R41, R37 ;  /* 0x0000002928257223 */ /* 0x000fe20000010025 */
[----:B------:R-:W-:Y:S01]  /*11190*/  LOP3.LUT R6, R13, 0xffff0000, RZ, 0xc0, !PT ;  /* 0xffff00000d067812 */ /* 0x000fe200078ec0ff */
[----:B------:R-:W-:Y:S01]  /*111a0*/  FMUL.FTZ R38, R9, R8 ;  /* 0x0000000809267220 */ /* 0x000fe20000410000 */
[----:B------:R-:W-:Y:S01]  /*111b0*/  FMUL.FTZ R40, R11, R10 ;  /* 0x0000000a0b287220 */ /* 0x000fe20000410000 */
[----:B------:R-:W-:-:S02]  /*111c0*/  FMUL.FTZ R9, R9, R4 ;  /* 0x0000000409097220 */ /* 0x000fc40000410000 */
[----:B------:R-:W-:Y:S01]  /*111d0*/  FMUL.FTZ R11, R11, R6 ;  /* 0x000000060b0b7220 */ /* 0x000fe20000410000 */
[----:B------:R-:W-:Y:S01]  /*111e0*/  FFMA.FTZ R38, R5, R4, -R38 ;  /* 0x0000000405267223 */ /* 0x000fe20000010826 */
[----:B------:R-:W-:Y:S01]  /*111f0*/  FFMA.FTZ R40, R7, R6, -R40 ;  /* 0x0000000607287223 */ /* 0x000fe20000010828 */
[----:B------:R-:W-:Y:S01]  /*11200*/  FFMA.FTZ R9, R5, R8, R9 ;  /* 0x0000000805097223 */ /* 0x000fe20000010009 */
[----:B------:R-:W-:Y:S01]  /*11210*/  FFMA.FTZ R44, R7, R10, R11 ;  /* 0x0000000a072c7223 */ /* 0x000fe2000001000b */
[----:B------:R-:W-:Y:S02]  /*11220*/  F2FP.BF16.F32.PACK_AB R4, R48, R49 ;  /* 0x000000313004723e */ /* 0x000fe400000010ff */
[----:B------:R-:W-:Y:S02]  /*11230*/  F2FP.BF16.F32.PACK_AB R6, R53, R46 ;  /* 0x0000002e3506723e */ /* 0x000fe400000010ff */
[----:B------:R-:W-:Y:S02]  /*11240*/  F2FP.BF16.F32.PACK_AB R5, R38, R51 ;  /* 0x000000332605723e */ /* 0x000fe400000010ff */
[----:B------:R-:W-:-:S02]  /*11250*/  F2FP.BF16.F32.PACK_AB R7, R40, R47 ;  /* 0x0000002f2807723e */ /* 0x000fc400000010ff */
[----:B------:R-:W-:Y:S02]  /*11260*/  F2FP.BF16.F32.PACK_AB R8, R45, R52 ;  /* 0x000000342d08723e */ /* 0x000fe400000010ff */
[----:B------:R-:W-:Y:S01]  /*11270*/  F2FP.BF16.F32.PACK_AB R10, R55, R50 ;  /* 0x00000032370a723e */ /* 0x000fe200000010ff */
[----:B------:R1:W-:Y:S01]  /*11280*/  STS.128 [R35], R4 ;  /* 0x0000000423007388 */ /* 0x0003e20000000c00 */
[----:B------:R-:W-:Y:S02]  /*11290*/  F2FP.BF16.F32.PACK_AB R9, R9, R42 ;  /* 0x0000002a0909723e */ /* 0x000fe400000010ff */
[----:B------:R-:W-:-:S05]  /*112a0*/  F2FP.BF16.F32.PACK_AB R11, R44, R37 ;  /* 0x000000252c0b723e */ /* 0x000fca00000010ff */
[----:B------:R1:W-:Y:S02]  /*112b0*/  STS.128 [R36+0x14400], R8 ;  /* 0x0144000824007388 */ /* 0x0003e40000000c00 */
.L_x_618:
[----:B------:R-:W-:Y:S05]  /*112c0*/  BSYNC B1 ;  /* 0x0000000000017941 */ /* 0x000fea0003800000 */
.L_x_617:
[----:B01----:R-:W-:Y:S01]  /*112d0*/  VIADD R4, R224, 0x20 ;  /* 0x00000020e0047836 */ /* 0x003fe20000000000 */
[----:B------:R-:W-:Y:S04]  /*112e0*/  BSSY B1, `(.L_x_621) ;  /* 0x00000d1000017945 */ /* 0x000fe80003800000 */
[----:B------:R-:W-:-:S13]  /*112f0*/  ISETP.GE.AND P0, PT, R4, R34, PT ;  /* 0x000000220400720c */ /* 0x000fda0003f06270 */
[----:B------:R-:W-:Y:S05]  /*11300*/  @P0 BRA `(.L_x_622) ;  /* 0x0000000c00380947 */ /* 0x000fea0003800000 */
[----:B-----5:R0:W5:Y:S01]  /*11310*/  LDL R60, [R1+0x6c] ;  /* 0x00006c00013c7983 */ /* 0x0201620000100800 */
[----:B------:R-:W1:Y:S03]  /*11320*/  LDC R35, c[0x0][0x3f4] ;  /* 0x0000fd00ff237b82 */ /* 0x000e660000000800 */
[----:B------:R0:W5:Y:S01]  /*11330*/  LDL R54, [R1+0x58] ;  /* 0x0000580001367983 */ /* 0x0001620000100800 */
[C---:B------:R-:W-:Y:S01]  /*11340*/  VIADD R56, R224.reuse, 0x20 ;  /* 0x00000020e0387836 */ /* 0x040fe20000000000 */
[----:B------:R-:W-:Y:S01]  /*11350*/  IADD3 R58, R224, 0x20, RZ ;  /* 0x00000020e03a7810 */ /* 0x000fe20007ffe0ff */
[----:B------:R-:W-:Y:S02]  /*11360*/  BSSY B2, `(.L_x_623) ;  /* 0x0000066000027945 */ /* 0x000fe40003800000 */
[----:B------:R-:W-:Y:S02]  /*11370*/  IMAD.SHL.U32 R56, R56, 0x40, RZ ;  /* 0x0000004038387824 */ /* 0x000fe400078e00ff */
[----:B------:R-:W-:-:S03]  /*11380*/  IMAD.SHL.U32 R58, R58, 0x40, RZ ;  /* 0x000000403a3a7824 */ /* 0x000fc600078e00ff */
[----:B------:R-:W-:Y:S02]  /*11390*/  LOP3.LUT R56, R56, 0x1c0, RZ, 0xc0, !PT ;  /* 0x000001c038387812 */ /* 0x000fe400078ec0ff */
[----:B------:R-:W-:Y:S02]  /*113a0*/  LOP3.LUT R58, R58, 0x1c0, RZ, 0xc0, !PT ;  /* 0x000001c03a3a7812 */ /* 0x000fe400078ec0ff */
[----:B------:R-:W-:Y:S02]  /*113b0*/  SHF.R.U32.HI R56, RZ, 0x3, R56 ;  /* 0x00000003ff387819 */ /* 0x000fe40000011638 */
[-C--:B-1----:R-:W-:Y:S02]  /*113c0*/  ISETP.GE.AND P0, PT, R16, R35.reuse, PT ;  /* 0x000000231000720c */ /* 0x082fe40003f06270 */
[----:B------:R-:W-:-:S11]  /*113d0*/  ISETP.GE.AND P1, PT, R214, R35, PT ;  /* 0x00000023d600720c */ /* 0x000fd60003f26270 */
[----:B0-----:R-:W-:Y:S05]  /*113e0*/  @P0 BRA `(.L_x_624) ;  /* 0x0000000400740947 */ /* 0x001fea0003800000 */
[----:B------:R-:W-:Y:S01]  /*113f0*/  LEA.HI R4, R29, R28, RZ, 0x3 ;  /* 0x0000001c1d047211 */ /* 0x000fe200078f18ff */
[----:B------:R-:W-:Y:S01]  /*11400*/  IMAD.U32 R48, R30, 0x10000, RZ ;  /* 0x000100001e307824 */ /* 0x000fe200078e00ff */
[----:B-----5:R-:W-:Y:S01]  /*11410*/  R2UR UR4, R60 ;  /* 0x000000003c0472ca */ /* 0x020fe200000e0000 */
[----:B------:R-:W-:Y:S01]  /*11420*/  IMAD.U32 R46, R24, 0x10000, RZ ;  /* 0x00010000182e7824 */ /* 0x000fe200078e00ff */
[----:B------:R-:W-:Y:S01]  /*11430*/  LOP3.LUT R5, R4, 0xfffffff8, RZ, 0xc0, !PT ;  /* 0xfffffff804057812 */ /* 0x000fe200078ec0ff */
[----:B------:R-:W-:Y:S01]  /*11440*/  IMAD.U32 R57, R31, 0x10000, RZ ;  /* 0x000100001f397824 */ /* 0x000fe200078e00ff */
[----:B------:R-:W-:Y:S01]  /*11450*/  LOP3.LUT R6, R58, 0x38, R16, 0xf8, !PT ;  /* 0x000000383a067812 */ /* 0x000fe200078ef810 */
[----:B------:R-:W-:Y:S01]  /*11460*/  IMAD.U32 R55, R25, 0x10000, RZ ;  /* 0x0001000019377824 */ /* 0x000fe200078e00ff */
[----:B------:R-:W-:Y:S01]  /*11470*/  LOP3.LUT R50, R30, 0xffff0000, RZ, 0xc0, !PT ;  /* 0xffff00001e327812 */ /* 0x000fe200078ec0ff */
[----:B------:R-:W-:Y:S01]  /*11480*/  IMAD.IADD R4, R28, 0x1, -R5 ;  /* 0x000000011c047824 */ /* 0x000fe200078e0a05 */
[----:B------:R-:W-:Y:S01]  /*11490*/  LOP3.LUT R6, R54, R6, R56, 0xf6, !PT ;  /* 0x0000000636067212 */ /* 0x000fe200078ef638 */
[----:B------:R-:W-:Y:S01]  /*114a0*/  IMAD.U32 R52, R32, 0x10000, RZ ;  /* 0x0001000020347824 */ /* 0x000fe200078e00ff */
[----:B------:R-:W-:-:S02]  /*114b0*/  LOP3.LUT R59, R33, 0xffff0000, RZ, 0xc0, !PT ;  /* 0xffff0000213b7812 */ /* 0x000fc400078ec0ff */
[----:B------:R-:W-:Y:S02]  /*114c0*/  LEA.HI R4, R35, R4, RZ, 0x1d ;  /* 0x0000000423047211 */ /* 0x000fe400078fe8ff */
[----:B------:R-:W-:Y:S02]  /*114d0*/  LEA R36, R6, UR4, 0x1 ;  /* 0x0000000406247c11 */ /* 0x000fe4000f8e08ff */
[----:B------:R-:W-:Y:S01]  /*114e0*/  SHF.R.S32.HI R7, RZ, 0x1f, R4 ;  /* 0x0000001fff077819 */ /* 0x000fe20000011404 */
[----:B------:R-:W-:-:S03]  /*114f0*/  IMAD.SHL.U32 R5, R4, 0x8, RZ ;  /* 0x0000000804057824 */ /* 0x000fc600078e00ff */
[----:B------:R-:W-:Y:S02]  /*11500*/  LEA.HI R7, R7, R4, RZ, 0x3 ;  /* 0x0000000407077211 */ /* 0x000fe400078f18ff */
[----:B------:R-:W-:-:S03]  /*11510*/  LOP3.LUT R4, R58, 0x38, R5, 0xf8, !PT ;  /* 0x000000383a047812 */ /* 0x000fc600078ef805 */
[----:B------:R-:W-:Y:S01]  /*11520*/  IMAD.SHL.U32 R7, R7, 0x400, RZ ;  /* 0x0000040007077824 */ /* 0x000fe200078e00ff */
[----:B------:R-:W-:-:S04]  /*11530*/  LOP3.LUT R4, R4, R56, RZ, 0x3c, !PT ;  /* 0x0000003804047212 */ /* 0x000fc800078e3cff */
[----:B------:R-:W-:-:S04]  /*11540*/  LOP3.LUT R7, R7, 0x7fffe000, RZ, 0xc0, !PT ;  /* 0x7fffe00007077812 */ /* 0x000fc800078ec0ff */
        /* <DEDUP_REMOVED lines=16> */
[-C--:B------:R-:W-:Y:S01]  /*11650*/  FMUL.FTZ R47, R48, R42.reuse ;  /* 0x0000002a302f7220 */ /* 0x080fe20000410000 */
[----:B------:R-:W-:Y:S01]  /*11660*/  FMUL.FTZ R49, R46, R42 ;  /* 0x0000002a2e317220 */ /* 0x000fe20000410000 */
[----:B------:R-:W-:Y:S01]  /*11670*/  LOP3.LUT R42, R24, 0xffff0000, RZ, 0xc0, !PT ;  /* 0xffff0000182a7812 */ /* 0x000fe200078ec0ff */
[----:B------:R-:W-:Y:S01]  /*11680*/  FMUL.FTZ R51, R50, R8 ;  /* 0x0000000832337220 */ /* 0x000fe20000410000 */
[----:B------:R-:W-:Y:S01]  /*11690*/  FFMA.FTZ R47, R46, R38, -R47 ;  /* 0x000000262e2f7223 */ /* 0x000fe2000001082f */
[----:B------:R-:W-:Y:S01]  /*116a0*/  FMUL.FTZ R46, R55, R43 ;  /* 0x0000002b372e7220 */ /* 0x000fe20000410000 */
[----:B------:R-:W-:-:S02]  /*116b0*/  IMAD.U32 R44, R10, 0x10000, RZ ;  /* 0x000100000a2c7824 */ /* 0x000fc400078e00ff */
[C---:B------:R-:W-:Y:S01]  /*116c0*/  FMUL.FTZ R53, R42.reuse, R8 ;  /* 0x000000082a357220 */ /* 0x040fe20000410000 */
[----:B------:R-:W-:Y:S01]  /*116d0*/  FFMA.FTZ R8, R42, R4, -R51 ;  /* 0x000000042a087223 */ /* 0x000fe20000010833 */
[----:B------:R-:W-:Y:S01]  /*116e0*/  FMUL.FTZ R42, R57, R43 ;  /* 0x0000002b392a7220 */ /* 0x000fe20000410000 */
[----:B------:R-:W-:Y:S01]  /*116f0*/  FFMA.FTZ R49, R48, R38, R49 ;  /* 0x0000002630317223 */ /* 0x000fe20000010031 */
[----:B------:R-:W-:Y:S01]  /*11700*/  FFMA.FTZ R38, R50, R4, R53 ;  /* 0x0000000432267223 */ /* 0x000fe20000010035 */
[----:B------:R-:W-:Y:S01]  /*11710*/  LOP3.LUT R10, R10, 0xffff0000, RZ, 0xc0, !PT ;  /* 0xffff00000a0a7812 */ /* 0x000fe200078ec0ff */
[-C--:B------:R-:W-:Y:S01]  /*11720*/  FFMA.FTZ R42, R55, R39.reuse, -R42 ;  /* 0x00000027372a7223 */ /* 0x080fe2000001082a */
[C---:B------:R-:W-:Y:S02]  /*11730*/  IMAD.U32 R4, R26.reuse, 0x10000, RZ ;  /* 0x000100001a047824 */ /* 0x040fe400078e00ff */
[----:B------:R-:W-:Y:S01]  /*11740*/  FFMA.FTZ R46, R57, R39, R46 ;  /* 0x00000027392e7223 */ /* 0x000fe2000001002e */
[----:B------:R-:W-:Y:S01]  /*11750*/  LOP3.LUT R48, R26, 0xffff0000, RZ, 0xc0, !PT ;  /* 0xffff00001a307812 */ /* 0x000fe200078ec0ff */
[----:B------:R-:W-:Y:S01]  /*11760*/  FMUL.FTZ R39, R52, R44 ;  /* 0x0000002c34277220 */ /* 0x000fe20000410000 */
[----:B------:R-:W-:Y:S01]  /*11770*/  LOP3.LUT R50, R32, 0xffff0000, RZ, 0xc0, !PT ;  /* 0xffff000020327812 */ /* 0x000fe200078ec0ff */
[----:B------:R-:W-:-:S02]  /*11780*/  IMAD.U32 R45, R11, 0x10000, RZ ;  /* 0x000100000b2d7824 */ /* 0x000fc400078e00ff */
[C---:B------:R-:W-:Y:S01]  /*11790*/  FMUL.FTZ R43, R4.reuse, R44 ;  /* 0x0000002c042b7220 */ /* 0x040fe20000410000 */
[----:B------:R-:W-:Y:S02]  /*117a0*/  IMAD.U32 R57, R33, 0x10000, RZ ;  /* 0x0001000021397824 */ /* 0x000fe400078e00ff */
[----:B------:R-:W-:Y:S01]  /*117b0*/  FFMA.FTZ R39, R4, R40, -R39 ;  /* 0x0000002804277223 */ /* 0x000fe20000010827 */
[-C--:B------:R-:W-:Y:S01]  /*117c0*/  FMUL.FTZ R51, R50, R10.reuse ;  /* 0x0000000a32337220 */ /* 0x080fe20000410000 */
[----:B------:R-:W-:Y:S01]  /*117d0*/  FMUL.FTZ R53, R48, R10 ;  /* 0x0000000a30357220 */ /* 0x000fe20000410000 */
[----:B------:R-:W-:Y:S02]  /*117e0*/  IMAD.U32 R55, R27, 0x10000, RZ ;  /* 0x000100001b377824 */ /* 0x000fe400078e00ff */
[-C--:B------:R-:W-:Y:S01]  /*117f0*/  FMUL.FTZ R4, R57, R45.reuse ;  /* 0x0000002d39047220 */ /* 0x080fe20000410000 */
[----:B------:R-:W-:Y:S01]  /*11800*/  FFMA.FTZ R10, R52, R40, R43 ;  /* 0x00000028340a7223 */ /* 0x000fe2000001002b */
[-C--:B------:R-:W-:Y:S01]  /*11810*/  FFMA.FTZ R40, R48, R6.reuse, -R51 ;  /* 0x0000000630287223 */ /* 0x080fe20000010833 */
[----:B------:R-:W-:Y:S01]  /*11820*/  FFMA.FTZ R53, R50, R6, R53 ;  /* 0x0000000632357223 */ /* 0x000fe20000010035 */
[C---:B------:R-:W-:Y:S01]  /*11830*/  FMUL.FTZ R6, R55.reuse, R45 ;  /* 0x0000002d37067220 */ /* 0x040fe20000410000 */
[----:B------:R-:W-:Y:S01]  /*11840*/  FFMA.FTZ R43, R55, R41, -R4 ;  /* 0x00000029372b7223 */ /* 0x000fe20000010804 */
[----:B------:R-:W-:-:S02]  /*11850*/  LOP3.LUT R55, R31, 0xffff0000, RZ, 0xc0, !PT ;  /* 0xffff00001f377812 */ /* 0x000fc400078ec0ff */
[----:B------:R-:W-:Y:S01]  /*11860*/  LOP3.LUT R11, R11, 0xffff0000, RZ, 0xc0, !PT ;  /* 0xffff00000b0b7812 */ /* 0x000fe200078ec0ff */
[----:B------:R-:W-:Y:S01]  /*11870*/  FFMA.FTZ R41, R57, R41, R6 ;  /* 0x0000002939297223 */ /* 0x000fe20000010006 */
[----:B------:R-:W-:Y:S01]  /*11880*/  LOP3.LUT R45, R25, 0xffff0000, RZ, 0xc0, !PT ;  /* 0xffff0000192d7812 */ /* 0x000fe200078ec0ff */
[----:B------:R-:W-:Y:S01]  /*11890*/  FMUL.FTZ R4, R55, R9 ;  /* 0x0000000937047220 */ /* 0x000fe20000410000 */
[----:B------:R-:W-:Y:S01]  /*118a0*/  LOP3.LUT R51, R27, 0xffff0000, RZ, 0xc0, !PT ;  /* 0xffff00001b337812 */ /* 0x000fe200078ec0ff */
[----:B------:R-:W-:Y:S01]  /*118b0*/  FMUL.FTZ R44, R59, R11 ;  /* 0x0000000b3b2c7220 */ /* 0x000fe20000410000 */
[----:B------:R-:W-:Y:S01]  /*118c0*/  F2FP.BF16.F32.PACK_AB R10, R53, R10 ;  /* 0x0000000a350a723e */ /* 0x000fe200000010ff */
[C---:B------:R-:W-:Y:S01]  /*118d0*/  FMUL.FTZ R6, R45.reuse, R9 ;  /* 0x000000092d067220 */ /* 0x040fe20000410000 */
[----:B------:R-:W-:Y:S01]  /*118e0*/  FFMA.FTZ R9, R45, R5, -R4 ;  /* 0x000000052d097223 */ /* 0x000fe20000010804 */
[C---:B------:R-:W-:Y:S01]  /*118f0*/  FMUL.FTZ R48, R51.reuse, R11 ;  /* 0x0000000b33307220 */ /* 0x040fe20000410000 */
[----:B------:R-:W-:Y:S01]  /*11900*/  FFMA.FTZ R44, R51, R7, -R44 ;  /* 0x00000007332c7223 */ /* 0x000fe2000001082c */
[----:B------:R-:W-:Y:S01]  /*11910*/  FFMA.FTZ R11, R55, R5, R6 ;  /* 0x00000005370b7223 */ /* 0x000fe20000010006 */
[----:B------:R-:W-:Y:S01]  /*11920*/  F2FP.BF16.F32.PACK_AB R6, R40, R39 ;  /* 0x000000272806723e */ /* 0x000fe200000010ff */
[----:B------:R-:W-:Y:S01]  /*11930*/  FFMA.FTZ R48, R59, R7, R48 ;  /* 0x000000073b307223 */ /* 0x000fe20000010030 */
[----:B------:R-:W-:-:S02]  /*11940*/  F2FP.BF16.F32.PACK_AB R5, R9, R42 ;  /* 0x0000002a0905723e */ /* 0x000fc400000010ff */
[----:B------:R-:W-:Y:S02]  /*11950*/  F2FP.BF16.F32.PACK_AB R4, R8, R47 ;  /* 0x0000002f0804723e */ /* 0x000fe400000010ff */
[----:B------:R-:W-:Y:S02]  /*11960*/  F2FP.BF16.F32.PACK_AB R9, R11, R46 ;  /* 0x0000002e0b09723e */ /* 0x000fe400000010ff */
[----:B------:R-:W-:Y:S02]  /*11970*/  F2FP.BF16.F32.PACK_AB R7, R44, R43 ;  /* 0x0000002b2c07723e */ /* 0x000fe400000010ff */
[----:B------:R-:W-:Y:S02]  /*11980*/  F2FP.BF16.F32.PACK_AB R8, R38, R49 ;  /* 0x000000312608723e */ /* 0x000fe400000010ff */
[----:B------:R-:W-:Y:S01]  /*11990*/  F2FP.BF16.F32.PACK_AB R11, R48, R41 ;  /* 0x00000029300b723e */ /* 0x000fe200000010ff */
[----:B------:R0:W-:Y:S04]  /*119a0*/  STS.128 [R36], R4 ;  /* 0x0000000424007388 */ /* 0x0001e80000000c00 */
[----:B------:R0:W-:Y:S02]  /*119b0*/  STS.128 [R37+0x14400], R8 ;  /* 0x0144000825007388 */ /* 0x0001e40000000c00 */
.L_x_624:
[----:B------:R-:W-:Y:S05]  /*119c0*/  BSYNC B2 ;  /* 0x0000000000027941 */ /* 0x000fea0003800000 */
.L_x_623:
[----:B------:R-:W-:Y:S05]  /*119d0*/  @P1 BRA `(.L_x_622) ;  /* 0x0000000400841947 */ /* 0x000fea0003800000 */
[----:B0-----:R-:W-:Y:S01]  /*119e0*/  SHF.R.S32.HI R5, RZ, 0x1f, R214 ;  /* 0x0000001fff057819 */ /* 0x001fe200000114d6 */
[----:B------:R-:W-:Y:S01]  /*119f0*/  IMAD.U32 R47, R14, 0x10000, RZ ;  /* 0x000100000e2f7824 */ /* 0x000fe200078e00ff */
[----:B-----5:R-:W-:Y:S01]  /*11a00*/  R2UR UR4, R60 ;  /* 0x000000003c0472ca */ /* 0x020fe200000e0000 */
[----:B------:R-:W-:Y:S01]  /*11a10*/  IMAD.U32 R45, R0, 0x10000, RZ ;  /* 0x00010000002d7824 */ /* 0x000fe200078e00ff */
[CC--:B------:R-:W-:Y:S01]  /*11a20*/  LEA.HI R4, R5.reuse, R214.reuse, RZ, 0x3 ;  /* 0x000000d605047211 */ /* 0x0c0fe200078f18ff */
[----:B------:R-:W-:Y:S01]  /*11a30*/  IMAD.U32 R49, R20, 0x10000, RZ ;  /* 0x0001000014317824 */ /* 0x000fe200078e00ff */
        /* <DEDUP_REMOVED lines=14> */
[----:B------:R-:W-:Y:S01]  /*11b20*/  LOP3.LUT R4, R4, R56, RZ, 0x3c, !PT ;  /* 0x0000003804047212 */ /* 0x000fe200078e3cff */
[----:B------:R-:W-:Y:S01]  /*11b30*/  IMAD.U32 R56, R21, 0x10000, RZ ;  /* 0x0001000015387824 */ /* 0x000fe200078e00ff */
[----:B------:R-:W-:Y:S02]  /*11b40*/  LOP3.LUT R5, R6, 0x7fffe000, RZ, 0xc0, !PT ;  /* 0x7fffe00006057812 */ /* 0x000fe400078ec0ff */
[----:B------:R-:W-:Y:S02]  /*11b50*/  LOP3.LUT R52, R14, 0xffff0000, RZ, 0xc0, !PT ;  /* 0xffff00000e347812 */ /* 0x000fe400078ec0ff */
[----:B------:R-:W-:Y:S02]  /*11b60*/  IADD3 R36, R4, R5, R54 ;  /* 0x0000000504247210 */ /* 0x000fe40007ffe036 */
[----:B------:R-:W0:Y:S01]  /*11b70*/  LDS.128 R4, [R35] ;  /* 0x0000000023047984 */ /* 0x000e220000000c00 */
[----:B------:R-:W-:Y:S02]  /*11b80*/  LOP3.LUT R50, R0, 0xffff0000, RZ, 0xc0, !PT ;  /* 0xffff000000327812 */ /* 0x000fe400078ec0ff */
[----:B------:R-:W-:Y:S01]  /*11b90*/  IMAD R36, R36, 0x2, R23 ;  /* 0x0000000224247824 */ /* 0x000fe200078e0217 */
[----:B------:R-:W-:-:S02]  /*11ba0*/  LOP3.LUT R54, R20, 0xffff0000, RZ, 0xc0, !PT ;  /* 0xffff000014367812 */ /* 0x000fc400078ec0ff */
[----:B------:R-:W-:Y:S02]  /*11bb0*/  LOP3.LUT R57, R15, 0xffff0000, RZ, 0xc0, !PT ;  /* 0xffff00000f397812 */ /* 0x000fe400078ec0ff */
[----:B------:R-:W1:Y:S01]  /*11bc0*/  LDS.128 R8, [R36+0x14400] ;  /* 0x0144000024087984 */ /* 0x000e620000000c00 */
[----:B------:R-:W-:Y:S02]  /*11bd0*/  LOP3.LUT R59, R21, 0xffff0000, RZ, 0xc0, !PT ;  /* 0xffff0000153b7812 */ /* 0x000fe400078ec0ff */
[----:B------:R-:W-:Y:S02]  /*11be0*/  LOP3.LUT R53, R3, 0xffff0000, RZ, 0xc0, !PT ;  /* 0xffff000003357812 */ /* 0x000fe400078ec0ff */
[----:B------:R-:W-:Y:S01]  /*11bf0*/  LOP3.LUT R55, R13, 0xffff0000, RZ, 0xc0, !PT ;  /* 0xffff00000d377812 */ /* 0x000fe200078ec0ff */
        /* <DEDUP_REMOVED lines=18> */
[----:B------:R-:W-:Y:S02]  /*11d20*/  IMAD.U32 R45, R12, 0x10000, RZ ;  /* 0x000100000c2d7824 */ /* 0x000fe400078e00ff */
[C---:B------:R-:W-:Y:S01]  /*11d30*/  FMUL.FTZ R37, R50.reuse, R8 ;  /* 0x0000000832257220 */ /* 0x040fe20000410000 */
[-C--:B------:R-:W-:Y:S01]  /*11d40*/  FMUL.FTZ R8, R49, R43.reuse ;  /* 0x0000002b31087220 */ /* 0x080fe20000410000 */
[-C--:B------:R-:W-:Y:S01]  /*11d50*/  FFMA.FTZ R41, R50, R4.reuse, -R41 ;  /* 0x0000000432297223 */ /* 0x080fe20000010829 */
[C---:B------:R-:W-:Y:S01]  /*11d60*/  FMUL.FTZ R50, R45.reuse, R43 ;  /* 0x0000002b2d327220 */ /* 0x040fe20000410000 */
[----:B------:R-:W-:Y:S01]  /*11d70*/  FFMA.FTZ R37, R52, R4, R37 ;  /* 0x0000000434257223 */ /* 0x000fe20000010025 */
[-C--:B------:R-:W-:Y:S01]  /*11d80*/  FFMA.FTZ R45, R45, R39.reuse, -R8 ;  /* 0x000000272d2d7223 */ /* 0x080fe20000010808 */
[----:B------:R-:W-:Y:S01]  /*11d90*/  LOP3.LUT R8, R12, 0xffff0000, RZ, 0xc0, !PT ;  /* 0xffff00000c087812 */ /* 0x000fe200078ec0ff */
[----:B------:R-:W-:Y:S01]  /*11da0*/  FFMA.FTZ R50, R49, R39, R50 ;  /* 0x0000002731327223 */ /* 0x000fe20000010032 */
[----:B------:R-:W-:Y:S01]  /*11db0*/  FMUL.FTZ R39, R54, R10 ;  /* 0x0000000a36277220 */ /* 0x000fe20000410000 */
[----:B------:R-:W-:Y:S01]  /*11dc0*/  IMAD.U32 R44, R11, 0x10000, RZ ;  /* 0x000100000b2c7824 */ /* 0x000fe200078e00ff */
[----:B------:R-:W-:Y:S01]  /*11dd0*/  LOP3.LUT R9, R9, 0xffff0000, RZ, 0xc0, !PT ;  /* 0xffff000009097812 */ /* 0x000fe200078ec0ff */
[----:B------:R-:W-:-:S02]  /*11de0*/  IMAD.U32 R52, R15, 0x10000, RZ ;  /* 0x000100000f347824 */ /* 0x000fc400078e00ff */
[C---:B------:R-:W-:Y:S01]  /*11df0*/  FMUL.FTZ R47, R8.reuse, R10 ;  /* 0x0000000a082f7220 */ /* 0x040fe20000410000 */
[----:B------:R-:W-:Y:S01]  /*11e00*/  FFMA.FTZ R10, R8, R6, -R39 ;  /* 0x00000006080a7223 */ /* 0x000fe20000010827 */
[----:B------:R-:W-:Y:S01]  /*11e10*/  LOP3.LUT R11, R11, 0xffff0000, RZ, 0xc0, !PT ;  /* 0xffff00000b0b7812 */ /* 0x000fe200078ec0ff */
[----:B------:R-:W-:Y:S02]  /*11e20*/  IMAD.U32 R4, R3, 0x10000, RZ ;  /* 0x0001000003047824 */ /* 0x000fe400078e00ff */
[----:B------:R-:W-:Y:S01]  /*11e30*/  FMUL.FTZ R39, R52, R42 ;  /* 0x0000002a34277220 */ /* 0x000fe20000410000 */
[----:B------:R-:W-:Y:S02]  /*11e40*/  IMAD.U32 R8, R13, 0x10000, RZ ;  /* 0x000100000d087824 */ /* 0x000fe400078e00ff */
[----:B------:R-:W-:Y:S01]  /*11e50*/  FMUL.FTZ R49, R56, R44 ;  /* 0x0000002c38317220 */ /* 0x000fe20000410000 */
[C---:B------:R-:W-:Y:S01]  /*11e60*/  FMUL.FTZ R43, R4.reuse, R42 ;  /* 0x0000002a042b7220 */ /* 0x040fe20000410000 */
[----:B------:R-:W-:Y:S01]  /*11e70*/  FFMA.FTZ R39, R4, R38, -R39 ;  /* 0x0000002604277223 */ /* 0x000fe20000010827 */
[C---:B------:R-:W-:Y:S01]  /*11e80*/  FMUL.FTZ R51, R8.reuse, R44 ;  /* 0x0000002c08337220 */ /* 0x040fe20000410000 */
[----:B------:R-:W-:Y:S01]  /*11e90*/  FFMA.FTZ R49, R8, R40, -R49 ;  /* 0x0000002808317223 */ /* 0x000fe20000010831 */
[----:B------:R-:W-:Y:S01]  /*11ea0*/  FFMA.FTZ R47, R54, R6, R47 ;  /* 0x00000006362f7223 */ /* 0x000fe2000001002f */
[----:B------:R-:W-:Y:S01]  /*11eb0*/  FMUL.FTZ R4, R57, R9 ;  /* 0x0000000939047220 */ /* 0x000fe20000410000 */
[----:B------:R-:W-:Y:S01]  /*11ec0*/  FMUL.FTZ R8, R59, R11 ;  /* 0x0000000b3b087220 */ /* 0x000fe20000410000 */
[----:B------:R-:W-:Y:S01]  /*11ed0*/  FMUL.FTZ R6, R53, R9 ;  /* 0x0000000935067220 */ /* 0x000fe20000410000 */
[----:B------:R-:W-:Y:S01]  /*11ee0*/  FMUL.FTZ R44, R55, R11 ;  /* 0x0000000b372c7220 */ /* 0x000fe20000410000 */
[----:B------:R-:W-:Y:S01]  /*11ef0*/  FFMA.FTZ R43, R52, R38, R43 ;  /* 0x00000026342b7223 */ /* 0x000fe2000001002b */
[----:B------:R-:W-:Y:S01]  /*11f00*/  FFMA.FTZ R51, R56, R40, R51 ;  /* 0x0000002838337223 */ /* 0x000fe20000010033 */
[----:B------:R-:W-:Y:S01]  /*11f10*/  FFMA.FTZ R38, R53, R5, -R4 ;  /* 0x0000000535267223 */ /* 0x000fe20000010804 */
[----:B------:R-:W-:Y:S01]  /*11f20*/  FFMA.FTZ R42, R55, R7, -R8 ;  /* 0x00000007372a7223 */ /* 0x000fe20000010808 */
[----:B------:R-:W-:Y:S01]  /*11f30*/  FFMA.FTZ R40, R57, R5, R6 ;  /* 0x0000000539287223 */ /* 0x000fe20000010006 */
        /* <DEDUP_REMOVED lines=11> */
.L_x_622:
[----:B------:R-:W-:Y:S05]  /*11ff0*/  BSYNC B1 ;  /* 0x0000000000017941 */ /* 0x000fea0003800000 */
.L_x_621:
[----:B01----:R-:W-:Y:S01]  /*12000*/  IADD3 R4, R224, 0x40, RZ ;  /* 0x00000040e0047810 */ /* 0x003fe20007ffe0ff */
[----:B------:R-:W-:Y:S03]  /*12010*/  BSSY B1, `(.L_x_625) ;  /* 0x00000d1000017945 */ /* 0x000fe60003800000 */
[----:B------:R-:W-:-:S13]  /*12020*/  ISETP.GE.AND P0, PT, R4, R34, PT ;  /* 0x000000220400720c */ /* 0x000fda0003f06270 */
[----:B------:R-:W-:Y:S05]  /*12030*/  @P0 BRA `(.L_x_626) ;  /* 0x0000000c00380947 */ /* 0x000fea0003800000 */
[----:B-----5:R0:W5:Y:S01]  /*12040*/  LDL R60, [R1+0x6c] ;  /* 0x00006c00013c7983 */ /* 0x0201620000100800 */
[----:B------:R-:W1:Y:S03]  /*12050*/  LDC R35, c[0x0][0x3f4] ;  /* 0x0000fd00ff237b82 */ /* 0x000e660000000800 */
[----:B------:R0:W5:Y:S01]  /*12060*/  LDL R54, [R1+0x54] ;  /* 0x0000540001367983 */ /* 0x0001620000100800 */
[C---:B------:R-:W-:Y:S01]  /*12070*/  VIADD R56, R224.reuse, 0x40 ;  /* 0x00000040e0387836 */ /* 0x040fe20000000000 */
[----:B------:R-:W-:Y:S01]  /*12080*/  BSSY B2, `(.L_x_627) ;  /* 0x0000067000027945 */ /* 0x000fe20003800000 */
[----:B------:R-:W-:Y:S02]  /*12090*/  VIADD R58, R224, 0x40 ;  /* 0x00000040e03a7836 */ /* 0x000fe40000000000 */
        /* <DEDUP_REMOVED lines=101> */
.L_x_628:
[----:B------:R-:W-:Y:S05]  /*126f0*/  BSYNC B2 ;  /* 0x0000000000027941 */ /* 0x000fea0003800000 */
.L_x_627:
        /* <DEDUP_REMOVED lines=63> */
[----:B------:R-:W-:Y:S01]  /*12af0*/  SHF.L.U32 R52, R15, 0x10, RZ ;  /* 0x000000100f347819 */ /* 0x000fe200000006ff */
[----:B------:R-:W-:-:S02]  /*12b00*/  IMAD.U32 R44, R11, 0x10000, RZ ;  /* 0x000100000b2c7824 */ /* 0x000fc400078e00ff */
[C---:B------:R-:W-:Y:S01]  /*12b10*/  FMUL.FTZ R47, R8.reuse, R10 ;  /* 0x0000000a082f7220 */ /* 0x040fe20000410000 */
[----:B------:R-:W-:Y:S01]  /*12b20*/  FFMA.FTZ R10, R8, R6, -R39 ;  /* 0x00000006080a7223 */ /* 0x000fe20000010827 */
[----:B------:R-:W-:Y:S01]  /*12b30*/  LOP3.LUT R9, R9, 0xffff0000, RZ, 0xc0, !PT ;  /* 0xffff000009097812 */ /* 0x000fe200078ec0ff */
[----:B------:R-:W-:Y:S01]  /*12b40*/  IMAD.U32 R4, R3, 0x10000, RZ ;  /* 0x0001000003047824 */ /* 0x000fe200078e00ff */
[----:B------:R-:W-:Y:S01]  /*12b50*/  LOP3.LUT R11, R11, 0xffff0000, RZ, 0xc0, !PT ;  /* 0xffff00000b0b7812 */ /* 0x000fe200078ec0ff */
[----:B------:R-:W-:Y:S02]  /*12b60*/  IMAD.U32 R8, R13, 0x10000, RZ ;  /* 0x000100000d087824 */ /* 0x000fe400078e00ff */
[----:B------:R-:W-:Y:S01]  /*12b70*/  FMUL.FTZ R39, R52, R42 ;  /* 0x0000002a34277220 */ /* 0x000fe20000410000 */
[----:B------:R-:W-:Y:S01]  /*12b80*/  FMUL.FTZ R49, R56, R44 ;  /* 0x0000002c38317220 */ /* 0x000fe20000410000 */
[----:B------:R-:W-:Y:S01]  /*12b90*/  FMUL.FTZ R43, R4, R42 ;  /* 0x0000002a042b7220 */ /* 0x000fe20000410000 */
[----:B------:R-:W-:Y:S01]  /*12ba0*/  FMUL.FTZ R51, R8, R44 ;  /* 0x0000002c08337220 */ /* 0x000fe20000410000 */
[----:B------:R-:W-:Y:S01]  /*12bb0*/  FFMA.FTZ R39, R4, R38, -R39 ;  /* 0x0000002604277223 */ /* 0x000fe20000010827 */
        /* <DEDUP_REMOVED lines=22> */
.L_x_626:
[----:B------:R-:W-:Y:S05]  /*12d20*/  BSYNC B1 ;  /* 0x0000000000017941 */ /* 0x000fea0003800000 */
.L_x_625:
[----:B01----:R-:W-:-:S05]  /*12d30*/  VIADD R5, R224, 0x60 ;  /* 0x00000060e0057836 */ /* 0x003fca0000000000 */
[----:B------:R-:W-:-:S13]  /*12d40*/  ISETP.GE.AND P0, PT, R5, R34, PT ;  /* 0x000000220500720c */ /* 0x000fda0003f06270 */
[----:B------:R-:W-:Y:S05]  /*12d50*/  @P0 BRA `(.L_x_605) ;  /* 0x0000000c00340947 */ /* 0x000fea0003800000 */
[----:B------:R0:W5:Y:S01]  /*12d60*/  LDL R52, [R1+0x6c] ;  /* 0x00006c0001347983 */ /* 0x0001620000100800 */
[----:B------:R-:W1:Y:S01]  /*12d70*/  LDC R37, c[0x0][0x3f4] ;  /* 0x0000fd00ff257b82 */ /* 0x000e620000000800 */
[----:B------:R-:W-:Y:S01]  /*12d80*/  SHF.R.S32.HI R4, RZ, 0x1f, R5 ;  /* 0x0000001fff047819 */ /* 0x000fe20000011405 */
[----:B------:R-:W-:Y:S01]  /*12d90*/  IMAD.SHL.U32 R39, R5, 0x40, RZ ;  /* 0x0000004005277824 */ /* 0x000fe200078e00ff */
[----:B------:R-:W-:Y:S02]  /*12da0*/  BSSY B1, `(.L_x_629) ;  /* 0x0000066000017945 */ /* 0x000fe40003800000 */
[----:B------:R-:W-:Y:S02]  /*12db0*/  LEA.HI R4, R4, R5, RZ, 0x3 ;  /* 0x0000000504047211 */ /* 0x000fe400078f18ff */
[----:B------:R-:W-:-:S03]  /*12dc0*/  LOP3.LUT R39, R39, 0x1c0, RZ, 0xc0, !PT ;  /* 0x000001c027277812 */ /* 0x000fc600078ec0ff */
[----:B------:R-:W-:Y:S01]  /*12dd0*/  IMAD.SHL.U32 R4, R4, 0x40, RZ ;  /* 0x0000004004047824 */ /* 0x000fe200078e00ff */
[----:B------:R-:W-:-:S04]  /*12de0*/  SHF.R.U32.HI R34, RZ, 0x3, R39 ;  /* 0x00000003ff227819 */ /* 0x000fc80000011627 */
[----:B------:R-:W-:Y:S02]  /*12df0*/  LOP3.LUT R35, R4, 0xfffffe00, RZ, 0xc0, !PT ;  /* 0xfffffe0004237812 */ /* 0x000fe400078ec0ff */
        /* <DEDUP_REMOVED lines=19> */
[----:B------:R-:W-:Y:S01]  /*12f30*/  IMAD.SHL.U32 R6, R4, 0x8, RZ ;  /* 0x0000000804067824 */ /* 0x000fe200078e00ff */
[----:B------:R-:W-:Y:S02]  /*12f40*/  LOP3.LUT R33, R33, 0xffff0000, RZ, 0xc0, !PT ;  /* 0xffff000021217812 */ /* 0x000fe400078ec0ff */
[----:B------:R-:W-:Y:S02]  /*12f50*/  LEA.HI R4, R5, R4, RZ, 0x3 ;  /* 0x0000000405047211 */ /* 0x000fe400078f18ff */
[----:B------:R-:W-:-:S02]  /*12f60*/  LOP3.LUT R5, R39, 0x38, R6, 0xf8, !PT ;  /* 0x0000003827057812 */ /* 0x000fc400078ef806 */
[----:B------:R-:W-:Y:S01]  /*12f70*/  LOP3.LUT R25, R25, 0xffff0000, RZ, 0xc0, !PT ;  /* 0xffff000019197812 */ /* 0x000fe200078ec0ff */
[----:B------:R-:W-:Y:S01]  /*12f80*/  IMAD.SHL.U32 R6, R4, 0x400, RZ ;  /* 0x0000040004067824 */ /* 0x000fe200078e00ff */
[----:B------:R-:W-:Y:S02]  /*12f90*/  LOP3.LUT R4, R5, R34, RZ, 0x3c, !PT ;  /* 0x0000002205047212 */ /* 0x000fe400078e3cff */
[----:B------:R-:W-:Y:S02]  /*12fa0*/  LOP3.LUT R27, R27, 0xffff0000, RZ, 0xc0, !PT ;  /* 0xffff00001b1b7812 */ /* 0x000fe400078ec0ff */
        /* <DEDUP_REMOVED lines=21> */
[----:B------:R-:W-:Y:S01]  /*13100*/  FMUL.FTZ R53, R24, R8 ;  /* 0x0000000818357220 */ /* 0x000fe20000410000 */
[----:B------:R-:W-:Y:S02]  /*13110*/  IMAD.U32 R44, R10, 0x10000, RZ ;  /* 0x000100000a2c7824 */ /* 0x000fe400078e00ff */
[-C--:B------:R-:W-:Y:S01]  /*13120*/  FFMA.FTZ R8, R24, R4.reuse, -R51 ;  /* 0x0000000418087223 */ /* 0x080fe20000010833 */
[-C--:B------:R-:W-:Y:S01]  /*13130*/  FMUL.FTZ R51, R42, R43.reuse ;  /* 0x0000002b2a337220 */ /* 0x080fe20000410000 */
[----:B------:R-:W-:Y:S01]  /*13140*/  FFMA.FTZ R24, R50, R4, R53 ;  /* 0x0000000432187223 */ /* 0x000fe20000010035 */
[-C--:B------:R-:W-:Y:S01]  /*13150*/  FFMA.FTZ R47, R46, R36.reuse, -R47 ;  /* 0x000000242e2f7223 */ /* 0x080fe2000001082f */
[----:B------:R-:W-:Y:S01]  /*13160*/  FFMA.FTZ R49, R48, R36, R49 ;  /* 0x0000002430317223 */ /* 0x000fe20000010031 */
[C---:B------:R-:W-:Y:S01]  /*13170*/  FMUL.FTZ R43, R30.reuse, R43 ;  /* 0x0000002b1e2b7220 */ /* 0x040fe20000410000 */
[----:B------:R-:W-:Y:S01]  /*13180*/  FFMA.FTZ R51, R30, R38, -R51 ;  /* 0x000000261e337223 */ /* 0x000fe20000010833 */
[----:B------:R-:W-:Y:S01]  /*13190*/  IMAD.U32 R4, R26, 0x10000, RZ ;  /* 0x000100001a047824 */ /* 0x000fe200078e00ff */
[----:B------:R-:W-:Y:S01]  /*131a0*/  LOP3.LUT R10, R10, 0xffff0000, RZ, 0xc0, !PT ;  /* 0xffff00000a0a7812 */ /* 0x000fe200078ec0ff */
[----:B------:R-:W-:Y:S01]  /*131b0*/  IMAD.U32 R36, R32, 0x10000, RZ ;  /* 0x0001000020247824 */ /* 0x000fe200078e00ff */
[----:B------:R-:W-:Y:S01]  /*131c0*/  LOP3.LUT R26, R26, 0xffff0000, RZ, 0xc0, !PT ;  /* 0xffff00001a1a7812 */ /* 0x000fe200078ec0ff */
[C---:B------:R-:W-:Y:S01]  /*131d0*/  IMAD.U32 R45, R11.reuse, 0x10000, RZ ;  /* 0x000100000b2d7824 */ /* 0x040fe200078e00ff */
[----:B------:R-:W-:Y:S01]  /*131e0*/  LOP3.LUT R30, R32, 0xffff0000, RZ, 0xc0, !PT ;  /* 0xffff0000201e7812 */ /* 0x000fe200078ec0ff */
[-C--:B------:R-:W-:Y:S01]  /*131f0*/  FMUL.FTZ R53, R36, R44.reuse ;  /* 0x0000002c24357220 */ /* 0x080fe20000410000 */
[----:B------:R-:W-:Y:S01]  /*13200*/  FMUL.FTZ R55, R4, R44 ;  /* 0x0000002c04377220 */ /* 0x000fe20000410000 */
[-C--:B------:R-:W-:Y:S01]  /*13210*/  FMUL.FTZ R59, R26, R10.reuse ;  /* 0x0000000a1a3b7220 */ /* 0x080fe20000410000 */
[----:B------:R-:W-:Y:S01]  /*13220*/  LOP3.LUT R11, R11, 0xffff0000, RZ, 0xc0, !PT ;  /* 0xffff00000b0b7812 */ /* 0x000fe200078ec0ff */
[----:B------:R-:W-:Y:S01]  /*13230*/  FMUL.FTZ R57, R30, R10 ;  /* 0x0000000a1e397220 */ /* 0x000fe20000410000 */
[----:B------:R-:W-:Y:S01]  /*13240*/  FFMA.FTZ R53, R4, R40, -R53 ;  /* 0x0000002804357223 */ /* 0x000fe20000010835 */
[-C--:B------:R-:W-:Y:S01]  /*13250*/  FMUL.FTZ R4, R63, R45.reuse ;  /* 0x0000002d3f047220 */ /* 0x080fe20000410000 */
[-C--:B------:R-:W-:Y:S01]  /*13260*/  FFMA.FTZ R59, R30, R6.reuse, R59 ;  /* 0x000000061e3b7223 */ /* 0x080fe2000001003b */
[----:B------:R-:W-:Y:S01]  /*13270*/  FFMA.FTZ R32, R26, R6, -R57 ;  /* 0x000000061a207223 */ /* 0x000fe20000010839 */
[----:B------:R-:W-:Y:S01]  /*13280*/  LOP3.LUT R31, R31, 0xffff0000, RZ, 0xc0, !PT ;  /* 0xffff00001f1f7812 */ /* 0x000fe200078ec0ff */
[C---:B------:R-:W-:Y:S01]  /*13290*/  FMUL.FTZ R6, R61.reuse, R45 ;  /* 0x0000002d3d067220 */ /* 0x040fe20000410000 */
[----:B------:R-:W-:Y:S01]  /*132a0*/  FFMA.FTZ R10, R36, R40, R55 ;  /* 0x00000028240a7223 */ /* 0x000fe20000010037 */
[----:B------:R-:W-:Y:S01]  /*132b0*/  FFMA.FTZ R43, R42, R38, R43 ;  /* 0x000000262a2b7223 */ /* 0x000fe2000001002b */
[-C--:B------:R-:W-:Y:S01]  /*132c0*/  FFMA.FTZ R36, R61, R41.reuse, -R4 ;  /* 0x000000293d247223 */ /* 0x080fe20000010804 */
[----:B------:R-:W-:Y:S01]  /*132d0*/  FFMA.FTZ R41, R63, R41, R6 ;  /* 0x000000293f297223 */ /* 0x000fe20000010006 */
[----:B------:R-:W-:Y:S01]  /*132e0*/  FMUL.FTZ R4, R31, R9 ;  /* 0x000000091f047220 */ /* 0x000fe20000410000 */
[----:B------:R-:W-:Y:S01]  /*132f0*/  FMUL.FTZ R38, R33, R11 ;  /* 0x0000000b21267220 */ /* 0x000fe20000410000 */
        /* <DEDUP_REMOVED lines=16> */
.L_x_630:
[----:B------:R-:W-:Y:S05]  /*13400*/  BSYNC B1 ;  /* 0x0000000000017941 */ /* 0x000fea0003800000 */
.L_x_629:
[----:B------:R-:W-:Y:S05]  /*13410*/  @P1 BRA `(.L_x_605) ;  /* 0x0000000400841947 */ /* 0x000fea0003800000 */
[----:B0-----:R-:W-:Y:S01]  /*13420*/  SHF.R.S32.HI R5, RZ, 0x1f, R214 ;  /* 0x0000001fff057819 */ /* 0x001fe200000114d6 */
[----:B------:R-:W-:Y:S01]  /*13430*/  IMAD.U32 R33, R0, 0x10000, RZ ;  /* 0x0001000000217824 */ /* 0x000fe200078e00ff */
[----:B-----5:R-:W-:Y:S02]  /*13440*/  R2UR UR4, R52 ;  /* 0x00000000340472ca */ /* 0x020fe400000e0000 */
        /* <DEDUP_REMOVED lines=10> */
[----:B------:R-:W-:Y:S01]  /*134f0*/  LEA.HI R6, R6, R37, RZ, 0x3 ;  /* 0x0000002506067211 */ /* 0x000fe200078f18ff */
[----:B------:R-:W-:Y:S01]  /*13500*/  IMAD.U32 R37, R20, 0x10000, RZ ;  /* 0x0001000014257824 */ /* 0x000fe200078e00ff */
[----:B------:R-:W-:Y:S02]  /*13510*/  LOP3.LUT R39, R39, 0x38, R4, 0xf8, !PT ;  /* 0x0000003827277812 */ /* 0x000fe400078ef804 */
[----:B------:R-:W-:Y:S01]  /*13520*/  IADD3 R7, R7, R8, R35 ;  /* 0x0000000807077210 */ /* 0x000fe20007ffe023 */
[----:B------:R-:W-:Y:S01]  /*13530*/  IMAD.SHL.U32 R6, R6, 0x400, RZ ;  /* 0x0000040006067824 */ /* 0x000fe200078e00ff */
[----:B------:R-:W-:-:S02]  /*13540*/  LOP3.LUT R34, R39, R34, RZ, 0x3c, !PT ;  /* 0x0000002227227212 */ /* 0x000fc400078e3cff */
[----:B------:R-:W-:Y:S02]  /*13550*/  LEA R24, R7, UR4, 0x1 ;  /* 0x0000000407187c11 */ /* 0x000fe4000f8e08ff */
[----:B------:R-:W-:Y:S02]  /*13560*/  LOP3.LUT R6, R6, 0x7fffe000, RZ, 0xc0, !PT ;  /* 0x7fffe00006067812 */ /* 0x000fe400078ec0ff */
[----:B------:R-:W-:Y:S02]  /*13570*/  LOP3.LUT R38, R14, 0xffff0000, RZ, 0xc0, !PT ;  /* 0xffff00000e267812 */ /* 0x000fe400078ec0ff */
[----:B------:R-:W-:Y:S01]  /*13580*/  IADD3 R34, R34, R6, R35 ;  /* 0x0000000622227210 */ /* 0x000fe20007ffe023 */
[----:B------:R-:W-:Y:S01]  /*13590*/  IMAD.U32 R35, R14, 0x10000, RZ ;  /* 0x000100000e237824 */ /* 0x000fe200078e00ff */
[----:B------:R-:W0:Y:S01]  /*135a0*/  LDS.128 R4, [R24] ;  /* 0x0000000018047984 */ /* 0x000e220000000c00 */
[----:B------:R-:W-:Y:S02]  /*135b0*/  LOP3.LUT R0, R0, 0xffff0000, RZ, 0xc0, !PT ;  /* 0xffff000000007812 */ /* 0x000fe400078ec0ff */
[----:B------:R-:W-:Y:S01]  /*135c0*/  IMAD R34, R34, 0x2, R23 ;  /* 0x0000000222227824 */ /* 0x000fe200078e0217 */
[----:B------:R-:W-:-:S04]  /*135d0*/  LOP3.LUT R40, R20, 0xffff0000, RZ, 0xc0, !PT ;  /* 0xffff000014287812 */ /* 0x000fc800078ec0ff */
        /* <DEDUP_REMOVED lines=18> */
[----:B------:R-:W-:Y:S02]  /*13700*/  IMAD.U32 R33, R12, 0x10000, RZ ;  /* 0x000100000c217824 */ /* 0x000fe400078e00ff */
[----:B------:R-:W-:Y:S01]  /*13710*/  FFMA.FTZ R14, R35, R25, R14 ;  /* 0x00000019230e7223 */ /* 0x000fe2000001000e */
[C---:B------:R-:W-:Y:S01]  /*13720*/  FMUL.FTZ R25, R0.reuse, R8 ;  /* 0x0000000800197220 */ /* 0x040fe20000410000 */
[-C--:B------:R-:W-:Y:S01]  /*13730*/  FFMA.FTZ R29, R0, R4.reuse, -R29 ;  /* 0x00000004001d7223 */ /* 0x080fe2000001081d */
[-C--:B------:R-:W-:Y:S01]  /*13740*/  FMUL.FTZ R0, R37, R31.reuse ;  /* 0x0000001f25007220 */ /* 0x080fe20000410000 */
[C---:B------:R-:W-:Y:S01]  /*13750*/  FMUL.FTZ R20, R33.reuse, R31 ;  /* 0x0000001f21147220 */ /* 0x040fe20000410000 */
[----:B------:R-:W-:Y:S01]  /*13760*/  LOP3.LUT R12, R12, 0xffff0000, RZ, 0xc0, !PT ;  /* 0xffff00000c0c7812 */ /* 0x000fe200078ec0ff */
[----:B------:R-:W-:Y:S01]  /*13770*/  FFMA.FTZ R25, R38, R4, R25 ;  /* 0x0000000426197223 */ /* 0x000fe20000010019 */
[-C--:B------:R-:W-:Y:S01]  /*13780*/  FFMA.FTZ R8, R33, R27.reuse, -R0 ;  /* 0x0000001b21087223 */ /* 0x080fe20000010800 */
[----:B------:R-:W-:Y:S01]  /*13790*/  FFMA.FTZ R20, R37, R27, R20 ;  /* 0x0000001b25147223 */ /* 0x000fe20000010014 */
[----:B------:R-:W-:Y:S01]  /*137a0*/  FMUL.FTZ R27, R40, R10 ;  /* 0x0000000a281b7220 */ /* 0x000fe20000410000 */
[----:B------:R-:W-:-:S02]  /*137b0*/  IMAD.U32 R38, R15, 0x10000, RZ ;  /* 0x000100000f267824 */ /* 0x000fc400078e00ff */
[C---:B------:R-:W-:Y:S01]  /*137c0*/  FMUL.FTZ R35, R12.reuse, R10 ;  /* 0x0000000a0c237220 */ /* 0x040fe20000410000 */
[----:B------:R-:W-:Y:S01]  /*137d0*/  IMAD.U32 R32, R11, 0x10000, RZ ;  /* 0x000100000b207824 */ /* 0x000fe200078e00ff */
[----:B------:R-:W-:Y:S01]  /*137e0*/  SHF.L.U32 R0, R3, 0x10, RZ ;  /* 0x0000001003007819 */ /* 0x000fe200000006ff */
[----:B------:R-:W-:Y:S02]  /*137f0*/  IMAD.U32 R10, R21, 0x10000, RZ ;  /* 0x00010000150a7824 */ /* 0x000fe400078e00ff */
[----:B------:R-:W-:Y:S01]  /*13800*/  FFMA.FTZ R33, R12, R6, -R27 ;  /* 0x000000060c217223 */ /* 0x000fe2000001081b */
[----:B------:R-:W-:Y:S01]  /*13810*/  IMAD.U32 R4, R13, 0x10000, RZ ;  /* 0x000100000d047824 */ /* 0x000fe200078e00ff */
[----:B------:R-:W-:Y:S01]  /*13820*/  LOP3.LUT R9, R9, 0xffff0000, RZ, 0xc0, !PT ;  /* 0xffff000009097812 */ /* 0x000fe200078ec0ff */
[----:B------:R-:W-:Y:S01]  /*13830*/  FMUL.FTZ R27, R38, R30 ;  /* 0x0000001e261b7220 */ /* 0x000fe20000410000 */
[----:B------:R-:W-:Y:S01]  /*13840*/  LOP3.LUT R11, R11, 0xffff0000, RZ, 0xc0, !PT ;  /* 0xffff00000b0b7812 */ /* 0x000fe200078ec0ff */
[-C--:B------:R-:W-:Y:S01]  /*13850*/  FMUL.FTZ R37, R10, R32.reuse ;  /* 0x000000200a257220 */ /* 0x080fe20000410000 */
[----:B------:R-:W-:Y:S01]  /*13860*/  LOP3.LUT R15, R15, 0xffff0000, RZ, 0xc0, !PT ;  /* 0xffff00000f0f7812 */ /* 0x000fe200078ec0ff */
[----:B------:R-:W-:Y:S01]  /*13870*/  FMUL.FTZ R39, R4, R32 ;  /* 0x0000002004277220 */ /* 0x000fe20000410000 */
[----:B------:R-:W-:Y:S01]  /*13880*/  LOP3.LUT R21, R21, 0xffff0000, RZ, 0xc0, !PT ;  /* 0xffff000015157812 */ /* 0x000fe200078ec0ff */
[----:B------:R-:W-:Y:S01]  /*13890*/  FMUL.FTZ R31, R0, R30 ;  /* 0x0000001e001f7220 */ /* 0x000fe20000410000 */
[----:B------:R-:W-:Y:S01]  /*138a0*/  LOP3.LUT R3, R3, 0xffff0000, RZ, 0xc0, !PT ;  /* 0xffff000003037812 */ /* 0x000fe200078ec0ff */
[----:B------:R-:W-:Y:S01]  /*138b0*/  FFMA.FTZ R35, R40, R6, R35 ;  /* 0x0000000628237223 */ /* 0x000fe20000010023 */
[----:B------:R-:W-:Y:S01]  /*138c0*/  LOP3.LUT R13, R13, 0xffff0000, RZ, 0xc0, !PT ;  /* 0xffff00000d0d7812 */ /* 0x000fe200078ec0ff */
[----:B------:R-:W-:Y:S01]  /*138d0*/  FFMA.FTZ R27, R0, R26, -R27 ;  /* 0x0000001a001b7223 */ /* 0x000fe2000001081b */
[-C--:B------:R-:W-:Y:S01]  /*138e0*/  FFMA.FTZ R37, R4, R28.reuse, -R37 ;  /* 0x0000001c04257223 */ /* 0x080fe20000010825 */
[----:B------:R-:W-:Y:S01]  /*138f0*/  FFMA.FTZ R39, R10, R28, R39 ;  /* 0x0000001c0a277223 */ /* 0x000fe20000010027 */
[----:B------:R-:W-:Y:S01]  /*13900*/  FMUL.FTZ R0, R15, R9 ;  /* 0x000000090f007220 */ /* 0x000fe20000410000 */
[----:B------:R-:W-:Y:S01]  /*13910*/  FMUL.FTZ R6, R21, R11 ;  /* 0x0000000b15067220 */ /* 0x000fe20000410000 */
[----:B------:R-:W-:Y:S01]  /*13920*/  FMUL.FTZ R4, R3, R9 ;  /* 0x0000000903047220 */ /* 0x000fe20000410000 */
[----:B------:R-:W-:Y:S01]  /*13930*/  FMUL.FTZ R10, R13, R11 ;  /* 0x0000000b0d0a7220 */ /* 0x000fe20000410000 */
        /* <DEDUP_REMOVED lines=15> */
.L_x_605:
[----:B------:R-:W-:Y:S05]  /*13a30*/  BSYNC B0 ;  /* 0x0000000000007941 */ /* 0x000fea0003800000 */
.L_x_574:
[----:B------:R-:W-:Y:S01]  /*13a40*/  @!PT LDS RZ, [RZ] ;  /* 0x00000000fffff984 */ /* 0x000fe20000000800 */
[----:B------:R-:W-:Y:S01]  /*13a50*/  @!PT LDS RZ, [RZ] ;  /* 0x00000000fffff984 */ /* 0x000fe20000000800 */
[----:B------:R-:W-:Y:S01]  /*13a60*/  @!PT LDS RZ, [RZ] ;  /* 0x00000000fffff984 */ /* 0x000fe20000000800 */
[----:B------:R-:W-:Y:S01]  /*13a70*/  @!PT LDS RZ, [RZ] ;  /* 0x00000000fffff984 */ /* 0x000fe20000000800 */
[----:B------:R1:W-:Y:S06]  /*13a80*/  MEMBAR.ALL.CTA ;  /* 0x0000000000007992 */ /* 0x0003ec0000008000 */
[----:B-1----:R-:W1:Y:S01]  /*13a90*/  FENCE.VIEW.ASYNC.S ;  /* 0x00000000000073c6 */ /* 0x002e620000000000 */
[----:B------:R-:W-:Y:S05]  /*13aa0*/  WARPSYNC.ALL ;  /* 0x0000000000007948 */ /* 0x000fea0003800000 */
[----:B-1----:R-:W-:Y:S06]  /*13ab0*/  BAR.SYNC.DEFER_BLOCKING 0xd, 0x100 ;  /* 0x0344000000007b1d */ /* 0x002fec0000010000 */
.L_x_572:
[----:B------:R-:W-:-:S06]  /*13ac0*/  ULOP3.LUT UR4, UR60, 0x1, URZ, 0xfc, !UPT ;  /* 0x000000013c047892 */ /* 0x000fcc000f8efc3f */
[----:B01----:R-:W-:-:S05]  /*13ad0*/  IMAD.U32 R0, RZ, RZ, UR4 ;  /* 0x00000004ff007e24 */ /* 0x003fca000f8e00ff */
[----:B------:R-:W-:-:S13]  /*13ae0*/  ISETP.NE.AND P0, PT, R0, 0x3, PT ;  /* 0x000000030000780c */ /* 0x000fda0003f05270 */
[----:B------:R-:W-:Y:S05]  /*13af0*/  @!P0 BRA `(.L_x_631) ;  /* 0x0000000000048947 */ /* 0x000fea0003800000 */
[----:B------:R-:W-:Y:S01]  /*13b00*/  BPT.TRAP 0x1 ;  /* 0x000000040000795c */ /* 0x000fe20000300000 */
.L_x_631:
[----:B------:R-:W-:Y:S01]  /*13b10*/  IMAD R0, R226, 0x8, R23 ;  /* 0x00000008e2007824 */ /* 0x000fe200078e0217 */
[----:B------:R-:W-:-:S04]  /*13b20*/  SHF.L.U32 R3, R229, 0x1f, RZ ;  /* 0x0000001fe5037819 */ /* 0x000fc800000006ff */
[----:B------:R0:W1:Y:S01]  /*13b30*/  SYNCS.PHASECHK.TRANS64.TRYWAIT P1, [R0+URZ+0x38830], R3 ;  /* 0x03883003000075a7 */ /* 0x000062000802017f */
[----:B------:R-:W-:Y:S05]  /*13b40*/  @!P0 BRA `(.L_x_632) ;  /* 0x0000000000048947 */ /* 0x000fea0003800000 */
[----:B------:R-:W-:Y:S01]  /*13b50*/  BPT.TRAP 0x1 ;  /* 0x000000040000795c */ /* 0x000fe20000300000 */
.L_x_632:
[----:B------:R-:W-:Y:S01]  /*13b60*/  IMAD.MOV.U32 R151, RZ, RZ, RZ ;  /* 0x000000ffff977224 */ /* 0x000fe200078e00ff */
[----:B-1----:R-:W-:Y:S06]  /*13b70*/  @P1 BRA `(.L_x_633) ;  /* 0x0000000000081947 */ /* 0x002fec0003800000 */
[----:B------:R-:W1:Y:S02]  /*13b80*/  SYNCS.PHASECHK.TRANS64.TRYWAIT P1, [R0+URZ+0x38830], R3 ;  /* 0x03883003000075a7 */ /* 0x000e64000802017f */
[----:B-1----:R-:W-:Y:S05]  /*13b90*/  @!P1 BRA `(.L_x_634) ;  /* 0x0000017c00a89947 */ /* 0x002fea0003800000 */
.L_x_633:
[----:B------:R-:W-:Y:S05]  /*13ba0*/  WARPSYNC.ALL ;  /* 0x0000000000007948 */ /* 0x000fea0003800000 */
[----:B01----:R-:W-:Y:S01]  /*13bb0*/  VIADD R3, R23, 0x24400 ;  /* 0x0002440017037836 */ /* 0x003fe20000000000 */
[----:B------:R-:W-:Y:S01]  /*13bc0*/  R2UR UR20, R2 ;  /* 0x00000000021472ca */ /* 0x000fe200000e0000 */
[----:B--234-:R-:W-:Y:S01]  /*13bd0*/  IMAD.MOV.U32 R5, RZ, RZ, 0x40000040 ;  /* 0x40000040ff057424 */ /* 0x01cfe200078e00ff */
[----:B-----5:R-:W-:Y:S01]  /*13be0*/  WARPGROUP.ARRIVE ;  /* 0x00000000000079c5 */ /* 0x020fe20000000000 */
[----:B------:R-:W-:Y:S01]  /*13bf0*/  UMOV UR25, 0x40000040 ;  /* 0x4000004000197882 */ /* 0x000fe20000000000 */
[----:B------:R-:W-:Y:S01]  /*13c00*/  SHF.R.U32.HI R3, RZ, 0x4, R3 ;  /* 0x00000004ff037819 */ /* 0x000fe20000011603 */
[----:B------:R-:W-:Y:S01]  /*13c10*/  IMAD.MOV.U32 R7, RZ, RZ, 0x40000040 ;  /* 0x40000040ff077424 */ /* 0x000fe200078e00ff */
[----:B------:R-:W-:Y:S01]  /*13c20*/  R2UR UR27, R5 ;  /* 0x00000000051b72ca */ /* 0x000fe200000e0000 */
[----:B------:R-:W-:Y:S01]  /*13c30*/  UMOV UR17, UR25 ;  /* 0x0000001900117c82 */ /* 0x000fe20008000000 */
[----:B------:R-:W-:Y:S01]  /*13c40*/  LOP3.LUT R3, R3, 0x3fff, RZ, 0xc0, !PT ;  /* 0x00003fff03037812 */ /* 0x000fe200078ec0ff */
[----:B------:R-:W-:Y:S01]  /*13c50*/  UMOV UR5, UR17 ;  /* 0x0000001100057c82 */ /* 0x000fe20008000000 */
[----:B------:R-:W-:Y:S01]  /*13c60*/  R2UR UR7, R7 ;  /* 0x00000000070772ca */ /* 0x000fe200000e0000 */
[----:B------:R-:W-:Y:S01]  /*13c70*/  UMOV UR9, UR17 ;  /* 0x0000001100097c82 */ /* 0x000fe20008000000 */
[----:B------:R-:W-:Y:S01]  /*13c80*/  LOP3.LUT R4, R3, 0x10000, RZ, 0xfc, !PT ;  /* 0x0001000003047812 */ /* 0x000fe200078efcff */
[----:B------:R-:W-:Y:S01]  /*13c90*/  ULOP3.LUT UR20, UR20, 0x10000, URZ, 0xfc, !UPT ;  /* 0x0001000014147892 */ /* 0x000fe2000f8efc3f */
[----:B------:R-:W-:Y:S01]  /*13ca0*/  IMAD.MOV.U32 R3, RZ, RZ, 0x40000040 ;  /* 0x40000040ff037424 */ /* 0x000fe200078e00ff */
[----:B------:R-:W-:Y:S01]  /*13cb0*/  R2UR UR15, R7 ;  /* 0x00000000070f72ca */ /* 0x000fe200000e0000 */
[----:B------:R-:W-:Y:S01]  /*13cc0*/  UMOV UR13, UR17 ;  /* 0x00000011000d7c82 */ /* 0x000fe20008000000 */
[----:B------:R0:W-:Y:S01]  /*13cd0*/  STL [R1+0x50], R4 ;  /* 0x0000500401007387 */ /* 0x0001e20000100800 */
[----:B------:R-:W-:Y:S01]  /*13ce0*/  IMAD.U32 R11, RZ, RZ, UR25 ;  /* 0x00000019ff0b7e24 */ /* 0x000fe2000f8e00ff */
[C---:B------:R-:W-:Y:S01]  /*13cf0*/  R2UR UR11, R3.reuse ;  /* 0x00000000030b72ca */ /* 0x040fe200000e0000 */
[----:B------:R-:W-:Y:S01]  /*13d00*/  UMOV UR24, UR20 ;  /* 0x0000001400187c82 */ /* 0x000fe20008000000 */
[----:B------:R-:W-:Y:S01]  /*13d10*/  R2UR UR19, R3 ;  /* 0x00000000031372ca */ /* 0x000fe200000e0000 */
[----:B------:R-:W-:Y:S01]  /*13d20*/  UMOV UR16, UR24 ;  /* 0x0000001800107c82 */ /* 0x000fe20008000000 */
[----:B------:R-:W-:Y:S01]  /*13d30*/  IMAD.MOV.U32 R3, RZ, RZ, 0x40000040 ;  /* 0x40000040ff037424 */ /* 0x000fe200078e00ff */
[----:B------:R-:W-:Y:S01]  /*13d40*/  UMOV UR4, UR16 ;  /* 0x0000001000047c82 */ /* 0x000fe20008000000 */
[----:B------:R-:W-:Y:S01]  /*13d50*/  UMOV UR8, UR16 ;  /* 0x0000001000087c82 */ /* 0x000fe20008000000 */
[----:B------:R-:W-:Y:S01]  /*13d60*/  UMOV UR12, UR16 ;  /* 0x00000010000c7c82 */ /* 0x000fe20008000000 */
[----:B0-----:R-:W-:Y:S01]  /*13d70*/  IMAD R4, R226, 0xa00, R4 ;  /* 0x00000a00e2047824 */ /* 0x001fe200078e0204 */
[----:B------:R-:W-:Y:S01]  /*13d80*/  UIADD3 UR56, UR20, 0x804, URZ ;  /* 0x0000080414387890 */ /* 0x000fe2000fffe03f */
[----:B------:R-:W-:Y:S01]  /*13d90*/  IMAD.U32 R10, RZ, RZ, UR24 ;  /* 0x00000018ff0a7e24 */ /* 0x000fe2000f8e00ff */
[----:B------:R-:W-:Y:S01]  /*13da0*/  UMOV UR57, 0x40000040 ;  /* 0x4000004000397882 */ /* 0x000fe20000000000 */
[C---:B------:R-:W-:Y:S01]  /*13db0*/  VIADD R6, R4.reuse, 0x80 ;  /* 0x0000008004067836 */ /* 0x040fe20000000000 */
[C---:B------:R-:W-:Y:S01]  /*13dc0*/  R2UR UR26, R4.reuse ;  /* 0x00000000041a72ca */ /* 0x040fe200000e0000 */
[----:B------:R-:W-:Y:S01]  /*13dd0*/  VIADD R2, R4, 0x100 ;  /* 0x0000010004027836 */ /* 0x000fe20000000000 */
[----:B------:R0:W-:Y:S01]  /*13de0*/  STL.64 [R1+0x8], R10 ;  /* 0x0000080a01007387 */ /* 0x0001e20000100a00 */
[----:B------:R-:W-:Y:S01]  /*13df0*/  IMAD.MOV.U32 R7, RZ, RZ, 0x40000040 ;  /* 0x40000040ff077424 */ /* 0x000fe200078e00ff */
[----:B------:R-:W-:Y:S01]  /*13e00*/  R2UR UR6, R6 ;  /* 0x00000000060672ca */ /* 0x000fe200000e0000 */
[----:B------:R-:W-:Y:S01]  /*13e10*/  VIADD R6, R4, 0x180 ;  /* 0x0000018004067836 */ /* 0x000fe20000000000 */
[----:B------:R-:W-:Y:S01]  /*13e20*/  R2UR UR10, R2 ;  /* 0x00000000020a72ca */ /* 0x000fe200000e0000 */
[C---:B------:R-:W-:Y:S01]  /*13e30*/  VIADD R2, R4.reuse, 0x200 ;  /* 0x0000020004027836 */ /* 0x040fe20000000000 */
[----:B------:R-:W-:Y:S01]  /*13e40*/  UIADD3 UR52, UR20, 0x806, URZ ;  /* 0x0000080614347890 */ /* 0x000fe2000fffe03f */
[----:B------:R-:W-:Y:S01]  /*13e50*/  VIADD R8, R4, 0x102 ;  /* 0x0000010204087836 */ /* 0x000fe20000000000 */
[----:B------:R-:W-:Y:S01]  /*13e60*/  R2UR UR14, R6 ;  /* 0x00000000060e72ca */ /* 0x000fe200000e0000 */
[----:B------:R-:W-:Y:S01]  /*13e70*/  VIADD R6, R4, 0x82 ;  /* 0x0000008204067836 */ /* 0x000fe20000000000 */
[----:B------:R-:W-:Y:S01]  /*13e80*/  R2UR UR18, R2 ;  /* 0x00000000021272ca */ /* 0x000fe200000e0000 */
[----:B------:R-:W-:Y:S01]  /*13e90*/  HGMMA.64x16x16.F32.BF16 R56, gdesc[UR24], RZ, !UPT, gsb0 ;  /* 0x00200000183879f0 */ /* 0x000fe2000c0018ff */
[----:B------:R-:W-:Y:S01]  /*13ea0*/  VIADD R2, R4, 0x2 ;  /* 0x0000000204027836 */ /* 0x000fe20000000000 */
[----:B------:R-:W-:Y:S01]  /*13eb0*/  R2UR UR27, R3 ;  /* 0x00000000031b72ca */ /* 0x000fe200000e0000 */
[----:B------:R-:W-:Y:S01]  /*13ec0*/  UMOV UR25, 0x40000040 ;  /* 0x4000004000197882 */ /* 0x000fe20000000000 */
[----:B------:R-:W-:Y:S01]  /*13ed0*/  IMAD.MOV.U32 R9, RZ, RZ, 0x40000040 ;  /* 0x40000040ff097424 */ /* 0x000fe200078e00ff */
[----:B------:R-:W-:Y:S01]  /*13ee0*/  UMOV UR53, 0x40000040 ;  /* 0x4000004000357882 */ /* 0x000fe20000000000 */
[----:B------:R-:W-:Y:S01]  /*13ef0*/  R2UR UR26, R2 ;  /* 0x00000000021a72ca */ /* 0x000fe200000e0000 */
[----:B------:R-:W-:Y:S01]  /*13f00*/  VIADD R2, R4, 0x182 ;  /* 0x0000018204027836 */ /* 0x000fe20000000000 */
[----:B------:R-:W-:Y:S01]  /*13f10*/  UIADD3 UR48, UR20, 0xc00, URZ ;  /* 0x00000c0014307890 */ /* 0x000fe2000fffe03f */
[----:B------:R-:W-:Y:S01]  /*13f20*/  IMAD.MOV.U32 R3, RZ, RZ, 0x40000040 ;  /* 0x40000040ff037424 */ /* 0x000fe200078e00ff */
[----:B------:R-:W-:Y:S01]  /*13f30*/  UMOV UR49, 0x40000040 ;  /* 0x4000004000317882 */ /* 0x000fe20000000000 */
[----:B0-----:R-:W-:Y:S01]  /*13f40*/  IMAD.U32 R11, RZ, RZ, UR25 ;  /* 0x00000019ff0b7e24 */ /* 0x001fe2000f8e00ff */
[----:B------:R-:W-:Y:S01]  /*13f50*/  UIADD3 UR44, UR20, 0xc02, URZ ;  /* 0x00000c02142c7890 */ /* 0x000fe2000fffe03f */
[----:B------:R-:W-:Y:S01]  /*13f60*/  IMAD.MOV.U32 R5, RZ, RZ, 0x40000040 ;  /* 0x40000040ff057424 */ /* 0x000fe200078e00ff */
        /* <DEDUP_REMOVED lines=9> */
[----:B------:R-:W-:Y:S01]  /*14000*/  R2UR UR6, R6 ;  /* 0x00000000060672ca */ /* 0x000fe200000e0000 */
[----:B------:R-:W-:Y:S01]  /*14010*/  VIADD R6, R4, 0x202 ;  /* 0x0000020204067836 */ /* 0x000fe20000000000 */
[----:B------:R-:W-:Y:S01]  /*14020*/  R2UR UR7, R7 ;  /* 0x00000000070772ca */ /* 0x000fe200000e0000 */
[----:B------:R-:W-:-:S03]  /*14030*/  IMAD.MOV.U32 R7, RZ, RZ, 0x40000040 ;  /* 0x40000040ff077424 */ /* 0x000fc600078e00ff */
[----:B------:R-:W-:Y:S02]  /*14040*/  UMOV UR24, UR4 ;  /* 0x0000000400187c82 */ /* 0x000fe40008000000 */
[----:B------:R-:W-:-:S05]  /*14050*/  IMAD.U32 R10, RZ, RZ, UR24 ;  /* 0x00000018ff0a7e24 */ /* 0x000fca000f8e00ff */
[----:B------:R0:W-:Y:S01]  /*14060*/  STL.64 [R1], R10 ;  /* 0x0000000a01007387 */ /* 0x0001e20000100a00 */
[----:B------:R-:W-:Y:S02]  /*14070*/  WARPGROUP.DEPBAR.LE gsb0, 0x0 ;  /* 0x00008000000079c5 */ /* 0x000fe40000010000 */
[----:B------:R-:W-:-:S06]  /*14080*/  WARPGROUP.ARRIVE ;  /* 0x00000000000079c5 */ /* 0x000fcc0000000000 */
[----:B------:R-:W-:Y:S01]  /*14090*/  HGMMA.64x16x16.F32.BF16 R40, gdesc[UR8], RZ, !UPT, gsb0 ;  /* 0x00200000082879f0 */ /* 0x000fe2000c0018ff */
[----:B------:R-:W-:Y:S01]  /*140a0*/  R2UR UR10, R8 ;  /* 0x00000000080a72ca */ /* 0x000fe200000e0000 */
[----:B------:R-:W-:Y:S01]  /*140b0*/  VIADD R8, R4, 0x104 ;  /* 0x0000010404087836 */ /* 0x000fe20000000000 */
[----:B------:R-:W-:Y:S01]  /*140c0*/  R2UR UR11, R9 ;  /* 0x00000000090b72ca */ /* 0x000fe200000e0000 */
[----:B------:R-:W-:Y:S01]  /*140d0*/  IMAD.MOV.U32 R9, RZ, RZ, 0x40000040 ;  /* 0x40000040ff097424 */ /* 0x000fe200078e00ff */
        /* <DEDUP_REMOVED lines=10> */
[----:B------:R-:W-:Y:S01]  /*14180*/  UMOV UR16, UR24 ;  /* 0x0000001800107c82 */ /* 0x000fe20008000000 */
[----:B------:R-:W-:Y:S01]  /*14190*/  UMOV UR17, UR25 ;  /* 0x0000001900117c82 */ /* 0x000fe20008000000 */
[----:B------:R-:W-:Y:S01]  /*141a0*/  UMOV UR4, UR16 ;  /* 0x0000001000047c82 */ /* 0x000fe20008000000 */
[----:B------:R-:W-:Y:S01]  /*141b0*/  UMOV UR5, UR17 ;  /* 0x0000001100057c82 */ /* 0x000fe20008000000 */
[----:B------:R-:W-:Y:S01]  /*141c0*/  UMOV UR8, UR16 ;  /* 0x0000001000087c82 */ /* 0x000fe20008000000 */
[----:B------:R-:W-:Y:S01]  /*141d0*/  UMOV UR9, UR17 ;  /* 0x0000001100097c82 */ /* 0x000fe20008000000 */
[----:B------:R-:W-:Y:S01]  /*141e0*/  UMOV UR12, UR16 ;  /* 0x00000010000c7c82 */ /* 0x000fe20008000000 */
[----:B------:R-:W-:Y:S01]  /*141f0*/  UMOV UR13, UR17 ;  /* 0x00000011000d7c82 */ /* 0x000fe20008000000 */
[----:B------:R-:W-:Y:S01]  /*14200*/  R2UR UR18, R6 ;  /* 0x00000000061272ca */ /* 0x000fe200000e0000 */
[----:B------:R-:W-:Y:S01]  /*14210*/  VIADD R6, R4, 0x84 ;  /* 0x0000008404067836 */ /* 0x000fe20000000000 */
[----:B------:R-:W-:Y:S01]  /*14220*/  R2UR UR19, R7 ;  /* 0x00000000071372ca */ /* 0x000fe200000e0000 */
[----:B------:R-:W-:Y:S01]  /*14230*/  IMAD.MOV.U32 R7, RZ, RZ, 0x40000040 ;  /* 0x40000040ff077424 */ /* 0x000fe200078e00ff */
[----:B------:R-:W-:-:S02]  /*14240*/  WARPGROUP.DEPBAR.LE gsb0, 0x0 ;  /* 0x00008000000079c5 */ /* 0x000fc40000010000 */
[----:B------:R-:W-:-:S06]  /*14250*/  WARPGROUP.ARRIVE ;  /* 0x00000000000079c5 */ /* 0x000fcc0000000000 */
[----:B------:R-:W-:Y:S01]  /*14260*/  HGMMA.64x16x16.F32.BF16 R56, gdesc[UR24], R56, gsb0 ;  /* 0x00200000183879f0 */ /* 0x000fe20008001838 */
[----:B------:R-:W-:Y:S01]  /*14270*/  R2UR UR26, R2 ;  /* 0x00000000021a72ca */ /* 0x000fe200000e0000 */
[----:B------:R-:W-:Y:S01]  /*14280*/  UMOV UR25, 0x40000040 ;  /* 0x4000004000197882 */ /* 0x000fe20000000000 */
[----:B------:R-:W-:Y:S01]  /*14290*/  R2UR UR27, R3 ;  /* 0x00000000031b72ca */ /* 0x000fe200000e0000 */
[----:B------:R-:W-:Y:S02]  /*142a0*/  VIADD R2, R4, 0x184 ;  /* 0x0000018404027836 */ /* 0x000fe40000000000 */
[----:B------:R-:W-:Y:S02]  /*142b0*/  IMAD.MOV.U32 R3, RZ, RZ, 0x40000040 ;  /* 0x40000040ff037424 */ /* 0x000fe400078e00ff */
[----:B0-----:R-:W-:Y:S01]  /*142c0*/  IMAD.U32 R11, RZ, RZ, UR25 ;  /* 0x00000019ff0b7e24 */ /* 0x001fe2000f8e00ff */
[----:B------:R-:W-:Y:S02]  /*142d0*/  WARPGROUP.DEPBAR.LE gsb0, 0x0 ;  /* 0x00008000000079c5 */ /* 0x000fe40000010000 */
[----:B------:R-:W-:-:S06]  /*142e0*/  WARPGROUP.ARRIVE ;  /* 0x00000000000079c5 */ /* 0x000fcc0000000000 */
[----:B------:R-:W-:Y:S01]  /*142f0*/  HGMMA.64x16x16.F32.BF16 R48, gdesc[UR4], R48, gsb0 ;  /* 0x00200000043079f0 */ /* 0x000fe20008001830 */
[----:B------:R-:W-:Y:S01]  /*14300*/  UIADD3 UR4, UR20, 0x4, URZ ;  /* 0x0000000414047890 */ /* 0x000fe2000fffe03f */
[----:B------:R-:W-:Y:S01]  /*14310*/  R2UR UR6, R6 ;  /* 0x00000000060672ca */ /* 0x000fe200000e0000 */
[----:B------:R-:W-:Y:S01]  /*14320*/  VIADD R6, R4, 0x204 ;  /* 0x0000020404067836 */ /* 0x000fe20000000000 */
[----:B------:R-:W-:Y:S01]  /*14330*/  R2UR UR7, R7 ;  /* 0x00000000070772ca */ /* 0x000fe200000e0000 */
[----:B------:R-:W-:-:S03]  /*14340*/  IMAD.MOV.U32 R7, RZ, RZ, 0x40000040 ;  /* 0x40000040ff077424 */ /* 0x000fc600078e00ff */
[----:B------:R-:W-:Y:S02]  /*14350*/  UMOV UR24, UR4 ;  /* 0x0000000400187c82 */ /* 0x000fe40008000000 */
[----:B------:R-:W-:-:S05]  /*14360*/  IMAD.U32 R10, RZ, RZ, UR24 ;  /* 0x00000018ff0a7e24 */ /* 0x000fca000f8e00ff */
[----:B------:R0:W-:Y:S01]  /*14370*/  STL.64 [R1+0x48], R10 ;  /* 0x0000480a01007387 */ /* 0x0001e20000100a00 */
[----:B------:R-:W-:Y:S02]  /*14380*/  WARPGROUP.DEPBAR.LE gsb0, 0x0 ;  /* 0x00008000000079c5 */ /* 0x000fe40000010000 */
[----:B------:R-:W-:-:S06]  /*14390*/  WARPGROUP.ARRIVE ;  /* 0x00000000000079c5 */ /* 0x000fcc0000000000 */
[----:B------:R-:W-:Y:S01]  /*143a0*/  HGMMA.64x16x16.F32.BF16 R40, gdesc[UR8], R40, gsb0 ;  /* 0x00200000082879f0 */ /* 0x000fe20008001828 */
[----:B------:R-:W-:Y:S01]  /*143b0*/  R2UR UR10, R8 ;  /* 0x00000000080a72ca */ /* 0x000fe200000e0000 */
[----:B------:R-:W-:Y:S01]  /*143c0*/  VIADD R8, R4, 0x106 ;  /* 0x0000010604087836 */ /* 0x000fe20000000000 */
[----:B------:R-:W-:Y:S01]  /*143d0*/  R2UR UR11, R9 ;  /* 0x00000000090b72ca */ /* 0x000fe200000e0000 */
[----:B------:R-:W-:Y:S01]  /*143e0*/  IMAD.MOV.U32 R9, RZ, RZ, 0x40000040 ;  /* 0x40000040ff097424 */ /* 0x000fe200078e00ff */
        /* <DEDUP_REMOVED lines=18> */
[----:B------:R-:W-:Y:S02]  /*14510*/  R2UR UR18, R6 ;  /* 0x00000000061272ca */ /* 0x000fe400000e0000 */
[----:B------:R-:W-:Y:S01]  /*14520*/  R2UR UR19, R7 ;  /* 0x00000000071372ca */ /* 0x000fe200000e0000 */
[----:B------:R-:W-:Y:S01]  /*14530*/  IMAD.MOV.U32 R7, RZ, RZ, 0x40000040 ;  /* 0x40000040ff077424 */ /* 0x000fe200078e00ff */
[----:B------:R-:W-:Y:S01]  /*14540*/  IADD3 R6, R4, 0x86, RZ ;  /* 0x0000008604067810 */ /* 0x000fe20007ffe0ff */
        /* <DEDUP_REMOVED lines=160> */
[----:B------:R-:W-:Y:S02]  /*14f50*/  R2UR UR6, R6 ;  /* 0x00000000060672ca */ /* 0x000fe400000e0000 */
[----:B------:R-:W-:Y:S01]  /*14f60*/  R2UR UR7, R7 ;  /* 0x00000000070772ca */ /* 0x000fe200000e0000 */
[----:B------:R-:W-:Y:S01]  /*14f70*/  IMAD.MOV.U32 R7, RZ, RZ, 0x40000040 ;  /* 0x40000040ff077424 */ /* 0x000fe200078e00ff */
[----:B------:R-:W-:Y:S02]  /*14f80*/  IADD3 R6, R4, 0x484, RZ ;  /* 0x0000048404067810 */ /* 0x000fe40007ffe0ff */
        /* <DEDUP_REMOVED lines=163> */
[----:B------:R-:W-:-:S03]  /*159c0*/  IMAD.MOV.U32 R3, RZ, RZ, 0x40000040 ;  /* 0x40000040ff037424 */ /* 0x000fc600078e00ff */
        /* <DEDUP_REMOVED lines=21> */
[----:B------:R-:W-:Y:S03]  /*15b20*/  HGMMA.64x16x16.F32.BF16 R56, gdesc[UR24], R56, gsb0 ;  /* 0x00200000183879f0 */ /* 0x000fe60008001838 */
[----:B------:R-:W-:Y:S02]  /*15b30*/  WARPGROUP.DEPBAR.LE gsb0, 0x0 ;  /* 0x00008000000079c5 */ /* 0x000fe40000010000 */
[----:B------:R-:W-:-:S06]  /*15b40*/  WARPGROUP.ARRIVE ;  /* 0x00000000000079c5 */ /* 0x000fcc0000000000 */
[----:B------:R-:W-:Y:S01]  /*15b50*/  HGMMA.64x16x16.F32.BF16 R48, gdesc[UR4], R48, gsb0 ;  /* 0x00200000043079f0 */ /* 0x000fe20008001830 */
[----:B------:R-:W-:Y:S01]  /*15b60*/  R2UR UR6, R8 ;  /* 0x00000000080672ca */ /* 0x000fe200000e0000 */
[----:B------:R-:W-:Y:S01]  /*15b70*/  UMOV UR4, UR56 ;  /* 0x0000003800047c82 */ /* 0x000fe20008000000 */
[----:B------:R-:W-:Y:S01]  /*15b80*/  R2UR UR7, R9 ;  /* 0x00000000090772ca */ /* 0x000fe200000e0000 */
[----:B------:R-:W-:Y:S01]  /*15b90*/  UMOV UR5, UR57 ;  /* 0x0000003900057c82 */ /* 0x000fe20008000000 */
[----:B------:R-:W-:Y:S02]  /*15ba0*/  VIADD R8, R4, 0x606 ;  /* 0x0000060604087836 */ /* 0x000fe40000000000 */
[----:B------:R-:W-:Y:S01]  /*15bb0*/  IMAD.MOV.U32 R9, RZ, RZ, 0x40000040 ;  /* 0x40000040ff097424 */ /* 0x000fe200078e00ff */
        /* <DEDUP_REMOVED lines=145> */
[----:B------:R-:W-:Y:S01]  /*164d0*/  VIADD R2, R4, 0x784 ;  /* 0x0000078404027836 */ /* 0x000fe20000000000 */
[----:B------:R-:W-:-:S04]  /*164e0*/  MOV R3, 0x40000040 ;  /* 0x4000004000037802 */ /* 0x000fc80000000f00 */
        /* <DEDUP_REMOVED lines=54> */
[C---:B------:R-:W-:Y:S02]  /*16850*/  VIADD R6, R4.reuse, 0x806 ;  /* 0x0000080604067836 */ /* 0x040fe40000000000 */
[----:B------:R-:W-:Y:S02]  /*16860*/  IMAD.MOV.U32 R7, RZ, RZ, 0x40000040 ;  /* 0x40000040ff077424 */ /* 0x000fe400078e00ff */
[----:B------:R-:W-:Y:S01]  /*16870*/  VIADD R4, R4, 0x986 ;  /* 0x0000098604047836 */ /* 0x000fe20000000000 */
        /* <DEDUP_REMOVED lines=33> */
[----:B------:R-:W-:Y:S03]  /*16a90*/  HGMMA.64x16x16.F32.BF16 R56, gdesc[UR36], R56, gsb0 ;  /* 0x00200000243879f0 */ /* 0x000fe60008001838 */
        /* <DEDUP_REMOVED lines=13> */
[----:B0-----:R-:W-:Y:S05]  /*16b70*/  @!P0 BRA `(.L_x_635) ;  /* 0x0000000000048947 */ /* 0x001fea0003800000 */
[----:B------:R-:W-:Y:S01]  /*16b80*/  BPT.TRAP 0x1 ;  /* 0x000000040000795c */ /* 0x000fe20000300000 */
.L_x_635:
[----:B------:R-:W2:Y:S01]  /*16b90*/  LDL R2, [R1+0x8c] ;  /* 0x00008c0001027983 */ /* 0x000ea20000100800 */
[----:B------:R-:W-:Y:S01]  /*16ba0*/  ULDC UR4, c[0x0][0x988] ;  /* 0x0002620000047ab9 */ /* 0x000fe20000000800 */
[----:B------:R-:W-:Y:S02]  /*16bb0*/  P2R R9, PR, RZ, 0x1 ;  /* 0x00000001ff097803 */ /* 0x000fe40000000000 */
[----:B------:R-:W3:Y:S01]  /*16bc0*/  LDL R65, [R1+0x64] ;  /* 0x0000640001417983 */ /* 0x000ee20000100800 */
[----:B------:R-:W-:Y:S01]  /*16bd0*/  VIADD R0, R0, 0x38840 ;  /* 0x0003884000007836 */ /* 0x000fe20000000000 */
[----:B------:R-:W-:Y:S01]  /*16be0*/  ULDC UR38, c[0x0][0x988] ;  /* 0x0002620000267ab9 */ /* 0x000fe20000000800 */
[----:B--2---:R-:W-:-:S05]  /*16bf0*/  IADD3 R133, R133, 0x50, -R2 ;  /* 0x0000005085857810 */ /* 0x004fca0007ffe802 */
[----:B------:R-:W-:-:S05]  /*16c00*/  IMAD R133, R112, -0x50, R133 ;  /* 0xffffffb070857824 */ /* 0x000fca00078e0285 */
[C---:B------:R-:W-:Y:S02]  /*16c10*/  ISETP.GT.AND P2, PT, R133.reuse, RZ, PT ;  /* 0x000000ff8500720c */ /* 0x040fe40003f44270 */
[C---:B------:R-:W-:Y:S02]  /*16c20*/  ISETP.GT.AND P1, PT, R133.reuse, 0x1, PT ;  /* 0x000000018500780c */ /* 0x040fe40003f24270 */
[----:B------:R-:W-:Y:S02]  /*16c30*/  FSEL R7, R56, -INF , P2 ;  /* 0xff80000038077808 */ /* 0x000fe40001000000 */
[----:B------:R-:W-:Y:S02]  /*16c40*/  ISETP.GT.AND P6, PT, R133, 0x8, PT ;  /* 0x000000088500780c */ /* 0x000fe40003fc4270 */
[----:B------:R-:W-:Y:S02]  /*16c50*/  FSEL R56, R57, -INF , P1 ;  /* 0xff80000039387808 */ /* 0x000fe40000800000 */
[----:B------:R-:W-:-:S02]  /*16c60*/  ISETP.GT.AND P5, PT, R133, 0x9, PT ;  /* 0x000000098500780c */ /* 0x000fc40003fa4270 */
[----:B------:R-:W-:Y:S02]  /*16c70*/  FSEL R60, R60, -INF , P6 ;  /* 0xff8000003c3c7808 */ /* 0x000fe40003000000 */
[----:B------:R-:W-:Y:S02]  /*16c80*/  FMNMX.FTZ R3, R7, R56, !PT ;  /* 0x0000003807037209 */ /* 0x000fe40007810000 */
[----:B------:R-:W-:Y:S02]  /*16c90*/  ISETP.GT.AND P4, PT, R133, 0x10, PT ;  /* 0x000000108500780c */ /* 0x000fe40003f84270 */
[----:B------:R-:W-:Y:S02]  /*16ca0*/  FSEL R20, R61, -INF , P5 ;  /* 0xff8000003d147808 */ /* 0x000fe40002800000 */
[----:B------:R-:W-:Y:S02]  /*16cb0*/  FMNMX.FTZ R3, R60, R3, !PT ;  /* 0x000000033c037209 */ /* 0x000fe40007810000 */
        /* <DEDUP_REMOVED lines=8> */
[C---:B------:R-:W-:Y:S02]  /*16d40*/  ISETP.GT.AND P1, PT, R133.reuse, 0x19, PT ;  /* 0x000000198500780c */ /* 0x040fe40003f24270 */
        /* <DEDUP_REMOVED lines=51> */
[----:B------:R-:W-:-:S04]  /*17080*/  FMNMX.FTZ R3, R28, R3, !PT ;  /* 0x000000031c037209 */ /* 0x000fc80007810000 */
[----:B------:R-:W-:-:S05]  /*17090*/  FMNMX.FTZ R13, R76, R3, !PT ;  /* 0x000000034c0d7209 */ /* 0x000fca0007810000 */
[----:B------:R-:W0:Y:S02]  /*170a0*/  SHFL.BFLY PT, R78, R13, 0x2, 0x1f ;  /* 0x0c401f000d4e7f89 */ /* 0x000e2400000e0000 */
[----:B0-----:R-:W-:-:S05]  /*170b0*/  FMNMX.FTZ R78, R13, R78, !PT ;  /* 0x0000004e0d4e7209 */ /* 0x001fca0007810000 */
[----:B------:R-:W0:Y:S01]  /*170c0*/  SHFL.BFLY PT, R5, R78, 0x1, 0x1f ;  /* 0x0c201f004e057f89 */ /* 0x000e2200000e0000 */
[----:B------:R-:W-:Y:S01]  /*170d0*/  IMAD.U32 R3, RZ, RZ, UR4 ;  /* 0x00000004ff037e24 */ /* 0x000fe2000f8e00ff */
[----:B0-----:R-:W-:-:S04]  /*170e0*/  FMNMX.FTZ R5, R78, R5, !PT ;  /* 0x000000054e057209 */ /* 0x001fc80007810000 */
[C---:B------:R-:W-:Y:S01]  /*170f0*/  FSETP.NEU.FTZ.AND P0, PT, R5.reuse, -INF , PT ;  /* 0xff8000000500780b */ /* 0x040fe20003f1d000 */
[----:B------:R-:W-:-:S05]  /*17100*/  FMUL.FTZ R11, R5, R3 ;  /* 0x00000003050b7220 */ /* 0x000fca0000410000 */
[----:B------:R-:W-:Y:S02]  /*17110*/  FSEL R11, R11, RZ, P0 ;  /* 0x000000ff0b0b7208 */ /* 0x000fe40000000000 */
[----:B------:R-:W-:Y:S02]  /*17120*/  ISETP.NE.AND P0, PT, R9, RZ, PT ;  /* 0x000000ff0900720c */ /* 0x000fe40003f05270 */
        /* <DEDUP_REMOVED lines=11> */
[----:B------:R-:W-:Y:S02]  /*171e0*/  FMNMX.FTZ R9, R34, R9, !PT ;  /* 0x0000000922097209 */ /* 0x000fe40007810000 */
[----:B------:R-:W-:Y:S02]  /*171f0*/  FSEL R38, R38, -INF , P6 ;  /* 0xff80000026267808 */ /* 0x000fe40003000000 */
[----:B------:R-:W-:Y:S01]  /*17200*/  FMNMX.FTZ R13, R14, R9, !PT ;  /* 0x000000090e0d7209 */ /* 0x000fe20007810000 */
[----:B------:R-:W-:Y:S01]  /*17210*/  FFMA.FTZ R21, R20, R3, -R11 ;  /* 0x0000000314157223 */ /* 0x000fe2000001080b */
[----:B------:R-:W-:Y:S02]  /*17220*/  FSEL R20, R39, -INF , P5 ;  /* 0xff80000027147808 */ /* 0x000fe40002800000 */
[----:B------:R-:W-:Y:S02]  /*17230*/  FMNMX.FTZ R13, R38, R13, !PT ;  /* 0x0000000d260d7209 */ /* 0x000fe40007810000 */
[----:B------:R-:W-:-:S02]  /*17240*/  FSEL R26, R26, -INF , P4 ;  /* 0xff8000001a1a7808 */ /* 0x000fc40002000000 */
[----:B------:R-:W-:Y:S01]  /*17250*/  FMNMX.FTZ R13, R20, R13, !PT ;  /* 0x0000000d140d7209 */ /* 0x000fe20007810000 */
[--C-:B------:R-:W-:Y:S01]  /*17260*/  FFMA.FTZ R204, R48, R3, -R11.reuse ;  /* 0x0000000330cc7223 */ /* 0x100fe2000001080b */
[----:B------:R-:W-:Y:S02]  /*17270*/  FSEL R48, R27, -INF , P3 ;  /* 0xff8000001b307808 */ /* 0x000fe40001800000 */
[----:B------:R-:W-:Y:S02]  /*17280*/  FMNMX.FTZ R13, R26, R13, !PT ;  /* 0x0000000d1a0d7209 */ /* 0x000fe40007810000 */
[----:B------:R-:W-:Y:S02]  /*17290*/  FSEL R30, R30, -INF , P2 ;  /* 0xff8000001e1e7808 */ /* 0x000fe40001000000 */
[----:B------:R-:W-:Y:S01]  /*172a0*/  FMNMX.FTZ R15, R48, R13, !PT ;  /* 0x0000000d300f7209 */ /* 0x000fe20007810000 */
[-CC-:B------:R-:W-:Y:S01]  /*172b0*/  FFMA.FTZ R208, R7, R3.reuse, -R11.reuse ;  /* 0x0000000307d07223 */ /* 0x180fe2000001080b */
[----:B------:R-:W-:Y:S01]  /*172c0*/  FFMA.FTZ R7, R56, R3, -R11 ;  /* 0x0000000338077223 */ /* 0x000fe2000001080b */
[----:B------:R-:W-:-:S02]  /*172d0*/  FSEL R56, R31, -INF , P1 ;  /* 0xff8000001f387808 */ /* 0x000fc40000800000 */
[----:B------:R-:W-:Y:S01]  /*172e0*/  FMNMX.FTZ R15, R30, R15, !PT ;  /* 0x0000000f1e0f7209 */ /* 0x000fe20007810000 */
[----:B------:R-:W-:-:S03]  /*172f0*/  FFMA.FTZ R25, R4, R3, -R11 ;  /* 0x0000000304197223 */ /* 0x000fc6000001080b */
[----:B------:R-:W-:-:S05]  /*17300*/  FMNMX.FTZ R4, R56, R15, !PT ;  /* 0x0000000f38047209 */ /* 0x000fca0007810000 */
[----:B------:R-:W0:Y:S02]  /*17310*/  SHFL.BFLY PT, R27, R4, 0x2, 0x1f ;  /* 0x0c401f00041b7f89 */ /* 0x000e2400000e0000 */
[----:B0-----:R-:W-:-:S05]  /*17320*/  FMNMX.FTZ R31, R4, R27, !PT ;  /* 0x0000001b041f7209 */ /* 0x001fca0007810000 */
[----:B------:R-:W0:Y:S02]  /*17330*/  SHFL.BFLY PT, R4, R31, 0x1, 0x1f ;  /* 0x0c201f001f047f89 */ /* 0x000e2400000e0000 */
[----:B0-----:R-:W-:-:S04]  /*17340*/  FMNMX.FTZ R4, R31, R4, !PT ;  /* 0x000000041f047209 */ /* 0x001fc80007810000 */
[C---:B------:R-:W-:Y:S01]  /*17350*/  FSETP.NEU.FTZ.AND P1, PT, R4.reuse, -INF , PT ;  /* 0xff8000000400780b */ /* 0x040fe20003f3d000 */
[----:B------:R-:W-:-:S05]  /*17360*/  FMUL.FTZ R33, R4, R3 ;  /* 0x0000000304217220 */ /* 0x000fca0000410000 */
[----:B------:R-:W-:-:S05]  /*17370*/  FSEL R33, R33, RZ, P1 ;  /* 0x000000ff21217208 */ /* 0x000fca0000800000 */
[-C--:B------:R-:W-:Y:S02]  /*17380*/  FFMA.FTZ R197, R34, R3.reuse, -R33 ;  /* 0x0000000322c57223 */ /* 0x080fe40000010821 */
[----:B------:R-:W2:Y:S01]  /*17390*/  LDL R34, [R1+0x60] ;  /* 0x0000600001227983 */ /* 0x000ea20000100800 */
[-CC-:B------:R-:W-:Y:S01]  /*173a0*/  FFMA.FTZ R210, R60, R3.reuse, -R11.reuse ;  /* 0x000000033cd27223 */ /* 0x180fe2000001080b */
[----:B------:R-:W-:Y:S01]  /*173b0*/  MUFU.EX2 R208, R208 ;  /* 0x000000d000d07308 */ /* 0x000fe20000000800 */
[-C--:B------:R-:W-:Y:S01]  /*173c0*/  FFMA.FTZ R192, R24, R3.reuse, -R11 ;  /* 0x0000000318c07223 */ /* 0x080fe2000001080b */
[-CC-:B------:R-:W-:Y:S01]  /*173d0*/  FFMA.FTZ R209, R58, R3.reuse, -R33.reuse ;  /* 0x000000033ad17223 */ /* 0x180fe20000010821 */
[----:B------:R-:W-:-:S05]  /*173e0*/  FFMA.FTZ R24, R59, R3, -R33 ;  /* 0x000000033b187223 */ /* 0x000fca0000010821 */
[----:B------:R-:W0:Y:S01]  /*173f0*/  MUFU.EX2 R7, R7 ;  /* 0x0000000700077308 */ /* 0x000e220000000800 */
[----:B------:R-:W-:-:S07]  /*17400*/  FFMA.FTZ R211, R62, R3, -R33 ;  /* 0x000000033ed37223 */ /* 0x000fce0000010821 */
[----:B------:R-:W1:Y:S01]  /*17410*/  MUFU.EX2 R210, R210 ;  /* 0x000000d200d27308 */ /* 0x000e620000000800 */
[----:B------:R-:W-:-:S07]  /*17420*/  FFMA.FTZ R2, R2, R3, -R33 ;  /* 0x0000000302027223 */ /* 0x000fce0000010821 */
[----:B------:R-:W4:Y:S01]  /*17430*/  MUFU.EX2 R9, R21 ;  /* 0x0000001500097308 */ /* 0x000f220000000800 */
[----:B------:R-:W-:-:S07]  /*17440*/  FFMA.FTZ R205, R50, R3, -R33 ;  /* 0x0000000332cd7223 */ /* 0x000fce0000010821 */
[----:B------:R-:W-:Y:S08]  /*17450*/  MUFU.EX2 R209, R209 ;  /* 0x000000d100d17308 */ /* 0x000ff00000000800 */
[----:B------:R-:W5:Y:S01]  /*17460*/  MUFU.EX2 R24, R24 ;  /* 0x0000001800187308 */ /* 0x000f620000000800 */
[----:B0-----:R-:W-:-:S07]  /*17470*/  FADD.FTZ R35, R208, R7 ;  /* 0x00000007d0237221 */ /* 0x001fce0000010000 */
[----:B------:R-:W0:Y:S01]  /*17480*/  MUFU.EX2 R204, R204 ;  /* 0x000000cc00cc7308 */ /* 0x000e220000000800 */
[----:B------:R-:W-:-:S07]  /*17490*/  FFMA.FTZ R6, R6, R3, -R33 ;  /* 0x0000000306067223 */ /* 0x000fce0000010821 */
[----:B------:R-:W3:Y:S01]  /*174a0*/  MUFU.EX2 R211, R211 ;  /* 0x000000d300d37308 */ /* 0x000ee20000000800 */
[----:B------:R-:W-:Y:S01]  /*174b0*/  FFMA.FTZ R194, R28, R3, -R11 ;  /* 0x000000031cc27223 */ /* 0x000fe2000001080b */
[----:B-1----:R-:W-:-:S06]  /*174c0*/  FADD.FTZ R28, R210, R35 ;  /* 0x00000023d21c7221 */ /* 0x002fcc0000010000 */
[----:B------:R-:W1:Y:S01]  /*174d0*/  MUFU.EX2 R2, R2 ;  /* 0x0000000200027308 */ /* 0x000e620000000800 */
[-C--:B------:R-:W-:Y:S01]  /*174e0*/  FFMA.FTZ R207, R54, R3.reuse, -R33 ;  /* 0x0000000336cf7223 */ /* 0x080fe20000010821 */
[----:B------:R-:W-:Y:S01]  /*174f0*/  FFMA.FTZ R206, R52, R3, -R11 ;  /* 0x0000000334ce7223 */ /* 0x000fe2000001080b */
[----:B----4-:R-:W-:-:S05]  /*17500*/  FADD.FTZ R35, R9, R28 ;  /* 0x0000001c09237221 */ /* 0x010fca0000010000 */
[----:B------:R-:W4:Y:S01]  /*17510*/  MUFU.EX2 R205, R205 ;  /* 0x000000cd00cd7308 */ /* 0x000f220000000800 */
[----:B-----5:R-:W-:Y:S01]  /*17520*/  FADD.FTZ R28, R209, R24 ;  /* 0x00000018d11c7221 */ /* 0x020fe20000010000 */
[-C--:B------:R-:W-:Y:S01]  /*17530*/  FFMA.FTZ R8, R8, R3.reuse, -R33 ;  /* 0x0000000308087223 */ /* 0x080fe20000010821 */
[-CC-:B------:R-:W-:Y:S01]  /*17540*/  FFMA.FTZ R15, R64, R3.reuse, -R11.reuse ;  /* 0x00000003400f7223 */ /* 0x180fe2000001080b */
[----:B------:R-:W-:-:S04]  /*17550*/  FFMA.FTZ R196, R32, R3, -R11 ;  /* 0x0000000320c47223 */ /* 0x000fc8000001080b */
[----:B------:R-:W5:Y:S01]  /*17560*/  MUFU.EX2 R6, R6 ;  /* 0x0000000600067308 */ /* 0x000f620000000800 */
[----:B0-----:R-:W-:Y:S01]  /*17570*/  FADD.FTZ R32, R204, R35 ;  /* 0x00000023cc207221 */ /* 0x001fe20000010000 */
[----:B---3--:R-:W-:Y:S01]  /*17580*/  FADD.FTZ R35, R211, R28 ;  /* 0x0000001cd3237221 */ /* 0x008fe20000010000 */
[----:B------:R-:W-:-:S05]  /*17590*/  FFMA.FTZ R201, R42, R3, -R33 ;  /* 0x000000032ac97223 */ /* 0x000fca0000010821 */
[----:B------:R-:W0:Y:S01]  /*175a0*/  MUFU.EX2 R13, R25 ;  /* 0x00000019000d7308 */ /* 0x000e220000000800 */
[----:B------:R-:W-:Y:S01]  /*175b0*/  FFMA.FTZ R200, R40, R3, -R11 ;  /* 0x0000000328c87223 */ /* 0x000fe2000001080b */
[----:B-1----:R-:W-:-:S06]  /*175c0*/  FADD.FTZ R28, R2, R35 ;  /* 0x00000023021c7221 */ /* 0x002fcc0000010000 */
[----:B------:R-:W1:Y:S01]  /*175d0*/  MUFU.EX2 R207, R207 ;  /* 0x000000cf00cf7308 */ /* 0x000e620000000800 */
[-C--:B------:R-:W-:Y:S01]  /*175e0*/  FFMA.FTZ R10, R10, R3.reuse, -R33 ;  /* 0x000000030a0a7223 */ /* 0x080fe20000010821 */
[----:B------:R-:W-:-:S06]  /*175f0*/  FFMA.FTZ R21, R66, R3, -R11 ;  /* 0x0000000342157223 */ /* 0x000fcc000001080b */
[----:B------:R-:W3:Y:S01]  /*17600*/  MUFU.EX2 R206, R206 ;  /* 0x000000ce00ce7308 */ /* 0x000ee20000000800 */
[----:B----4-:R-:W-:Y:S01]  /*17610*/  FADD.FTZ R35, R205, R28 ;  /* 0x0000001ccd237221 */ /* 0x010fe20000010000 */
[----:B------:R-:W-:-:S06]  /*17620*/  FFMA.FTZ R203, R46, R3, -R33 ;  /* 0x000000032ecb7223 */ /* 0x000fcc0000010821 */
[----:B------:R-:W4:Y:S01]  /*17630*/  MUFU.EX2 R8, R8 ;  /* 0x0000000800087308 */ /* 0x000f220000000800 */
[----:B------:R-:W-:-:S07]  /*17640*/  FFMA.FTZ R202, R44, R3, -R11 ;  /* 0x000000032cca7223 */ /* 0x000fce000001080b */
[----:B------:R-:W4:Y:S01]  /*17650*/  MUFU.EX2 R15, R15 ;  /* 0x0000000f000f7308 */ /* 0x000f220000000800 */
[----:B-----5:R-:W-:Y:S01]  /*17660*/  FADD.FTZ R28, R6, R35 ;  /* 0x00000023061c7221 */ /* 0x020fe20000010000 */
[----:B------:R-:W-:-:S06]  /*17670*/  FFMA.FTZ R12, R12, R3, -R33 ;  /* 0x000000030c0c7223 */ /* 0x000fcc0000010821 */
[----:B------:R-:W5:Y:S01]  /*17680*/  MUFU.EX2 R201, R201 ;  /* 0x000000c900c97308 */ /* 0x000f620000000800 */
[----:B0-----:R-:W-:Y:S01]  /*17690*/  FADD.FTZ R37, R13, R32 ;  /* 0x000000200d257221 */ /* 0x001fe20000010000 */
[----:B------:R-:W-:-:S06]  /*176a0*/  FFMA.FTZ R25, R68, R3, -R11 ;  /* 0x0000000344197223 */ /* 0x000fcc000001080b */
[----:B------:R-:W0:Y:S01]  /*176b0*/  MUFU.EX2 R200, R200 ;  /* 0x000000c800c87308 */ /* 0x000e220000000800 */
[----:B------:R-:W-:Y:S01]  /*176c0*/  PRMT R0, R65, 0x654, R0 ;  /* 0x0000065441007816 */ /* 0x000fe20000000000 */
[----:B-1----:R-:W-:-:S06]  /*176d0*/  FADD.FTZ R35, R207, R28 ;  /* 0x0000001ccf237221 */ /* 0x002fcc0000010000 */
[----:B------:R-:W1:Y:S01]  /*176e0*/  MUFU.EX2 R10, R10 ;  /* 0x0000000a000a7308 */ /* 0x000e620000000800 */
[----:B---3--:R-:W-:Y:S01]  /*176f0*/  FADD.FTZ R32, R206, R37 ;  /* 0x00000025ce207221 */ /* 0x008fe20000010000 */
[----:B------:R4:W-:Y:S06]  /*17700*/  SYNCS.ARRIVE.TRANS64.RED.A1T0 RZ, [R0+URZ], RZ ;  /* 0x000000ff00ff79a7 */ /* 0x0009ec000810043f */
[----:B------:R-:W3:Y:S01]  /*17710*/  MUFU.EX2 R21, R21 ;  /* 0x0000001500157308 */ /* 0x000ee20000000800 */
[----:B------:R-:W-:Y:S01]  /*17720*/  FFMA.FTZ R14, R14, R3, -R33 ;  /* 0x000000030e0e7223 */ /* 0x000fe20000010821 */
[----:B----4-:R-:W-:-:S06]  /*17730*/  FADD.FTZ R0, R8, R35 ;  /* 0x0000002308007221 */ /* 0x010fcc0000010000 */
[----:B------:R-:W4:Y:S01]  /*17740*/  MUFU.EX2 R203, R203 ;  /* 0x000000cb00cb7308 */ /* 0x000f220000000800 */
[----:B------:R-:W-:Y:S01]  /*17750*/  FADD.FTZ R37, R15, R32 ;  /* 0x000000200f257221 */ /* 0x000fe20000010000 */
[----:B------:R-:W-:-:S06]  /*17760*/  FFMA.FTZ R27, R70, R3, -R11 ;  /* 0x00000003461b7223 */ /* 0x000fcc000001080b */
[----:B------:R-:W4:Y:S01]  /*17770*/  MUFU.EX2 R202, R202 ;  /* 0x000000ca00ca7308 */ /* 0x000f220000000800 */
[----:B-----5:R-:W-:Y:S01]  /*17780*/  FADD.FTZ R35, R201, R0 ;  /* 0x00000000c9237221 */ /* 0x020fe20000010000 */
[----:B------:R-:W-:-:S06]  /*17790*/  FFMA.FTZ R199, R38, R3, -R33 ;  /* 0x0000000326c77223 */ /* 0x000fcc0000010821 */
[----:B------:R-:W5:Y:S01]  /*177a0*/  MUFU.EX2 R12, R12 ;  /* 0x0000000c000c7308 */ /* 0x000f620000000800 */
[----:B0-----:R-:W-:Y:S01]  /*177b0*/  FADD.FTZ R32, R200, R37 ;  /* 0x00000025c8207221 */ /* 0x001fe20000010000 */
[----:B------:R-:W-:-:S06]  /*177c0*/  FFMA.FTZ R198, R36, R3, -R11 ;  /* 0x0000000324c67223 */ /* 0x000fcc000001080b */
[----:B------:R-:W0:Y:S01]  /*177d0*/  MUFU.EX2 R25, R25 ;  /* 0x0000001900197308 */ /* 0x000e220000000800 */
[----:B-1----:R-:W-:Y:S01]  /*177e0*/  FADD.FTZ R0, R10, R35 ;  /* 0x000000230a007221 */ /* 0x002fe20000010000 */
[----:B---3--:R-:W-:-:S06]  /*177f0*/  FADD.FTZ R37, R21, R32 ;  /* 0x0000002015257221 */ /* 0x008fcc0000010000 */
[----:B------:R-:W1:Y:S01]  /*17800*/  MUFU.EX2 R197, R197 ;  /* 0x000000c500c57308 */ /* 0x000e620000000800 */
[-C--:B------:R-:W-:Y:S01]  /*17810*/  FFMA.FTZ R20, R20, R3.reuse, -R33 ;  /* 0x0000000314147223 */ /* 0x080fe20000010821 */
[----:B------:R-:W-:-:S06]  /*17820*/  FFMA.FTZ R29, R72, R3, -R11 ;  /* 0x00000003481d7223 */ /* 0x000fcc000001080b */
[----:B------:R-:W3:Y:S01]  /*17830*/  MUFU.EX2 R196, R196 ;  /* 0x000000c400c47308 */ /* 0x000ee20000000800 */
[----:B------:R-:W-:Y:S01]  /*17840*/  F2FP.BF16.F32.PACK_AB R208, R7, R208 ;  /* 0x000000d007d0723e */ /* 0x000fe200000010ff */
[----:B----4-:R-:W-:-:S06]  /*17850*/  FADD.FTZ R7, R203, R0 ;  /* 0x00000000cb077221 */ /* 0x010fcc0000010000 */
[----:B------:R-:W4:Y:S01]  /*17860*/  MUFU.EX2 R14, R14 ;  /* 0x0000000e000e7308 */ /* 0x000f220000000800 */
[----:B------:R-:W-:Y:S01]  /*17870*/  FADD.FTZ R28, R202, R37 ;  /* 0x00000025ca1c7221 */ /* 0x000fe20000010000 */
[----:B------:R-:W-:-:S06]  /*17880*/  FFMA.FTZ R26, R26, R3, -R33 ;  /* 0x000000031a1a7223 */ /* 0x000fcc0000010821 */
[----:B------:R-:W4:Y:S01]  /*17890*/  MUFU.EX2 R27, R27 ;  /* 0x0000001b001b7308 */ /* 0x000f220000000800 */
[----:B-----5:R-:W-:Y:S01]  /*178a0*/  FADD.FTZ R0, R12, R7 ;  /* 0x000000070c007221 */ /* 0x020fe20000010000 */
[----:B0-----:R-:W-:-:S06]  /*178b0*/  FADD.FTZ R37, R25, R28 ;  /* 0x0000001c19257221 */ /* 0x001fcc0000010000 */
[----:B------:R-:W0:Y:S01]  /*178c0*/  MUFU.EX2 R199, R199 ;  /* 0x000000c700c77308 */ /* 0x000e220000000800 */
[----:B------:R-:W-:-:S07]  /*178d0*/  FFMA.FTZ R48, R48, R3, -R33 ;  /* 0x0000000330307223 */ /* 0x000fce0000010821 */
[----:B------:R-:W5:Y:S01]  /*178e0*/  MUFU.EX2 R198, R198 ;  /* 0x000000c600c67308 */ /* 0x000f620000000800 */
[----:B------:R-:W-:Y:S01]  /*178f0*/  FFMA.FTZ R74, R74, R3, -R11 ;  /* 0x000000034a4a7223 */ /* 0x000fe2000001080b */
[----:B-1----:R-:W-:-:S06]  /*17900*/  FADD.FTZ R7, R197, R0 ;  /* 0x00000000c5077221 */ /* 0x002fcc0000010000 */
[----:B------:R-:W1:Y:S01]  /*17910*/  MUFU.EX2 R20, R20 ;  /* 0x0000001400147308 */ /* 0x000e620000000800 */
[----:B------:R-:W-:Y:S01]  /*17920*/  FFMA.FTZ R30, R30, R3, -R33 ;  /* 0x000000031e1e7223 */ /* 0x000fe20000010821 */
[----:B---3--:R-:W-:-:S06]  /*17930*/  FADD.FTZ R28, R196, R37 ;  /* 0x00000025c41c7221 */ /* 0x008fcc0000010000 */
[----:B------:R-:W3:Y:S01]  /*17940*/  MUFU.EX2 R29, R29 ;  /* 0x0000001d001d7308 */ /* 0x000ee20000000800 */
[----:B----4-:R-:W-:Y:S01]  /*17950*/  FADD.FTZ R0, R14, R7 ;  /* 0x000000070e007221 */ /* 0x010fe20000010000 */
[----:B------:R-:W-:-:S06]  /*17960*/  FFMA.FTZ R33, R56, R3, -R33 ;  /* 0x0000000338217223 */ /* 0x000fcc0000010821 */
[----:B------:R-:W4:Y:S01]  /*17970*/  MUFU.EX2 R26, R26 ;  /* 0x0000001a001a7308 */ /* 0x000f220000000800 */
[----:B------:R-:W-:Y:S01]  /*17980*/  FADD.FTZ R35, R27, R28 ;  /* 0x0000001c1b237221 */ /* 0x000fe20000010000 */
[----:B------:R-:W-:-:S06]  /*17990*/  FFMA.FTZ R11, R76, R3, -R11 ;  /* 0x000000034c0b7223 */ /* 0x000fcc000001080b */
[----:B------:R-:W4:Y:S01]  /*179a0*/  MUFU.EX2 R192, R192 ;  /* 0x000000c000c07308 */ /* 0x000f220000000800 */
[----:B------:R-:W-:Y:S01]  /*179b0*/  F2FP.BF16.F32.PACK_AB R200, R21, R200 ;  /* 0x000000c815c8723e */ /* 0x000fe200000010ff */
[----:B0-----:R-:W-:-:S06]  /*179c0*/  FADD.FTZ R7, R199, R0 ;  /* 0x00000000c7077221 */ /* 0x001fcc0000010000 */
[----:B------:R-:W0:Y:S01]  /*179d0*/  MUFU.EX2 R193, R48 ;  /* 0x0000003000c17308 */ /* 0x000e220000000800 */
[----:B-----5:R-:W-:Y:S01]  /*179e0*/  FADD.FTZ R28, R198, R35 ;  /* 0x00000023c61c7221 */ /* 0x020fe20000010000 */
[----:B------:R-:W-:-:S06]  /*179f0*/  VIADD R21, R112, 0xfffffffe ;  /* 0xfffffffe70157836 */ /* 0x000fcc0000000000 */
[----:B------:R-:W5:Y:S01]  /*17a00*/  MUFU.EX2 R31, R74 ;  /* 0x0000004a001f7308 */ /* 0x000f620000000800 */
[----:B------:R-:W-:Y:S01]  /*17a10*/  F2FP.BF16.F32.PACK_AB R210, R9, R210 ;  /* 0x000000d209d2723e */ /* 0x000fe200000010ff */
[----:B-1----:R-:W-:-:S06]  /*17a20*/  FADD.FTZ R7, R20, R7 ;  /* 0x0000000714077221 */ /* 0x002fcc0000010000 */
[----:B------:R-:W1:Y:S01]  /*17a30*/  MUFU.EX2 R30, R30 ;  /* 0x0000001e001e7308 */ /* 0x000e620000000800 */
[----:B---3--:R-:W-:-:S07]  /*17a40*/  FADD.FTZ R9, R29, R28 ;  /* 0x0000001c1d097221 */ /* 0x008fce0000010000 */
[----:B------:R-:W3:Y:S01]  /*17a50*/  MUFU.EX2 R194, R194 ;  /* 0x000000c200c27308 */ /* 0x000ee20000000800 */
[----:B--2---:R-:W-:Y:S01]  /*17a60*/  ISETP.GE.AND P1, PT, R21, R34, PT ;  /* 0x000000221500720c */ /* 0x004fe20003f26270 */
[----:B----4-:R-:W-:-:S06]  /*17a70*/  FADD.FTZ R0, R26, R7 ;  /* 0x000000071a007221 */ /* 0x010fcc0000010000 */
[----:B------:R-:W2:Y:S01]  /*17a80*/  MUFU.EX2 R33, R33 ;  /* 0x0000002100217308 */ /* 0x000ea20000000800 */
[----:B------:R-:W-:-:S07]  /*17a90*/  FADD.FTZ R28, R192, R9 ;  /* 0x00000009c01c7221 */ /* 0x000fce0000010000 */
[----:B------:R-:W4:Y:S01]  /*17aa0*/  MUFU.EX2 R11, R11 ;  /* 0x0000000b000b7308 */ /* 0x000f220000000800 */
[----:B0-----:R-:W-:Y:S01]  /*17ab0*/  FADD.FTZ R7, R193, R0 ;  /* 0x00000000c1077221 */ /* 0x001fe20000010000 */
[----:B-----5:R-:W-:Y:S01]  /*17ac0*/  FADD.FTZ R9, R31, R28 ;  /* 0x0000001c1f097221 */ /* 0x020fe20000010000 */
[----:B------:R-:W-:Y:S02]  /*17ad0*/  BSSY B0, `(.L_x_636) ;  /* 0x000056b000007945 */ /* 0x000fe40003800000 */
[----:B-1----:R-:W-:Y:S01]  /*17ae0*/  FADD.FTZ R0, R30, R7 ;  /* 0x000000071e007221 */ /* 0x002fe20000010000 */
[----:B---3--:R-:W-:Y:S01]  /*17af0*/  FADD.FTZ R228, R194, R9 ;  /* 0x00000009c2e47221 */ /* 0x008fe20000010000 */
[----:B------:R-:W-:Y:S01]  /*17b00*/  F2FP.BF16.F32.PACK_AB R202, R25, R202 ;  /* 0x000000ca19ca723e */ /* 0x000fe200000010ff */
[--C-:B------:R-:W-:Y:S01]  /*17b10*/  IMAD.MOV.U32 R150, RZ, RZ, R151.reuse ;  /* 0x000000ffff967224 */ /* 0x100fe200078e0097 */
[----:B------:R-:W-:Y:S01]  /*17b20*/  F2FP.BF16.F32.PACK_AB R196, R27, R196 ;  /* 0x000000c41bc4723e */ /* 0x000fe200000010ff */
[----:B--2---:R-:W-:Y:S01]  /*17b30*/  FADD.FTZ R227, R33, R0 ;  /* 0x0000000021e37221 */ /* 0x004fe20000010000 */
[----:B------:R-:W-:Y:S01]  /*17b40*/  F2FP.BF16.F32.PACK_AB R198, R29, R198 ;  /* 0x000000c61dc6723e */ /* 0x000fe200000010ff */
[----:B------:R-:W-:Y:S01]  /*17b50*/  IMAD.MOV.U32 R0, RZ, RZ, 0x3f800000 ;  /* 0x3f800000ff007424 */ /* 0x000fe200078e00ff */
[----:B------:R-:W-:Y:S01]  /*17b60*/  F2FP.BF16.F32.PACK_AB R192, R31, R192 ;  /* 0x000000c01fc0723e */ /* 0x000fe200000010ff */
[--C-:B------:R-:W-:Y:S01]  /*17b70*/  IMAD.MOV.U32 R149, RZ, RZ, R151.reuse ;  /* 0x000000ffff957224 */ /* 0x100fe200078e0097 */
[----:B------:R-:W-:Y:S01]  /*17b80*/  F2FP.BF16.F32.PACK_AB R209, R24, R209 ;  /* 0x000000d118d1723e */ /* 0x000fe200000010ff */
[--C-:B------:R-:W-:Y:S01]  /*17b90*/  IMAD.MOV.U32 R148, RZ, RZ, R151.reuse ;  /* 0x000000ffff947224 */ /* 0x100fe200078e0097 */
[----:B------:R-:W-:Y:S01]  /*17ba0*/  F2FP.BF16.F32.PACK_AB R211, R2, R211 ;  /* 0x000000d302d3723e */ /* 0x000fe200000010ff */
[----:B----4-:R-:W-:Y:S01]  /*17bb0*/  FADD.FTZ R228, R11, R228 ;  /* 0x000000e40be47221 */ /* 0x010fe20000010000 */
[----:B------:R-:W-:Y:S01]  /*17bc0*/  F2FP.BF16.F32.PACK_AB R193, R193, R26 ;  /* 0x0000001ac1c1723e */ /* 0x000fe200000010ff */
[----:B------:R-:W-:Y:S01]  /*17bd0*/  IMAD.MOV.U32 R2, RZ, RZ, 0x3f800000 ;  /* 0x3f800000ff027424 */ /* 0x000fe200078e00ff */
[----:B------:R-:W-:Y:S01]  /*17be0*/  F2FP.BF16.F32.PACK_AB R195, R33, R30 ;  /* 0x0000001e21c3723e */ /* 0x000fe200000010ff */
[--C-:B------:R-:W-:Y:S01]  /*17bf0*/  IMAD.MOV.U32 R147, RZ, RZ, R151.reuse ;  /* 0x000000ffff937224 */ /* 0x100fe200078e0097 */
        /* <DEDUP_REMOVED lines=18> */
[-C--:B------:R-:W-:Y:S01]  /*17d20*/  MOV R130, R151.reuse ;  /* 0x0000009700827202 */ /* 0x080fe20000000f00 */
[--C-:B------:R-:W-:Y:S01]  /*17d30*/  IMAD.MOV.U32 R137, RZ, RZ, R151.reuse ;  /* 0x000000ffff897224 */ /* 0x100fe200078e0097 */
[-C--:B------:R-:W-:Y:S01]  /*17d40*/  MOV R88, R151.reuse ;  /* 0x0000009700587202 */ /* 0x080fe20000000f00 */
[--C-:B------:R-:W-:Y:S01]  /*17d50*/  IMAD.MOV.U32 R136, RZ, RZ, R151.reuse ;  /* 0x000000ffff887224 */ /* 0x100fe200078e0097 */
[----:B------:R-:W-:Y:S01]  /*17d60*/  MOV R46, R151 ;  /* 0x00000097002e7202 */ /* 0x000fe20000000f00 */
[----:B------:R-:W-:-:S02]  /*17d70*/  IMAD.MOV.U32 R135, RZ, RZ, R151 ;  /* 0x000000ffff877224 */ /* 0x000fc400078e0097 */
[--C-:B------:R-:W-:Y:S02]  /*17d80*/  IMAD.MOV.U32 R134, RZ, RZ, R151.reuse ;  /* 0x000000ffff867224 */ /* 0x100fe400078e0097 */
[--C-:B------:R-:W-:Y:S02]  /*17d90*/  IMAD.MOV.U32 R133, RZ, RZ, R151.reuse ;  /* 0x000000ffff857224 */ /* 0x100fe400078e0097 */
[--C-:B------:R-:W-:Y:S02]  /*17da0*/  IMAD.MOV.U32 R132, RZ, RZ, R151.reuse ;  /* 0x000000ffff847224 */ /* 0x100fe400078e0097 */
[--C-:B------:R-:W-:Y:S02]  /*17db0*/  IMAD.MOV.U32 R131, RZ, RZ, R151.reuse ;  /* 0x000000ffff837224 */ /* 0x100fe400078e0097 */
[--C-:B------:R-:W-:Y:S02]  /*17dc0*/  IMAD.MOV.U32 R129, RZ, RZ, R151.reuse ;  /* 0x000000ffff817224 */ /* 0x100fe400078e0097 */
        /* <DEDUP_REMOVED lines=102> */
[----:B------:R-:W-:Y:S01]  /*18430*/  IMAD.MOV.U32 R24, RZ, RZ, R151 ;  /* 0x000000ffff187224 */ /* 0x000fe200078e0097 */
[----:B------:R-:W-:Y:S06]  /*18440*/  @!P1 BRA `(.L_x_637) ;  /* 0x0000004c004c9947 */ /* 0x000fec0003800000 */
[----:B------:R-:W-:Y:S01]  /*18450*/  IMAD.MOV.U32 R20, RZ, RZ, R4 ;  /* 0x000000ffff147224 */ /* 0x000fe200078e0004 */
[----:B------:R-:W-:Y:S01]  /*18460*/  CS2R R150, SRZ ;  /* 0x0000000000967805 */ /* 0x000fe2000001ff00 */
[----:B------:R-:W-:Y:S01]  /*18470*/  IMAD.MOV.U32 R15, RZ, RZ, R5 ;  /* 0x000000ffff0f7224 */ /* 0x000fe200078e0005 */
[----:B------:R-:W-:Y:S01]  /*18480*/  CS2R R146, SRZ ;  /* 0x0000000000927805 */ /* 0x000fe2000001ff00 */
[----:B------:R-:W-:Y:S01]  /*18490*/  IMAD.MOV.U32 R14, RZ, RZ, R229 ;  /* 0x000000ffff0e7224 */ /* 0x000fe200078e00e5 */
[----:B------:R-:W-:Y:S01]  /*184a0*/  CS2R R142, SRZ ;  /* 0x00000000008e7805 */ /* 0x000fe2000001ff00 */
[----:B------:R-:W-:Y:S01]  /*184b0*/  IMAD.MOV.U32 R8, RZ, RZ, R226 ;  /* 0x000000ffff087224 */ /* 0x000fe200078e00e2 */
        /* <DEDUP_REMOVED lines=61> */
[----:B------:R-:W-:-:S07]  /*18890*/  CS2R R24, SRZ ;  /* 0x0000000000187805 */ /* 0x000fce000001ff00 */
.L_x_650:
[----:B------:R-:W-:-:S04]  /*188a0*/  ISETP.NE.AND P1, PT, R8, 0x1, PT ;  /* 0x000000010800780c */ /* 0x000fc80003f25270 */
[----:B------:R-:W-:-:S04]  /*188b0*/  SEL R229, RZ, 0x1, P1 ;  /* 0x00000001ffe57807 */ /* 0x000fc80000800000 */
[----:B------:R-:W-:Y:S01]  /*188c0*/  LOP3.LUT R229, R14, R229, RZ, 0x3c, !PT ;  /* 0x000000e50ee57212 */ /* 0x000fe200078e3cff */
[----:B------:R-:W-:Y:S06]  /*188d0*/  @!P0 BRA `(.L_x_638) ;  /* 0x0000000000048947 */ /* 0x000fec0003800000 */
[----:B------:R-:W-:Y:S01]  /*188e0*/  BPT.TRAP 0x1 ;  /* 0x000000040000795c */ /* 0x000fe20000300000 */
.L_x_638:
[----:B------:R-:W-:Y:S01]  /*188f0*/  VIADD R226, R8, 0x1 ;  /* 0x0000000108e27836 */ /* 0x000fe20000000000 */
[----:B------:R-:W-:-:S04]  /*18900*/  SHF.L.U32 R3, R229, 0x1f, RZ ;  /* 0x0000001fe5037819 */ /* 0x000fc800000006ff */
[----:B------:R-:W-:-:S04]  /*18910*/  ISETP.NE.AND P1, PT, R226, 0x2, PT ;  /* 0x00000002e200780c */ /* 0x000fc80003f25270 */
[----:B------:R-:W-:-:S05]  /*18920*/  SEL R226, R226, RZ, P1 ;  /* 0x000000ffe2e27207 */ /* 0x000fca0000800000 */
[----:B------:R-:W-:-:S04]  /*18930*/  IMAD R9, R226, 0x8, R23 ;  /* 0x00000008e2097824 */ /* 0x000fc800078e0217 */
[----:B------:R0:W1:Y:S01]  /*18940*/  SYNCS.PHASECHK.TRANS64.TRYWAIT P1, [R9+URZ+0x38830], R3 ;  /* 0x03883003090075a7 */ /* 0x000062000802017f */
[----:B------:R-:W-:Y:S05]  /*18950*/  @!P0 BRA `(.L_x_639) ;  /* 0x0000000000048947 */ /* 0x000fea0003800000 */
[----:B------:R-:W-:Y:S01]  /*18960*/  BPT.TRAP 0x1 ;  /* 0x000000040000795c */ /* 0x000fe20000300000 */
.L_x_639:
[----:B------:R-:W2:Y:S01]  /*18970*/  LDL R4, [R1+0x50] ;  /* 0x0000500001047983 */ /* 0x000ea20000100800 */
[----:B------:R-:W-:Y:S01]  /*18980*/  BSSY B1, `(.L_x_640) ;  /* 0x0000007000017945 */ /* 0x000fe20003800000 */
[----:B------:R-:W-:Y:S02]  /*18990*/  IMAD.MOV.U32 R5, RZ, RZ, 0x40000040 ;  /* 0x40000040ff057424 */ /* 0x000fe400078e00ff */
[----:B--2---:R-:W-:-:S04]  /*189a0*/  IMAD R4, R226, 0xa00, R4 ;  /* 0x00000a00e2047824 */ /* 0x004fc800078e0204 */
[----:B------:R-:W-:Y:S01]  /*189b0*/  VIADD R6, R4, 0x80 ;  /* 0x0000008004067836 */ /* 0x000fe20000000000 */
[----:B-1----:R-:W-:Y:S06]  /*189c0*/  @P1 BRA `(.L_x_641) ;  /* 0x0000000000081947 */ /* 0x002fec0003800000 */
[----:B------:R-:W1:Y:S02]  /*189d0*/  SYNCS.PHASECHK.TRANS64.TRYWAIT P1, [R9+URZ+0x38830], R3 ;  /* 0x03883003090075a7 */ /* 0x000e64000802017f */
[----:B-1----:R-:W-:Y:S05]  /*189e0*/  @!P1 BRA `(.L_x_642) ;  /* 0x0000013000289947 */ /* 0x002fea0003800000 */
.L_x_641:
[----:B------:R-:W-:Y:S05]  /*189f0*/  BSYNC B1 ;  /* 0x0000000000017941 */ /* 0x000fea0003800000 */
.L_x_640:
[----:B------:R-:W2:Y:S04]  /*18a00*/  LDL.64 R152, [R1+0x48] ;  /* 0x0000480001987983 */ /* 0x000ea80000100a00 */
[----:B------:R-:W3:Y:S04]  /*18a10*/  LDL.64 R156, [R1+0x8] ;  /* 0x00000800019c7983 */ /* 0x000ee80000100a00 */
[----:B------:R-:W4:Y:S01]  /*18a20*/  LDL.64 R154, [R1] ;  /* 0x00000000019a7983 */ /* 0x000f220000100a00 */
[----:B------:R-:W-:Y:S02]  /*18a30*/  R2UR UR10, R4 ;  /* 0x00000000040a72ca */ /* 0x000fe400000e0000 */
[----:B------:R-:W-:Y:S01]  /*18a40*/  R2UR UR11, R5 ;  /* 0x00000000050b72ca */ /* 0x000fe200000e0000 */
[----:B------:R-:W-:Y:S01]  /*18a50*/  WARPGROUP.ARRIVE ;  /* 0x00000000000079c5 */ /* 0x000fe20000000000 */
[----:B------:R-:W-:Y:S01]  /*18a60*/  IMAD.MOV.U32 R7, RZ, RZ, 0x40000040 ;  /* 0x40000040ff077424 */ /* 0x000fe200078e00ff */
[----:B------:R-:W-:-:S04]  /*18a70*/  R2UR UR6, R6 ;  /* 0x00000000060672ca */ /* 0x000fc800000e0000 */
[----:B------:R-:W-:Y:S01]  /*18a80*/  R2UR UR7, R7 ;  /* 0x00000000070772ca */ /* 0x000fe200000e0000 */
[C---:B------:R-:W-:Y:S02]  /*18a90*/  VIADD R6, R4.reuse, 0x100 ;  /* 0x0000010004067836 */ /* 0x040fe40000000000 */
[----:B------:R-:W-:Y:S02]  /*18aa0*/  IMAD.MOV.U32 R7, RZ, RZ, 0x40000040 ;  /* 0x40000040ff077424 */ /* 0x000fe400078e00ff */
[----:B------:R-:W-:Y:S02]  /*18ab0*/  VIADD R10, R4, 0x180 ;  /* 0x00000180040a7836 */ /* 0x000fe40000000000 */
[----:B------:R-:W-:Y:S01]  /*18ac0*/  IMAD.MOV.U32 R11, RZ, RZ, 0x40000040 ;  /* 0x40000040ff0b7424 */ /* 0x000fe200078e00ff */
[----:B--2---:R-:W-:Y:S02]  /*18ad0*/  R2UR UR46, R152 ;  /* 0x00000000982e72ca */ /* 0x004fe400000e0000 */
[----:B------:R-:W-:-:S02]  /*18ae0*/  R2UR UR47, R153 ;  /* 0x00000000992f72ca */ /* 0x000fc400000e0000 */
[----:B------:R-:W2:Y:S01]  /*18af0*/  LDL.64 R152, [R1+0x40] ;  /* 0x0000400001987983 */ /* 0x000ea20000100a00 */
[----:B---3--:R-:W-:Y:S02]  /*18b00*/  R2UR UR12, R156 ;  /* 0x000000009c0c72ca */ /* 0x008fe400000e0000 */
[----:B------:R-:W-:-:S11]  /*18b10*/  R2UR UR13, R157 ;  /* 0x000000009d0d72ca */ /* 0x000fd600000e0000 */
[----:B------:R-:W-:Y:S02]  /*18b20*/  UMOV UR8, UR12 ;  /* 0x0000000c00087c82 */ /* 0x000fe40008000000 */
[----:B------:R-:W-:Y:S02]  /*18b30*/  UMOV UR9, UR13 ;  /* 0x0000000d00097c82 */ /* 0x000fe40008000000 */
[----:B------:R-:W-:Y:S01]  /*18b40*/  HGMMA.64x16x16.F32.BF16 R184, gdesc[UR8], RZ, !UPT, gsb0 ;  /* 0x0020000008b879f0 */ /* 0x000fe2000c0018ff */
[----:B------:R-:W-:Y:S01]  /*18b50*/  UMOV UR4, UR12 ;  /* 0x0000000c00047c82 */ /* 0x000fe20008000000 */
[----:B------:R-:W-:Y:S01]  /*18b60*/  UMOV UR5, UR13 ;  /* 0x0000000d00057c82 */ /* 0x000fe20008000000 */
[----:B------:R-:W-:Y:S02]  /*18b70*/  WARPGROUP.DEPBAR.LE gsb0, 0x0 ;  /* 0x00008000000079c5 */ /* 0x000fe40000010000 */
[----:B------:R-:W-:-:S06]  /*18b80*/  WARPGROUP.ARRIVE ;  /* 0x00000000000079c5 */ /* 0x000fcc0000000000 */
[----:B------:R-:W-:Y:S01]  /*18b90*/  HGMMA.64x16x16.F32.BF16 R176, gdesc[UR4], RZ, !UPT, gsb0 ;  /* 0x0020000004b079f0 */ /* 0x000fe2000c0018ff */
[----:B------:R-:W-:Y:S02]  /*18ba0*/  R2UR UR10, R6 ;  /* 0x00000000060a72ca */ /* 0x000fe400000e0000 */
[----:B------:R-:W-:Y:S01]  /*18bb0*/  R2UR UR11, R7 ;  /* 0x00000000070b72ca */ /* 0x000fe200000e0000 */
[----:B------:R-:W-:Y:S01]  /*18bc0*/  UMOV UR8, UR12 ;  /* 0x0000000c00087c82 */ /* 0x000fe20008000000 */
[----:B------:R-:W-:Y:S01]  /*18bd0*/  UMOV UR9, UR13 ;  /* 0x0000000d00097c82 */ /* 0x000fe20008000000 */
[----:B------:R-:W-:Y:S02]  /*18be0*/  WARPGROUP.DEPBAR.LE gsb0, 0x0 ;  /* 0x00008000000079c5 */ /* 0x000fe40000010000 */
[----:B------:R-:W-:-:S08]  /*18bf0*/  WARPGROUP.ARRIVE ;  /* 0x00000000000079c5 */ /* 0x000fd00000000000 */
        /* <DEDUP_REMOVED lines=8> */
[----:B------:R-:W-:Y:S02]  /*18c80*/  VIADD R6, R4, 0x200 ;  /* 0x0000020004067836 */ /* 0x000fe40000000000 */
[----:B------:R-:W-:-:S03]  /*18c90*/  IMAD.MOV.U32 R7, RZ, RZ, 0x40000040 ;  /* 0x40000040ff077424 */ /* 0x000fc600078e00ff */
[----:B------:R-:W-:Y:S02]  /*18ca0*/  R2UR UR34, R6 ;  /* 0x00000000062272ca */ /* 0x000fe400000e0000 */
[----:B------:R-:W-:Y:S02]  /*18cb0*/  R2UR UR35, R7 ;  /* 0x00000000072372ca */ /* 0x000fe400000e0000 */
[----:B----4-:R-:W-:Y:S02]  /*18cc0*/  R2UR UR28, R154 ;  /* 0x000000009a1c72ca */ /* 0x010fe400000e0000 */
[----:B------:R-:W-:Y:S01]  /*18cd0*/  R2UR UR29, R155 ;  /* 0x000000009b1d72ca */ /* 0x000fe200000e0000 */
[----:B------:R-:W-:Y:S01]  /*18ce0*/  UMOV UR32, UR12 ;  /* 0x0000000c00207c82 */ /* 0x000fe20008000000 */
[----:B------:R-:W-:Y:S01]  /*18cf0*/  UMOV UR33, UR13 ;  /* 0x0000000d00217c82 */ /* 0x000fe20008000000 */
[----:B------:R-:W-:Y:S02]  /*18d00*/  WARPGROUP.DEPBAR.LE gsb0, 0x0 ;  /* 0x00008000000079c5 */ /* 0x000fe40000010000 */
[----:B------:R-:W-:Y:S01]  /*18d10*/  VIADD R12, R4, 0x2 ;  /* 0x00000002040c7836 */ /* 0x000fe20000000000 */
[----:B--2---:R-:W-:-:S02]  /*18d20*/  R2UR UR42, R152 ;  /* 0x00000000982a72ca */ /* 0x004fc400000e0000 */
[----:B------:R-:W-:Y:S02]  /*18d30*/  R2UR UR43, R153 ;  /* 0x00000000992b72ca */ /* 0x000fe400000e0000 */
[----:B------:R-:W-:-:S06]  /*18d40*/  WARPGROUP.ARRIVE ;  /* 0x00000000000079c5 */ /* 0x000fcc0000000000 */
[----:B------:R-:W-:Y:S01]  /*18d50*/  HGMMA.64x16x16.F32.BF16 R152, gdesc[UR32], RZ, !UPT, gsb0 ;  /* 0x00200000209879f0 */ /* 0x000fe2000c0018ff */
[----:B------:R-:W-:Y:S01]  /*18d60*/  IMAD.MOV.U32 R13, RZ, RZ, 0x40000040 ;  /* 0x40000040ff0d7424 */ /* 0x000fe200078e00ff */
[----:B------:R-:W-:-:S04]  /*18d70*/  R2UR UR26, R12 ;  /* 0x000000000c1a72ca */ /* 0x000fc800000e0000 */
[----:B------:R-:W-:Y:S01]  /*18d80*/  R2UR UR27, R13 ;  /* 0x000000000d1b72ca */ /* 0x000fe200000e0000 */
[----:B------:R-:W-:Y:S01]  /*18d90*/  UMOV UR24, UR28 ;  /* 0x0000001c00187c82 */ /* 0x000fe20008000000 */
[----:B------:R-:W-:Y:S01]  /*18da0*/  UMOV UR25, UR29 ;  /* 0x0000001d00197c82 */ /* 0x000fe20008000000 */
[----:B------:R-:W-:Y:S02]  /*18db0*/  WARPGROUP.DEPBAR.LE gsb0, 0x0 ;  /* 0x00008000000079c5 */ /* 0x000fe40000010000 */
[----:B------:R-:W-:-:S08]  /*18dc0*/  WARPGROUP.ARRIVE ;  /* 0x00000000000079c5 */ /* 0x000fd00000000000 */
[----:B------:R-:W-:Y:S01]  /*18dd0*/  HGMMA.64x16x16.F32.BF16 R184, gdesc[UR24], R184, gsb0 ;  /* 0x0020000018b879f0 */ /* 0x000fe200080018b8 */
[----:B------:R-:W-:Y:S02]  /*18de0*/  VIADD R10, R4, 0x82 ;  /* 0x00000082040a7836 */ /* 0x000fe40000000000 */
[----:B------:R-:W-:-:S03]  /*18df0*/  IMAD.MOV.U32 R11, RZ, RZ, 0x40000040 ;  /* 0x40000040ff0b7424 */ /* 0x000fc600078e00ff */
[----:B------:R-:W-:Y:S02]  /*18e00*/  R2UR UR22, R10 ;  /* 0x000000000a1672ca */ /* 0x000fe400000e0000 */
[----:B------:R-:W-:Y:S01]  /*18e10*/  R2UR UR23, R11 ;  /* 0x000000000b1772ca */ /* 0x000fe200000e0000 */
[----:B------:R-:W-:Y:S01]  /*18e20*/  UMOV UR20, UR28 ;  /* 0x0000001c00147c82 */ /* 0x000fe20008000000 */
[----:B------:R-:W-:Y:S01]  /*18e30*/  UMOV UR21, UR29 ;  /* 0x0000001d00157c82 */ /* 0x000fe20008000000 */
[----:B------:R-:W-:Y:S02]  /*18e40*/  WARPGROUP.DEPBAR.LE gsb0, 0x0 ;  /* 0x00008000000079c5 */ /* 0x000fe40000010000 */
[----:B------:R-:W-:-:S08]  /*18e50*/  WARPGROUP.ARRIVE ;  /* 0x00000000000079c5 */ /* 0x000fd00000000000 */
[----:B------:R-:W-:Y:S01]  /*18e60*/  HGMMA.64x16x16.F32.BF16 R176, gdesc[UR20], R176, gsb0 ;  /* 0x0020000014b079f0 */ /* 0x000fe200080018b0 */
[----:B------:R-:W-:Y:S01]  /*18e70*/  IMAD.MOV.U32 R7, RZ, RZ, 0x40000040 ;  /* 0x40000040ff077424 */ /* 0x000fe200078e00ff */
[----:B------:R-:W-:-:S04]  /*18e80*/  IADD3 R6, R4, 0x102, RZ ;  /* 0x0000010204067810 */ /* 0x000fc80007ffe0ff */
[----:B------:R-:W-:Y:S02]  /*18e90*/  R2UR UR18, R6 ;  /* 0x00000000061272ca */ /* 0x000fe400000e0000 */
        /* <DEDUP_REMOVED lines=12> */
[C---:B------:R-:W-:Y:S02]  /*18f60*/  VIADD R12, R4.reuse, 0x202 ;  /* 0x00000202040c7836 */ /* 0x040fe40000000000 */
[----:B------:R-:W-:Y:S02]  /*18f70*/  IMAD.MOV.U32 R13, RZ, RZ, 0x40000040 ;  /* 0x40000040ff0d7424 */ /* 0x000fe400078e00ff */
[----:B------:R-:W-:Y:S01]  /*18f80*/  VIADD R6, R4, 0x4 ;  /* 0x0000000404067836 */ /* 0x000fe20000000000 */
[----:B------:R-:W-:-:S02]  /*18f90*/  WARPGROUP.DEPBAR.LE gsb0, 0x0 ;  /* 0x00008000000079c5 */ /* 0x000fc40000010000 */
[----:B------:R-:W-:Y:S01]  /*18fa0*/  WARPGROUP.ARRIVE ;  /* 0x00000000000079c5 */ /* 0x000fe20000000000 */
[----:B------:R-:W-:Y:S01]  /*18fb0*/  IMAD.MOV.U32 R7, RZ, RZ, 0x40000040 ;  /* 0x40000040ff077424 */ /* 0x000fe200078e00ff */
[----:B------:R-:W-:Y:S01]  /*18fc0*/  UMOV UR8, UR46 ;  /* 0x0000002e00087c82 */ /* 0x000fe20008000000 */
[----:B------:R-:W-:Y:S01]  /*18fd0*/  UMOV UR9, UR47 ;  /* 0x0000002f00097c82 */ /* 0x000fe20008000000 */
[----:B------:R-:W-:Y:S01]  /*18fe0*/  UMOV UR4, UR46 ;  /* 0x0000002e00047c82 */ /* 0x000fe20008000000 */
[----:B------:R-:W-:Y:S01]  /*18ff0*/  UMOV UR5, UR47 ;  /* 0x0000002f00057c82 */ /* 0x000fe20008000000 */
[----:B------:R-:W-:Y:S01]  /*19000*/  HGMMA.64x16x16.F32.BF16 R160, gdesc[UR12], R160, gsb0 ;  /* 0x002000000ca079f0 */ /* 0x000fe200080018a0 */
[----:B------:R-:W-:Y:S01]  /*19010*/  R2UR UR30, R12 ;  /* 0x000000000c1e72ca */ /* 0x000fe200000e0000 */
[----:B------:R-:W-:Y:S01]  /*19020*/  UMOV UR24, UR46 ;  /* 0x0000002e00187c82 */ /* 0x000fe20008000000 */
[----:B------:R-:W-:Y:S01]  /*19030*/  R2UR UR31, R13 ;  /* 0x000000000d1f72ca */ /* 0x000fe200000e0000 */
[----:B------:R-:W-:Y:S01]  /*19040*/  UMOV UR25, UR47 ;  /* 0x0000002f00197c82 */ /* 0x000fe20008000000 */
[----:B------:R-:W-:Y:S01]  /*19050*/  R2UR UR10, R6 ;  /* 0x00000000060a72ca */ /* 0x000fe200000e0000 */
[----:B------:R-:W-:Y:S01]  /*19060*/  UMOV UR20, UR46 ;  /* 0x0000002e00147c82 */ /* 0x000fe20008000000 */
[----:B------:R-:W-:Y:S01]  /*19070*/  UMOV UR21, UR47 ;  /* 0x0000002f00157c82 */ /* 0x000fe20008000000 */
[----:B------:R-:W-:Y:S01]  /*19080*/  UMOV UR32, UR46 ;  /* 0x0000002e00207c82 */ /* 0x000fe20008000000 */
[----:B------:R-:W-:Y:S01]  /*19090*/  UMOV UR33, UR47 ;  /* 0x0000002f00217c82 */ /* 0x000fe20008000000 */
[----:B------:R-:W-:Y:S01]  /*190a0*/  UMOV UR16, UR42 ;  /* 0x0000002a00107c82 */ /* 0x000fe20008000000 */
[----:B------:R-:W-:Y:S01]  /*190b0*/  UMOV UR17, UR43 ;  /* 0x0000002b00117c82 */ /* 0x000fe20008000000 */
[----:B------:R-:W2:Y:S01]  /*190c0*/  LDL.64 R10, [R1+0x30] ;  /* 0x00003000010a7983 */ /* 0x000ea20000100a00 */
[----:B------:R-:W-:-:S02]  /*190d0*/  WARPGROUP.DEPBAR.LE gsb0, 0x0 ;  /* 0x00008000000079c5 */ /* 0x000fc40000010000 */
[----:B------:R-:W-:Y:S01]  /*190e0*/  WARPGROUP.ARRIVE ;  /* 0x00000000000079c5 */ /* 0x000fe20000000000 */
[----:B------:R-:W-:Y:S01]  /*190f0*/  R2UR UR11, R7 ;  /* 0x00000000070b72ca */ /* 0x000fe200000e0000 */
[----:B------:R-:W3:Y:S04]  /*19100*/  LDL.64 R12, [R1+0x38] ;  /* 0x00003800010c7983 */ /* 0x000ee80000100a00 */
[----:B------:R-:W-:Y:S01]  /*19110*/  HGMMA.64x16x16.F32.BF16 R152, gdesc[UR28], R152, gsb0 ;  /* 0x002000001c9879f0 */ /* 0x000fe20008001898 */
[----:B------:R-:W-:Y:S02]  /*19120*/  VIADD R6, R4, 0x84 ;  /* 0x0000008404067836 */ /* 0x000fe40000000000 */
[----:B------:R-:W-:Y:S01]  /*19130*/  IMAD.MOV.U32 R7, RZ, RZ, 0x40000040 ;  /* 0x40000040ff077424 */ /* 0x000fe200078e00ff */
[----:B------:R-:W-:-:S02]  /*19140*/  WARPGROUP.DEPBAR.LE gsb0, 0x0 ;  /* 0x00008000000079c5 */ /* 0x000fc40000010000 */
[----:B------:R-:W-:-:S06]  /*19150*/  WARPGROUP.ARRIVE ;  /* 0x00000000000079c5 */ /* 0x000fcc0000000000 */
[----:B------:R-:W-:Y:S01]  /*19160*/  HGMMA.64x16x16.F32.BF16 R184, gdesc[UR8], R184, gsb0 ;  /* 0x0020000008b879f0 */ /* 0x000fe200080018b8 */
[----:B------:R-:W-:Y:S02]  /*19170*/  R2UR UR6, R6 ;  /* 0x00000000060672ca */ /* 0x000fe400000e0000 */
[----:B------:R-:W-:Y:S01]  /*19180*/  R2UR UR7, R7 ;  /* 0x00000000070772ca */ /* 0x000fe200000e0000 */
[----:B------:R-:W-:Y:S01]  /*19190*/  VIADD R6, R4, 0x104 ;  /* 0x0000010404067836 */ /* 0x000fe20000000000 */
[----:B------:R-:W-:Y:S02]  /*191a0*/  WARPGROUP.DEPBAR.LE gsb0, 0x0 ;  /* 0x00008000000079c5 */ /* 0x000fe40000010000 */
[----:B------:R-:W-:-:S09]  /*191b0*/  WARPGROUP.ARRIVE ;  /* 0x00000000000079c5 */ /* 0x000fd20000000000 */
[----:B------:R-:W-:Y:S01]  /*191c0*/  HGMMA.64x16x16.F32.BF16 R176, gdesc[UR4], R176, gsb0 ;  /* 0x0020000004b079f0 */ /* 0x000fe200080018b0 */
[----:B------:R-:W-:Y:S01]  /*191d0*/  IMAD.MOV.U32 R7, RZ, RZ, 0x40000040 ;  /* 0x40000040ff077424 */ /* 0x000fe200078e00ff */
[----:B------:R-:W-:-:S04]  /*191e0*/  R2UR UR26, R6 ;  /* 0x00000000061a72ca */ /* 0x000fc800000e0000 */
[----:B------:R-:W-:Y:S01]  /*191f0*/  R2UR UR27, R7 ;  /* 0x00000000071b72ca */ /* 0x000fe200000e0000 */
[----:B------:R-:W-:Y:S02]  /*19200*/  WARPGROUP.DEPBAR.LE gsb0, 0x0 ;  /* 0x00008000000079c5 */ /* 0x000fe40000010000 */
[----:B------:R-:W-:-:S10]  /*19210*/  WARPGROUP.ARRIVE ;  /* 0x00000000000079c5 */ /* 0x000fd40000000000 */
[----:B------:R-:W-:Y:S01]  /*19220*/  HGMMA.64x16x16.F32.BF16 R168, gdesc[UR24], R168, gsb0 ;  /* 0x0020000018a879f0 */ /* 0x000fe200080018a8 */
[----:B------:R-:W-:Y:S02]  /*19230*/  VIADD R6, R4, 0x184 ;  /* 0x0000018404067836 */ /* 0x000fe40000000000 */
[----:B------:R-:W-:-:S03]  /*19240*/  IMAD.MOV.U32 R7, RZ, RZ, 0x40000040 ;  /* 0x40000040ff077424 */ /* 0x000fc600078e00ff */
[----:B------:R-:W-:Y:S02]  /*19250*/  R2UR UR22, R6 ;  /* 0x00000000061672ca */ /* 0x000fe400000e0000 */
        /* <DEDUP_REMOVED lines=55> */
[----:B------:R-:W-:Y:S01]  /*195d0*/  IMAD.MOV.U32 R7, RZ, RZ, 0x40000040 ;  /* 0x40000040ff077424 */ /* 0x000fe200078e00ff */
[----:B---3--:R-:W-:Y:S02]  /*195e0*/  R2UR UR50, R12 ;  /* 0x000000000c3272ca */ /* 0x008fe400000e0000 */
[----:B------:R-:W-:Y:S02]  /*195f0*/  R2UR UR51, R13 ;  /* 0x000000000d3372ca */ /* 0x000fe400000e0000 */
[----:B------:R-:W-:Y:S01]  /*19600*/  R2UR UR26, R6 ;  /* 0x00000000061a72ca */ /* 0x000fe200000e0000 */
[----:B------:R-:W3:Y:S01]  /*19610*/  LDL.64 R12, [R1+0x28] ;  /* 0x00002800010c7983 */ /* 0x000ee20000100a00 */
[----:B------:R-:W-:-:S07]  /*19620*/  R2UR UR27, R7 ;  /* 0x00000000071b72ca */ /* 0x000fce00000e0000 */
[----:B------:R-:W-:Y:S02]  /*19630*/  UMOV UR24, UR50 ;  /* 0x0000003200187c82 */ /* 0x000fe40008000000 */
[----:B------:R-:W-:Y:S01]  /*19640*/  UMOV UR25, UR51 ;  /* 0x0000003300197c82 */ /* 0x000fe20008000000 */
[----:B------:R-:W-:Y:S02]  /*19650*/  WARPGROUP.DEPBAR.LE gsb0, 0x0 ;  /* 0x00008000000079c5 */ /* 0x000fe40000010000 */
[----:B------:R-:W-:-:S06]  /*19660*/  WARPGROUP.ARRIVE ;  /* 0x00000000000079c5 */ /* 0x000fcc0000000000 */
        /* <DEDUP_REMOVED lines=39> */
[----:B--2---:R-:W-:Y:S02]  /*198e0*/  R2UR UR46, R10 ;  /* 0x000000000a2e72ca */ /* 0x004fe400000e0000 */
[----:B------:R-:W-:Y:S02]  /*198f0*/  R2UR UR47, R11 ;  /* 0x000000000b2f72ca */ /* 0x000fe400000e0000 */
[----:B------:R-:W-:Y:S01]  /*19900*/  R2UR UR10, R6 ;  /* 0x00000000060a72ca */ /* 0x000fe200000e0000 */
[----:B------:R-:W2:Y:S01]  /*19910*/  LDL.64 R10, [R1+0x20] ;  /* 0x00002000010a7983 */ /* 0x000ea20000100a00 */
        /* <DEDUP_REMOVED lines=15> */
[----:B------:R-:W-:Y:S01]  /*19a10*/  VIADD R6, R4, 0x382 ;  /* 0x0000038204067836 */ /* 0x000fe20000000000 */
[----:B------:R-:W-:-:S04]  /*19a20*/  MOV R7, 0x40000040 ;  /* 0x4000004000077802 */ /* 0x000fc80000000f00 */
        /* <DEDUP_REMOVED lines=125> */
[----:B------:R-:W-:Y:S02]  /*1a200*/  R2UR UR10, R6 ;  /* 0x00000000060a72ca */ /* 0x000fe400000e0000 */
        /* <DEDUP_REMOVED lines=490> */
.L_x_643:
[----:B------:R-:W-:Y:S01]  /*1c0b0*/  SHF.L.U32 R0, R14, 0x1f, RZ ;  /* 0x0000001f0e007819 */ /* 0x000fe200000006ff */
[----:B------:R-:W-:-:S04]  /*1c0c0*/  IMAD R6, R8, 0x8, R23 ;  /* 0x0000000808067824 */ /* 0x000fc800078e0217 */
[----:B------:R2:W3:Y:S01]  /*1c0d0*/  SYNCS.PHASECHK.TRANS64.TRYWAIT P1, [R6+URZ+0x38850], R0 ;  /* 0x03885000060075a7 */ /* 0x0004e2000802017f */
[----:B------:R-:W-:Y:S05]  /*1c0e0*/  @!P0 BRA `(.L_x_644) ;  /* 0x0000000000048947 */ /* 0x000fea0003800000 */
[----:B------:R-:W-:Y:S01]  /*1c0f0*/  BPT.TRAP 0x1 ;  /* 0x000000040000795c */ /* 0x000fe20000300000 */
.L_x_644:
[----:B------:R-:W-:Y:S04]  /*1c100*/  BSSY B1, `(.L_x_645) ;  /* 0x0000004000017945 */ /* 0x000fe80003800000 */
[----:B---3--:R-:W-:Y:S05]  /*1c110*/  @P1 BRA `(.L_x_646) ;  /* 0x0000000000081947 */ /* 0x008fea0003800000 */
[----:B------:R-:W3:Y:S02]  /*1c120*/  SYNCS.PHASECHK.TRANS64.TRYWAIT P1, [R6+URZ+0x38850], R0 ;  /* 0x03885000060075a7 */ /* 0x000ee4000802017f */
[----:B---3--:R-:W-:Y:S05]  /*1c130*/  @!P1 BRA `(.L_x_647) ;  /* 0x000000f800689947 */ /* 0x008fea0003800000 */
.L_x_646:
[----:B------:R-:W-:Y:S05]  /*1c140*/  BSYNC B1 ;  /* 0x0000000000017941 */ /* 0x000fea0003800000 */
.L_x_645:
[----:B--23--:R-:W-:Y:S01]  /*1c150*/  VIADD R0, R23, 0x400 ;  /* 0x0000040017007836 */ /* 0x00cfe20000000000 */
[----:B------:R-:W-:Y:S01]  /*1c160*/  WARPGROUP.ARRIVE ;  /* 0x00000000000079c5 */ /* 0x000fe20000000000 */
[----:B01----:R-:W-:Y:S02]  /*1c170*/  IMAD.MOV.U32 R3, RZ, RZ, 0x40000040 ;  /* 0x40000040ff037424 */ /* 0x003fe400078e00ff */
[----:B------:R-:W-:Y:S01]  /*1c180*/  IMAD.MOV.U32 R5, RZ, RZ, 0x40000040 ;  /* 0x40000040ff057424 */ /* 0x000fe200078e00ff */
[----:B------:R-:W-:Y:S02]  /*1c190*/  SHF.R.U32.HI R0, RZ, 0x4, R0 ;  /* 0x00000004ff007819 */ /* 0x000fe40000011600 */
[----:B------:R-:W-:Y:S01]  /*1c1a0*/  R2UR UR7, R3 ;  /* 0x00000000030772ca */ /* 0x000fe200000e0000 */
[----:B------:R-:W-:Y:S01]  /*1c1b0*/  IMAD.MOV.U32 R3, RZ, RZ, 0x40000040 ;  /* 0x40000040ff037424 */ /* 0x000fe200078e00ff */
[----:B------:R-:W-:-:S04]  /*1c1c0*/  LOP3.LUT R0, R0, 0x3fff, RZ, 0xc0, !PT ;  /* 0x00003fff00007812 */ /* 0x000fc800078ec0ff */
[----:B------:R-:W-:-:S05]  /*1c1d0*/  LOP3.LUT R0, R0, 0x2800000, RZ, 0xfc, !PT ;  /* 0x0280000000007812 */ /* 0x000fca00078efcff */
[----:B------:R-:W-:-:S04]  /*1c1e0*/  IMAD R2, R8, 0xa00, R0 ;  /* 0x00000a0008027824 */ /* 0x000fc800078e0200 */
[C---:B------:R-:W-:Y:S01]  /*1c1f0*/  VIADD R4, R2.reuse, 0x80 ;  /* 0x0000008002047836 */ /* 0x040fe20000000000 */
[----:B------:R-:W-:-:S13]  /*1c200*/  R2UR UR6, R2 ;  /* 0x00000000020672ca */ /* 0x000fda00000e0000 */
[----:B------:R-:W-:Y:S01]  /*1c210*/  HGMMA.64x256x16.F32.BF16 R24, R208, gdesc[UR4].tnspB, R24, gsb0 ;  /* 0x43e00004d0187df0 */ /* 0x000fe20008001818 */
[----:B------:R-:W-:Y:S01]  /*1c220*/  R2UR UR6, R4 ;  /* 0x00000000040672ca */ /* 0x000fe200000e0000 */
[----:B------:R-:W-:Y:S01]  /*1c230*/  VIADD R4, R2, 0x100 ;  /* 0x0000010002047836 */ /* 0x000fe20000000000 */
[----:B------:R-:W-:Y:S01]  /*1c240*/  R2UR UR7, R5 ;  /* 0x00000000050772ca */ /* 0x000fe200000e0000 */
[----:B------:R-:W-:Y:S01]  /*1c250*/  IMAD.MOV.U32 R5, RZ, RZ, 0x40000040 ;  /* 0x40000040ff057424 */ /* 0x000fe200078e00ff */
[----:B------:R-:W-:Y:S02]  /*1c260*/  WARPGROUP.DEPBAR.LE gsb0, 0x0 ;  /* 0x00008000000079c5 */ /* 0x000fe40000010000 */
[----:B------:R-:W-:-:S15]  /*1c270*/  WARPGROUP.ARRIVE ;  /* 0x00000000000079c5 */ /* 0x000fde0000000000 */
[----:B------:R-:W-:-:S06]  /*1c280*/  NOP ;  /* 0x0000000000007918 */ /* 0x000fcc0000000000 */
        /* <DEDUP_REMOVED lines=12> */
[----:B------:R-:W-:Y:S02]  /*1c350*/  WARPGROUP.DEPBAR.LE gsb0, 0x0 ;  /* 0x00008000000079c5 */ /* 0x000fe40000010000 */
[----:B------:R-:W-:-:S15]  /*1c360*/  WARPGROUP.ARRIVE ;  /* 0x00000000000079c5 */ /* 0x000fde0000000000 */
[----:B------:R-:W-:-:S07]  /*1c370*/  NOP ;  /* 0x0000000000007918 */ /* 0x000fce0000000000 */
[----:B------:R-:W-:Y:S01]  /*1c380*/  HGMMA.64x256x16.F32.BF16 R24, R196, gdesc[UR4].tnspB, R24, gsb0 ;  /* 0x43e00004c4187df0 */ /* 0x000fe20008001818 */
[----:B------:R-:W-:Y:S02]  /*1c390*/  R2UR UR6, R2 ;  /* 0x00000000020672ca */ /* 0x000fe400000e0000 */
[----:B------:R-:W-:Y:S01]  /*1c3a0*/  R2UR UR7, R3 ;  /* 0x00000000030772ca */ /* 0x000fe200000e0000 */
[----:B------:R-:W-:Y:S02]  /*1c3b0*/  WARPGROUP.DEPBAR.LE gsb0, 0x0 ;  /* 0x00008000000079c5 */ /* 0x000fe40000010000 */
[----:B------:R-:W-:-:S15]  /*1c3c0*/  WARPGROUP.ARRIVE ;  /* 0x00000000000079c5 */ /* 0x000fde0000000000 */
[----:B------:R-:W-:-:S07]  /*1c3d0*/  NOP ;  /* 0x0000000000007918 */ /* 0x000fce0000000000 */
[----:B------:R-:W-:Y:S03]  /*1c3e0*/  HGMMA.64x256x16.F32.BF16 R24, R192, gdesc[UR4].tnspB, R24, gsb0 ;  /* 0x43e00004c0187df0 */ /* 0x000fe60008001818 */
[----:B------:R-:W-:Y:S02]  /*1c3f0*/  WARPGROUP.DEPBAR.LE gsb0, 0x0 ;  /* 0x00008000000079c5 */ /* 0x000fe40000010000 */
[----:B------:R-:W-:Y:S05]  /*1c400*/  @!P0 BRA `(.L_x_648) ;  /* 0x0000000000048947 */ /* 0x000fea0003800000 */
[----:B------:R-:W-:Y:S01]  /*1c410*/  BPT.TRAP 0x1 ;  /* 0x000000040000795c */ /* 0x000fe20000300000 */
.L_x_648:
[----:B------:R-:W2:Y:S01]  /*1c420*/  LDL R11, [R1+0x64] ;  /* 0x00006400010b7983 */ /* 0x000ea20000100800 */
[----:B------:R-:W-:Y:S01]  /*1c430*/  FMNMX.FTZ R0, R184, R15, !PT ;  /* 0x0000000fb8007209 */ /* 0x000fe20007810000 */
[----:B------:R-:W-:Y:S02]  /*1c440*/  IMAD.U32 R3, RZ, RZ, UR38 ;  /* 0x00000026ff037e24 */ /* 0x000fe4000f8e00ff */
[----:B------:R-:W-:Y:S01]  /*1c450*/  VIADD R9, R9, 0x38840 ;  /* 0x0003884009097836 */ /* 0x000fe20000000000 */
        /* <DEDUP_REMOVED lines=19> */
[----:B------:R-:W0:Y:S02]  /*1c590*/  SHFL.BFLY PT, R2, R0, 0x2, 0x1f ;  /* 0x0c401f0000027f89 */ /* 0x000e2400000e0000 */
[----:B0-----:R-:W-:Y:S02]  /*1c5a0*/  FMNMX.FTZ R2, R0, R2, !PT ;  /* 0x0000000200027209 */ /* 0x001fe40007810000 */
[----:B------:R-:W-:-:S03]  /*1c5b0*/  FMNMX.FTZ R0, R186, R20, !PT ;  /* 0x00000014ba007209 */ /* 0x000fc60007810000 */
[----:B------:R-:W0:Y:S01]  /*1c5c0*/  SHFL.BFLY PT, R5, R2, 0x1, 0x1f ;  /* 0x0c201f0002057f89 */ /* 0x000e2200000e0000 */
[----:B------:R-:W-:-:S04]  /*1c5d0*/  FMNMX.FTZ R0, R187, R0, !PT ;  /* 0x00000000bb007209 */ /* 0x000fc80007810000 */
[----:B------:R-:W-:-:S04]  /*1c5e0*/  FMNMX.FTZ R0, R190, R0, !PT ;  /* 0x00000000be007209 */ /* 0x000fc80007810000 */
[----:B------:R-:W-:-:S04]  /*1c5f0*/  FMNMX.FTZ R0, R191, R0, !PT ;  /* 0x00000000bf007209 */ /* 0x000fc80007810000 */
[----:B------:R-:W-:-:S04]  /*1c600*/  FMNMX.FTZ R0, R178, R0, !PT ;  /* 0x00000000b2007209 */ /* 0x000fc80007810000 */
[----:B------:R-:W-:-:S04]  /*1c610*/  FMNMX.FTZ R0, R179, R0, !PT ;  /* 0x00000000b3007209 */ /* 0x000fc80007810000 */
[----:B------:R-:W-:Y:S02]  /*1c620*/  FMNMX.FTZ R0, R182, R0, !PT ;  /* 0x00000000b6007209 */ /* 0x000fe40007810000 */
[----:B0-----:R-:W-:Y:S02]  /*1c630*/  FMNMX.FTZ R5, R2, R5, !PT ;  /* 0x0000000502057209 */ /* 0x001fe40007810000 */
[----:B------:R-:W-:-:S03]  /*1c640*/  FMNMX.FTZ R0, R183, R0, !PT ;  /* 0x00000000b7007209 */ /* 0x000fc60007810000 */
[----:B------:R-:W-:Y:S01]  /*1c650*/  FMUL.FTZ R8, R5, R3 ;  /* 0x0000000305087220 */ /* 0x000fe20000410000 */
[----:B------:R-:W-:-:S03]  /*1c660*/  FMNMX.FTZ R0, R170, R0, !PT ;  /* 0x00000000aa007209 */ /* 0x000fc60007810000 */
[-CC-:B------:R-:W-:Y:S01]  /*1c670*/  FFMA.FTZ R184, R184, R3.reuse, -R8.reuse ;  /* 0x00000003b8b87223 */ /* 0x180fe20000010808 */
[----:B------:R-:W-:Y:S01]  /*1c680*/  FMNMX.FTZ R0, R171, R0, !PT ;  /* 0x00000000ab007209 */ /* 0x000fe20007810000 */
[-CC-:B------:R-:W-:Y:S01]  /*1c690*/  FFMA.FTZ R185, R185, R3.reuse, -R8.reuse ;  /* 0x00000003b9b97223 */ /* 0x180fe20000010808 */
[-CC-:B------:R-:W-:Y:S01]  /*1c6a0*/  FFMA.FTZ R188, R188, R3.reuse, -R8.reuse ;  /* 0x00000003bcbc7223 */ /* 0x180fe20000010808 */
[-CC-:B------:R-:W-:Y:S01]  /*1c6b0*/  FFMA.FTZ R189, R189, R3.reuse, -R8.reuse ;  /* 0x00000003bdbd7223 */ /* 0x180fe20000010808 */
[----:B------:R-:W-:Y:S01]  /*1c6c0*/  FMNMX.FTZ R0, R174, R0, !PT ;  /* 0x00000000ae007209 */ /* 0x000fe20007810000 */
[----:B------:R-:W-:Y:S01]  /*1c6d0*/  MUFU.EX2 R184, R184 ;  /* 0x000000b800b87308 */ /* 0x000fe20000000800 */
[-CC-:B------:R-:W-:Y:S01]  /*1c6e0*/  FFMA.FTZ R176, R176, R3.reuse, -R8.reuse ;  /* 0x00000003b0b07223 */ /* 0x180fe20000010808 */
        /* <DEDUP_REMOVED lines=23> */
[----:B------:R-:W-:-:S02]  /*1c860*/  FFMA.FTZ R8, R157, R3, -R8 ;  /* 0x000000039d087223 */ /* 0x000fc40000010808 */
[----:B------:R-:W-:-:S04]  /*1c870*/  FMNMX.FTZ R0, R155, R0, !PT ;  /* 0x000000009b007209 */ /* 0x000fc80007810000 */
[----:B------:R-:W-:Y:S01]  /*1c880*/  FMNMX.FTZ R0, R158, R0, !PT ;  /* 0x000000009e007209 */ /* 0x000fe20007810000 */
[----:B------:R-:W-:Y:S03]  /*1c890*/  MUFU.EX2 R176, R176 ;  /* 0x000000b000b07308 */ /* 0x000fe60000000800 */
[----:B------:R-:W-:-:S05]  /*1c8a0*/  FMNMX.FTZ R0, R159, R0, !PT ;  /* 0x000000009f007209 */ /* 0x000fca0007810000 */
[----:B------:R-:W0:Y:S01]  /*1c8b0*/  SHFL.BFLY PT, R2, R0, 0x2, 0x1f ;  /* 0x0c401f0000027f89 */ /* 0x000e2200000e0000 */
[----:B------:R-:W-:Y:S08]  /*1c8c0*/  MUFU.EX2 R177, R177 ;  /* 0x000000b100b17308 */ /* 0x000ff00000000800 */
[----:B------:R-:W-:Y:S08]  /*1c8d0*/  MUFU.EX2 R180, R180 ;  /* 0x000000b400b47308 */ /* 0x000ff00000000800 */
[----:B------:R-:W-:Y:S01]  /*1c8e0*/  MUFU.EX2 R181, R181 ;  /* 0x000000b500b57308 */ /* 0x000fe20000000800 */
[----:B0-----:R-:W-:Y:S01]  /*1c8f0*/  FMNMX.FTZ R2, R0, R2, !PT ;  /* 0x0000000200027209 */ /* 0x001fe20007810000 */
[----:B------:R-:W-:-:S06]  /*1c900*/  FADD.FTZ R0, -R5, R15 ;  /* 0x0000000f05007221 */ /* 0x000fcc0000010100 */
[----:B------:R-:W-:Y:S01]  /*1c910*/  MUFU.EX2 R168, R168 ;  /* 0x000000a800a87308 */ /* 0x000fe20000000800 */
[----:B------:R-:W0:Y:S01]  /*1c920*/  SHFL.BFLY PT, R4, R2, 0x1, 0x1f ;  /* 0x0c201f0002047f89 */ /* 0x000e2200000e0000 */
[----:B------:R-:W-:-:S06]  /*1c930*/  FMUL.FTZ R0, R0, R3 ;  /* 0x0000000300007220 */ /* 0x000fcc0000410000 */
[----:B------:R-:W-:Y:S08]  /*1c940*/  MUFU.EX2 R169, R169 ;  /* 0x000000a900a97308 */ /* 0x000ff00000000800 */
[----:B------:R-:W1:Y:S08]  /*1c950*/  MUFU.EX2 R0, R0 ;  /* 0x0000000000007308 */ /* 0x000e700000000800 */
[----:B------:R-:W-:Y:S01]  /*1c960*/  MUFU.EX2 R172, R172 ;  /* 0x000000ac00ac7308 */ /* 0x000fe20000000800 */
[----:B0-----:R-:W-:-:S05]  /*1c970*/  FMNMX.FTZ R4, R2, R4, !PT ;  /* 0x0000000402047209 */ /* 0x001fca0007810000 */
[C---:B------:R-:W-:Y:S01]  /*1c980*/  FADD.FTZ R2, -R4.reuse, R20 ;  /* 0x0000001404027221 */ /* 0x040fe20000010100 */
[-C--:B------:R-:W-:Y:S01]  /*1c990*/  FMUL.FTZ R10, R4, R3.reuse ;  /* 0x00000003040a7220 */ /* 0x080fe20000410000 */
[----:B-1----:R-:W-:Y:S01]  /*1c9a0*/  FFMA.FTZ R228, R0, R228, R184 ;  /* 0x000000e400e47223 */ /* 0x002fe200000100b8 */
[----:B------:R-:W-:Y:S01]  /*1c9b0*/  MUFU.EX2 R173, R173 ;  /* 0x000000ad00ad7308 */ /* 0x000fe20000000800 */
[-C--:B------:R-:W-:Y:S01]  /*1c9c0*/  FMUL.FTZ R2, R2, R3.reuse ;  /* 0x0000000302027220 */ /* 0x080fe20000410000 */
[-CC-:B------:R-:W-:Y:S01]  /*1c9d0*/  FFMA.FTZ R186, R186, R3.reuse, -R10.reuse ;  /* 0x00000003baba7223 */ /* 0x180fe2000001080a */
[-CC-:B------:R-:W-:Y:S01]  /*1c9e0*/  FFMA.FTZ R187, R187, R3.reuse, -R10.reuse ;  /* 0x00000003bbbb7223 */ /* 0x180fe2000001080a */
[-CC-:B------:R-:W-:Y:S01]  /*1c9f0*/  FFMA.FTZ R190, R190, R3.reuse, -R10.reuse ;  /* 0x00000003bebe7223 */ /* 0x180fe2000001080a */
[-CC-:B------:R-:W-:Y:S01]  /*1ca00*/  FFMA.FTZ R191, R191, R3.reuse, -R10.reuse ;  /* 0x00000003bfbf7223 */ /* 0x180fe2000001080a */
[-CC-:B------:R-:W-:Y:S01]  /*1ca10*/  FFMA.FTZ R178, R178, R3.reuse, -R10.reuse ;  /* 0x00000003b2b27223 */ /* 0x180fe2000001080a */
[-CC-:B------:R-:W-:Y:S01]  /*1ca20*/  FFMA.FTZ R179, R179, R3.reuse, -R10.reuse ;  /* 0x00000003b3b37223 */ /* 0x180fe2000001080a */
[----:B------:R-:W-:Y:S01]  /*1ca30*/  MUFU.EX2 R2, R2 ;  /* 0x0000000200027308 */ /* 0x000fe20000000800 */
[-C--:B------:R-:W-:Y:S01]  /*1ca40*/  FFMA.FTZ R182, R182, R3.reuse, -R10 ;  /* 0x00000003b6b67223 */ /* 0x080fe2000001080a */
[----:B------:R-:W-:Y:S01]  /*1ca50*/  FADD.FTZ R7, R185, R228 ;  /* 0x000000e4b9077221 */ /* 0x000fe20000010000 */
[-CC-:B------:R-:W-:Y:S01]  /*1ca60*/  FFMA.FTZ R183, R183, R3.reuse, -R10.reuse ;  /* 0x00000003b7b77223 */ /* 0x180fe2000001080a */
[-CC-:B------:R-:W-:Y:S01]  /*1ca70*/  FFMA.FTZ R170, R170, R3.reuse, -R10.reuse ;  /* 0x00000003aaaa7223 */ /* 0x180fe2000001080a */
[-CC-:B------:R-:W-:Y:S01]  /*1ca80*/  FFMA.FTZ R171, R171, R3.reuse, -R10.reuse ;  /* 0x00000003abab7223 */ /* 0x180fe2000001080a */
[----:B------:R-:W-:Y:S01]  /*1ca90*/  FADD.FTZ R7, R188, R7 ;  /* 0x00000007bc077221 */ /* 0x000fe20000010000 */
[-CC-:B------:R-:W-:Y:S01]  /*1caa0*/  FFMA.FTZ R174, R174, R3.reuse, -R10.reuse ;  /* 0x00000003aeae7223 */ /* 0x180fe2000001080a */
[----:B------:R-:W0:Y:S01]  /*1cab0*/  MUFU.EX2 R186, R186 ;  /* 0x000000ba00ba7308 */ /* 0x000e220000000800 */
[-CC-:B------:R-:W-:Y:S01]  /*1cac0*/  FFMA.FTZ R175, R175, R3.reuse, -R10.reuse ;  /* 0x00000003afaf7223 */ /* 0x180fe2000001080a */
[----:B------:R-:W-:Y:S01]  /*1cad0*/  FADD.FTZ R7, R189, R7 ;  /* 0x00000007bd077221 */ /* 0x000fe20000010000 */
[-CC-:B------:R-:W-:Y:S01]  /*1cae0*/  FFMA.FTZ R162, R162, R3.reuse, -R10.reuse ;  /* 0x00000003a2a27223 */ /* 0x180fe2000001080a */
[-CC-:B------:R-:W-:Y:S01]  /*1caf0*/  FFMA.FTZ R163, R163, R3.reuse, -R10.reuse ;  /* 0x00000003a3a37223 */ /* 0x180fe2000001080a */
[-CC-:B------:R-:W-:Y:S01]  /*1cb00*/  FFMA.FTZ R166, R166, R3.reuse, -R10.reuse ;  /* 0x00000003a6a67223 */ /* 0x180fe2000001080a */
[----:B------:R-:W-:Y:S01]  /*1cb10*/  FADD.FTZ R7, R176, R7 ;  /* 0x00000007b0077221 */ /* 0x000fe20000010000 */
[-CC-:B------:R-:W-:Y:S01]  /*1cb20*/  FFMA.FTZ R167, R167, R3.reuse, -R10.reuse ;  /* 0x00000003a7a77223 */ /* 0x180fe2000001080a */
[----:B------:R-:W1:Y:S01]  /*1cb30*/  MUFU.EX2 R187, R187 ;  /* 0x000000bb00bb7308 */ /* 0x000e620000000800 */
[-CC-:B------:R-:W-:Y:S01]  /*1cb40*/  FFMA.FTZ R154, R154, R3.reuse, -R10.reuse ;  /* 0x000000039a9a7223 */ /* 0x180fe2000001080a */
[----:B------:R-:W-:Y:S01]  /*1cb50*/  FADD.FTZ R7, R177, R7 ;  /* 0x00000007b1077221 */ /* 0x000fe20000010000 */
[-CC-:B------:R-:W-:Y:S01]  /*1cb60*/  FFMA.FTZ R155, R155, R3.reuse, -R10.reuse ;  /* 0x000000039b9b7223 */ /* 0x180fe2000001080a */
[-CC-:B------:R-:W-:Y:S01]  /*1cb70*/  FFMA.FTZ R158, R158, R3.reuse, -R10.reuse ;  /* 0x000000039e9e7223 */ /* 0x180fe2000001080a */
[----:B------:R-:W-:Y:S01]  /*1cb80*/  FFMA.FTZ R195, R159, R3, -R10 ;  /* 0x000000039fc37223 */ /* 0x000fe2000001080a */
[----:B------:R-:W-:-:S02]  /*1cb90*/  FADD.FTZ R7, R180, R7 ;  /* 0x00000007b4077221 */ /* 0x000fc40000010000 */
[----:B------:R-:W3:Y:S01]  /*1cba0*/  MUFU.EX2 R190, R190 ;  /* 0x000000be00be7308 */ /* 0x000ee20000000800 */
[----:B0-----:R-:W-:Y:S01]  /*1cbb0*/  FFMA.FTZ R227, R2, R227, R186 ;  /* 0x000000e302e37223 */ /* 0x001fe200000100ba */
[----:B------:R-:W-:-:S04]  /*1cbc0*/  FADD.FTZ R7, R181, R7 ;  /* 0x00000007b5077221 */ /* 0x000fc80000010000 */
[----:B------:R-:W-:Y:S02]  /*1cbd0*/  FADD.FTZ R7, R168, R7 ;  /* 0x00000007a8077221 */ /* 0x000fe40000010000 */
[----:B------:R-:W0:Y:S02]  /*1cbe0*/  MUFU.EX2 R191, R191 ;  /* 0x000000bf00bf7308 */ /* 0x000e240000000800 */
[----:B------:R-:W-:-:S04]  /*1cbf0*/  FADD.FTZ R7, R169, R7 ;  /* 0x00000007a9077221 */ /* 0x000fc80000010000 */
[----:B------:R-:W-:Y:S02]  /*1cc00*/  FADD.FTZ R7, R172, R7 ;  /* 0x00000007ac077221 */ /* 0x000fe40000010000 */
[----:B------:R-:W4:Y:S01]  /*1cc10*/  MUFU.EX2 R178, R178 ;  /* 0x000000b200b27308 */ /* 0x000f220000000800 */
[----:B--2---:R-:W-:Y:S01]  /*1cc20*/  PRMT R9, R11, 0x654, R9 ;  /* 0x000006540b097816 */ /* 0x004fe20000000009 */
[----:B------:R-:W-:-:S03]  /*1cc30*/  FADD.FTZ R7, R173, R7 ;  /* 0x00000007ad077221 */ /* 0x000fc60000010000 */
[----:B------:R1:W-:Y:S03]  /*1cc40*/  SYNCS.ARRIVE.TRANS64.RED.A1T0 RZ, [R9+URZ], RZ ;  /* 0x000000ff09ff79a7 */ /* 0x0003e6000810043f */
[----:B------:R-:W2:Y:S01]  /*1cc50*/  MUFU.EX2 R179, R179 ;  /* 0x000000b300b37308 */ /* 0x000ea20000000800 */
[----:B-1----:R-:W-:-:S07]  /*1cc60*/  FADD.FTZ R9, R187, R227 ;  /* 0x000000e3bb097221 */ /* 0x002fce0000010000 */
[----:B------:R-:W1:Y:S01]  /*1cc70*/  MUFU.EX2 R182, R182 ;  /* 0x000000b600b67308 */ /* 0x000e620000000800 */
[----:B---3--:R-:W-:-:S04]  /*1cc80*/  FADD.FTZ R9, R190, R9 ;  /* 0x00000009be097221 */ /* 0x008fc80000010000 */
[----:B0-----:R-:W-:-:S03]  /*1cc90*/  FADD.FTZ R9, R191, R9 ;  /* 0x00000009bf097221 */ /* 0x001fc60000010000 */
[----:B------:R-:W0:Y:S01]  /*1cca0*/  MUFU.EX2 R183, R183 ;  /* 0x000000b700b77308 */ /* 0x000e220000000800 */
[----:B----4-:R-:W-:-:S04]  /*1ccb0*/  FADD.FTZ R9, R178, R9 ;  /* 0x00000009b2097221 */ /* 0x010fc80000010000 */
[----:B--2---:R-:W-:-:S03]  /*1ccc0*/  FADD.FTZ R9, R179, R9 ;  /* 0x00000009b3097221 */ /* 0x004fc60000010000 */
[----:B------:R-:W2:Y:S01]  /*1ccd0*/  MUFU.EX2 R170, R170 ;  /* 0x000000aa00aa7308 */ /* 0x000ea20000000800 */
[----:B-1----:R-:W-:-:S07]  /*1cce0*/  FADD.FTZ R9, R182, R9 ;  /* 0x00000009b6097221 */ /* 0x002fce0000010000 */
[----:B------:R-:W1:Y:S01]  /*1ccf0*/  MUFU.EX2 R171, R171 ;  /* 0x000000ab00ab7308 */ /* 0x000e620000000800 */
[----:B0-----:R-:W-:-:S07]  /*1cd00*/  FADD.FTZ R9, R183, R9 ;  /* 0x00000009b7097221 */ /* 0x001fce0000010000 */
[----:B------:R-:W0:Y:S01]  /*1cd10*/  MUFU.EX2 R174, R174 ;  /* 0x000000ae00ae7308 */ /* 0x000e220000000800 */
[----:B--2---:R-:W-:-:S07]  /*1cd20*/  FADD.FTZ R9, R170, R9 ;  /* 0x00000009aa097221 */ /* 0x004fce0000010000 */
        /* <DEDUP_REMOVED lines=33> */
[----:B0-----:R-:W-:Y:S01]  /*1cf40*/  FADD.FTZ R9, R158, R9 ;  /* 0x000000099e097221 */ /* 0x001fe20000010000 */
[----:B--2---:R-:W-:-:S03]  /*1cf50*/  FADD.FTZ R228, R8, R7 ;  /* 0x0000000708e47221 */ /* 0x004fc60000010000 */
[----:B-1----:R-:W-:Y:S01]  /*1cf60*/  FADD.FTZ R227, R195, R9 ;  /* 0x00000009c3e37221 */ /* 0x002fe20000010000 */
[----:B------:R-:W-:Y:S06]  /*1cf70*/  @!P0 BRA `(.L_x_649) ;  /* 0x0000000000048947 */ /* 0x000fec0003800000 */
[----:B------:R-:W-:Y:S01]  /*1cf80*/  BPT.TRAP 0x1 ;  /* 0x000000040000795c */ /* 0x000fe20000300000 */
.L_x_649:
[----:B------:R-:W2:Y:S01]  /*1cf90*/  LDL R7, [R1+0x60] ;  /* 0x0000600001077983 */ /* 0x000ea20000100800 */
[----:B------:R-:W-:Y:S01]  /*1cfa0*/  VIADD R6, R6, 0x38860 ;  /* 0x0003886006067836 */ /* 0x000fe20000000000 */
[----:B------:R-:W-:Y:S01]  /*1cfb0*/  F2FP.BF16.F32.PACK_AB R194, R8, R156 ;  /* 0x0000009c08c2723e */ /* 0x000fe200000010ff */
[----:B------:R-:W-:Y:S01]  /*1cfc0*/  IMAD.MOV.U32 R20, RZ, RZ, R4 ;  /* 0x000000ffff147224 */ /* 0x000fe200078e0004 */
[----:B------:R-:W-:Y:S01]  /*1cfd0*/  F2FP.BF16.F32.PACK_AB R208, R185, R184 ;  /* 0x000000b8b9d0723e */ /* 0x000fe200000010ff */
[----:B------:R-:W-:Y:S01]  /*1cfe0*/  IMAD.MOV.U32 R15, RZ, RZ, R5 ;  /* 0x000000ffff0f7224 */ /* 0x000fe200078e0005 */
[----:B------:R-:W-:Y:S01]  /*1cff0*/  PRMT R6, R11, 0x654, R6 ;  /* 0x000006540b067816 */ /* 0x000fe20000000006 */
[----:B------:R-:W-:Y:S01]  /*1d000*/  IMAD.MOV.U32 R14, RZ, RZ, R229 ;  /* 0x000000ffff0e7224 */ /* 0x000fe200078e00e5 */
[----:B------:R-:W-:Y:S01]  /*1d010*/  F2FP.BF16.F32.PACK_AB R209, R187, R186 ;  /* 0x000000babbd1723e */ /* 0x000fe200000010ff */
[----:B------:R-:W-:Y:S01]  /*1d020*/  IMAD.MOV.U32 R8, RZ, RZ, R226 ;  /* 0x000000ffff087224 */ /* 0x000fe200078e00e2 */
[----:B------:R0:W-:Y:S01]  /*1d030*/  SYNCS.ARRIVE.TRANS64.RED.A1T0 RZ, [R6+URZ], RZ ;  /* 0x000000ff06ff79a7 */ /* 0x0001e2000810043f */
[----:B------:R-:W-:-:S02]  /*1d040*/  F2FP.BF16.F32.PACK_AB R210, R189, R188 ;  /* 0x000000bcbdd2723e */ /* 0x000fc400000010ff */
[----:B------:R-:W-:Y:S02]  /*1d050*/  F2FP.BF16.F32.PACK_AB R211, R191, R190 ;  /* 0x000000bebfd3723e */ /* 0x000fe400000010ff */
[----:B------:R-:W-:Y:S02]  /*1d060*/  F2FP.BF16.F32.PACK_AB R204, R177, R176 ;  /* 0x000000b0b1cc723e */ /* 0x000fe400000010ff */
        /* <DEDUP_REMOVED lines=14> */
[C---:B--2---:R-:W-:Y:S01]  /*1d150*/  ISETP.GT.AND P1, PT, R21.reuse, R7, PT ;  /* 0x000000071500720c */ /* 0x044fe20003f24270 */
[----:B------:R-:W-:-:S12]  /*1d160*/  VIADD R21, R21, 0xffffffff ;  /* 0xffffffff15157836 */ /* 0x000fd80000000000 */
[----:B0-----:R-:W-:Y:S05]  /*1d170*/  @P1 BRA `(.L_x_650) ;  /* 0xffffffb400c81947 */ /* 0x001fea000383ffff */
.L_x_637:
[----:B------:R-:W-:Y:S05]  /*1d180*/  BSYNC B0 ;  /* 0x0000000000007941 */ /* 0x000fea0003800000 */
.L_x_636:
        /* <DEDUP_REMOVED lines=131> */
.L_x_651:
[----:B------:R-:W-:Y:S01]  /*1d9c0*/  IMAD R2, R226, 0x8, R23 ;  /* 0x00000008e2027824 */ /* 0x000fe200078e0217 */
[----:B------:R-:W-:-:S04]  /*1d9d0*/  SHF.L.U32 R0, R229, 0x1f, RZ ;  /* 0x0000001fe5007819 */ /* 0x000fc800000006ff */
[----:B------:R0:W1:Y:S01]  /*1d9e0*/  SYNCS.PHASECHK.TRANS64.TRYWAIT P1, [R2+URZ+0x38850], R0 ;  /* 0x03885000020075a7 */ /* 0x000062000802017f */
[----:B------:R-:W-:Y:S05]  /*1d9f0*/  @!P0 BRA `(.L_x_652) ;  /* 0x0000000000048947 */ /* 0x000fea0003800000 */
[----:B------:R-:W-:Y:S01]  /*1da00*/  BPT.TRAP 0x1 ;  /* 0x000000040000795c */ /* 0x000fe20000300000 */
.L_x_652:
[----:B------:R-:W-:Y:S04]  /*1da10*/  BSSY B0, `(.L_x_653) ;  /* 0x0000004000007945 */ /* 0x000fe80003800000 */
[----:B-1----:R-:W-:Y:S05]  /*1da20*/  @P1 BRA `(.L_x_654) ;  /* 0x0000000000081947 */ /* 0x002fea0003800000 */
[----:B------:R-:W1:Y:S02]  /*1da30*/  SYNCS.PHASECHK.TRANS64.TRYWAIT P1, [R2+URZ+0x38850], R0 ;  /* 0x03885000020075a7 */ /* 0x000e64000802017f */
[----:B-1----:R-:W-:Y:S05]  /*1da40*/  @!P1 BRA `(.L_x_655) ;  /* 0x000000e000389947 */ /* 0x002fea0003800000 */
.L_x_654:
[----:B------:R-:W-:Y:S05]  /*1da50*/  BSYNC B0 ;  /* 0x0000000000007941 */ /* 0x000fea0003800000 */
.L_x_653:
[----:B------:R-:W-:Y:S01]  /*1da60*/  VIADD R23, R23, 0x400 ;  /* 0x0000040017177836 */ /* 0x000fe20000000000 */
[----:B------:R-:W-:Y:S01]  /*1da70*/  MOV R7, 0x40000040 ;  /* 0x4000004000077802 */ /* 0x000fe20000000f00 */
[----:B------:R-:W-:Y:S01]  /*1da80*/  WARPGROUP.ARRIVE ;  /* 0x00000000000079c5 */ /* 0x000fe20000000000 */
[----:B------:R-:W-:Y:S01]  /*1da90*/  IMAD.MOV.U32 R9, RZ, RZ, 0x40000040 ;  /* 0x40000040ff097424 */ /* 0x000fe200078e00ff */
[----:B01----:R-:W0:Y:S01]  /*1daa0*/  SHFL.BFLY PT, R0, R227, 0x2, 0x1f ;  /* 0x0c401f00e3007f89 */ /* 0x003e2200000e0000 */
[----:B------:R-:W-:Y:S01]  /*1dab0*/  SHF.R.U32.HI R23, RZ, 0x4, R23 ;  /* 0x00000004ff177819 */ /* 0x000fe20000011617 */
[----:B------:R-:W-:Y:S01]  /*1dac0*/  IMAD.MOV.U32 R184, RZ, RZ, -0x800000 ;  /* 0xff800000ffb87424 */ /* 0x000fe200078e00ff */
[----:B------:R-:W-:Y:S01]  /*1dad0*/  R2UR UR7, R7 ;  /* 0x00000000070772ca */ /* 0x000fe200000e0000 */
[----:B------:R-:W-:Y:S01]  /*1dae0*/  IMAD.MOV.U32 R7, RZ, RZ, 0x40000040 ;  /* 0x40000040ff077424 */ /* 0x000fe200078e00ff */
[----:B------:R-:W-:Y:S01]  /*1daf0*/  LOP3.LUT R23, R23, 0x3fff, RZ, 0xc0, !PT ;  /* 0x00003fff17177812 */ /* 0x000fe200078ec0ff */
[----:B------:R-:W-:-:S03]  /*1db00*/  IMAD.MOV.U32 R185, RZ, RZ, -0x800000 ;  /* 0xff800000ffb97424 */ /* 0x000fc600078e00ff */
[----:B------:R-:W-:-:S05]  /*1db10*/  LOP3.LUT R23, R23, 0x2800000, RZ, 0xfc, !PT ;  /* 0x0280000017177812 */ /* 0x000fca00078efcff */
[----:B------:R-:W-:Y:S02]  /*1db20*/  IMAD R6, R226, 0xa00, R23 ;  /* 0x00000a00e2067824 */ /* 0x000fe400078e0217 */
[----:B------:R-:W-:Y:S02]  /*1db30*/  IMAD.MOV.U32 R23, RZ, RZ, RZ ;  /* 0x000000ffff177224 */ /* 0x000fe400078e00ff */
[C---:B------:R-:W-:Y:S01]  /*1db40*/  VIADD R8, R6.reuse, 0x80 ;  /* 0x0000008006087836 */ /* 0x040fe20000000000 */
[----:B------:R-:W-:Y:S01]  /*1db50*/  R2UR UR6, R6 ;  /* 0x00000000060672ca */ /* 0x000fe200000e0000 */
[----:B0-----:R-:W-:-:S12]  /*1db60*/  FADD.FTZ R0, R0, R227 ;  /* 0x000000e300007221 */ /* 0x001fd80000010000 */
        /* <DEDUP_REMOVED lines=20> */
[----:B------:R-:W0:Y:S02]  /*1dcb0*/  SHFL.BFLY PT, R8, R0, 0x1, 0x1f ;  /* 0x0c201f0000087f89 */ /* 0x000e2400000e0000 */
[----:B0-----:R-:W-:Y:S01]  /*1dcc0*/  FADD.FTZ R8, R0, R8 ;  /* 0x0000000800087221 */ /* 0x001fe20000010000 */
[----:B------:R-:W-:-:S04]  /*1dcd0*/  IMAD.MOV.U32 R0, RZ, RZ, RZ ;  /* 0x000000ffff007224 */ /* 0x000fc800078e00ff */
[----:B------:R-:W-:-:S13]  /*1dce0*/  FSETP.NE.FTZ.AND P2, PT, R8, RZ, PT ;  /* 0x000000ff0800720b */ /* 0x000fda0003f55000 */
[----:B------:R-:W-:Y:S01]  /*1dcf0*/  @P2 MUFU.RCP R0, R8 ;  /* 0x0000000800002308 */ /* 0x000fe20000001000 */
[----:B------:R-:W-:Y:S02]  /*1dd00*/  WARPGROUP.DEPBAR.LE gsb0, 0x0 ;  /* 0x00008000000079c5 */ /* 0x000fe40000010000 */
[----:B------:R-:W-:-:S06]  /*1dd10*/  WARPGROUP.ARRIVE ;  /* 0x00000000000079c5 */ /* 0x000fcc0000000000 */
[----:B------:R-:W-:Y:S01]  /*1dd20*/  HGMMA.64x256x16.F32.BF16 R24, R196, gdesc[UR4].tnspB, R24, gsb0 ;  /* 0x43e00004c4187df0 */ /* 0x000fe20008001818 */
[----:B------:R-:W-:Y:S02]  /*1dd30*/  R2UR UR6, R6 ;  /* 0x00000000060672ca */ /* 0x000fe400000e0000 */
[----:B------:R-:W-:Y:S01]  /*1dd40*/  R2UR UR7, R7 ;  /* 0x00000000070772ca */ /* 0x000fe200000e0000 */
[----:B------:R-:W0:Y:S02]  /*1dd50*/  SHFL.BFLY PT, R6, R228, 0x2, 0x1f ;  /* 0x0c401f00e4067f89 */ /* 0x000e2400000e0000 */
[----:B0-----:R-:W-:-:S05]  /*1dd60*/  FADD.FTZ R228, R6, R228 ;  /* 0x000000e406e47221 */ /* 0x001fca0000010000 */
[----:B------:R-:W0:Y:S02]  /*1dd70*/  SHFL.BFLY PT, R6, R228, 0x1, 0x1f ;  /* 0x0c201f00e4067f89 */ /* 0x000e2400000e0000 */
[----:B0-----:R-:W-:-:S05]  /*1dd80*/  FADD.FTZ R6, R228, R6 ;  /* 0x00000006e4067221 */ /* 0x001fca0000010000 */
[----:B------:R-:W-:-:S13]  /*1dd90*/  FSETP.NE.FTZ.AND P1, PT, R6, RZ, PT ;  /* 0x000000ff0600720b */ /* 0x000fda0003f35000 */
[----:B------:R-:W-:Y:S08]  /*1dda0*/  @P1 MUFU.RCP R23, R6 ;  /* 0x0000000600171308 */ /* 0x000ff00000001000 */
[----:B------:R-:W0:Y:S08]  /*1ddb0*/  @P1 MUFU.LG2 R7, R6 ;  /* 0x0000000600071308 */ /* 0x000e300000000c00 */
[----:B------:R1:W2:Y:S02]  /*1ddc0*/  @P2 MUFU.LG2 R6, R8 ;  /* 0x0000000800062308 */ /* 0x0002a40000000c00 */
[----:B-1----:R-:W-:Y:S01]  /*1ddd0*/  @P1 FMUL.FTZ R8, R3, 0.69314718246459960938 ;  /* 0x3f31721803081820 */ /* 0x002fe20000410000 */
[----:B0-----:R-:W-:Y:S01]  /*1dde0*/  @P1 FMUL.FTZ R7, R7, 0.69314718246459960938 ;  /* 0x3f31721807071820 */ /* 0x001fe20000410000 */
[----:B------:R-:W-:-:S03]  /*1ddf0*/  @P2 FMUL.FTZ R3, R3, 0.69314718246459960938 ;  /* 0x3f31721803032820 */ /* 0x000fc60000410000 */
[----:B------:R-:W-:Y:S01]  /*1de00*/  @P1 FFMA.FTZ R184, R8, R5, R7 ;  /* 0x0000000508b81223 */ /* 0x000fe20000010007 */
[----:B--2---:R-:W-:-:S04]  /*1de10*/  @P2 FMUL.FTZ R6, R6, 0.69314718246459960938 ;  /* 0x3f31721806062820 */ /* 0x004fc80000410000 */
[----:B------:R-:W-:Y:S01]  /*1de20*/  @P2 FFMA.FTZ R185, R3, R4, R6 ;  /* 0x0000000403b92223 */ /* 0x000fe20000010006 */
[----:B------:R-:W-:Y:S02]  /*1de30*/  WARPGROUP.DEPBAR.LE gsb0, 0x0 ;  /* 0x00008000000079c5 */ /* 0x000fe40000010000 */
[----:B------:R-:W-:-:S06]  /*1de40*/  WARPGROUP.ARRIVE ;  /* 0x00000000000079c5 */ /* 0x000fcc0000000000 */
[----:B------:R-:W-:Y:S03]  /*1de50*/  HGMMA.64x256x16.F32.BF16 R24, R192, gdesc[UR4].tnspB, R24, gsb0 ;  /* 0x43e00004c0187df0 */ /* 0x000fe60008001818 */
[----:B------:R-:W-:Y:S02]  /*1de60*/  WARPGROUP.DEPBAR.LE gsb0, 0x0 ;  /* 0x00008000000079c5 */ /* 0x000fe40000010000 */
[----:B------:R-:W-:Y:S05]  /*1de70*/  @!P0 BRA `(.L_x_656) ;  /* 0x0000000000048947 */ /* 0x000fea0003800000 */
[----:B------:R-:W-:Y:S01]  /*1de80*/  BPT.TRAP 0x1 ;  /* 0x000000040000795c */ /* 0x000fe20000300000 */
.L_x_656:
[----:B------:R-:W2:Y:S01]  /*1de90*/  LDL.LU R3, [R1+0x64] ;  /* 0x0000640001037983 */ /* 0x000ea20000300800 */
[----:B------:R-:W-:-:S03]  /*1dea0*/  VIADD R2, R2, 0x38860 ;  /* 0x0003886002027836 */ /* 0x000fc60000000000 */
[----:B------:R-:W3:Y:S01]  /*1deb0*/  LDL.LU R186, [R1+0x80] ;  /* 0x0000800001ba7983 */ /* 0x000ee20000300800 */
[----:B------:R-:W-:Y:S02]  /*1dec0*/  VIADD R226, R226, 0x1 ;  /* 0x00000001e2e27836 */ /* 0x000fe40000000000 */
        /* <DEDUP_REMOVED lines=8> */
[----:B------:R-:W-:Y:S01]  /*1df50*/  ISETP.NE.AND P1, PT, R226, 0x2, PT ;  /* 0x00000002e200780c */ /* 0x000fe20003f25270 */
        /* <DEDUP_REMOVED lines=114> */
[----:B------:R-:W-:-:S02]  /*1e680*/  PLOP3.LUT P0, PT, PT, PT, PT, 0x8, 0x0 ;  /* 0x000000000000781c */ /* 0x000fc40003f0e170 */
[----:B------:R-:W-:Y:S02]  /*1e690*/  SEL R226, R226, RZ, P1 ;  /* 0x000000ffe2e27207 */ /* 0x000fe40000800000 */
[----:B--2---:R-:W-:Y:S01]  /*1e6a0*/  PRMT R2, R3, 0x654, R2 ;  /* 0x0000065403027816 */ /* 0x004fe20000000002 */
[----:B---3--:R-:W-:-:S03]  /*1e6b0*/  VIADD R186, R186, 0x1 ;  /* 0x00000001baba7836 */ /* 0x008fc60000000000 */
[----:B------:R0:W-:Y:S02]  /*1e6c0*/  SYNCS.ARRIVE.TRANS64.RED.A1T0 RZ, [R2+URZ], RZ ;  /* 0x000000ff02ff79a7 */ /* 0x0001e4000810043f */
[----:B------:R1:W-:Y:S01]  /*1e6d0*/  STL [R1+0x80], R186 ;  /* 0x000080ba01007387 */ /* 0x0003e20000100800 */
[-C--:B------:R-:W-:Y:S01]  /*1e6e0*/  FMUL.FTZ R3, R89, R23.reuse ;  /* 0x0000001759037220 */ /* 0x080fe20000410000 */
[-C--:B------:R-:W-:Y:S01]  /*1e6f0*/  FMUL.FTZ R89, R107, R0.reuse ;  /* 0x000000006b597220 */ /* 0x080fe20000410000 */
[----:B0-----:R-:W-:Y:S01]  /*1e700*/  FMUL.FTZ R2, R88, R23 ;  /* 0x0000001758027220 */ /* 0x001fe20000410000 */
[-C--:B------:R-:W-:Y:S01]  /*1e710*/  FMUL.FTZ R88, R106, R0.reuse ;  /* 0x000000006a587220 */ /* 0x080fe20000410000 */
[-C--:B------:R-:W-:Y:S01]  /*1e720*/  FMUL.FTZ R106, R142, R0.reuse ;  /* 0x000000008e6a7220 */ /* 0x080fe20000410000 */
[----:B------:R-:W-:Y:S01]  /*1e730*/  FMUL.FTZ R107, R143, R0 ;  /* 0x000000008f6b7220 */ /* 0x000fe20000410000 */
[----:B------:R-:W-:-:S04]  /*1e740*/  SEL R0, RZ, 0x1, P1 ;  /* 0x00000001ff007807 */ /* 0x000fc80000800000 */
[----:B-1----:R-:W-:-:S07]  /*1e750*/  LOP3.LUT R229, R229, R0, RZ, 0x3c, !PT ;  /* 0x00000000e5e57212 */ /* 0x002fce00078e3cff */
.L_x_566:
[----:B------:R-:W0:Y:S08]  /*1e760*/  S2UR UR4, SR_CgaCtaId ;  /* 0x00000000000479c3 */ /* 0x000e300000008800 */
[----:B------:R-:W-:Y:S01]  /*1e770*/  BAR.SYNC.DEFER_BLOCKING 0x5, 0x180 ;  /* 0x0146000000007b1d */ /* 0x000fe20000010000 */
[----:B------:R-:W-:-:S05]  /*1e780*/  MOV R23, 0x400 ;  /* 0x0000040000177802 */ /* 0x000fca0000000f00 */
[----:B------:R-:W-:Y:S01]  /*1e790*/  BSSY B0, `(.L_x_657) ;  /* 0x0000481000007945 */ /* 0x000fe20003800000 */
[----:B0-----:R-:W-:-:S05]  /*1e7a0*/  IMAD.U32 R0, RZ, RZ, UR4 ;  /* 0x00000004ff007e24 */ /* 0x001fca000f8e00ff */
[----:B------:R0:W-:Y:S01]  /*1e7b0*/  STL [R1+0x64], R0 ;  /* 0x0000640001007387 */ /* 0x0001e20000100800 */
[----:B------:R-:W-:-:S05]  /*1e7c0*/  LEA R23, R0, R23, 0x18 ;  /* 0x0000001700177211 */ /* 0x000fca00078ec0ff */
[----:B------:R0:W1:Y:S01]  /*1e7d0*/  LDS.128 R128, [R23+0x388d0] ;  /* 0x0388d00017807984 */ /* 0x0000620000000c00 */
[----:B------:R-:W-:Y:S06]  /*1e7e0*/  BAR.ARV 0x4, 0x180 ;  /* 0x0106000000007b1d */ /* 0x000fec0000002000 */
[----:B------:R-:W-:Y:S05]  /*1e7f0*/  @P0 BRA `(.L_x_658) ;  /* 0x0000003800300947 */ /* 0x000fea0003800000 */
[----:B------:R-:W2:Y:S01]  /*1e800*/  LDL R56, [R1+0x198] ;  /* 0x0001980001387983 */ /* 0x000ea20000100800 */
[----:B0-----:R-:W0:Y:S01]  /*1e810*/  S2R R0, SR_SWINHI ;  /* 0x0000000000007919 */ /* 0x001e220000002f00 */
[----:B------:R-:W-:Y:S01]  /*1e820*/  F2FP.BF16.F32.PACK_AB R58, R181, R180 ;  /* 0x000000b4b53a723e */ /* 0x000fe200000010ff */
[----:B------:R-:W-:Y:S01]  /*1e830*/  ULDC.64 UR6, c[0x0][0xc00] ;  /* 0x0003000000067ab9 */ /* 0x000fe20000000a00 */
[----:B------:R-:W-:Y:S01]  /*1e840*/  F2FP.BF16.F32.PACK_AB R59, R31, R30 ;  /* 0x0000001e1f3b723e */ /* 0x000fe200000010ff */
[----:B------:R-:W3:Y:S01]  /*1e850*/  LDL.LU R118, [R1+0x78] ;  /* 0x0000780001767983 */ /* 0x000ee20000300800 */
[----:B------:R-:W-:Y:S01]  /*1e860*/  F2FP.BF16.F32.PACK_AB R60, R179, R178 ;  /* 0x000000b2b33c723e */ /* 0x000fe200000010ff */
[----:B------:R-:W-:Y:S01]  /*1e870*/  ULDC.64 UR4, c[0x0][0xc08] ;  /* 0x0003020000047ab9 */ /* 0x000fe20000000a00 */
[----:B------:R-:W-:Y:S01]  /*1e880*/  F2FP.BF16.F32.PACK_AB R61, R35, R34 ;  /* 0x00000022233d723e */ /* 0x000fe200000010ff */
[----:B------:R-:W4:Y:S01]  /*1e890*/  LDL.LU R117, [R1+0x7c] ;  /* 0x00007c0001757983 */ /* 0x000f220000300800 */
[----:B------:R-:W-:-:S02]  /*1e8a0*/  F2FP.BF16.F32.PACK_AB R62, R177, R176 ;  /* 0x000000b0b13e723e */ /* 0x000fc400000010ff */
[----:B------:R-:W-:Y:S01]  /*1e8b0*/  F2FP.BF16.F32.PACK_AB R63, R39, R38 ;  /* 0x00000026273f723e */ /* 0x000fe200000010ff */
[----:B------:R-:W4:Y:S01]  /*1e8c0*/  LDL.LU R116, [R1+0x70] ;  /* 0x0000700001747983 */ /* 0x000f220000300800 */
[----:B------:R-:W-:Y:S02]  /*1e8d0*/  MOV R114, R23 ;  /* 0x0000001700727202 */ /* 0x000fe40000000f00 */
[----:B0-----:R-:W-:Y:S01]  /*1e8e0*/  MOV R115, R0 ;  /* 0x0000000000737202 */ /* 0x001fe20000000f00 */
[----:B------:R-:W-:Y:S02]  /*1e8f0*/  BAR.SYNC.DEFER_BLOCKING 0x1, 0x100 ;  /* 0x0044000000007b1d */ /* 0x000fe40000010000 */
[----:B--2---:R-:W-:-:S03]  /*1e900*/  IMAD.WIDE R112, R56, 0x2, R114 ;  /* 0x0000000238707825 */ /* 0x004fc600078e0272 */
[----:B------:R-:W-:Y:S01]  /*1e910*/  LOP3.LUT R0, R112, 0x380, RZ, 0xc0, !PT ;  /* 0x0000038070007812 */ /* 0x000fe200078ec0ff */
[----:B------:R-:W-:-:S03]  /*1e920*/  IMAD.MOV.U32 R57, RZ, RZ, R113 ;  /* 0x000000ffff397224 */ /* 0x000fc600078e0071 */
[----:B------:R-:W-:-:S04]  /*1e930*/  SHF.R.U64 R0, R0, 0x3, RZ ;  /* 0x0000000300007819 */ /* 0x000fc800000012ff */
[----:B------:R-:W-:-:S04]  /*1e940*/  LOP3.LUT R56, R0, R112, RZ, 0x3c, !PT ;  /* 0x0000007000387212 */ /* 0x000fc800078e3cff */
[----:B------:R-:W-:Y:S02]  /*1e950*/  MOV R0, R56 ;  /* 0x0000003800007202 */ /* 0x000fe40000000f00 */
[----:B------:R-:W-:Y:S02]  /*1e960*/  F2FP.BF16.F32.PACK_AB R56, R183, R182 ;  /* 0x000000b6b738723e */ /* 0x000fe400000010ff */
[----:B------:R-:W-:-:S05]  /*1e970*/  F2FP.BF16.F32.PACK_AB R57, R27, R26 ;  /* 0x0000001a1b39723e */ /* 0x000fca00000010ff */
[----:B------:R0:W-:Y:S02]  /*1e980*/  STSM.16.M88.4 [R0], R56 ;  /* 0x0000003800007844 */ /* 0x0001e40000000200 */
[----:B0-----:R-:W-:-:S04]  /*1e990*/  IADD3 R56, P0, R112, 0x20, RZ ;  /* 0x0000002070387810 */ /* 0x001fc80007f1e0ff */
[----:B------:R-:W-:Y:S01]  /*1e9a0*/  LOP3.LUT R0, R56, 0x380, RZ, 0xc0, !PT ;  /* 0x0000038038007812 */ /* 0x000fe200078ec0ff */
[----:B------:R-:W-:-:S03]  /*1e9b0*/  IMAD.X R57, RZ, RZ, R113, P0 ;  /* 0x000000ffff397224 */ /* 0x000fc600000e0671 */
[----:B------:R-:W-:-:S04]  /*1e9c0*/  SHF.R.U64 R0, R0, 0x3, RZ ;  /* 0x0000000300007819 */ /* 0x000fc800000012ff */
[----:B------:R-:W-:-:S04]  /*1e9d0*/  LOP3.LUT R56, R0, R56, RZ, 0x3c, !PT ;  /* 0x0000003800387212 */ /* 0x000fc800078e3cff */
[----:B------:R-:W-:-:S05]  /*1e9e0*/  MOV R56, R56 ;  /* 0x0000003800387202 */ /* 0x000fca0000000f00 */
[----:B------:R0:W-:Y:S02]  /*1e9f0*/  STSM.16.M88.4 [R56], R60 ;  /* 0x0000003c38007844 */ /* 0x0001e40000000200 */
[----:B0-----:R-:W-:-:S04]  /*1ea00*/  IADD3 R56, P0, R112, 0x40, RZ ;  /* 0x0000004070387810 */ /* 0x001fc80007f1e0ff */
[----:B------:R-:W-:Y:S01]  /*1ea10*/  LOP3.LUT R0, R56, 0x380, RZ, 0xc0, !PT ;  /* 0x0000038038007812 */ /* 0x000fe200078ec0ff */
[----:B------:R-:W-:-:S03]  /*1ea20*/  IMAD.X R57, RZ, RZ, R113, P0 ;  /* 0x000000ffff397224 */ /* 0x000fc600000e0671 */
[----:B------:R-:W-:-:S04]  /*1ea30*/  SHF.R.U64 R0, R0, 0x3, RZ ;  /* 0x0000000300007819 */ /* 0x000fc800000012ff */
[----:B------:R-:W-:Y:S02]  /*1ea40*/  LOP3.LUT R56, R0, R56, RZ, 0x3c, !PT ;  /* 0x0000003800387212 */ /* 0x000fe400078e3cff */
[----:B------:R-:W-:Y:S02]  /*1ea50*/  F2FP.BF16.F32.PACK_AB R58, R173, R172 ;  /* 0x000000acad3a723e */ /* 0x000fe400000010ff */
[----:B------:R-:W-:Y:S02]  /*1ea60*/  MOV R0, R56 ;  /* 0x0000003800007202 */ /* 0x000fe40000000f00 */
[----:B------:R-:W-:Y:S02]  /*1ea70*/  F2FP.BF16.F32.PACK_AB R56, R175, R174 ;  /* 0x000000aeaf38723e */ /* 0x000fe400000010ff */
[----:B------:R-:W-:Y:S02]  /*1ea80*/  F2FP.BF16.F32.PACK_AB R57, R43, R42 ;  /* 0x0000002a2b39723e */ /* 0x000fe400000010ff */
[----:B------:R-:W-:-:S05]  /*1ea90*/  F2FP.BF16.F32.PACK_AB R59, R47, R46 ;  /* 0x0000002e2f3b723e */ /* 0x000fca00000010ff */
        /* <DEDUP_REMOVED lines=135> */
[----:B------:R-:W-:Y:S01]  /*1f310*/  IMAD.X R113, RZ, RZ, R113, P0 ;  /* 0x000000ffff717224 */ /* 0x000fe200000e0671 */
[----:B---3--:R-:W-:Y:S02]  /*1f320*/  IADD3 R58, P0, R118, UR6, RZ ;  /* 0x00000006763a7c10 */ /* 0x008fe4000ff1e0ff */
[----:B------:R-:W-:Y:S02]  /*1f330*/  SHF.R.U64 R56, R56, 0x3, RZ ;  /* 0x0000000338387819 */ /* 0x000fe400000012ff */
[----:B----4-:R-:W-:Y:S02]  /*1f340*/  IADD3.X R59, R117, UR7, RZ, P0, !PT ;  /* 0x00000007753b7c10 */ /* 0x010fe400087fe4ff */
[----:B------:R-:W-:Y:S02]  /*1f350*/  ISETP.NE.U32.AND P0, PT, RZ, UR4, PT ;  /* 0x00000004ff007c0c */ /* 0x000fe4000bf05070 */
[----:B------:R-:W-:-:S02]  /*1f360*/  LOP3.LUT R112, R56, R0, RZ, 0x3c, !PT ;  /* 0x0000000038707212 */ /* 0x000fc400078e3cff */
[----:B------:R-:W-:Y:S02]  /*1f370*/  ISETP.NE.AND.EX P0, PT, RZ, UR5, PT, P0 ;  /* 0x00000005ff007c0c */ /* 0x000fe4000bf05300 */
[----:B------:R-:W-:Y:S02]  /*1f380*/  MOV R112, R112 ;  /* 0x0000007000707202 */ /* 0x000fe40000000f00 */
[----:B------:R-:W-:Y:S02]  /*1f390*/  F2FP.BF16.F32.PACK_AB R60, R49, R48 ;  /* 0x00000030313c723e */ /* 0x000fe400000010ff */
[----:B------:R-:W-:Y:S02]  /*1f3a0*/  F2FP.BF16.F32.PACK_AB R61, R109, R108 ;  /* 0x0000006c6d3d723e */ /* 0x000fe400000010ff */
[----:B------:R-:W-:Y:S02]  /*1f3b0*/  F2FP.BF16.F32.PACK_AB R62, R53, R52 ;  /* 0x00000034353e723e */ /* 0x000fe400000010ff */
[----:B------:R-:W-:-:S05]  /*1f3c0*/  F2FP.BF16.F32.PACK_AB R63, R111, R110 ;  /* 0x0000006e6f3f723e */ /* 0x000fca00000010ff */
[----:B------:R0:W-:Y:S01]  /*1f3d0*/  STSM.16.M88.4 [R112], R60 ;  /* 0x0000003c70007844 */ /* 0x0001e20000000200 */
[----:B------:R-:W-:Y:S01]  /*1f3e0*/  BAR.SYNC.DEFER_BLOCKING 0x1, 0x100 ;  /* 0x0044000000007b1d */ /* 0x000fe20000010000 */
[----:B0-----:R-:W-:-:S05]  /*1f3f0*/  @P0 IADD3 R60, P2, R118, UR4, RZ ;  /* 0x00000004763c0c10 */ /* 0x001fca000ff5e0ff */
[----:B------:R-:W-:Y:S01]  /*1f400*/  ULDC UR4, c[0x0][0xa88] ;  /* 0x0002a20000047ab9 */ /* 0x000fe20000000800 */
[----:B------:R-:W-:Y:S01]  /*1f410*/  @P0 IADD3.X R61, R117, UR5, RZ, P2, !PT ;  /* 0x00000005753d0c10 */ /* 0x000fe200097fe4ff */
[----:B------:R-:W-:Y:S01]  /*1f420*/  IMAD.U32 R0, RZ, RZ, UR4 ;  /* 0x00000004ff007e24 */ /* 0x000fe2000f8e00ff */
[----:B------:R-:W-:Y:S01]  /*1f430*/  ISETP.NE.AND P2, PT, R116, RZ, PT ;  /* 0x000000ff7400720c */ /* 0x000fe20003f45270 */
[----:B------:R-:W-:-:S03]  /*1f440*/  ULDC UR4, c[0x0][0xad4] ;  /* 0x0002b50000047ab9 */ /* 0x000fc60000000800 */
[----:B------:R-:W-:Y:S01]  /*1f450*/  SEL R56, R116, UR4, P2 ;  /* 0x0000000474387c07 */ /* 0x000fe20009000000 */
[----:B------:R-:W-:-:S03]  /*1f460*/  IMAD.MOV.U32 R112, RZ, RZ, 0x9b8 ;  /* 0x000009b8ff707424 */ /* 0x000fc600078e00ff */
[----:B------:R-:W-:Y:S01]  /*1f470*/  ISETP.GT.AND P2, PT, R56, 0x1, PT ;  /* 0x000000013800780c */ /* 0x000fe20003f44270 */
[----:B------:R-:W-:Y:S02]  /*1f480*/  ULDC.64 UR8, c[0x0][0x208] ;  /* 0x0000820000087ab9 */ /* 0x000fe40000000a00 */
[----:B------:R0:W5:Y:S01]  /*1f490*/  @P0 LDG.E R0, desc[UR8][R60.64] ;  /* 0x000000083c000981 */ /* 0x000162000c1e1900 */
[----:B------:R-:W-:-:S04]  /*1f4a0*/  SEL R112, R112, 0x978, P2 ;  /* 0x0000097870707807 */ /* 0x000fc80001000000 */
[----:B------:R2:W3:Y:S08]  /*1f4b0*/  LDC.64 R62, c[0x0][R112+0x220] ;  /* 0x00008800703e7b82 */ /* 0x0004f00000000a00 */
[----:B0-----:R2:W0:Y:S01]  /*1f4c0*/  LDC.64 R60, c[0x0][R112+0x218] ;  /* 0x00008600703c7b82 */ /* 0x0014220000000a00 */
[----:B------:R-:W-:-:S04]  /*1f4d0*/  ISETP.NE.U32.AND P1, PT, RZ, UR6, PT ;  /* 0x00000006ff007c0c */ /* 0x000fc8000bf25070 */
[----:B------:R-:W-:Y:S01]  /*1f4e0*/  ISETP.NE.AND.EX P1, PT, RZ, UR7, PT, P1 ;  /* 0x00000007ff007c0c */ /* 0x000fe2000bf25310 */
[----:B------:R-:W-:-:S12]  /*1f4f0*/  IMAD.MOV.U32 R57, RZ, RZ, RZ ;  /* 0x000000ffff397224 */ /* 0x000fd800078e00ff */
[----:B------:R2:W5:Y:S01]  /*1f500*/  @P1 LDG.E R57, desc[UR8][R58.64] ;  /* 0x000000083a391981 */ /* 0x000562000c1e1900 */
[----:B------:R-:W-:Y:S05]  /*1f510*/  @P0 BRA `(.L_x_659) ;  /* 0x0000000000140947 */ /* 0x000fea0003800000 */
[----:B------:R-:W-:Y:S05]  /*1f520*/  @!P1 BRA `(.L_x_659) ;  /* 0x0000000000109947 */ /* 0x000fea0003800000 */
[----:B------:R-:W-:Y:S02]  /*1f530*/  ULDC.64 UR4, c[0x0][0x208] ;  /* 0x0000820000047ab9 */ /* 0x000fe40000000a00 */
[----:B-----5:R-:W4:Y:S04]  /*1f540*/  LDG.E R0, desc[UR4][R58.64] ;  /* 0x000000043a007981 */ /* 0x020f28000c1e1900 */
[----:B--2---:R-:W4:Y:S02]  /*1f550*/  LDG.E R58, desc[UR4][R58.64+0x4] ;  /* 0x000004043a3a7981 */ /* 0x004f24000c1e1900 */
[----:B----4-:R-:W-:-:S07]  /*1f560*/  IMAD.IADD R0, R58, 0x1, -R0 ;  /* 0x000000013a007824 */ /* 0x010fce00078e0a00 */
.L_x_659:
[----:B------:R-:W4:Y:S01]  /*1f570*/  LDL.LU R56, [R1+0x74] ;  /* 0x0000740001387983 */ /* 0x000f220000300800 */
[----:B------:R-:W1:Y:S03]  /*1f580*/  LDC R119, c[0x0][0xbe8] ;  /* 0x0002fa00ff777b82 */ /* 0x000e660000000800 */
[----:B------:R-:W3:Y:S04]  /*1f590*/  LDL.LU R113, [R1+0x10c] ;  /* 0x00010c0001717983 */ /* 0x000ee80000300800 */
[----:B------:R-:W3:Y:S04]  /*1f5a0*/  LDL R120, [R1+0x88] ;  /* 0x0000880001787983 */ /* 0x000ee80000100800 */
[----:B------:R-:W3:Y:S04]  /*1f5b0*/  LDL R118, [R1+0x194] ;  /* 0x0001940001767983 */ /* 0x000ee80000100800 */
[----:B------:R-:W3:Y:S04]  /*1f5c0*/  LDL R121, [R1+0x84] ;  /* 0x0000840001797983 */ /* 0x000ee80000100800 */
[----:B------:R-:W3:Y:S04]  /*1f5d0*/  LDL R123, [R1+0x190] ;  /* 0x00019000017b7983 */ /* 0x000ee80000100800 */
[----:B------:R-:W3:Y:S01]  /*1f5e0*/  LDL R122, [R1+0x110] ;  /* 0x00011000017a7983 */ /* 0x000ee20000100800 */
[----:B--2---:R-:W2:Y:S01]  /*1f5f0*/  LDC.64 R58, c[0x0][R112+0x228] ;  /* 0x00008a00703a7b82 */ /* 0x004ea20000000a00 */
[----:B------:R-:W-:-:S02]  /*1f600*/  ISETP.NE.U32.AND P0, PT, RZ, UR6, PT ;  /* 0x00000006ff007c0c */ /* 0x000fc4000bf05070 */
[----:B-1----:R-:W-:Y:S02]  /*1f610*/  ISETP.NE.AND P1, PT, R119, 0x1, PT ;  /* 0x000000017700780c */ /* 0x002fe40003f25270 */
[----:B------:R-:W-:Y:S01]  /*1f620*/  ISETP.NE.AND.EX P0, PT, RZ, UR7, PT, P0 ;  /* 0x00000007ff007c0c */ /* 0x000fe2000bf05300 */
[-C--:B0-----:R-:W-:Y:S02]  /*1f630*/  IMAD R117, R61, R223.reuse, RZ ;  /* 0x000000df3d757224 */ /* 0x081fe400078e02ff */
[----:B------:R-:W-:-:S04]  /*1f640*/  IMAD.WIDE.U32 R60, R60, R223, RZ ;  /* 0x000000df3c3c7225 */ /* 0x000fc800078e00ff */
[----:B------:R-:W-:-:S04]  /*1f650*/  IMAD.IADD R117, R61, 0x1, R117 ;  /* 0x000000013d757824 */ /* 0x000fc800078e0275 */
[----:B------:R-:W0:Y:S01]  /*1f660*/  @P1 LDC R61, c[0x0][0xbec] ;  /* 0x0002fb00ff3d1b82 */ /* 0x000e220000000800 */
[----:B-----5:R-:W-:Y:S01]  /*1f670*/  IMAD R0, R0, R119, RZ ;  /* 0x0000007700007224 */ /* 0x020fe200078e02ff */
[----:B------:R-:W-:Y:S01]  /*1f680*/  ULDC.64 UR4, c[0x0][0x208] ;  /* 0x0000820000047ab9 */ /* 0x000fe20000000a00 */
[----:B----4-:R-:W-:Y:S02]  /*1f690*/  SEL R56, R56, RZ, !P0 ;  /* 0x000000ff38387207 */ /* 0x010fe40004000000 */
[----:B---3--:R-:W-:-:S03]  /*1f6a0*/  SEL R116, R113, RZ, !P0 ;  /* 0x000000ff71747207 */ /* 0x008fc60004000000 */
[----:B------:R-:W-:-:S04]  /*1f6b0*/  IMAD R63, R63, R56, RZ ;  /* 0x000000383f3f7224 */ /* 0x000fc800078e02ff */
[C---:B------:R-:W-:Y:S02]  /*1f6c0*/  IMAD R116, R62.reuse, R116, R63 ;  /* 0x000000743e747224 */ /* 0x040fe400078e023f */
[----:B------:R-:W-:-:S03]  /*1f6d0*/  IMAD.WIDE.U32 R62, R62, R56, RZ ;  /* 0x000000383e3e7225 */ /* 0x000fc600078e00ff */
[----:B------:R-:W-:Y:S02]  /*1f6e0*/  IADD3 R113, P0, P3, R62, R60, R57 ;  /* 0x0000003c3e717210 */ /* 0x000fe40007b1e039 */
[----:B------:R-:W1:Y:S01]  /*1f6f0*/  @P1 LDC R60, c[0x0][0xbf0] ;  /* 0x0002fc00ff3c1b82 */ /* 0x000e620000000800 */
[----:B------:R-:W-:Y:S01]  /*1f700*/  SEL R62, R120, RZ, P2 ;  /* 0x000000ff783e7207 */ /* 0x000fe20001000000 */
[----:B------:R-:W-:-:S04]  /*1f710*/  IMAD.IADD R116, R63, 0x1, R116 ;  /* 0x000000013f747824 */ /* 0x000fc800078e0274 */
[-C--:B--2---:R-:W-:Y:S02]  /*1f720*/  IMAD R59, R59, R62.reuse, RZ ;  /* 0x0000003e3b3b7224 */ /* 0x084fe400078e02ff */
[----:B------:R-:W-:Y:S01]  /*1f730*/  IMAD.WIDE.U32 R62, R58, R62, RZ ;  /* 0x0000003e3a3e7225 */ /* 0x000fe200078e00ff */
[----:B------:R-:W-:-:S04]  /*1f740*/  SHF.R.S32.HI R58, RZ, 0x1f, R57 ;  /* 0x0000001fff3a7819 */ /* 0x000fc80000011439 */
[----:B------:R-:W-:Y:S01]  /*1f750*/  IADD3.X R117, R116, R117, R58, P0, P3 ;  /* 0x0000007574757210 */ /* 0x000fe200007e643a */
[----:B------:R-:W-:-:S04]  /*1f760*/  IMAD R116, R121, 0x80, R118 ;  /* 0x0000008079747824 */ /* 0x000fc800078e0276 */
[----:B0-----:R-:W-:-:S04]  /*1f770*/  @P1 IMAD.HI.U32 R61, R116, R61, RZ ;  /* 0x0000003d743d1227 */ /* 0x001fc800078e00ff */
[----:B------:R-:W-:Y:S01]  /*1f780*/  IMAD.MOV.U32 R118, RZ, RZ, R116 ;  /* 0x000000ffff767224 */ /* 0x000fe200078e0074 */
[----:B-1----:R-:W-:Y:S02]  /*1f790*/  @P1 SHF.R.U32.HI R118, RZ, R60, R61 ;  /* 0x0000003cff761219 */ /* 0x002fe4000001163d */
[----:B------:R0:W1:Y:S02]  /*1f7a0*/  LDC.64 R60, c[0x0][R112+0x210] ;  /* 0x00008400703c7b82 */ /* 0x0000640000000a00 */
[----:B------:R-:W-:-:S06]  /*1f7b0*/  IADD3 R62, P0, P3, R118, R113, R62 ;  /* 0x00000071763e7210 */ /* 0x000fcc0007b1e03e */
[----:B0-----:R-:W0:Y:S01]  /*1f7c0*/  LDC.64 R112, c[0x0][0xba8] ;  /* 0x0002ea00ff707b82 */ /* 0x001e220000000a00 */
[----:B------:R-:W-:Y:S01]  /*1f7d0*/  IMAD.IADD R59, R63, 0x1, R59 ;  /* 0x000000013f3b7824 */ /* 0x000fe200078e023b */
[----:B------:R-:W-:-:S04]  /*1f7e0*/  SHF.R.S32.HI R63, RZ, 0x1f, R118 ;  /* 0x0000001fff3f7819 */ /* 0x000fc80000011476 */
[----:B------:R-:W-:Y:S02]  /*1f7f0*/  IADD3.X R63, R63, R117, R59, P0, P3 ;  /* 0x000000753f3f7210 */ /* 0x000fe400007e643b */
[----:B------:R-:W-:-:S05]  /*1f800*/  IADD3 R117, -R118, RZ, RZ ;  /* 0x000000ff76757210 */ /* 0x000fca0007ffe1ff */
[----:B------:R-:W-:Y:S01]  /*1f810*/  IMAD R117, R119, R117, R116 ;  /* 0x0000007577757224 */ /* 0x000fe200078e0274 */
[----:B0-----:R-:W0:Y:S08]  /*1f820*/  @!P2 LDC R112, c[0x0][0xb50] ;  /* 0x0002d400ff70ab82 */ /* 0x001e300000000800 */
[----:B------:R-:W2:Y:S01]  /*1f830*/  @!P2 LDC R113, c[0x0][0xb54] ;  /* 0x0002d500ff71ab82 */ /* 0x000ea20000000800 */
[----:B------:R-:W-:Y:S01]  /*1f840*/  SHF.R.S32.HI R59, RZ, 0x1f, R117 ;  /* 0x0000001fff3b7819 */ /* 0x000fe20000011475 */
[----:B-1----:R-:W-:-:S02]  /*1f850*/  IMAD R61, R61, R117, RZ ;  /* 0x000000753d3d7224 */ /* 0x002fc400078e02ff */
[----:B------:R-:W-:-:S04]  /*1f860*/  IMAD.WIDE.U32 R62, R60, R117, R62 ;  /* 0x000000753c3e7225 */ /* 0x000fc800078e003e */
[----:B------:R-:W-:Y:S01]  /*1f870*/  IMAD R59, R60, R59, R61 ;  /* 0x0000003b3c3b7224 */ /* 0x000fe200078e023d */
[----:B0-----:R-:W-:-:S03]  /*1f880*/  LEA R112, P0, R62, R112, 0x2 ;  /* 0x000000703e707211 */ /* 0x001fc600078010ff */
[----:B------:R-:W-:-:S05]  /*1f890*/  IMAD.IADD R59, R63, 0x1, R59 ;  /* 0x000000013f3b7824 */ /* 0x000fca00078e023b */
[----:B--2---:R-:W-:Y:S01]  /*1f8a0*/  LEA.HI.X R59, R62, R113, R59, 0x2, P0 ;  /* 0x000000713e3b7211 */ /* 0x004fe200000f143b */
[----:B------:R-:W-:Y:S01]  /*1f8b0*/  SHFL.IDX PT, R60, R112, RZ, 0x1c1f ;  /* 0x001c1fff703c7589 */ /* 0x000fe200000e0000 */
[----:B------:R-:W-:-:S03]  /*1f8c0*/  IMAD R113, R121, 0x80, R123 ;  /* 0x0000008079717824 */ /* 0x000fc600078e027b */
[----:B------:R-:W0:Y:S04]  /*1f8d0*/  SHFL.IDX PT, R61, R59, RZ, 0x1c1f ;  /* 0x001c1fff3b3d7589 */ /* 0x000e2800000e0000 */
[----:B------:R1:W-:Y:S04]  /*1f8e0*/  SHFL.IDX PT, R62, R112, 0x1, 0x1c1f ;  /* 0x003c1f00703e7f89 */ /* 0x0003e800000e0000 */
[----:B------:R-:W2:Y:S01]  /*1f8f0*/  SHFL.IDX PT, R63, R59, 0x1, 0x1c1f ;  /* 0x003c1f003b3f7f89 */ /* 0x000ea200000e0000 */
[----:B------:R-:W-:Y:S01]  /*1f900*/  LOP3.LUT P0, RZ, R122, 0x3, RZ, 0xc0, !PT ;  /* 0x000000037aff7812 */ /* 0x000fe2000780c0ff */
[----:B-1----:R-:W-:-:S03]  /*1f910*/  VIADD R112, R113, 0x8 ;  /* 0x0000000871707836 */ /* 0x002fc60000000000 */
[-C--:B------:R-:W-:Y:S02]  /*1f920*/  ISETP.GE.OR P3, PT, R113, R0.reuse, P0 ;  /* 0x000000007100720c */ /* 0x080fe40000766670 */
[----:B------:R-:W-:-:S11]  /*1f930*/  ISETP.GE.OR P0, PT, R112, R0, P0 ;  /* 0x000000007000720c */ /* 0x000fd60000706670 */
[----:B0-----:R0:W-:Y:S04]  /*1f940*/  @!P3 ST.E desc[UR4][R60.64], R184 ;  /* 0x000000b83c00b985 */ /* 0x0011e8000c101904 */
[----:B--2---:R0:W-:Y:S01]  /*1f950*/  @!P0 ST.E desc[UR4][R62.64], R185 ;  /* 0x000000b93e008985 */ /* 0x0041e2000c101904 */
[----:B------:R-:W-:Y:S05]  /*1f960*/  @P2 BRA `(.L_x_660) ;  /* 0x0000000c00f42947 */ /* 0x000fea0003800000 */
[----:B------:R-:W1:Y:S01]  /*1f970*/  S2R R2, SR_TID.X ;  /* 0x0000000000027919 */ /* 0x000e620000002100 */
[----:B------:R-:W2:Y:S01]  /*1f980*/  @P1 LDC R59, c[0x0][0xbec] ;  /* 0x0002fb00ff3b1b82 */ /* 0x000ea20000000800 */
[----:B------:R-:W-:-:S07]  /*1f990*/  ULDC.64 UR4, c[0x0][0x208] ;  /* 0x0000820000047ab9 */ /* 0x000fce0000000a00 */
[----:B------:R-:W3:Y:S01]  /*1f9a0*/  @P1 LDC R81, c[0x0][0xbf0] ;  /* 0x0002fc00ff511b82 */ /* 0x000ee20000000800 */
[----:B-1----:R-:W-:-:S05]  /*1f9b0*/  VIADD R2, R2, 0xffffff80 ;  /* 0xffffff8002027836 */ /* 0x002fca0000000000 */
[----:B------:R-:W-:-:S04]  /*1f9c0*/  SHF.R.S32.HI R3, RZ, 0x1f, R2 ;  /* 0x0000001fff037819 */ /* 0x000fc80000011402 */
[----:B------:R-:W-:-:S04]  /*1f9d0*/  LEA.HI R3, R3, R2, RZ, 0x3 ;  /* 0x0000000203037211 */ /* 0x000fc800078f18ff */
[----:B------:R-:W-:-:S05]  /*1f9e0*/  LOP3.LUT R3, R3, 0xfffffff8, RZ, 0xc0, !PT ;  /* 0xfffffff803037812 */ /* 0x000fca00078ec0ff */
[----:B------:R-:W-:-:S04]  /*1f9f0*/  IMAD.IADD R20, R2, 0x1, -R3 ;  /* 0x0000000102147824 */ /* 0x000fc800078e0a03 */
[----:B------:R-:W-:-:S04]  /*1fa00*/  IMAD R3, R224, 0x8, R20 ;  /* 0x00000008e0037824 */ /* 0x000fc800078e0214 */
[----:B------:R-:W-:-:S04]  /*1fa10*/  IMAD.SHL.U32 R3, R3, 0x8, RZ ;  /* 0x0000000803037824 */ /* 0x000fc800078e00ff */
[----:B------:R-:W-:-:S03]  /*1fa20*/  IMAD.WIDE R114, R3, 0x2, R114 ;  /* 0x0000000203727825 */ /* 0x000fc600078e0272 */
        /* <DEDUP_REMOVED lines=16> */
[----:B------:R-:W5:Y:S01]  /*1fb30*/  LD.E.128 R8, desc[UR4][R8.64] ;  /* 0x0000000408087980 */ /* 0x000f62000c101d00 */
[----:B------:R-:W-:-:S02]  /*1fb40*/  IADD3 R33, P6, R114, 0x5000, RZ ;  /* 0x0000500072217810 */ /* 0x000fc40007fde0ff */
[C---:B------:R-:W-:Y:S01]  /*1fb50*/  IADD3 R37, P5, R114.reuse, 0x6000, RZ ;  /* 0x0000600072257810 */ /* 0x040fe20007fbe0ff */
[----:B------:R-:W5:Y:S01]  /*1fb60*/  LD.E.128 R12, desc[UR4][R12.64] ;  /* 0x000000040c0c7980 */ /* 0x000f62000c101d00 */
[C---:B------:R-:W-:Y:S02]  /*1fb70*/  IADD3 R41, P4, R114.reuse, 0x7000, RZ ;  /* 0x0000700072297810 */ /* 0x040fe40007f9e0ff */
[C---:B------:R-:W-:Y:S01]  /*1fb80*/  IADD3 R45, P3, R114.reuse, 0x8000, RZ ;  /* 0x00008000722d7810 */ /* 0x040fe20007f7e0ff */
[----:B------:R-:W5:Y:S01]  /*1fb90*/  LD.E.128 R24, desc[UR4][R24.64] ;  /* 0x0000000418187980 */ /* 0x000f62000c101d00 */
[----:B------:R-:W-:Y:S02]  /*1fba0*/  IADD3 R49, P2, R114, 0x9000, RZ ;  /* 0x0000900072317810 */ /* 0x000fe40007f5e0ff */
[----:B------:R-:W-:Y:S02]  /*1fbb0*/  LOP3.LUT R28, R29, 0x380, RZ, 0xc0, !PT ;  /* 0x000003801d1c7812 */ /* 0x000fe400078ec0ff */
[----:B------:R-:W-:-:S02]  /*1fbc0*/  LOP3.LUT R32, R33, 0x380, RZ, 0xc0, !PT ;  /* 0x0000038021207812 */ /* 0x000fc400078ec0ff */
[----:B------:R-:W-:Y:S02]  /*1fbd0*/  LOP3.LUT R36, R37, 0x380, RZ, 0xc0, !PT ;  /* 0x0000038025247812 */ /* 0x000fe400078ec0ff */
[----:B------:R-:W-:Y:S02]  /*1fbe0*/  LOP3.LUT R40, R41, 0x380, RZ, 0xc0, !PT ;  /* 0x0000038029287812 */ /* 0x000fe400078ec0ff */
[----:B------:R-:W-:Y:S02]  /*1fbf0*/  LOP3.LUT R44, R45, 0x380, RZ, 0xc0, !PT ;  /* 0x000003802d2c7812 */ /* 0x000fe400078ec0ff */
[----:B------:R-:W-:Y:S02]  /*1fc00*/  LOP3.LUT R48, R49, 0x380, RZ, 0xc0, !PT ;  /* 0x0000038031307812 */ /* 0x000fe400078ec0ff */
[----:B------:R-:W-:Y:S02]  /*1fc10*/  SHF.R.U64 R28, R28, 0x3, RZ ;  /* 0x000000031c1c7819 */ /* 0x000fe400000012ff */
[----:B------:R-:W-:-:S02]  /*1fc20*/  SHF.R.U64 R32, R32, 0x3, RZ ;  /* 0x0000000320207819 */ /* 0x000fc400000012ff */
[----:B------:R-:W-:Y:S02]  /*1fc30*/  SHF.R.U64 R36, R36, 0x3, RZ ;  /* 0x0000000324247819 */ /* 0x000fe400000012ff */
        /* <DEDUP_REMOVED lines=17> */
[----:B0-----:R-:W-:-:S02]  /*1fd50*/  IADD3 R61, P6, R114, 0xb000, RZ ;  /* 0x0000b000723d7810 */ /* 0x001fc40007fde0ff */
[C---:B------:R-:W-:Y:S01]  /*1fd60*/  IADD3 R65, P5, R114.reuse, 0xc000, RZ ;  /* 0x0000c00072417810 */ /* 0x040fe20007fbe0ff */
[----:B------:R-:W5:Y:S01]  /*1fd70*/  LD.E.128 R32, desc[UR4][R32.64] ;  /* 0x0000000420207980 */ /* 0x000f62000c101d00 */
[C---:B------:R-:W-:Y:S02]  /*1fd80*/  IADD3 R69, P4, R114.reuse, 0xd000, RZ ;  /* 0x0000d00072457810 */ /* 0x040fe40007f9e0ff */
[C---:B------:R-:W-:Y:S01]  /*1fd90*/  IADD3 R73, P3, R114.reuse, 0xe000, RZ ;  /* 0x0000e00072497810 */ /* 0x040fe20007f7e0ff */
[----:B------:R-:W5:Y:S01]  /*1fda0*/  LD.E.128 R36, desc[UR4][R36.64] ;  /* 0x0000000424247980 */ /* 0x000f62000c101d00 */
[----:B------:R-:W-:Y:S02]  /*1fdb0*/  IADD3 R3, P2, R114, 0xf000, RZ ;  /* 0x0000f00072037810 */ /* 0x000fe40007f5e0ff */
[----:B------:R-:W-:Y:S01]  /*1fdc0*/  LOP3.LUT R52, R53, 0x380, RZ, 0xc0, !PT ;  /* 0x0000038035347812 */ /* 0x000fe200078ec0ff */
[----:B------:R-:W5:Y:S01]  /*1fdd0*/  LD.E.128 R40, desc[UR4][R40.64] ;  /* 0x0000000428287980 */ /* 0x000f62000c101d00 */
[----:B------:R-:W-:Y:S01]  /*1fde0*/  LOP3.LUT R60, R61, 0x380, RZ, 0xc0, !PT ;  /* 0x000003803d3c7812 */ /* 0x000fe200078ec0ff */
[----:B------:R-:W-:Y:S01]  /*1fdf0*/  IMAD.X R77, RZ, RZ, R115, P2 ;  /* 0x000000ffff4d7224 */ /* 0x000fe200010e0673 */
[----:B------:R-:W-:Y:S01]  /*1fe00*/  LOP3.LUT R64, R65, 0x380, RZ, 0xc0, !PT ;  /* 0x0000038041407812 */ /* 0x000fe200078ec0ff */
[----:B------:R-:W5:Y:S01]  /*1fe10*/  LD.E.128 R44, desc[UR4][R44.64] ;  /* 0x000000042c2c7980 */ /* 0x000f62000c101d00 */
[----:B------:R-:W-:-:S02]  /*1fe20*/  LOP3.LUT R68, R69, 0x380, RZ, 0xc0, !PT ;  /* 0x0000038045447812 */ /* 0x000fc400078ec0ff */
[----:B------:R-:W-:Y:S01]  /*1fe30*/  LOP3.LUT R72, R73, 0x380, RZ, 0xc0, !PT ;  /* 0x0000038049487812 */ /* 0x000fe200078ec0ff */
[----:B------:R-:W5:Y:S01]  /*1fe40*/  LD.E.128 R48, desc[UR4][R48.64] ;  /* 0x0000000430307980 */ /* 0x000f62000c101d00 */
[----:B------:R-:W-:Y:S02]  /*1fe50*/  LOP3.LUT R5, R114, 0x380, RZ, 0xc0, !PT ;  /* 0x0000038072057812 */ /* 0x000fe400078ec0ff */
[----:B------:R-:W-:Y:S02]  /*1fe60*/  LOP3.LUT R2, R3, 0x380, RZ, 0xc0, !PT ;  /* 0x0000038003027812 */ /* 0x000fe400078ec0ff */
[----:B------:R-:W-:Y:S02]  /*1fe70*/  SHF.R.U64 R52, R52, 0x3, RZ ;  /* 0x0000000334347819 */ /* 0x000fe400000012ff */
        /* <DEDUP_REMOVED lines=17> */
[----:B------:R-:W-:Y:S01]  /*1ff90*/  IMAD.MOV.U32 R5, RZ, RZ, R115 ;  /* 0x000000ffff057224 */ /* 0x000fe200078e0073 */
[----:B------:R-:W-:Y:S01]  /*1ffa0*/  LOP3.LUT R76, R2, R3, RZ, 0x3c, !PT ;  /* 0x00000003024c7212 */ /* 0x000fe200078e3cff */
[----:B------:R-:W5:Y:S04]  /*1ffb0*/  LD.E.128 R52, desc[UR4][R52.64] ;  /* 0x0000000434347980 */ /* 0x000f68000c101d00 */
[----:B------:R-:W5:Y:S04]  /*1ffc0*/  LD.E.128 R4, desc[UR4][R4.64] ;  /* 0x0000000404047980 */ /* 0x000f68000c101d00 */
[----:B------:R-:W5:Y:S04]  /*1ffd0*/  LD.E.128 R60, desc[UR4][R60.64] ;  /* 0x000000043c3c7980 */ /* 0x000f68000c101d00 */
[----:B------:R-:W5:Y:S04]  /*1ffe0*/  LD.E.128 R64, desc[UR4][R64.64] ;  /* 0x0000000440407980 */ /* 0x000f68000c101d00 */
[----:B------:R-:W5:Y:S04]  /*1fff0*/  LD.E.128 R68, desc[UR4][R68.64] ;  /* 0x0000000444447980 */ /* 0x000f68000c101d00 */
[----:B------:R-:W5:Y:S04]  /*20000*/  LD.E.128 R72, desc[UR4][R72.64] ;  /* 0x0000000448487980 */ /* 0x000f68000c101d00 */
[----:B------:R-:W5:Y:S01]  /*20010*/  LD.E.128 R76, desc[UR4][R76.64] ;  /* 0x000000044c4c7980 */ /* 0x000f62000c101d00 */
[----:B------:R-:W-:-:S02]  /*20020*/  ULDC.64 UR4, c[0x0][0xaa0] ;  /* 0x0002a80000047ab9 */ /* 0x000fc40000000a00 */
[----:B------:R-:W-:Y:S01]  /*20030*/  IMAD R58, R58, UR4, RZ ;  /* 0x000000043a3a7c24 */ /* 0x000fe2000f8e02ff */
[----:B------:R-:W-:Y:S01]  /*20040*/  @!PT LDS RZ, [RZ] ;  /* 0x00000000fffff984 */ /* 0x000fe20000000800 */
[----:B------:R-:W-:Y:S01]  /*20050*/  @!PT LDS RZ, [RZ] ;  /* 0x00000000fffff984 */ /* 0x000fe20000000800 */
[----:B------:R-:W-:Y:S01]  /*20060*/  @!PT LDS RZ, [RZ] ;  /* 0x00000000fffff984 */ /* 0x000fe20000000800 */
[----:B------:R-:W-:Y:S01]  /*20070*/  @!PT LDS RZ, [RZ] ;  /* 0x00000000fffff984 */ /* 0x000fe20000000800 */
[----:B------:R0:W-:Y:S06]  /*20080*/  MEMBAR.ALL.CTA ;  /* 0x0000000000007992 */ /* 0x0001ec0000008000 */
[----:B0-----:R-:W0:Y:S01]  /*20090*/  FENCE.VIEW.ASYNC.S ;  /* 0x00000000000073c6 */ /* 0x001e220000000000 */
[----:B------:R-:W-:-:S04]  /*200a0*/  IMAD.WIDE.U32 R2, R57, UR4, RZ ;  /* 0x0000000439027c25 */ /* 0x000fc8000f8e00ff */
[----:B------:R-:W-:Y:S01]  /*200b0*/  IMAD R21, R57, UR5, R58 ;  /* 0x0000000539157c24 */ /* 0x000fe2000f8e023a */
[----:B------:R-:W-:Y:S01]  /*200c0*/  ULDC.64 UR4, c[0x0][0xae8] ;  /* 0x0002ba0000047ab9 */ /* 0x000fe20000000a00 */
[----:B------:R-:W-:Y:S02]  /*200d0*/  IMAD R58, R20, 0x20, R224 ;  /* 0x00000020143a7824 */ /* 0x000fe400078e02e0 */
[----:B------:R-:W-:Y:S02]  /*200e0*/  IMAD.IADD R3, R3, 0x1, R21 ;  /* 0x0000000103037824 */ /* 0x000fe400078e0215 */
[----:B------:R-:W-:Y:S02]  /*200f0*/  IMAD R58, R121, 0x80, R58 ;  /* 0x00000080793a7824 */ /* 0x000fe400078e023a */
[----:B------:R-:W-:Y:S01]  /*20100*/  IMAD.WIDE.U32 R2, R223, UR4, R2 ;  /* 0x00000004df027c25 */ /* 0x000fe2000f8e0002 */
[----:B------:R-:W-:-:S03]  /*20110*/  SHF.R.S32.HI R57, RZ, 0x1f, R56 ;  /* 0x0000001fff397819 */ /* 0x000fc60000011438 */
[----:B--2---:R-:W-:-:S04]  /*20120*/  @P1 IMAD.HI.U32 R20, R58, R59, RZ ;  /* 0x0000003b3a141227 */ /* 0x004fc800078e00ff */
[----:B------:R-:W-:Y:S01]  /*20130*/  IMAD R3, R223, UR5, R3 ;  /* 0x00000005df037c24 */ /* 0x000fe2000f8e0203 */
[----:B------:R-:W-:Y:S01]  /*20140*/  ULDC.64 UR4, c[0x0][0xaf0] ;  /* 0x0002bc0000047ab9 */ /* 0x000fe20000000a00 */
[----:B------:R-:W-:Y:S01]  /*20150*/  IMAD.MOV.U32 R21, RZ, RZ, R58 ;  /* 0x000000ffff157224 */ /* 0x000fe200078e003a */
[----:B---3--:R-:W-:Y:S01]  /*20160*/  @P1 SHF.R.U32.HI R21, RZ, R81, R20 ;  /* 0x00000051ff151219 */ /* 0x008fe20000011614 */
[----:B------:R-:W-:Y:S02]  /*20170*/  IMAD R57, R57, UR4, RZ ;  /* 0x0000000439397c24 */ /* 0x000fe4000f8e02ff */
[----:B------:R-:W-:Y:S01]  /*20180*/  IMAD.WIDE.U32 R2, R56, UR4, R2 ;  /* 0x0000000438027c25 */ /* 0x000fe2000f8e0002 */
[----:B------:R-:W-:-:S03]  /*20190*/  SHF.R.S32.HI R20, RZ, 0x1f, R21 ;  /* 0x0000001fff147819 */ /* 0x000fc60000011415 */
[----:B------:R-:W-:Y:S01]  /*201a0*/  IMAD R57, R56, UR5, R57 ;  /* 0x0000000538397c24 */ /* 0x000fe2000f8e0239 */
[----:B------:R-:W-:Y:S01]  /*201b0*/  ULDC.64 UR4, c[0x0][0xae0] ;  /* 0x0002b80000047ab9 */ /* 0x000fe20000000a00 */
[----:B------:R-:W-:Y:S02]  /*201c0*/  IMAD.MOV R56, RZ, RZ, -R21 ;  /* 0x000000ffff387224 */ /* 0x000fe400078e0a15 */
[----:B------:R-:W-:Y:S02]  /*201d0*/  IMAD.IADD R3, R3, 0x1, R57 ;  /* 0x0000000103037824 */ /* 0x000fe400078e0239 */
[----:B------:R-:W-:Y:S02]  /*201e0*/  IMAD R20, R20, UR4, RZ ;  /* 0x0000000414147c24 */ /* 0x000fe4000f8e02ff */
[----:B------:R-:W-:Y:S02]  /*201f0*/  IMAD R119, R119, R56, R58 ;  /* 0x0000003877777224 */ /* 0x000fe400078e023a */
[----:B------:R-:W-:-:S04]  /*20200*/  IMAD.WIDE.U32 R2, R21, UR4, R2 ;  /* 0x0000000415027c25 */ /* 0x000fc8000f8e0002 */
[----:B------:R-:W-:Y:S01]  /*20210*/  IMAD R21, R21, UR5, R20 ;  /* 0x0000000515157c24 */ /* 0x000fe2000f8e0214 */
[----:B------:R-:W-:Y:S01]  /*20220*/  SHF.R.S32.HI R20, RZ, 0x1f, R119 ;  /* 0x0000001fff147819 */ /* 0x000fe20000011477 */
[----:B------:R-:W-:Y:S01]  /*20230*/  ULDC.64 UR4, c[0x0][0xad8] ;  /* 0x0002b60000047ab9 */ /* 0x000fe20000000a00 */
[----:B------:R-:W-:Y:S02]  /*20240*/  IMAD R81, R121, 0x80, R224 ;  /* 0x0000008079517824 */ /* 0x000fe400078e02e0 */
[----:B------:R-:W-:Y:S02]  /*20250*/  IMAD.IADD R3, R3, 0x1, R21 ;  /* 0x0000000103037824 */ /* 0x000fe400078e0215 */
[----:B------:R-:W-:Y:S02]  /*20260*/  IMAD R20, R20, UR4, RZ ;  /* 0x0000000414147c24 */ /* 0x000fe4000f8e02ff */
[----:B------:R-:W-:Y:S01]  /*20270*/  IMAD.WIDE.U32 R2, R119, UR4, R2 ;  /* 0x0000000477027c25 */ /* 0x000fe2000f8e0002 */
[----:B------:R-:W-:-:S03]  /*20280*/  ISETP.GE.AND P2, PT, R81, R0, PT ;  /* 0x000000005100720c */ /* 0x000fc60003f46270 */
[----:B------:R-:W-:Y:S01]  /*20290*/  IMAD R57, R119, UR5, R20 ;  /* 0x0000000577397c24 */ /* 0x000fe2000f8e0214 */
[----:B------:R-:W-:Y:S01]  /*202a0*/  ULDC.64 UR4, c[0x0][0xa80] ;  /* 0x0002a00000047ab9 */ /* 0x000fe20000000a00 */
[----:B------:R-:W-:Y:S01]  /*202b0*/  VIADD R20, R23, 0x38820 ;  /* 0x0003882017147836 */ /* 0x000fe20000000000 */
[C---:B------:R-:W-:Y:S01]  /*202c0*/  LEA R80, P3, R2.reuse, UR4, 0x1 ;  /* 0x0000000402507c11 */ /* 0x040fe2000f8608ff */
[----:B------:R-:W-:Y:S02]  /*202d0*/  IMAD.IADD R3, R3, 0x1, R57 ;  /* 0x0000000103037824 */ /* 0x000fe400078e0239 */
[----:B------:R-:W-:Y:S01]  /*202e0*/  VIADD R21, R81, 0x20 ;  /* 0x0000002051157836 */ /* 0x000fe20000000000 */
[----:B------:R-:W-:Y:S02]  /*202f0*/  PRMT R20, RZ, 0x654, R20 ;  /* 0x00000654ff147816 */ /* 0x000fe40000000014 */
[----:B------:R-:W-:Y:S02]  /*20300*/  LEA.HI.X R82, R2, UR5, R3, 0x1, P3 ;  /* 0x0000000502527c11 */ /* 0x000fe400098f0c03 */
[-C--:B------:R-:W-:Y:S01]  /*20310*/  ISETP.GE.AND P1, PT, R21, R0.reuse, PT ;  /* 0x000000001500720c */ /* 0x080fe20003f26270 */
[----:B------:R-:W-:Y:S01]  /*20320*/  VIADD R21, R81, 0x40 ;  /* 0x0000004051157836 */ /* 0x000fe20000000000 */
[----:B0-----:R0:W-:Y:S01]  /*20330*/  SYNCS.ARRIVE.TRANS64.RED.A1T0 RZ, [R20+URZ], RZ ;  /* 0x000000ff14ff79a7 */ /* 0x0011e2000810043f */
[----:B------:R0:W1:Y:S01]  /*20340*/  SHFL.IDX PT, R83, R80, RZ, 0x181f ;  /* 0x00181fff50537589 */ /* 0x00006200000e0000 */
[----:B------:R-:W-:Y:S03]  /*20350*/  BSSY B1, `(.L_x_661) ;  /* 0x0000016000017945 */ /* 0x000fe60003800000 */
[----:B------:R0:W2:Y:S01]  /*20360*/  SHFL.IDX PT, R59, R82, RZ, 0x181f ;  /* 0x00181fff523b7589 */ /* 0x0000a200000e0000 */
[----:B------:R-:W-:Y:S01]  /*20370*/  ISETP.GE.AND P0, PT, R21, R0, PT ;  /* 0x000000001500720c */ /* 0x000fe20003f06270 */
[----:B------:R-:W-:-:S12]  /*20380*/  @P2 BRA `(.L_x_662) ;  /* 0x0000000000482947 */ /* 0x000fd80003800000 */
[----:B------:R-:W-:Y:S01]  /*20390*/  ULDC UR4, c[0x0][0xac8] ;  /* 0x0002b20000047ab9 */ /* 0x000fe20000000800 */
[----:B------:R-:W-:Y:S01]  /*203a0*/  ULDC.64 UR6, c[0x0][0x208] ;  /* 0x0000820000067ab9 */ /* 0x000fe20000000a00 */
[----:B------:R-:W-:Y:S02]  /*203b0*/  ISETP.GE.AND P5, PT, R16, UR4, PT ;  /* 0x0000000410007c0c */ /* 0x000fe4000bfa6270 */
[----:B------:R-:W-:Y:S02]  /*203c0*/  ISETP.GE.AND P4, PT, R214, UR4, PT ;  /* 0x00000004d6007c0c */ /* 0x000fe4000bf86270 */
[----:B------:R-:W-:Y:S02]  /*203d0*/  ISETP.GE.AND P3, PT, R19, UR4, PT ;  /* 0x0000000413007c0c */ /* 0x000fe4000bf66270 */
[----:B------:R-:W-:-:S07]  /*203e0*/  ISETP.GE.AND P2, PT, R22, UR4, PT ;  /* 0x0000000416007c0c */ /* 0x000fce000bf46270 */
[----:B-1----:R-:W-:-:S04]  /*203f0*/  @!P5 LEA R2, P6, R16, R83, 0x1 ;  /* 0x000000531002d211 */ /* 0x002fc800078c08ff */
[----:B--2---:R-:W-:Y:S02]  /*20400*/  @!P5 LEA.HI.X R3, R16, R59, R17, 0x1, P6 ;  /* 0x0000003b1003d211 */ /* 0x004fe400030f0c11 */
[----:B0-----:R-:W-:-:S03]  /*20410*/  @!P4 LEA R20, P6, R212, R83, 0x1 ;  /* 0x00000053d414c211 */ /* 0x001fc600078c08ff */
        /* <DEDUP_REMOVED lines=9> */
.L_x_662:
[----:B------:R-:W-:Y:S05]  /*204b0*/  BSYNC B1 ;  /* 0x0000000000017941 */ /* 0x000fea0003800000 */
.L_x_661:
[----:B---3--:R3:W4:Y:S01]  /*204c0*/  SHFL.IDX PT, R21, R82, 0x1, 0x181f ;  /* 0x00381f0052157f89 */ /* 0x00872200000e0000 */
[----:B------:R-:W-:Y:S03]  /*204d0*/  BSSY B1, `(.L_x_663) ;  /* 0x0000015000017945 */ /* 0x000fe60003800000 */
[----:B-----5:R3:W0:Y:S01]  /*204e0*/  SHFL.IDX PT, R7, R80, 0x1, 0x181f ;  /* 0x00381f0050077f89 */ /* 0x02062200000e0000 */
[----:B------:R-:W-:Y:S05]  /*204f0*/  @P1 BRA `(.L_x_664) ;  /* 0x0000000000481947 */ /* 0x000fea0003800000 */
[----:B------:R-:W-:Y:S01]  /*20500*/  ULDC UR4, c[0x0][0xac8] ;  /* 0x0002b20000047ab9 */ /* 0x000fe20000000800 */
[----:B------:R-:W-:Y:S01]  /*20510*/  ULDC.64 UR6, c[0x0][0x208] ;  /* 0x0000820000067ab9 */ /* 0x000fe20000000a00 */
[----:B------:R-:W-:Y:S02]  /*20520*/  ISETP.GE.AND P4, PT, R16, UR4, PT ;  /* 0x0000000410007c0c */ /* 0x000fe4000bf86270 */
[----:B------:R-:W-:Y:S02]  /*20530*/  ISETP.GE.AND P3, PT, R214, UR4, PT ;  /* 0x00000004d6007c0c */ /* 0x000fe4000bf66270 */
[----:B------:R-:W-:Y:S02]  /*20540*/  ISETP.GE.AND P2, PT, R19, UR4, PT ;  /* 0x0000000413007c0c */ /* 0x000fe4000bf46270 */
[----:B------:R-:W-:-:S07]  /*20550*/  ISETP.GE.AND P1, PT, R22, UR4, PT ;  /* 0x0000000416007c0c */ /* 0x000fce000bf26270 */
[-C--:B0-----:R-:W-:Y:S02]  /*20560*/  @!P4 LEA R2, P6, R16, R7.reuse, 0x1 ;  /* 0x000000071002c211 */ /* 0x081fe400078c08ff */
[----:B------:R-:W-:Y:S02]  /*20570*/  @!P3 LEA R4, P5, R212, R7, 0x1 ;  /* 0x00000007d404b211 */ /* 0x000fe400078a08ff */
[----:B----4-:R-:W-:Y:S02]  /*20580*/  @!P4 LEA.HI.X R3, R16, R21, R17, 0x1, P6 ;  /* 0x000000151003c211 */ /* 0x010fe400030f0c11 */
        /* <DEDUP_REMOVED lines=9> */
.L_x_664:
[----:B------:R-:W-:Y:S05]  /*20620*/  BSYNC B1 ;  /* 0x0000000000017941 */ /* 0x000fea0003800000 */
.L_x_663:
[----:B0-----:R0:W0:Y:S01]  /*20630*/  SHFL.IDX PT, R9, R82, 0x2, 0x181f ;  /* 0x00581f0052097f89 */ /* 0x00102200000e0000 */
[----:B------:R-:W-:Y:S03]  /*20640*/  BSSY B1, `(.L_x_665) ;  /* 0x0000015000017945 */ /* 0x000fe60003800000 */
[----:B------:R0:W0:Y:S01]  /*20650*/  SHFL.IDX PT, R5, R80, 0x2, 0x181f ;  /* 0x00581f0050057f89 */ /* 0x00002200000e0000 */
        /* <DEDUP_REMOVED lines=8> */
[-C--:B------:R-:W-:Y:S02]  /*206e0*/  @!P2 LEA R4, P5, R212, R5.reuse, 0x1 ;  /* 0x00000005d404a211 */ /* 0x080fe400078a08ff */
[C---:B------:R-:W-:Y:S02]  /*206f0*/  @!P1 LEA R6, P4, R19.reuse, R5, 0x1 ;  /* 0x0000000513069211 */ /* 0x040fe400078808ff */
[----:B------:R-:W-:Y:S02]  /*20700*/  @!P3 LEA.HI.X R3, R16, R9, R17, 0x1, P6 ;  /* 0x000000091003b211 */ /* 0x000fe400030f0c11 */
[----:B------:R-:W-:Y:S02]  /*20710*/  @!P0 LEA R8, P6, R22, R5, 0x1 ;  /* 0x0000000516088211 */ /* 0x000fe400078c08ff */
[-C--:B------:R-:W-:Y:S01]  /*20720*/  @!P2 LEA.HI.X R5, R212, R9.reuse, R215, 0x1, P5 ;  /* 0x00000009d405a211 */ /* 0x080fe200028f0cd7 */
[----:B------:R0:W-:Y:S01]  /*20730*/  @!P3 ST.E.128 desc[UR6][R2.64], R12 ;  /* 0x0000000c0200b985 */ /* 0x0001e2000c101d06 */
[----:B------:R-:W-:-:S02]  /*20740*/  @!P1 LEA.HI.X R7, R19, R9, R219, 0x1, P4 ;  /* 0x0000000913079211 */ /* 0x000fc400020f0cdb */
[----:B------:R-:W-:Y:S01]  /*20750*/  @!P0 LEA.HI.X R9, R22, R9, R218, 0x1, P6 ;  /* 0x0000000916098211 */ /* 0x000fe200030f0cda */
[----:B------:R0:W-:Y:S04]  /*20760*/  @!P2 ST.E.128 desc[UR6][R4.64], R36 ;  /* 0x000000240400a985 */ /* 0x0001e8000c101d06 */
[----:B------:R0:W-:Y:S04]  /*20770*/  @!P1 ST.E.128 desc[UR6][R6.64], R52 ;  /* 0x0000003406009985 */ /* 0x0001e8000c101d06 */
[----:B------:R0:W-:Y:S02]  /*20780*/  @!P0 ST.E.128 desc[UR6][R8.64], R72 ;  /* 0x0000004808008985 */ /* 0x0001e4000c101d06 */
.L_x_666:
[----:B------:R-:W-:Y:S05]  /*20790*/  BSYNC B1 ;  /* 0x0000000000017941 */ /* 0x000fea0003800000 */
.L_x_665:
[----:B------:R-:W-:Y:S01]  /*207a0*/  VIADD R81, R81, 0x60 ;  /* 0x0000006051517836 */ /* 0x000fe20000000000 */
[----:B0-----:R0:W0:Y:S04]  /*207b0*/  SHFL.IDX PT, R9, R82, 0x3, 0x181f ;  /* 0x00781f0052097f89 */ /* 0x00102800000e0000 */
[----:B------:R-:W-:Y:S01]  /*207c0*/  ISETP.GE.AND P0, PT, R81, R0, PT ;  /* 0x000000005100720c */ /* 0x000fe20003f06270 */
[----:B------:R0:W0:-:S12]  /*207d0*/  SHFL.IDX PT, R11, R80, 0x3, 0x181f ;  /* 0x00781f00500b7f89 */ /* 0x00001800000e0000 */
[----:B------:R-:W-:Y:S05]  /*207e0*/  @P0 BRA `(.L_x_667) ;  /* 0x0000002400ec0947 */ /* 0x000fea0003800000 */
[----:B------:R-:W-:Y:S01]  /*207f0*/  ULDC UR4, c[0x0][0xac8] ;  /* 0x0002b20000047ab9 */ /* 0x000fe20000000800 */
[----:B------:R-:W-:Y:S01]  /*20800*/  ULDC.64 UR6, c[0x0][0x208] ;  /* 0x0000820000067ab9 */ /* 0x000fe20000000a00 */
[----:B------:R-:W-:Y:S02]  /*20810*/  ISETP.GE.AND P3, PT, R16, UR4, PT ;  /* 0x0000000410007c0c */ /* 0x000fe4000bf66270 */
[----:B------:R-:W-:Y:S02]  /*20820*/  ISETP.GE.AND P4, PT, R214, UR4, PT ;  /* 0x00000004d6007c0c */ /* 0x000fe4000bf86270 */
[----:B------:R-:W-:-:S09]  /*20830*/  ISETP.GE.AND P5, PT, R19, UR4, PT ;  /* 0x0000000413007c0c */ /* 0x000fd2000bfa6270 */
[-C--:B0-----:R-:W-:Y:S02]  /*20840*/  @!P3 LEA R2, P0, R16, R11.reuse, 0x1 ;  /* 0x0000000b1002b211 */ /* 0x081fe400078008ff */
[----:B------:R-:W-:Y:S02]  /*20850*/  @!P4 LEA R4, P1, R212, R11, 0x1 ;  /* 0x0000000bd404c211 */ /* 0x000fe400078208ff */
[----:B------:R-:W-:Y:S02]  /*20860*/  @!P3 LEA.HI.X R3, R16, R9, R17, 0x1, P0 ;  /* 0x000000091003b211 */ /* 0x000fe400000f0c11 */
[----:B------:R-:W-:Y:S02]  /*20870*/  ISETP.GE.AND P0, PT, R22, UR4, PT ;  /* 0x0000000416007c0c */ /* 0x000fe4000bf06270 */
[----:B------:R-:W-:Y:S01]  /*20880*/  @!P5 LEA R6, P2, R19, R11, 0x1 ;  /* 0x0000000b1306d211 */ /* 0x000fe200078408ff */
[----:B------:R0:W-:Y:S01]  /*20890*/  @!P3 ST.E.128 desc[UR6][R2.64], R24 ;  /* 0x000000180200b985 */ /* 0x0001e2000c101d06 */
[----:B------:R-:W-:-:S02]  /*208a0*/  @!P4 LEA.HI.X R5, R212, R9, R215, 0x1, P1 ;  /* 0x00000009d405c211 */ /* 0x000fc400008f0cd7 */
[----:B------:R-:W-:-:S03]  /*208b0*/  @!P5 LEA.HI.X R7, R19, R9, R219, 0x1, P2 ;  /* 0x000000091307d211 */ /* 0x000fc600010f0cdb */
[----:B------:R0:W-:Y:S04]  /*208c0*/  @!P4 ST.E.128 desc[UR6][R4.64], R40 ;  /* 0x000000280400c985 */ /* 0x0001e8000c101d06 */
[----:B------:R0:W-:Y:S01]  /*208d0*/  @!P5 ST.E.128 desc[UR6][R6.64], R60 ;  /* 0x0000003c0600d985 */ /* 0x0001e2000c101d06 */
[----:B------:R-:W-:Y:S05]  /*208e0*/  @P0 BRA `(.L_x_667) ;  /* 0x0000002400ac0947 */ /* 0x000fea0003800000 */
[----:B0-----:R-:W-:Y:S01]  /*208f0*/  LEA R2, P0, R22, R11, 0x1 ;  /* 0x0000000b16027211 */ /* 0x001fe200078008ff */
[----:B------:R-:W-:-:S03]  /*20900*/  ULDC.64 UR4, c[0x0][0x208] ;  /* 0x0000820000047ab9 */ /* 0x000fc60000000a00 */
[----:B------:R-:W-:-:S05]  /*20910*/  LEA.HI.X R3, R22, R9, R218, 0x1, P0 ;  /* 0x0000000916037211 */ /* 0x000fca00000f0cda */
[----:B------:R0:W-:Y:S01]  /*20920*/  ST.E.128 desc[UR4][R2.64], R76 ;  /* 0x0000004c02007985 */ /* 0x0001e2000c101d04 */
[----:B------:R-:W-:Y:S05]  /*20930*/  BRA `(.L_x_667) ;  /* 0x0000002400987947 */ /* 0x000fea0003800000 */
.L_x_660:
[----:B0-----:R-:W0:Y:S01]  /*20940*/  @P1 LDC R61, c[0x0][0xbec] ;  /* 0x0002fb00ff3d1b82 */ /* 0x001e220000000800 */
[----:B------:R-:W-:Y:S01]  /*20950*/  IMAD.MOV.U32 R60, RZ, RZ, R116 ;  /* 0x000000ffff3c7224 */ /* 0x000fe200078e0074 */
[----:B------:R-:W-:Y:S01]  /*20960*/  ULDC.64 UR4, c[0x0][0xb08] ;  /* 0x0002c20000047ab9 */ /* 0x000fe20000000a00 */
[----:B------:R1:W5:Y:S04]  /*20970*/  LDL R227, [R1+0x8c] ;  /* 0x00008c0001e37983 */ /* 0x0003680000100800 */
[----:B------:R1:W5:Y:S01]  /*20980*/  LDL R211, [R1+0x108] ;  /* 0x0001080001d37983 */ /* 0x0003620000100800 */
[----:B------:R-:W2:Y:S03]  /*20990*/  @P1 LDC R59, c[0x0][0xbf0] ;  /* 0x0002fc00ff3b1b82 */ /* 0x000ea60000000800 */
[----:B------:R1:W5:Y:S04]  /*209a0*/  LDL R210, [R1+0x188] ;  /* 0x0001880001d27983 */ /* 0x0003680000100800 */
[----:B------:R1:W5:Y:S04]  /*209b0*/  LDL R209, [R1+0x104] ;  /* 0x0001040001d17983 */ /* 0x0003680000100800 */
[----:B------:R1:W5:Y:S04]  /*209c0*/  LDL R208, [R1+0x184] ;  /* 0x0001840001d07983 */ /* 0x0003680000100800 */
[----:B------:R1:W5:Y:S01]  /*209d0*/  LDL R207, [R1+0x100] ;  /* 0x0001000001cf7983 */ /* 0x0003620000100800 */
[----:B0-----:R-:W-:-:S03]  /*209e0*/  @P1 IMAD.HI.U32 R61, R116, R61, RZ ;  /* 0x0000003d743d1227 */ /* 0x001fc600078e00ff */
[----:B------:R1:W5:Y:S04]  /*209f0*/  LDL R206, [R1+0x180] ;  /* 0x0001800001ce7983 */ /* 0x0003680000100800 */
[----:B------:R1:W5:Y:S01]  /*20a00*/  LDL R205, [R1+0xfc] ;  /* 0x0000fc0001cd7983 */ /* 0x0003620000100800 */
[----:B--2---:R-:W-:Y:S01]  /*20a10*/  @P1 SHF.R.U32.HI R60, RZ, R59, R61 ;  /* 0x0000003bff3c1219 */ /* 0x004fe2000001163d */
[----:B------:R-:W-:Y:S02]  /*20a20*/  IMAD R61, R58, UR4, RZ ;  /* 0x000000043a3d7c24 */ /* 0x000fe4000f8e02ff */
[C---:B------:R-:W-:Y:S01]  /*20a30*/  IMAD.WIDE.U32 R58, R57.reuse, UR4, RZ ;  /* 0x00000004393a7c25 */ /* 0x040fe2000f8e00ff */
[----:B------:R1:W5:Y:S03]  /*20a40*/  LDL R204, [R1+0x17c] ;  /* 0x00017c0001cc7983 */ /* 0x0003660000100800 */
[----:B------:R-:W-:Y:S01]  /*20a50*/  IMAD R61, R57, UR5, R61 ;  /* 0x00000005393d7c24 */ /* 0x000fe2000f8e023d */
[----:B------:R-:W-:Y:S01]  /*20a60*/  ULDC.64 UR4, c[0x0][0xb38] ;  /* 0x0002ce0000047ab9 */ /* 0x000fe20000000a00 */
[----:B------:R-:W-:Y:S01]  /*20a70*/  SHF.R.S32.HI R57, RZ, 0x1f, R56 ;  /* 0x0000001fff397819 */ /* 0x000fe20000011438 */
[----:B------:R1:W5:Y:S01]  /*20a80*/  LDL R203, [R1+0xf8] ;  /* 0x0000f80001cb7983 */ /* 0x0003620000100800 */
[----:B------:R-:W-:-:S03]  /*20a90*/  IMAD.IADD R59, R59, 0x1, R61 ;  /* 0x000000013b3b7824 */ /* 0x000fc600078e023d */
[----:B------:R1:W5:Y:S01]  /*20aa0*/  LDL R202, [R1+0x178] ;  /* 0x0001780001ca7983 */ /* 0x0003620000100800 */
[----:B------:R-:W-:-:S03]  /*20ab0*/  IMAD.WIDE.U32 R58, R223, UR4, R58 ;  /* 0x00000004df3a7c25 */ /* 0x000fc6000f8e003a */
[----:B------:R1:W5:Y:S01]  /*20ac0*/  LDL R201, [R1+0xf4] ;  /* 0x0000f40001c97983 */ /* 0x0003620000100800 */
[----:B------:R-:W-:Y:S01]  /*20ad0*/  IMAD R59, R223, UR5, R59 ;  /* 0x00000005df3b7c24 */ /* 0x000fe2000f8e023b */
[----:B------:R-:W-:Y:S02]  /*20ae0*/  ULDC.64 UR4, c[0x0][0xb40] ;  /* 0x0002d00000047ab9 */ /* 0x000fe40000000a00 */
[----:B------:R-:W-:Y:S01]  /*20af0*/  IMAD R57, R57, UR4, RZ ;  /* 0x0000000439397c24 */ /* 0x000fe2000f8e02ff */
[----:B------:R1:W5:Y:S01]  /*20b00*/  LDL R223, [R1+0x18c] ;  /* 0x00018c0001df7983 */ /* 0x0003620000100800 */
[----:B------:R-:W-:-:S03]  /*20b10*/  IMAD.WIDE.U32 R58, R56, UR4, R58 ;  /* 0x00000004383a7c25 */ /* 0x000fc6000f8e003a */
[----:B------:R1:W5:Y:S01]  /*20b20*/  LDL R200, [R1+0x174] ;  /* 0x0001740001c87983 */ /* 0x0003620000100800 */
[----:B------:R-:W-:Y:S01]  /*20b30*/  IMAD R57, R56, UR5, R57 ;  /* 0x0000000538397c24 */ /* 0x000fe2000f8e0239 */
[----:B------:R-:W-:Y:S01]  /*20b40*/  ULDC.64 UR4, c[0x0][0xb48] ;  /* 0x0002d20000047ab9 */ /* 0x000fe20000000a00 */
[--C-:B------:R-:W-:Y:S01]  /*20b50*/  IMAD.MOV R56, RZ, RZ, -R60.reuse ;  /* 0x000000ffff387224 */ /* 0x100fe200078e0a3c */
[----:B------:R1:W5:Y:S01]  /*20b60*/  LDL R199, [R1+0xf0] ;  /* 0x0000f00001c77983 */ /* 0x0003620000100800 */
[----:B------:R-:W-:Y:S01]  /*20b70*/  IMAD.IADD R59, R59, 0x1, R57 ;  /* 0x000000013b3b7824 */ /* 0x000fe200078e0239 */
[----:B------:R-:W-:Y:S01]  /*20b80*/  SHF.R.S32.HI R57, RZ, 0x1f, R60 ;  /* 0x0000001fff397819 */ /* 0x000fe2000001143c */
[----:B------:R-:W-:Y:S01]  /*20b90*/  IMAD R56, R119, R56, R116 ;  /* 0x0000003877387224 */ /* 0x000fe200078e0274 */
[----:B------:R1:W5:Y:S01]  /*20ba0*/  LDL R198, [R1+0x170] ;  /* 0x0001700001c67983 */ /* 0x0003620000100800 */
[----:B------:R-:W-:-:S03]  /*20bb0*/  IMAD.WIDE.U32 R58, R120, UR4, R58 ;  /* 0x00000004783a7c25 */ /* 0x000fc6000f8e003a */
[----:B------:R1:W5:Y:S01]  /*20bc0*/  LDL R197, [R1+0xec] ;  /* 0x0000ec0001c57983 */ /* 0x0003620000100800 */
[----:B------:R-:W-:Y:S01]  /*20bd0*/  IMAD R59, R120, UR5, R59 ;  /* 0x00000005783b7c24 */ /* 0x000fe2000f8e023b */
[----:B------:R-:W-:Y:S02]  /*20be0*/  ULDC.64 UR4, c[0x0][0xb30] ;  /* 0x0002cc0000047ab9 */ /* 0x000fe40000000a00 */
[----:B------:R1:W5:Y:S04]  /*20bf0*/  LDL R196, [R1+0x16c] ;  /* 0x00016c0001c47983 */ /* 0x0003680000100800 */
        /* <DEDUP_REMOVED lines=44> */
[----:B------:R1:W5:Y:S01]  /*20ec0*/  LDL R116, [R1+0x90] ;  /* 0x0000900001747983 */ /* 0x0003620000100800 */
[----:B------:R-:W-:-:S02]  /*20ed0*/  IMAD R57, R57, UR4, RZ ;  /* 0x0000000439397c24 */ /* 0x000fc4000f8e02ff */
        /* <DEDUP_REMOVED lines=8> */
[----:B------:R-:W-:-:S04]  /*20f60*/  ULDC.64 UR4, c[0x0][0xb00] ;  /* 0x0002c00000047ab9 */ /* 0x000fc80000000a00 */
[----:B------:R-:W-:Y:S02]  /*20f70*/  IADD3 R61, R59, R60, RZ ;  /* 0x0000003c3b3d7210 */ /* 0x000fe40007ffe0ff */
[----:B------:R-:W-:Y:S01]  /*20f80*/  LEA R60, P0, R58, UR4, 0x2 ;  /* 0x000000043a3c7c11 */ /* 0x000fe2000f8010ff */
[----:B------:R-:W-:-:S03]  /*20f90*/  VIADD R56, R23, 0x38820 ;  /* 0x0003882017387836 */ /* 0x000fc60000000000 */
[----:B------:R-:W-:Y:S02]  /*20fa0*/  LEA.HI.X R61, R58, UR5, R61, 0x2, P0 ;  /* 0x000000053a3d7c11 */ /* 0x000fe400080f143d */
[----:B------:R-:W-:Y:S02]  /*20fb0*/  ISETP.GE.AND P0, PT, R113, R0, PT ;  /* 0x000000007100720c */ /* 0x000fe40003f06270 */
[----:B------:R-:W-:Y:S01]  /*20fc0*/  PRMT R56, RZ, 0x654, R56 ;  /* 0x00000654ff387816 */ /* 0x000fe20000000038 */
[----:B------:R1:W0:Y:S01]  /*20fd0*/  SHFL.IDX PT, R57, R61, RZ, 0x1c1f ;  /* 0x001c1fff3d397589 */ /* 0x00022200000e0000 */
[----:B------:R-:W-:Y:S02]  /*20fe0*/  BSSY B1, `(.L_x_668) ;  /* 0x0000085000017945 */ /* 0x000fe40003800000 */
[----:B------:R2:W-:Y:S02]  /*20ff0*/  SYNCS.ARRIVE.TRANS64.RED.A1T0 RZ, [R56+URZ], RZ ;  /* 0x000000ff38ff79a7 */ /* 0x0005e4000810043f */
[----:B--2---:R1:W2:Y:S05]  /*21000*/  SHFL.IDX PT, R56, R60, RZ, 0x1c1f ;  /* 0x001c1fff3c387589 */ /* 0x0042aa00000e0000 */
[----:B------:R-:W-:Y:S05]  /*21010*/  @P0 BRA `(.L_x_669) ;  /* 0x0000000800040947 */ /* 0x000fea0003800000 */
[----:B------:R-:W-:Y:S01]  /*21020*/  ULDC UR4, c[0x0][0xac8] ;  /* 0x0002b20000047ab9 */ /* 0x000fe20000000800 */
[----:B------:R-:W-:Y:S01]  /*21030*/  ULDC.64 UR6, c[0x0][0x208] ;  /* 0x0000820000067ab9 */ /* 0x000fe20000000a00 */
[----:B-----5:R-:W-:Y:S02]  /*21040*/  ISETP.GE.AND P0, PT, R227, UR4, PT ;  /* 0x00000004e3007c0c */ /* 0x020fe4000bf06270 */
[----:B------:R-:W-:Y:S02]  /*21050*/  ISETP.GE.AND P5, PT, R191, UR4, PT ;  /* 0x00000004bf007c0c */ /* 0x000fe4000bfa6270 */
[----:B------:R-:W-:Y:S02]  /*21060*/  ISETP.GE.AND P4, PT, R189, UR4, PT ;  /* 0x00000004bd007c0c */ /* 0x000fe4000bf86270 */
[----:B------:R-:W-:-:S07]  /*21070*/  ISETP.GE.AND P3, PT, R187, UR4, PT ;  /* 0x00000004bb007c0c */ /* 0x000fce000bf66270 */
[----:B0-2---:R-:W-:-:S05]  /*21080*/  @!P0 IMAD.WIDE R58, R227, 0x4, R56 ;  /* 0x00000004e33a8825 */ /* 0x005fca00078e0238 */
[----:B------:R0:W-:Y:S01]  /*21090*/  @!P0 ST.E.64 desc[UR6][R58.64], R182 ;  /* 0x000000b63a008985 */ /* 0x0001e2000c101b06 */
[----:B------:R-:W-:-:S13]  /*210a0*/  ISETP.GE.AND P0, PT, R211, UR4, PT ;  /* 0x00000004d3007c0c */ /* 0x000fda000bf06270 */
[----:B0-----:R-:W-:-:S04]  /*210b0*/  @!P0 LEA R58, P1, R211, R56, 0x2 ;  /* 0x00000038d33a8211 */ /* 0x001fc800078210ff */
[----:B------:R-:W-:Y:S02]  /*210c0*/  @!P0 LEA.HI.X R59, R211, R57, R223, 0x2, P1 ;  /* 0x00000039d33b8211 */ /* 0x000fe400008f14df */
[----:B------:R-:W-:-:S03]  /*210d0*/  ISETP.GE.AND P1, PT, R207, UR4, PT ;  /* 0x00000004cf007c0c */ /* 0x000fc6000bf26270 */
[----:B------:R0:W-:Y:S01]  /*210e0*/  @!P0 ST.E.64 desc[UR6][R58.64], R180 ;  /* 0x000000b43a008985 */ /* 0x0001e2000c101b06 */
[----:B------:R-:W-:-:S13]  /*210f0*/  ISETP.GE.AND P0, PT, R209, UR4, PT ;  /* 0x00000004d1007c0c */ /* 0x000fda000bf06270 */
[----:B0-----:R-:W-:-:S04]  /*21100*/  @!P0 LEA R58, P2, R209, R56, 0x2 ;  /* 0x00000038d13a8211 */ /* 0x001fc800078410ff */
[----:B------:R-:W-:-:S05]  /*21110*/  @!P0 LEA.HI.X R59, R209, R57, R210, 0x2, P2 ;  /* 0x00000039d13b8211 */ /* 0x000fca00010f14d2 */
[----:B------:R0:W-:Y:S01]  /*21120*/  @!P0 ST.E.64 desc[UR6][R58.64], R178 ;  /* 0x000000b23a008985 */ /* 0x0001e2000c101b06 */
[----:B------:R-:W-:Y:S02]  /*21130*/  ISETP.GE.AND P0, PT, R205, UR4, PT ;  /* 0x00000004cd007c0c */ /* 0x000fe4000bf06270 */
        /* <DEDUP_REMOVED lines=25> */
[----:B------:R-:W-:Y:S02]  /*212d0*/  @!P1 LEA.HI.X R59, R195, R57, R196, 0x2, P2 ;  /* 0x00000039c33b9211 */ /* 0x000fe400010f14c4 */
[----:B------:R-:W-:-:S03]  /*212e0*/  @!P4 LEA R62, P2, R189, R56, 0x2 ;  /* 0x00000038bd3ec211 */ /* 0x000fc600078410ff */
[----:B------:R0:W-:Y:S01]  /*212f0*/  @!P1 ST.E.64 desc[UR6][R58.64], R164 ;  /* 0x000000a43a009985 */ /* 0x0001e2000c101b06 */
[----:B------:R-:W-:Y:S02]  /*21300*/  @!P4 LEA.HI.X R63, R189, R57, R190, 0x2, P2 ;  /* 0x00000039bd3fc211 */ /* 0x000fe400010f14be */
[----:B------:R-:W-:Y:S02]  /*21310*/  ISETP.GE.AND P2, PT, R149, UR4, PT ;  /* 0x0000000495007c0c */ /* 0x000fe4000bf46270 */
[----:B0-----:R-:W-:-:S04]  /*21320*/  @!P0 LEA R58, P1, R193, R56, 0x2 ;  /* 0x00000038c13a8211 */ /* 0x001fc800078210ff */
[----:B------:R-:W-:Y:S02]  /*21330*/  @!P0 LEA.HI.X R59, R193, R57, R194, 0x2, P1 ;  /* 0x00000039c13b8211 */ /* 0x000fe400008f14c2 */
[----:B------:R-:W-:-:S03]  /*21340*/  ISETP.GE.AND P1, PT, R151, UR4, PT ;  /* 0x0000000497007c0c */ /* 0x000fc6000bf26270 */
[----:B------:R0:W-:Y:S01]  /*21350*/  @!P0 ST.E.64 desc[UR6][R58.64], R162 ;  /* 0x000000a23a008985 */ /* 0x0001e2000c101b06 */
[----:B------:R-:W-:Y:S02]  /*21360*/  ISETP.GE.AND P0, PT, R185, UR4, PT ;  /* 0x00000004b9007c0c */ /* 0x000fe4000bf06270 */
[----:B0-----:R-:W-:-:S04]  /*21370*/  @!P5 LEA R58, P6, R191, R56, 0x2 ;  /* 0x00000038bf3ad211 */ /* 0x001fc800078c10ff */
[----:B------:R-:W-:Y:S02]  /*21380*/  @!P5 LEA.HI.X R59, R191, R57, R192, 0x2, P6 ;  /* 0x00000039bf3bd211 */ /* 0x000fe400030f14c0 */
[----:B------:R-:W-:-:S03]  /*21390*/  @!P3 LEA R114, P6, R187, R56, 0x2 ;  /* 0x00000038bb72b211 */ /* 0x000fc600078c10ff */
[----:B------:R0:W-:Y:S01]  /*213a0*/  @!P5 ST.E.64 desc[UR6][R58.64], R160 ;  /* 0x000000a03a00d985 */ /* 0x0001e2000c101b06 */
[----:B------:R-:W-:-:S03]  /*213b0*/  @!P3 LEA.HI.X R115, R187, R57, R188, 0x2, P6 ;  /* 0x00000039bb73b211 */ /* 0x000fc600030f14bc */
[----:B------:R2:W-:Y:S04]  /*213c0*/  @!P4 ST.E.64 desc[UR6][R62.64], R158 ;  /* 0x0000009e3e00c985 */ /* 0x0005e8000c101b06 */
[----:B------:R3:W-:Y:S01]  /*213d0*/  @!P3 ST.E.64 desc[UR6][R114.64], R156 ;  /* 0x0000009c7200b985 */ /* 0x0007e2000c101b06 */
[----:B------:R-:W-:Y:S02]  /*213e0*/  ISETP.GE.AND P3, PT, R147, UR4, PT ;  /* 0x0000000493007c0c */ /* 0x000fe4000bf66270 */
[----:B0-----:R-:W-:-:S04]  /*213f0*/  @!P0 LEA R58, P4, R185, R56, 0x2 ;  /* 0x00000038b93a8211 */ /* 0x001fc800078810ff */
[-C--:B------:R-:W-:Y:S02]  /*21400*/  @!P0 LEA.HI.X R59, R185, R57.reuse, R186, 0x2, P4 ;  /* 0x00000039b93b8211 */ /* 0x080fe400020f14ba */
[----:B------:R-:W-:Y:S02]  /*21410*/  ISETP.GE.AND P4, PT, R145, UR4, PT ;  /* 0x0000000491007c0c */ /* 0x000fe4000bf86270 */
[-C--:B--2---:R-:W-:Y:S01]  /*21420*/  @!P1 LEA R62, P5, R151, R56.reuse, 0x2 ;  /* 0x00000038973e9211 */ /* 0x084fe200078a10ff */
[----:B------:R0:W-:Y:S01]  /*21430*/  @!P0 ST.E.64 desc[UR6][R58.64], R154 ;  /* 0x0000009a3a008985 */ /* 0x0001e2000c101b06 */
[----:B---3--:R-:W-:Y:S02]  /*21440*/  @!P2 LEA R114, P6, R149, R56, 0x2 ;  /* 0x000000389572a211 */ /* 0x008fe400078c10ff */
[----:B------:R-:W-:Y:S02]  /*21450*/  @!P1 LEA.HI.X R63, R151, R57, R184, 0x2, P5 ;  /* 0x00000039973f9211 */ /* 0x000fe400028f14b8 */
[----:B------:R-:W-:-:S02]  /*21460*/  ISETP.GE.AND P5, PT, R143, UR4, PT ;  /* 0x000000048f007c0c */ /* 0x000fc4000bfa6270 */
[----:B------:R-:W-:Y:S01]  /*21470*/  @!P2 LEA.HI.X R115, R149, R57, R150, 0x2, P6 ;  /* 0x000000399573a211 */ /* 0x000fe200030f1496 */
[----:B------:R-:W-:Y:S01]  /*21480*/  @!P1 ST.E.64 desc[UR6][R62.64], R152 ;  /* 0x000000983e009985 */ /* 0x000fe2000c101b06 */
[----:B------:R-:W-:-:S03]  /*21490*/  ISETP.GE.AND P1, PT, R139, UR4, PT ;  /* 0x000000048b007c0c */ /* 0x000fc6000bf26270 */
[----:B------:R2:W-:Y:S01]  /*214a0*/  @!P2 ST.E.64 desc[UR6][R114.64], R2 ;  /* 0x000000027200a985 */ /* 0x0005e2000c101b06 */
[----:B------:R-:W-:Y:S02]  /*214b0*/  ISETP.GE.AND P2, PT, R141, UR4, PT ;  /* 0x000000048d007c0c */ /* 0x000fe4000bf46270 */
[----:B0-----:R-:W-:-:S04]  /*214c0*/  @!P4 LEA R58, P0, R145, R56, 0x2 ;  /* 0x00000038913ac211 */ /* 0x001fc800078010ff */
[----:B------:R-:W-:Y:S02]  /*214d0*/  @!P4 LEA.HI.X R59, R145, R57, R146, 0x2, P0 ;  /* 0x00000039913bc211 */ /* 0x000fe400000f1492 */
[----:B------:R-:W-:Y:S02]  /*214e0*/  ISETP.GE.AND P0, PT, R137, UR4, PT ;  /* 0x0000000489007c0c */ /* 0x000fe4000bf06270 */
[----:B--2---:R-:W-:-:S04]  /*214f0*/  @!P3 LEA R2, P6, R147, R56, 0x2 ;  /* 0x000000389302b211 */ /* 0x004fc800078c10ff */
[----:B------:R-:W-:Y:S02]  /*21500*/  @!P3 LEA.HI.X R3, R147, R57, R148, 0x2, P6 ;  /* 0x000000399303b211 */ /* 0x000fe400030f1494 */
[----:B------:R-:W-:-:S03]  /*21510*/  @!P5 LEA R62, P6, R143, R56, 0x2 ;  /* 0x000000388f3ed211 */ /* 0x000fc600078c10ff */
[----:B------:R0:W-:Y:S01]  /*21520*/  @!P3 ST.E.64 desc[UR6][R2.64], R4 ;  /* 0x000000040200b985 */ /* 0x0001e2000c101b06 */
[----:B------:R-:W-:-:S03]  /*21530*/  @!P5 LEA.HI.X R63, R143, R57, R144, 0x2, P6 ;  /* 0x000000398f3fd211 */ /* 0x000fc600030f1490 */
[----:B------:R2:W-:Y:S01]  /*21540*/  @!P4 ST.E.64 desc[UR6][R58.64], R6 ;  /* 0x000000063a00c985 */ /* 0x0005e2000c101b06 */
[----:B------:R-:W-:-:S03]  /*21550*/  ISETP.GE.AND P4, PT, R133, UR4, PT ;  /* 0x0000000485007c0c */ /* 0x000fc6000bf86270 */
[----:B------:R-:W-:Y:S01]  /*21560*/  @!P5 ST.E.64 desc[UR6][R62.64], R8 ;  /* 0x000000083e00d985 */ /* 0x000fe2000c101b06 */
[----:B------:R-:W-:Y:S02]  /*21570*/  ISETP.GE.AND P5, PT, R135, UR4, PT ;  /* 0x0000000487007c0c */ /* 0x000fe4000bfa6270 */
[-C--:B0-----:R-:W-:Y:S02]  /*21580*/  @!P2 LEA R2, P6, R141, R56.reuse, 0x2 ;  /* 0x000000388d02a211 */ /* 0x081fe400078c10ff */
[-C--:B------:R-:W-:Y:S02]  /*21590*/  @!P1 LEA R4, P3, R139, R56.reuse, 0x2 ;  /* 0x000000388b049211 */ /* 0x080fe400078610ff */
[-C--:B------:R-:W-:Y:S02]  /*215a0*/  @!P2 LEA.HI.X R3, R141, R57.reuse, R142, 0x2, P6 ;  /* 0x000000398d03a211 */ /* 0x080fe400030f148e */
[----:B--2---:R-:W-:Y:S02]  /*215b0*/  @!P0 LEA R6, P6, R137, R56, 0x2 ;  /* 0x0000003889068211 */ /* 0x004fe400078c10ff */
[----:B------:R-:W-:Y:S01]  /*215c0*/  @!P1 LEA.HI.X R5, R139, R57, R140, 0x2, P3 ;  /* 0x000000398b059211 */ /* 0x000fe200018f148c */
[----:B------:R0:W-:Y:S01]  /*215d0*/  @!P2 ST.E.64 desc[UR6][R2.64], R10 ;  /* 0x0000000a0200a985 */ /* 0x0001e2000c101b06 */
[----:B------:R-:W-:-:S02]  /*215e0*/  ISETP.GE.AND P3, PT, R128, UR4, PT ;  /* 0x0000000480007c0c */ /* 0x000fc4000bf66270 */
[----:B------:R-:W-:Y:S01]  /*215f0*/  @!P0 LEA.HI.X R7, R137, R57, R138, 0x2, P6 ;  /* 0x0000003989078211 */ /* 0x000fe200030f148a */
[----:B------:R2:W-:Y:S04]  /*21600*/  @!P1 ST.E.64 desc[UR6][R4.64], R12 ;  /* 0x0000000c04009985 */ /* 0x0005e8000c101b06 */
[----:B------:R3:W-:Y:S01]  /*21610*/  @!P0 ST.E.64 desc[UR6][R6.64], R14 ;  /* 0x0000000e06008985 */ /* 0x0007e2000c101b06 */
[----:B------:R-:W-:Y:S02]  /*21620*/  ISETP.GE.AND P0, PT, R126, UR4, PT ;  /* 0x000000047e007c0c */ /* 0x000fe4000bf06270 */
[-C--:B0-----:R-:W-:Y:S02]  /*21630*/  @!P5 LEA R2, P1, R135, R56.reuse, 0x2 ;  /* 0x000000388702d211 */ /* 0x081fe400078210ff */
[----:B--2---:R-:W-:-:S02]  /*21640*/  @!P4 LEA R4, P2, R133, R56, 0x2 ;  /* 0x000000388504c211 */ /* 0x004fc400078410ff */
[-C--:B------:R-:W-:Y:S02]  /*21650*/  @!P5 LEA.HI.X R3, R135, R57.reuse, R136, 0x2, P1 ;  /* 0x000000398703d211 */ /* 0x080fe400008f1488 */
[----:B---3--:R-:W-:Y:S02]  /*21660*/  @!P3 LEA R6, P6, R128, R56, 0x2 ;  /* 0x000000388006b211 */ /* 0x008fe400078c10ff */
[----:B------:R-:W-:Y:S01]  /*21670*/  ISETP.GE.AND P1, PT, R124, UR4, PT ;  /* 0x000000047c007c0c */ /* 0x000fe2000bf26270 */
[----:B------:R0:W-:Y:S01]  /*21680*/  @!P5 ST.E.64 desc[UR6][R2.64], R20 ;  /* 0x000000140200d985 */ /* 0x0001e2000c101b06 */
[-C--:B------:R-:W-:Y:S02]  /*21690*/  @!P4 LEA.HI.X R5, R133, R57.reuse, R134, 0x2, P2 ;  /* 0x000000398505c211 */ /* 0x080fe400010f1486 */
[----:B------:R-:W-:Y:S02]  /*216a0*/  @!P3 LEA.HI.X R7, R128, R57, R132, 0x2, P6 ;  /* 0x000000398007b211 */ /* 0x000fe400030f1484 */
[----:B------:R-:W-:Y:S01]  /*216b0*/  ISETP.GE.AND P2, PT, R118, UR4, PT ;  /* 0x0000000476007c0c */ /* 0x000fe2000bf46270 */
[----:B------:R2:W-:Y:S01]  /*216c0*/  @!P4 ST.E.64 desc[UR6][R4.64], R24 ;  /* 0x000000180400c985 */ /* 0x0005e2000c101b06 */
[----:B------:R-:W-:-:S03]  /*216d0*/  ISETP.GE.AND P4, PT, R122, UR4, PT ;  /* 0x000000047a007c0c */ /* 0x000fc6000bf86270 */
[----:B------:R3:W-:Y:S01]  /*216e0*/  @!P3 ST.E.64 desc[UR6][R6.64], R28 ;  /* 0x0000001c0600b985 */ /* 0x0007e2000c101b06 */
[----:B------:R-:W-:Y:S02]  /*216f0*/  ISETP.GE.AND P3, PT, R120, UR4, PT ;  /* 0x0000000478007c0c */ /* 0x000fe4000bf66270 */
[----:B0-----:R-:W-:-:S04]  /*21700*/  @!P0 LEA R2, P5, R126, R56, 0x2 ;  /* 0x000000387e028211 */ /* 0x001fc800078a10ff */
[-C--:B------:R-:W-:Y:S02]  /*21710*/  @!P0 LEA.HI.X R3, R126, R57.reuse, R127, 0x2, P5 ;  /* 0x000000397e038211 */ /* 0x080fe400028f147f */
[----:B------:R-:W-:Y:S02]  /*21720*/  ISETP.GE.AND P5, PT, R116, UR4, PT ;  /* 0x0000000474007c0c */ /* 0x000fe4000bfa6270 */
[CC--:B--2---:R-:W-:Y:S01]  /*21730*/  @!P1 LEA R4, P6, R124.reuse, R56.reuse, 0x2 ;  /* 0x000000387c049211 */ /* 0x0c4fe200078c10ff */
[----:B------:R0:W-:Y:S03]  /*21740*/  @!P0 ST.E.64 desc[UR6][R2.64], R32 ;  /* 0x0000002002008985 */ /* 0x0001e6000c101b06 */
[----:B------:R-:W-:Y:S02]  /*21750*/  @!P1 LEA.HI.X R5, R124, R57, R125, 0x2, P6 ;  /* 0x000000397c059211 */ /* 0x000fe400030f147d */
[----:B---3--:R-:W-:-:S03]  /*21760*/  @!P3 LEA R6, P6, R120, R56, 0x2 ;  /* 0x000000387806b211 */ /* 0x008fc600078c10ff */
[----:B------:R2:W-:Y:S01]  /*21770*/  @!P1 ST.E.64 desc[UR6][R4.64], R36 ;  /* 0x0000002404009985 */ /* 0x0005e2000c101b06 */
[----:B------:R-:W-:Y:S02]  /*21780*/  @!P3 LEA.HI.X R7, R120, R57, R121, 0x2, P6 ;  /* 0x000000397807b211 */ /* 0x000fe400030f1479 */
[----:B0-----:R-:W-:-:S04]  /*21790*/  @!P4 LEA R2, P0, R122, R56, 0x2 ;  /* 0x000000387a02c211 */ /* 0x001fc800078010ff */
[-C--:B------:R-:W-:Y:S02]  /*217a0*/  @!P4 LEA.HI.X R3, R122, R57.reuse, R123, 0x2, P0 ;  /* 0x000000397a03c211 */ /* 0x080fe400000f147b */
[-C--:B------:R-:W-:Y:S02]  /*217b0*/  @!P5 LEA R8, P0, R116, R56.reuse, 0x2 ;  /* 0x000000387408d211 */ /* 0x080fe400078010ff */
[----:B--2---:R-:W-:Y:S01]  /*217c0*/  @!P2 LEA R4, P1, R118, R56, 0x2 ;  /* 0x000000387604a211 */ /* 0x004fe200078210ff */
[----:B------:R3:W-:Y:S01]  /*217d0*/  @!P4 ST.E.64 desc[UR6][R2.64], R40 ;  /* 0x000000280200c985 */ /* 0x0007e2000c101b06 */
[-C--:B------:R-:W-:Y:S02]  /*217e0*/  @!P5 LEA.HI.X R9, R116, R57.reuse, R117, 0x2, P0 ;  /* 0x000000397409d211 */ /* 0x080fe400000f1475 */
[----:B------:R-:W-:Y:S01]  /*217f0*/  @!P2 LEA.HI.X R5, R118, R57, R119, 0x2, P1 ;  /* 0x000000397605a211 */ /* 0x000fe200008f1477 */
[----:B------:R3:W-:Y:S04]  /*21800*/  @!P3 ST.E.64 desc[UR6][R6.64], R44 ;  /* 0x0000002c0600b985 */ /* 0x0007e8000c101b06 */
[----:B------:R3:W-:Y:S04]  /*21810*/  @!P2 ST.E.64 desc[UR6][R4.64], R48 ;  /* 0x000000300400a985 */ /* 0x0007e8000c101b06 */
[----:B------:R3:W-:Y:S02]  /*21820*/  @!P5 ST.E.64 desc[UR6][R8.64], R52 ;  /* 0x000000340800d985 */ /* 0x0007e4000c101b06 */
.L_x_669:
[----:B------:R-:W-:Y:S05]  /*21830*/  BSYNC B1 ;  /* 0x0000000000017941 */ /* 0x000fea0003800000 */
.L_x_668:
[----:B------:R-:W-:Y:S01]  /*21840*/  ISETP.GE.AND P0, PT, R112, R0, PT ;  /* 0x000000007000720c */ /* 0x000fe20003f06270 */
[----:B---3--:R3:W4:Y:S04]  /*21850*/  SHFL.IDX PT, R3, R61, 0x1, 0x1c1f ;  /* 0x003c1f003d037f89 */ /* 0x00872800000e0000 */
[----:B------:R3:W0:Y:S08]  /*21860*/  SHFL.IDX PT, R2, R60, 0x1, 0x1c1f ;  /* 0x003c1f003c027f89 */ /* 0x00063000000e0000 */
[----:B---3--:R-:W-:Y:S05]  /*21870*/  @P0 BRA `(.L_x_667) ;  /* 0x0000001400c80947 */ /* 0x008fea0003800000 */
[----:B------:R-:W-:Y:S01]  /*21880*/  ULDC UR4, c[0x0][0xac8] ;  /* 0x0002b20000047ab9 */ /* 0x000fe20000000800 */
[----:B------:R-:W-:Y:S01]  /*21890*/  ULDC.64 UR6, c[0x0][0x208] ;  /* 0x0000820000067ab9 */ /* 0x000fe20000000a00 */
[----:B-----5:R-:W-:Y:S02]  /*218a0*/  ISETP.GE.AND P3, PT, R227, UR4, PT ;  /* 0x00000004e3007c0c */ /* 0x020fe4000bf66270 */
[----:B------:R-:W-:Y:S02]  /*218b0*/  ISETP.GE.AND P2, PT, R211, UR4, PT ;  /* 0x00000004d3007c0c */ /* 0x000fe4000bf46270 */
[----:B------:R-:W-:Y:S02]  /*218c0*/  ISETP.GE.AND P1, PT, R209, UR4, PT ;  /* 0x00000004d1007c0c */ /* 0x000fe4000bf26270 */
[----:B------:R-:W-:Y:S02]  /*218d0*/  ISETP.GE.AND P0, PT, R207, UR4, PT ;  /* 0x00000004cf007c0c */ /* 0x000fe4000bf06270 */
[----:B------:R-:W-:-:S05]  /*218e0*/  ISETP.GE.AND P4, PT, R203, UR4, PT ;  /* 0x00000004cb007c0c */ /* 0x000fca000bf86270 */
[----:B0---4-:R-:W-:-:S04]  /*218f0*/  @!P3 IMAD.WIDE R4, R227, 0x4, R2 ;  /* 0x00000004e304b825 */ /* 0x011fc800078e0202 */
[-C--:B------:R-:W-:Y:S01]  /*21900*/  @!P1 LEA R6, P5, R209, R2.reuse, 0x2 ;  /* 0x00000002d1069211 */ /* 0x080fe200078a10ff */
[----:B------:R0:W-:Y:S01]  /*21910*/  @!P3 ST.E.64 desc[UR6][R4.64], R26 ;  /* 0x0000001a0400b985 */ /* 0x0001e2000c101b06 */
[----:B------:R-:W-:Y:S02]  /*21920*/  ISETP.GE.AND P3, PT, R205, UR4, PT ;  /* 0x00000004cd007c0c */ /* 0x000fe4000bf66270 */
[----:B------:R-:W-:Y:S02]  /*21930*/  @!P1 LEA.HI.X R7, R209, R3, R210, 0x2, P5 ;  /* 0x00000003d1079211 */ /* 0x000fe400028f14d2 */
        /* <DEDUP_REMOVED lines=9> */
[-C--:B0-----:R-:W-:Y:S02]  /*219d0*/  @!P3 LEA R4, P1, R205, R2.reuse, 0x2 ;  /* 0x00000002cd04b211 */ /* 0x081fe400078210ff */
[----:B---3--:R-:W-:Y:S02]  /*219e0*/  @!P4 LEA R6, P2, R203, R2, 0x2 ;  /* 0x00000002cb06c211 */ /* 0x008fe400078410ff */
[----:B------:R-:W-:-:S02]  /*219f0*/  @!P3 LEA.HI.X R5, R205, R3, R206, 0x2, P1 ;  /* 0x00000003cd05b211 */ /* 0x000fc400008f14ce */
[----:B------:R-:W-:Y:S02]  /*21a00*/  ISETP.GE.AND P1, PT, R197, UR4, PT ;  /* 0x00000004c5007c0c */ /* 0x000fe4000bf26270 */
[-C--:B------:R-:W-:Y:S01]  /*21a10*/  @!P4 LEA.HI.X R7, R203, R3.reuse, R204, 0x2, P2 ;  /* 0x00000003cb07c211 */ /* 0x080fe200010f14cc */
[----:B------:R0:W-:Y:S01]  /*21a20*/  @!P3 ST.E.64 desc[UR6][R4.64], R42 ;  /* 0x0000002a0400b985 */ /* 0x0001e2000c101b06 */
[----:B------:R-:W-:Y:S02]  /*21a30*/  ISETP.GE.AND P2, PT, R195, UR4, PT ;  /* 0x00000004c3007c0c */ /* 0x000fe4000bf46270 */
[----:B----4-:R-:W-:Y:S01]  /*21a40*/  @!P5 LEA R8, P6, R201, R2, 0x2 ;  /* 0x00000002c908d211 */ /* 0x010fe200078c10ff */
[----:B------:R3:W-:Y:S01]  /*21a50*/  @!P4 ST.E.64 desc[UR6][R6.64], R46 ;  /* 0x0000002e0600c985 */ /* 0x0007e2000c101b06 */
[----:B------:R-:W-:Y:S02]  /*21a60*/  ISETP.GE.AND P3, PT, R193, UR4, PT ;  /* 0x00000004c1007c0c */ /* 0x000fe4000bf66270 */
[----:B------:R-:W-:-:S02]  /*21a70*/  @!P5 LEA.HI.X R9, R201, R3, R202, 0x2, P6 ;  /* 0x00000003c909d211 */ /* 0x000fc400030f14ca */
[----:B------:R-:W-:-:S03]  /*21a80*/  ISETP.GE.AND P4, PT, R191, UR4, PT ;  /* 0x00000004bf007c0c */ /* 0x000fc6000bf86270 */
[----:B------:R4:W-:Y:S01]  /*21a90*/  @!P5 ST.E.64 desc[UR6][R8.64], R50 ;  /* 0x000000320800d985 */ /* 0x0009e2000c101b06 */
[-C--:B0-----:R-:W-:Y:S02]  /*21aa0*/  @!P0 LEA R4, P6, R199, R2.reuse, 0x2 ;  /* 0x00000002c7048211 */ /* 0x081fe400078c10ff */
[-C--:B---3--:R-:W-:Y:S02]  /*21ab0*/  @!P1 LEA R6, P5, R197, R2.reuse, 0x2 ;  /* 0x00000002c5069211 */ /* 0x088fe400078a10ff */
[-C--:B------:R-:W-:Y:S02]  /*21ac0*/  @!P0 LEA.HI.X R5, R199, R3.reuse, R200, 0x2, P6 ;  /* 0x00000003c7058211 */ /* 0x080fe400030f14c8 */
[----:B------:R-:W-:Y:S02]  /*21ad0*/  @!P1 LEA.HI.X R7, R197, R3, R198, 0x2, P5 ;  /* 0x00000003c5079211 */ /* 0x000fe400028f14c6 */
[----:B------:R-:W-:Y:S01]  /*21ae0*/  ISETP.GE.AND P5, PT, R189, UR4, PT ;  /* 0x00000004bd007c0c */ /* 0x000fe2000bfa6270 */
[----:B------:R0:W-:Y:S01]  /*21af0*/  @!P0 ST.E.64 desc[UR6][R4.64], R54 ;  /* 0x0000003604008985 */ /* 0x0001e2000c101b06 */
[----:B----4-:R-:W-:-:S02]  /*21b00*/  @!P2 LEA R8, P6, R195, R2, 0x2 ;  /* 0x00000002c308a211 */ /* 0x010fc400078c10ff */
[----:B------:R-:W-:Y:S01]  /*21b10*/  ISETP.GE.AND P0, PT, R187, UR4, PT ;  /* 0x00000004bb007c0c */ /* 0x000fe2000bf06270 */
[----:B------:R3:W-:Y:S01]  /*21b20*/  @!P1 ST.E.64 desc[UR6][R6.64], R64 ;  /* 0x0000004006009985 */ /* 0x0007e2000c101b06 */
[----:B------:R-:W-:Y:S02]  /*21b30*/  @!P2 LEA.HI.X R9, R195, R3, R196, 0x2, P6 ;  /* 0x00000003c309a211 */ /* 0x000fe400030f14c4 */
        /* <DEDUP_REMOVED lines=8> */
[----:B----4-:R-:W-:-:S03]  /*21bc0*/  @!P5 LEA R8, P6, R189, R2, 0x2 ;  /* 0x00000002bd08d211 */ /* 0x010fc600078c10ff */
[----:B------:R3:W-:Y:S01]  /*21bd0*/  @!P4 ST.E.64 desc[UR6][R6.64], R70 ;  /* 0x000000460600c985 */ /* 0x0007e2000c101b06 */
[----:B------:R-:W-:-:S05]  /*21be0*/  @!P5 LEA.HI.X R9, R189, R3, R190, 0x2, P6 ;  /* 0x00000003bd09d211 */ /* 0x000fca00030f14be */
[----:B------:R4:W-:Y:S01]  /*21bf0*/  @!P5 ST.E.64 desc[UR6][R8.64], R74 ;  /* 0x0000004a0800d985 */ /* 0x0009e2000c101b06 */
[----:B------:R-:W-:Y:S02]  /*21c00*/  ISETP.GE.AND P5, PT, R149, UR4, PT ;  /* 0x0000000495007c0c */ /* 0x000fe4000bfa6270 */
[----:B0-----:R-:W-:-:S04]  /*21c10*/  @!P0 LEA R4, P4, R187, R2, 0x2 ;  /* 0x00000002bb048211 */ /* 0x001fc800078810ff */
[-C--:B------:R-:W-:Y:S02]  /*21c20*/  @!P0 LEA.HI.X R5, R187, R3.reuse, R188, 0x2, P4 ;  /* 0x00000003bb058211 */ /* 0x080fe400020f14bc */
[----:B------:R-:W-:Y:S02]  /*21c30*/  ISETP.GE.AND P4, PT, R147, UR4, PT ;  /* 0x0000000493007c0c */ /* 0x000fe4000bf86270 */
[-C--:B---3--:R-:W-:Y:S01]  /*21c40*/  @!P1 LEA R6, P3, R185, R2.reuse, 0x2 ;  /* 0x00000002b9069211 */ /* 0x088fe200078610ff */
[----:B------:R0:W-:Y:S01]  /*21c50*/  @!P0 ST.E.64 desc[UR6][R4.64], R72 ;  /* 0x0000004804008985 */ /* 0x0001e2000c101b06 */
[----:B----4-:R-:W-:Y:S02]  /*21c60*/  @!P2 LEA R8, P6, R151, R2, 0x2 ;  /* 0x000000029708a211 */ /* 0x010fe400078c10ff */
[----:B------:R-:W-:Y:S02]  /*21c70*/  @!P1 LEA.HI.X R7, R185, R3, R186, 0x2, P3 ;  /* 0x00000003b9079211 */ /* 0x000fe400018f14ba */
[----:B------:R-:W-:-:S02]  /*21c80*/  ISETP.GE.AND P3, PT, R145, UR4, PT ;  /* 0x0000000491007c0c */ /* 0x000fc4000bf66270 */
[----:B------:R-:W-:Y:S01]  /*21c90*/  @!P2 LEA.HI.X R9, R151, R3, R184, 0x2, P6 ;  /* 0x000000039709a211 */ /* 0x000fe200030f14b8 */
[----:B------:R3:W-:Y:S01]  /*21ca0*/  @!P1 ST.E.64 desc[UR6][R6.64], R76 ;  /* 0x0000004c06009985 */ /* 0x0007e2000c101b06 */
[----:B------:R-:W-:-:S03]  /*21cb0*/  ISETP.GE.AND P1, PT, R141, UR4, PT ;  /* 0x000000048d007c0c */ /* 0x000fc6000bf26270 */
[----:B------:R4:W-:Y:S01]  /*21cc0*/  @!P2 ST.E.64 desc[UR6][R8.64], R78 ;  /* 0x0000004e0800a985 */ /* 0x0009e2000c101b06 */
[----:B------:R-:W-:Y:S02]  /*21cd0*/  ISETP.GE.AND P2, PT, R143, UR4, PT ;  /* 0x000000048f007c0c */ /* 0x000fe4000bf46270 */
[----:B0-----:R-:W-:-:S04]  /*21ce0*/  @!P5 LEA R4, P6, R149, R2, 0x2 ;  /* 0x000000029504d211 */ /* 0x001fc800078c10ff */
[----:B------:R-:W-:Y:S02]  /*21cf0*/  @!P5 LEA.HI.X R5, R149, R3, R150, 0x2, P6 ;  /* 0x000000039505d211 */ /* 0x000fe400030f1496 */
[----:B---3--:R-:W-:-:S03]  /*21d00*/  @!P4 LEA R6, P0, R147, R2, 0x2 ;  /* 0x000000029306c211 */ /* 0x008fc600078010ff */
[----:B------:R0:W-:Y:S01]  /*21d10*/  @!P5 ST.E.64 desc[UR6][R4.64], R80 ;  /* 0x000000500400d985 */ /* 0x0001e2000c101b06 */
[----:B------:R-:W-:Y:S02]  /*21d20*/  ISETP.GE.AND P5, PT, R137, UR4, PT ;  /* 0x0000000489007c0c */ /* 0x000fe4000bfa6270 */
[-C--:B------:R-:W-:Y:S02]  /*21d30*/  @!P4 LEA.HI.X R7, R147, R3.reuse, R148, 0x2, P0 ;  /* 0x000000039307c211 */ /* 0x080fe400000f1494 */
[----:B------:R-:W-:Y:S02]  /*21d40*/  ISETP.GE.AND P0, PT, R139, UR4, PT ;  /* 0x000000048b007c0c */ /* 0x000fe4000bf06270 */
[----:B----4-:R-:W-:Y:S01]  /*21d50*/  @!P3 LEA R8, P6, R145, R2, 0x2 ;  /* 0x000000029108b211 */ /* 0x010fe200078c10ff */
[----:B------:R3:W-:Y:S01]  /*21d60*/  @!P4 ST.E.64 desc[UR6][R6.64], R82 ;  /* 0x000000520600c985 */ /* 0x0007e2000c101b06 */
[----:B------:R-:W-:Y:S02]  /*21d70*/  ISETP.GE.AND P4, PT, R135, UR4, PT ;  /* 0x0000000487007c0c */ /* 0x000fe4000bf86270 */
[----:B------:R-:W-:-:S02]  /*21d80*/  @!P3 LEA.HI.X R9, R145, R3, R146, 0x2, P6 ;  /* 0x000000039109b211 */ /* 0x000fc400030f1492 */
[----:B0-----:R-:W-:-:S03]  /*21d90*/  @!P2 LEA R4, P6, R143, R2, 0x2 ;  /* 0x000000028f04a211 */ /* 0x001fc600078c10ff */
[----:B------:R0:W-:Y:S01]  /*21da0*/  @!P3 ST.E.64 desc[UR6][R8.64], R84 ;  /* 0x000000540800b985 */ /* 0x0001e2000c101b06 */
[----:B------:R-:W-:Y:S02]  /*21db0*/  @!P2 LEA.HI.X R5, R143, R3, R144, 0x2, P6 ;  /* 0x000000038f05a211 */ /* 0x000fe400030f1490 */
[----:B---3--:R-:W-:-:S03]  /*21dc0*/  @!P1 LEA R6, P3, R141, R2, 0x2 ;  /* 0x000000028d069211 */ /* 0x008fc600078610ff */
[----:B------:R3:W-:Y:S01]  /*21dd0*/  @!P2 ST.E.64 desc[UR6][R4.64], R86 ;  /* 0x000000560400a985 */ /* 0x0007e2000c101b06 */
[-C--:B------:R-:W-:Y:S02]  /*21de0*/  @!P1 LEA.HI.X R7, R141, R3.reuse, R142, 0x2, P3 ;  /* 0x000000038d079211 */ /* 0x080fe400018f148e */
[----:B------:R-:W-:Y:S02]  /*21df0*/  ISETP.GE.AND P3, PT, R133, UR4, PT ;  /* 0x0000000485007c0c */ /* 0x000fe4000bf66270 */
[CC--:B0-----:R-:W-:Y:S01]  /*21e00*/  @!P0 LEA R8, P6, R139.reuse, R2.reuse, 0x2 ;  /* 0x000000028b088211 */ /* 0x0c1fe200078c10ff */
[----:B------:R0:W-:Y:S03]  /*21e10*/  @!P1 ST.E.64 desc[UR6][R6.64], R88 ;  /* 0x0000005806009985 */ /* 0x0001e6000c101b06 */
[----:B------:R-:W-:Y:S02]  /*21e20*/  @!P0 LEA.HI.X R9, R139, R3, R140, 0x2, P6 ;  /* 0x000000038b098211 */ /* 0x000fe400030f148c */
[----:B---3--:R-:W-:-:S03]  /*21e30*/  @!P5 LEA R4, P1, R137, R2, 0x2 ;  /* 0x000000028904d211 */ /* 0x008fc600078210ff */
[----:B------:R3:W-:Y:S01]  /*21e40*/  @!P0 ST.E.64 desc[UR6][R8.64], R90 ;  /* 0x0000005a08008985 */ /* 0x0007e2000c101b06 */
[----:B------:R-:W-:Y:S02]  /*21e50*/  ISETP.GE.AND P0, PT, R128, UR4, PT ;  /* 0x0000000480007c0c */ /* 0x000fe4000bf06270 */
[-C--:B------:R-:W-:Y:S02]  /*21e60*/  @!P5 LEA.HI.X R5, R137, R3.reuse, R138, 0x2, P1 ;  /* 0x000000038905d211 */ /* 0x080fe400008f148a */
[----:B------:R-:W-:Y:S02]  /*21e70*/  ISETP.GE.AND P1, PT, R126, UR4, PT ;  /* 0x000000047e007c0c */ /* 0x000fe4000bf26270 */
[C---:B0-----:R-:W-:Y:S01]  /*21e80*/  @!P4 LEA R6, P2, R135.reuse, R2, 0x2 ;  /* 0x000000028706c211 */ /* 0x041fe200078410ff */
[----:B------:R0:W-:Y:S03]  /*21e90*/  @!P5 ST.E.64 desc[UR6][R4.64], R92 ;  /* 0x0000005c0400d985 */ /* 0x0001e6000c101b06 */
[----:B------:R-:W-:-:S02]  /*21ea0*/  @!P4 LEA.HI.X R7, R135, R3, R136, 0x2, P2 ;  /* 0x000000038707c211 */ /* 0x000fc400010f1488 */
[----:B------:R-:W-:Y:S02]  /*21eb0*/  ISETP.GE.AND P2, PT, R120, UR4, PT ;  /* 0x0000000478007c0c */ /* 0x000fe4000bf46270 */
[CC--:B---3--:R-:W-:Y:S01]  /*21ec0*/  @!P3 LEA R8, P6, R133.reuse, R2.reuse, 0x2 ;  /* 0x000000028508b211 */ /* 0x0c8fe200078c10ff */
[----:B------:R3:W-:Y:S01]  /*21ed0*/  @!P4 ST.E.64 desc[UR6][R6.64], R94 ;  /* 0x0000005e0600c985 */ /* 0x0007e2000c101b06 */
[----:B------:R-:W-:Y:S02]  /*21ee0*/  ISETP.GE.AND P4, PT, R124, UR4, PT ;  /* 0x000000047c007c0c */ /* 0x000fe4000bf86270 */
[----:B------:R-:W-:Y:S02]  /*21ef0*/  @!P3 LEA.HI.X R9, R133, R3, R134, 0x2, P6 ;  /* 0x000000038509b211 */ /* 0x000fe400030f1486 */
[----:B0-----:R-:W-:-:S03]  /*21f00*/  @!P1 LEA R4, P6, R126, R2, 0x2 ;  /* 0x000000027e049211 */ /* 0x001fc600078c10ff */
[----:B------:R0:W-:Y:S01]  /*21f10*/  @!P3 ST.E.64 desc[UR6][R8.64], R96 ;  /* 0x000000600800b985 */ /* 0x0001e2000c101b06 */
[----:B------:R-:W-:Y:S02]  /*21f20*/  ISETP.GE.AND P3, PT, R122, UR4, PT ;  /* 0x000000047a007c0c */ /* 0x000fe4000bf66270 */
[----:B------:R-:W-:Y:S02]  /*21f30*/  @!P1 LEA.HI.X R5, R126, R3, R127, 0x2, P6 ;  /* 0x000000037e059211 */ /* 0x000fe400030f147f */
[----:B---3--:R-:W-:-:S04]  /*21f40*/  @!P0 LEA R6, P5, R128, R2, 0x2 ;  /* 0x0000000280068211 */ /* 0x008fc800078a10ff */
[----:B------:R-:W-:Y:S02]  /*21f50*/  @!P0 LEA.HI.X R7, R128, R3, R132, 0x2, P5 ;  /* 0x0000000380078211 */ /* 0x000fe400028f1484 */
[----:B------:R-:W-:-:S03]  /*21f60*/  ISETP.GE.AND P5, PT, R118, UR4, PT ;  /* 0x0000000476007c0c */ /* 0x000fc6000bfa6270 */
[----:B------:R3:W-:Y:S04]  /*21f70*/  @!P0 ST.E.64 desc[UR6][R6.64], R98 ;  /* 0x0000006206008985 */ /* 0x0007e8000c101b06 */
[----:B------:R4:W-:Y:S01]  /*21f80*/  @!P1 ST.E.64 desc[UR6][R4.64], R100 ;  /* 0x0000006404009985 */ /* 0x0009e2000c101b06 */
[----:B0-----:R-:W-:-:S04]  /*21f90*/  @!P2 LEA R8, P1, R120, R2, 0x2 ;  /* 0x000000027808a211 */ /* 0x001fc800078210ff */
[----:B------:R-:W-:Y:S02]  /*21fa0*/  @!P2 LEA.HI.X R9, R120, R3, R121, 0x2, P1 ;  /* 0x000000037809a211 */ /* 0x000fe400008f1479 */
[----:B---3--:R-:W-:-:S04]  /*21fb0*/  @!P4 LEA R6, P0, R124, R2, 0x2 ;  /* 0x000000027c06c211 */ /* 0x008fc800078010ff */
[-C--:B------:R-:W-:Y:S02]  /*21fc0*/  @!P4 LEA.HI.X R7, R124, R3.reuse, R125, 0x2, P0 ;  /* 0x000000037c07c211 */ /* 0x080fe400000f147d */
[-C--:B------:R-:W-:Y:S02]  /*21fd0*/  @!P5 LEA R10, P0, R118, R2.reuse, 0x2 ;  /* 0x00000002760ad211 */ /* 0x080fe400078010ff */
[----:B----4-:R-:W-:Y:S01]  /*21fe0*/  @!P3 LEA R4, P6, R122, R2, 0x2 ;  /* 0x000000027a04b211 */ /* 0x010fe200078c10ff */
[----:B------:R0:W-:Y:S01]  /*21ff0*/  @!P4 ST.E.64 desc[UR6][R6.64], R102 ;  /* 0x000000660600c985 */ /* 0x0001e2000c101b06 */
[-C--:B------:R-:W-:Y:S02]  /*22000*/  @!P5 LEA.HI.X R11, R118, R3.reuse, R119, 0x2, P0 ;  /* 0x00000003760bd211 */ /* 0x080fe400000f1477 */
[----:B------:R-:W-:Y:S02]  /*22010*/  ISETP.GE.AND P0, PT, R116, UR4, PT ;  /* 0x0000000474007c0c */ /* 0x000fe4000bf06270 */
[----:B------:R-:W-:-:S05]  /*22020*/  @!P3 LEA.HI.X R5, R122, R3, R123, 0x2, P6 ;  /* 0x000000037a05b211 */ /* 0x000fca00030f147b */
[----:B------:R0:W-:Y:S04]  /*22030*/  @!P3 ST.E.64 desc[UR6][R4.64], R104 ;  /* 0x000000680400b985 */ /* 0x0001e8000c101b06 */
[----:B------:R0:W-:Y:S04]  /*22040*/  @!P2 ST.E.64 desc[UR6][R8.64], R106 ;  /* 0x0000006a0800a985 */ /* 0x0001e8000c101b06 */
[----:B------:R0:W-:Y:S01]  /*22050*/  @!P5 ST.E.64 desc[UR6][R10.64], R108 ;  /* 0x0000006c0a00d985 */ /* 0x0001e2000c101b06 */
[----:B------:R-:W-:Y:S05]  /*22060*/  @P0 BRA `(.L_x_667) ;  /* 0x0000000c00cc0947 */ /* 0x000fea0003800000 */
[----:B------:R-:W-:Y:S01]  /*22070*/  LEA R2, P0, R116, R2, 0x2 ;  /* 0x0000000274027211 */ /* 0x000fe200078010ff */
[----:B------:R-:W-:-:S03]  /*22080*/  ULDC.64 UR4, c[0x0][0x208] ;  /* 0x0000820000047ab9 */ /* 0x000fc60000000a00 */
[----:B------:R-:W-:-:S05]  /*22090*/  LEA.HI.X R3, R116, R3, R117, 0x2, P0 ;  /* 0x0000000374037211 */ /* 0x000fca00000f1475 */
[----:B------:R3:W-:Y:S01]  /*220a0*/  ST.E.64 desc[UR4][R2.64], R110 ;  /* 0x0000006e02007985 */ /* 0x0007e2000c101b04 */
[----:B------:R-:W-:Y:S05]  /*220b0*/  BRA `(.L_x_667) ;  /* 0x0000000c00b87947 */ /* 0x000fea0003800000 */
.L_x_658:
[----:B------:R-:W2:Y:S01]  /*220c0*/  LDL.LU R4, [R1+0x78] ;  /* 0x0000780001047983 */ /* 0x000ea20000300800 */
[----:B------:R-:W-:Y:S01]  /*220d0*/  ULDC.64 UR6, c[0x0][0xc08] ;  /* 0x0003020000067ab9 */ /* 0x000fe20000000a00 */
[----:B------:R-:W-:Y:S02]  /*220e0*/  ULDC.64 UR4, c[0x0][0xc00] ;  /* 0x0003000000047ab9 */ /* 0x000fe40000000a00 */
[----:B0-----:R-:W3:Y:S04]  /*220f0*/  LDL.LU R0, [R1+0x7c] ;  /* 0x00007c0001007983 */ /* 0x001ee80000300800 */
[----:B------:R-:W4:Y:S01]  /*22100*/  LDL R8, [R1+0x70] ;  /* 0x0000700001087983 */ /* 0x000f220000100800 */
[----:B------:R-:W-:Y:S01]  /*22110*/  ISETP.NE.U32.AND P1, PT, RZ, UR6, PT ;  /* 0x00000006ff007c0c */ /* 0x000fe2000bf25070 */
[----:B------:R-:W-:Y:S01]  /*22120*/  IMAD.MOV.U32 R15, RZ, RZ, RZ ;  /* 0x000000ffff0f7224 */ /* 0x000fe200078e00ff */
[----:B------:R-:W-:Y:S01]  /*22130*/  ISETP.NE.U32.AND P0, PT, RZ, UR4, PT ;  /* 0x00000004ff007c0c */ /* 0x000fe2000bf05070 */
[----:B------:R-:W-:Y:S01]  /*22140*/  ULDC.64 UR8, c[0x0][0x208] ;  /* 0x0000820000087ab9 */ /* 0x000fe20000000a00 */
[----:B------:R-:W-:Y:S01]  /*22150*/  ISETP.NE.AND.EX P1, PT, RZ, UR7, PT, P1 ;  /* 0x00000007ff007c0c */ /* 0x000fe2000bf25310 */
[----:B------:R-:W0:Y:S01]  /*22160*/  S2R R6, SR_TID.X ;  /* 0x0000000000067919 */ /* 0x000e220000002100 */
[----:B------:R-:W-:Y:S01]  /*22170*/  ISETP.NE.AND.EX P0, PT, RZ, UR5, PT, P0 ;  /* 0x00000005ff007c0c */ /* 0x000fe2000bf05300 */
[----:B0-----:R-:W-:-:S05]  /*22180*/  VIADD R7, R6, 0xffffff80 ;  /* 0xffffff8006077836 */ /* 0x001fca0000000000 */
[----:B------:R-:W-:Y:S02]  /*22190*/  ISETP.GT.AND P3, PT, R7, 0x7f, PT ;  /* 0x0000007f0700780c */ /* 0x000fe40003f64270 */
[----:B--2---:R-:W-:-:S04]  /*221a0*/  IADD3 R2, P2, R4, UR4, RZ ;  /* 0x0000000404027c10 */ /* 0x004fc8000ff5e0ff */
[----:B---3--:R-:W-:Y:S02]  /*221b0*/  IADD3.X R3, R0, UR5, RZ, P2, !PT ;  /* 0x0000000500037c10 */ /* 0x008fe400097fe4ff */
[----:B------:R-:W-:Y:S01]  /*221c0*/  @P1 IADD3 R4, P2, R4, UR6, RZ ;  /* 0x0000000604041c10 */ /* 0x000fe2000ff5e0ff */
[----:B------:R-:W-:Y:S02]  /*221d0*/  ULDC UR4, c[0x0][0xa88] ;  /* 0x0002a20000047ab9 */ /* 0x000fe40000000800 */
[----:B------:R0:W5:Y:S01]  /*221e0*/  @P0 LDG.E R15, desc[UR8][R2.64] ;  /* 0x00000008020f0981 */ /* 0x000162000c1e1900 */
[----:B------:R-:W-:Y:S01]  /*221f0*/  @P1 IADD3.X R5, R0, UR7, RZ, P2, !PT ;  /* 0x0000000700051c10 */ /* 0x000fe200097fe4ff */
[----:B------:R-:W-:Y:S01]  /*22200*/  IMAD.U32 R0, RZ, RZ, UR4 ;  /* 0x00000004ff007e24 */ /* 0x000fe2000f8e00ff */
[----:B----4-:R-:W-:-:S05]  /*22210*/  ISETP.NE.AND P2, PT, R8, RZ, PT ;  /* 0x000000ff0800720c */ /* 0x010fca0003f45270 */
[----:B------:R0:W5:Y:S08]  /*22220*/  @P1 LDG.E R0, desc[UR8][R4.64] ;  /* 0x0000000804001981 */ /* 0x000170000c1e1900 */
[----:B------:R-:W2:Y:S02]  /*22230*/  @!P2 LDC R8, c[0x0][0xad4] ;  /* 0x0002b500ff08ab82 */ /* 0x000ea40000000800 */
[----:B--2---:R0:W-:Y:S01]  /*22240*/  @!P2 STL [R1+0x70], R8 ;  /* 0x000070080100a387 */ /* 0x0041e20000100800 */
[----:B------:R-:W-:Y:S01]  /*22250*/  ISETP.GT.AND P2, PT, R8, 0x1, PT ;  /* 0x000000010800780c */ /* 0x000fe20003f44270 */
[----:B------:R-:W-:-:S12]  /*22260*/  @P1 BRA `(.L_x_670) ;  /* 0x0000000000141947 */ /* 0x000fd80003800000 */
[----:B------:R-:W-:Y:S05]  /*22270*/  @!P0 BRA `(.L_x_670) ;  /* 0x0000000000108947 */ /* 0x000fea0003800000 */
[----:B------:R-:W-:Y:S02]  /*22280*/  ULDC.64 UR4, c[0x0][0x208] ;  /* 0x0000820000047ab9 */ /* 0x000fe40000000a00 */
[----:B0-----:R-:W2:Y:S04]  /*22290*/  LDG.E R5, desc[UR4][R2.64] ;  /* 0x0000000402057981 */ /* 0x001ea8000c1e1900 */
[----:B-----5:R-:W2:Y:S02]  /*222a0*/  LDG.E R0, desc[UR4][R2.64+0x4] ;  /* 0x0000040402007981 */ /* 0x020ea4000c1e1900 */
[----:B--2---:R-:W-:-:S07]  /*222b0*/  IMAD.IADD R0, R0, 0x1, -R5 ;  /* 0x0000000100007824 */ /* 0x004fce00078e0a05 */
.L_x_670:
[----:B0-----:R-:W2:Y:S04]  /*222c0*/  LDL.LU R3, [R1+0x74] ;  /* 0x0000740001037983 */ /* 0x001ea80000300800 */
[----:B------:R-:W3:Y:S01]  /*222d0*/  LDL.LU R2, [R1+0x10c] ;  /* 0x00010c0001027983 */ /* 0x000ee20000300800 */
[----:B------:R-:W-:Y:S01]  /*222e0*/  BSSY B1, `(.L_x_671) ;  /* 0x0000039000017945 */ /* 0x000fe20003800000 */
[----:B-----5:R-:W-:Y:S02]  /*222f0*/  SHF.R.S32.HI R24, RZ, 0x1f, R15 ;  /* 0x0000001fff187819 */ /* 0x020fe4000001140f */
[----:B--2---:R-:W-:Y:S02]  /*22300*/  SEL R29, R3, RZ, !P0 ;  /* 0x000000ff031d7207 */ /* 0x004fe40004000000 */
[----:B---3--:R-:W-:Y:S01]  /*22310*/  SEL R26, R2, RZ, !P0 ;  /* 0x000000ff021a7207 */ /* 0x008fe20004000000 */
[----:B------:R-:W-:Y:S06]  /*22320*/  @P3 BRA `(.L_x_672) ;  /* 0x0000000000d03947 */ /* 0x000fec0003800000 */
[----:B------:R-:W2:Y:S01]  /*22330*/  LDL R2, [R1+0x84] ;  /* 0x0000840001027983 */ /* 0x000ea20000100800 */
[----:B------:R-:W0:Y:S02]  /*22340*/  LDC R31, c[0x0][0xbe8] ;  /* 0x0002fa00ff1f7b82 */ /* 0x000e240000000800 */
[----:B0-----:R-:W-:Y:S02]  /*22350*/  IMAD R3, R0, R31, RZ ;  /* 0x0000001f00037224 */ /* 0x001fe400078e02ff */
[----:B--2---:R-:W-:-:S04]  /*22360*/  IMAD R2, R2, 0x80, R6 ;  /* 0x0000008002027824 */ /* 0x004fc800078e0206 */
[----:B------:R-:W-:-:S05]  /*22370*/  VIADD R28, R2, 0xffffff80 ;  /* 0xffffff80021c7836 */ /* 0x000fca0000000000 */
[----:B------:R-:W-:-:S13]  /*22380*/  ISETP.GE.AND P0, PT, R28, R3, PT ;  /* 0x000000031c00720c */ /* 0x000fda0003f06270 */
[----:B------:R-:W-:Y:S05]  /*22390*/  @P0 BRA `(.L_x_672) ;  /* 0x0000000000b40947 */ /* 0x000fea0003800000 */
[----:B------:R-:W2:Y:S01]  /*223a0*/  LDL.LU R30, [R1+0x88] ;  /* 0x00008800011e7983 */ /* 0x000ea20000300800 */
[----:B------:R-:W-:Y:S01]  /*223b0*/  IMAD.MOV.U32 R20, RZ, RZ, 0x9b8 ;  /* 0x000009b8ff147424 */ /* 0x000fe200078e00ff */
[----:B------:R-:W-:Y:S01]  /*223c0*/  ISETP.GT.AND P0, PT, R8, 0x1, PT ;  /* 0x000000010800780c */ /* 0x000fe20003f04270 */
[----:B------:R-:W-:Y:S01]  /*223d0*/  IMAD.MOV.U32 R21, RZ, RZ, R28 ;  /* 0x000000ffff157224 */ /* 0x000fe200078e001c */
[----:B------:R-:W-:Y:S01]  /*223e0*/  ISETP.NE.AND P1, PT, R31, 0x1, PT ;  /* 0x000000011f00780c */ /* 0x000fe20003f25270 */
[----:B------:R-:W0:Y:S01]  /*223f0*/  LDC.64 R8, c[0x0][0xba8] ;  /* 0x0002ea00ff087b82 */ /* 0x000e220000000a00 */
[----:B------:R-:W-:Y:S01]  /*22400*/  SEL R20, R20, 0x978, P0 ;  /* 0x0000097814147807 */ /* 0x000fe20000000000 */
[----:B------:R-:W-:-:S06]  /*22410*/  ULDC.64 UR4, c[0x0][0x208] ;  /* 0x0000820000047ab9 */ /* 0x000fcc0000000a00 */
[----:B------:R-:W3:Y:S08]  /*22420*/  LDC.64 R2, c[0x0][R20+0x220] ;  /* 0x0000880014027b82 */ /* 0x000ef00000000a00 */
[----:B------:R-:W4:Y:S08]  /*22430*/  LDC.64 R10, c[0x0][R20+0x218] ;  /* 0x00008600140a7b82 */ /* 0x000f300000000a00 */
[----:B------:R-:W5:Y:S08]  /*22440*/  LDC.64 R4, c[0x0][R20+0x228] ;  /* 0x00008a0014047b82 */ /* 0x000f700000000a00 */
[----:B------:R-:W1:Y:S08]  /*22450*/  @P1 LDC R13, c[0x0][0xbec] ;  /* 0x0002fb00ff0d1b82 */ /* 0x000e700000000800 */
[----:B------:R-:W5:Y:S08]  /*22460*/  LDC.64 R6, c[0x0][R20+0x210] ;  /* 0x0000840014067b82 */ /* 0x000f700000000a00 */
[----:B------:R-:W5:Y:S01]  /*22470*/  @P1 LDC R27, c[0x0][0xbf0] ;  /* 0x0002fc00ff1b1b82 */ /* 0x000f620000000800 */
[----:B-1----:R-:W-:-:S07]  /*22480*/  @P1 IMAD.HI.U32 R14, R28, R13, RZ ;  /* 0x0000000d1c0e1227 */ /* 0x002fce00078e00ff */
[----:B0-----:R-:W0:Y:S01]  /*22490*/  @!P0 LDC R8, c[0x0][0xb50] ;  /* 0x0002d400ff088b82 */ /* 0x001e220000000800 */
[-C--:B---3--:R-:W-:Y:S02]  /*224a0*/  IMAD R3, R3, R29.reuse, RZ ;  /* 0x0000001d03037224 */ /* 0x088fe400078e02ff */
[----:B------:R-:W-:-:S05]  /*224b0*/  IMAD.WIDE.U32 R12, R2, R29, RZ ;  /* 0x0000001d020c7225 */ /* 0x000fca00078e00ff */
[----:B------:R-:W1:Y:S01]  /*224c0*/  @!P0 LDC R9, c[0x0][0xb54] ;  /* 0x0002d500ff098b82 */ /* 0x000e620000000800 */
[-C--:B----4-:R-:W-:Y:S02]  /*224d0*/  IMAD R25, R11, R223.reuse, RZ ;  /* 0x000000df0b197224 */ /* 0x090fe400078e02ff */
[----:B------:R-:W-:Y:S01]  /*224e0*/  IMAD.WIDE.U32 R10, R10, R223, RZ ;  /* 0x000000df0a0a7225 */ /* 0x000fe200078e00ff */
[----:B-----5:R-:W-:-:S03]  /*224f0*/  @P1 SHF.R.U32.HI R21, RZ, R27, R14 ;  /* 0x0000001bff151219 */ /* 0x020fc6000001160e */
[----:B------:R-:W-:Y:S01]  /*22500*/  IMAD R27, R2, R26, R3 ;  /* 0x0000001a021b7224 */ /* 0x000fe200078e0203 */
[----:B------:R-:W-:Y:S01]  /*22510*/  IADD3 R10, P1, P3, R12, R10, R15 ;  /* 0x0000000a0c0a7210 */ /* 0x000fe20007b3e00f */
[----:B------:R-:W-:Y:S02]  /*22520*/  IMAD.IADD R25, R11, 0x1, R25 ;  /* 0x000000010b197824 */ /* 0x000fe400078e0219 */
[----:B------:R-:W-:Y:S02]  /*22530*/  IMAD.MOV R2, RZ, RZ, -R21 ;  /* 0x000000ffff027224 */ /* 0x000fe400078e0a15 */
[----:B------:R-:W-:Y:S01]  /*22540*/  IMAD.IADD R27, R13, 0x1, R27 ;  /* 0x000000010d1b7824 */ /* 0x000fe200078e021b */
[----:B--2---:R-:W-:-:S05]  /*22550*/  SEL R3, R30, RZ, P0 ;  /* 0x000000ff1e037207 */ /* 0x004fca0000000000 */
[-C--:B------:R-:W-:Y:S02]  /*22560*/  IMAD R11, R5, R3.reuse, RZ ;  /* 0x00000003050b7224 */ /* 0x080fe400078e02ff */
[----:B------:R-:W-:-:S04]  /*22570*/  IMAD.WIDE.U32 R4, R4, R3, RZ ;  /* 0x0000000304047225 */ /* 0x000fc800078e00ff */
[----:B------:R-:W-:Y:S01]  /*22580*/  IMAD R3, R31, R2, R28 ;  /* 0x000000021f037224 */ /* 0x000fe200078e021c */
[----:B------:R-:W-:Y:S01]  /*22590*/  IADD3.X R2, R27, R25, R24, P1, P3 ;  /* 0x000000191b027210 */ /* 0x000fe20000fe6418 */
[----:B------:R-:W-:Y:S01]  /*225a0*/  IMAD.IADD R11, R5, 0x1, R11 ;  /* 0x00000001050b7824 */ /* 0x000fe200078e020b */
[----:B------:R-:W-:Y:S02]  /*225b0*/  IADD3 R4, P0, P1, R21, R10, R4 ;  /* 0x0000000a15047210 */ /* 0x000fe4000791e004 */
[----:B------:R-:W-:-:S04]  /*225c0*/  SHF.R.S32.HI R21, RZ, 0x1f, R21 ;  /* 0x0000001fff157819 */ /* 0x000fc80000011415 */
[----:B------:R-:W-:Y:S01]  /*225d0*/  IADD3.X R5, R21, R2, R11, P0, P1 ;  /* 0x0000000215057210 */ /* 0x000fe200007e240b */
[-C--:B------:R-:W-:Y:S01]  /*225e0*/  IMAD R2, R7, R3.reuse, RZ ;  /* 0x0000000307027224 */ /* 0x080fe200078e02ff */
[----:B------:R-:W-:Y:S01]  /*225f0*/  SHF.R.S32.HI R11, RZ, 0x1f, R3 ;  /* 0x0000001fff0b7819 */ /* 0x000fe20000011403 */
[----:B------:R-:W-:-:S04]  /*22600*/  IMAD.WIDE.U32 R4, R6, R3, R4 ;  /* 0x0000000306047225 */ /* 0x000fc800078e0004 */
[----:B------:R-:W-:Y:S01]  /*22610*/  IMAD R11, R6, R11, R2 ;  /* 0x0000000b060b7224 */ /* 0x000fe200078e0202 */
[----:B0-----:R-:W-:Y:S01]  /*22620*/  LEA R8, P0, R4, R8, 0x2 ;  /* 0x0000000804087211 */ /* 0x001fe200078010ff */
[----:B------:R-:W-:Y:S02]  /*22630*/  IMAD.MOV.U32 R3, RZ, RZ, -0x800000 ;  /* 0xff800000ff037424 */ /* 0x000fe400078e00ff */
[----:B------:R-:W-:-:S05]  /*22640*/  IMAD.IADD R2, R5, 0x1, R11 ;  /* 0x0000000105027824 */ /* 0x000fca00078e020b */
[----:B-1----:R-:W-:-:S05]  /*22650*/  LEA.HI.X R9, R4, R9, R2, 0x2, P0 ;  /* 0x0000000904097211 */ /* 0x002fca00000f1402 */
[----:B------:R0:W-:Y:S02]  /*22660*/  STG.E desc[UR4][R8.64], R3 ;  /* 0x0000000308007986 */ /* 0x0001e4000c101904 */
.L_x_672:
[----:B------:R-:W-:Y:S05]  /*22670*/  BSYNC B1 ;  /* 0x0000000000017941 */ /* 0x000fea0003800000 */
.L_x_671:
[----:B------:R-:W-:Y:S05]  /*22680*/  @P2 BRA `(.L_x_667) ;  /* 0x0000000800442947 */ /* 0x000fea0003800000 */
[----:B------:R-:W2:Y:S01]  /*22690*/  LDL.LU R10, [R1+0x84] ;  /* 0x00008400010a7983 */ /* 0x000ea20000300800 */
[----:B0-----:R-:W0:Y:S01]  /*226a0*/  LDC R9, c[0x0][0xbe8] ;  /* 0x0002fa00ff097b82 */ /* 0x001e220000000800 */
[----:B------:R-:W-:Y:S01]  /*226b0*/  ULDC.64 UR4, c[0x0][0xaa0] ;  /* 0x0002a80000047ab9 */ /* 0x000fe20000000a00 */
[----:B------:R-:W-:Y:S01]  /*226c0*/  BSSY B1, `(.L_x_673) ;  /* 0x0000048000017945 */ /* 0x000fe20003800000 */
[----:B------:R-:W3:Y:S01]  /*226d0*/  S2R R2, SR_TID.X ;  /* 0x0000000000027919 */ /* 0x000ee20000002100 */
[----:B0-----:R-:W-:Y:S01]  /*226e0*/  ISETP.NE.AND P0, PT, R9, 0x1, PT ;  /* 0x000000010900780c */ /* 0x001fe20003f05270 */
[----:B---3--:R-:W-:-:S12]  /*226f0*/  VIADD R4, R2, 0xffffff80 ;  /* 0xffffff8002047836 */ /* 0x008fd80000000000 */
[----:B------:R-:W0:Y:S01]  /*22700*/  @P0 LDC R7, c[0x0][0xbec] ;  /* 0x0002fb00ff070b82 */ /* 0x000e220000000800 */
[----:B------:R-:W-:Y:S01]  /*22710*/  IMAD R2, R24, UR4, RZ ;  /* 0x0000000418027c24 */ /* 0x000fe2000f8e02ff */
[----:B------:R-:W-:-:S03]  /*22720*/  SHF.R.S32.HI R11, RZ, 0x1f, R4 ;  /* 0x0000001fff0b7819 */ /* 0x000fc60000011404 */
[----:B------:R-:W-:Y:S01]  /*22730*/  IMAD R5, R15, UR5, R2 ;  /* 0x000000050f057c24 */ /* 0x000fe2000f8e0202 */
[----:B------:R-:W-:Y:S01]  /*22740*/  LEA.HI R6, R11, R4, RZ, 0x3 ;  /* 0x000000040b067211 */ /* 0x000fe200078f18ff */
[----:B------:R-:W-:Y:S01]  /*22750*/  IMAD.WIDE.U32 R2, R15, UR4, RZ ;  /* 0x000000040f027c25 */ /* 0x000fe2000f8e00ff */
[----:B------:R-:W3:Y:S01]  /*22760*/  @P0 LDC R11, c[0x0][0xbf0] ;  /* 0x0002fc00ff0b0b82 */ /* 0x000ee20000000800 */
[----:B------:R-:W-:Y:S01]  /*22770*/  ULDC.64 UR4, c[0x0][0xae8] ;  /* 0x0002ba0000047ab9 */ /* 0x000fe20000000a00 */
[----:B------:R-:W-:Y:S01]  /*22780*/  LOP3.LUT R13, R6, 0xfffffff8, RZ, 0xc0, !PT ;  /* 0xfffffff8060d7812 */ /* 0x000fe200078ec0ff */
[----:B------:R-:W-:Y:S02]  /*22790*/  IMAD.IADD R3, R3, 0x1, R5 ;  /* 0x0000000103037824 */ /* 0x000fe400078e0205 */
[----:B------:R-:W-:Y:S02]  /*227a0*/  IMAD R15, R0, R9, RZ ;  /* 0x00000009000f7224 */ /* 0x000fe400078e02ff */
[----:B------:R-:W-:-:S02]  /*227b0*/  IMAD.IADD R13, R4, 0x1, -R13 ;  /* 0x00000001040d7824 */ /* 0x000fc400078e0a0d */
[----:B------:R-:W-:-:S04]  /*227c0*/  IMAD.WIDE.U32 R2, R223, UR4, R2 ;  /* 0x00000004df027c25 */ /* 0x000fc8000f8e0002 */
[----:B------:R-:W-:Y:S02]  /*227d0*/  IMAD R4, R13, 0x20, R224 ;  /* 0x000000200d047824 */ /* 0x000fe400078e02e0 */
[----:B------:R-:W-:Y:S01]  /*227e0*/  IMAD R3, R223, UR5, R3 ;  /* 0x00000005df037c24 */ /* 0x000fe2000f8e0203 */
[----:B------:R-:W-:Y:S02]  /*227f0*/  ULDC.64 UR4, c[0x0][0xaf0] ;  /* 0x0002bc0000047ab9 */ /* 0x000fe40000000a00 */
[----:B------:R-:W-:Y:S02]  /*22800*/  IMAD R6, R26, UR4, RZ ;  /* 0x000000041a067c24 */ /* 0x000fe4000f8e02ff */
[----:B------:R-:W-:-:S04]  /*22810*/  IMAD.WIDE.U32 R2, R29, UR4, R2 ;  /* 0x000000041d027c25 */ /* 0x000fc8000f8e0002 */
[C---:B--2---:R-:W-:Y:S02]  /*22820*/  IMAD R8, R10.reuse, 0x80, R4 ;  /* 0x000000800a087824 */ /* 0x044fe400078e0204 */
[----:B------:R-:W-:Y:S02]  /*22830*/  IMAD R12, R10, 0x80, R224 ;  /* 0x000000800a0c7824 */ /* 0x000fe400078e02e0 */
[----:B0-----:R-:W-:-:S03]  /*22840*/  @P0 IMAD.HI.U32 R4, R8, R7, RZ ;  /* 0x0000000708040227 */ /* 0x001fc600078e00ff */
[C---:B------:R-:W-:Y:S01]  /*22850*/  ISETP.GE.AND P2, PT, R12.reuse, R15, PT ;  /* 0x0000000f0c00720c */ /* 0x040fe20003f46270 */
[----:B------:R-:W-:Y:S01]  /*22860*/  IMAD.MOV.U32 R5, RZ, RZ, R8 ;  /* 0x000000ffff057224 */ /* 0x000fe200078e0008 */
[----:B---3--:R-:W-:Y:S01]  /*22870*/  @P0 SHF.R.U32.HI R5, RZ, R11, R4 ;  /* 0x0000000bff050219 */ /* 0x008fe20000011604 */
[----:B------:R-:W-:Y:S01]  /*22880*/  IMAD R7, R29, UR5, R6 ;  /* 0x000000051d077c24 */ /* 0x000fe2000f8e0206 */
[----:B------:R-:W-:Y:S01]  /*22890*/  ULDC.64 UR4, c[0x0][0xae0] ;  /* 0x0002b80000047ab9 */ /* 0x000fe20000000a00 */
[----:B------:R-:W-:Y:S01]  /*228a0*/  VIADD R0, R12, 0x20 ;  /* 0x000000200c007836 */ /* 0x000fe20000000000 */
[----:B------:R-:W-:Y:S01]  /*228b0*/  SHF.R.S32.HI R4, RZ, 0x1f, R5 ;  /* 0x0000001fff047819 */ /* 0x000fe20000011405 */
[----:B------:R-:W-:Y:S02]  /*228c0*/  IMAD.IADD R3, R3, 0x1, R7 ;  /* 0x0000000103037824 */ /* 0x000fe400078e0207 */
[----:B------:R-:W-:Y:S01]  /*228d0*/  IMAD.MOV R7, RZ, RZ, -R5 ;  /* 0x000000ffff077224 */ /* 0x000fe200078e0a05 */
[----:B------:R-:W-:Y:S01]  /*228e0*/  ISETP.GE.AND P1, PT, R0, R15, PT ;  /* 0x0000000f0000720c */ /* 0x000fe20003f26270 */
[----:B------:R-:W-:-:S02]  /*228f0*/  IMAD R4, R4, UR4, RZ ;  /* 0x0000000404047c24 */ /* 0x000fc4000f8e02ff */
[----:B------:R-:W-:Y:S02]  /*22900*/  IMAD R7, R9, R7, R8 ;  /* 0x0000000709077224 */ /* 0x000fe400078e0208 */
[----:B------:R-:W-:-:S04]  /*22910*/  IMAD.WIDE.U32 R2, R5, UR4, R2 ;  /* 0x0000000405027c25 */ /* 0x000fc8000f8e0002 */
[----:B------:R-:W-:Y:S01]  /*22920*/  IMAD R5, R5, UR5, R4 ;  /* 0x0000000505057c24 */ /* 0x000fe2000f8e0204 */
[----:B------:R-:W-:Y:S01]  /*22930*/  SHF.R.S32.HI R4, RZ, 0x1f, R7 ;  /* 0x0000001fff047819 */ /* 0x000fe20000011407 */
[----:B------:R-:W-:Y:S01]  /*22940*/  ULDC.64 UR4, c[0x0][0xad8] ;  /* 0x0002b60000047ab9 */ /* 0x000fe20000000a00 */
[----:B------:R-:W-:Y:S02]  /*22950*/  VIADD R0, R12, 0x40 ;  /* 0x000000400c007836 */ /* 0x000fe40000000000 */
[----:B------:R-:W-:Y:S02]  /*22960*/  IMAD.IADD R3, R3, 0x1, R5 ;  /* 0x0000000103037824 */ /* 0x000fe400078e0205 */
[----:B------:R-:W-:Y:S01]  /*22970*/  IMAD R4, R4, UR4, RZ ;  /* 0x0000000404047c24 */ /* 0x000fe2000f8e02ff */
[----:B------:R-:W-:Y:S01]  /*22980*/  ISETP.GE.AND P0, PT, R0, R15, PT ;  /* 0x0000000f0000720c */ /* 0x000fe20003f06270 */
[----:B------:R-:W-:-:S04]  /*22990*/  IMAD.WIDE.U32 R2, R7, UR4, R2 ;  /* 0x0000000407027c25 */ /* 0x000fc8000f8e0002 */
[----:B------:R-:W-:Y:S01]  /*229a0*/  IMAD R5, R7, UR5, R4 ;  /* 0x0000000507057c24 */ /* 0x000fe2000f8e0204 */
[----:B------:R-:W-:Y:S02]  /*229b0*/  ULDC.64 UR4, c[0x0][0xa80] ;  /* 0x0002a00000047ab9 */ /* 0x000fe40000000a00 */
[----:B------:R-:W-:Y:S01]  /*229c0*/  LEA R10, P3, R2, UR4, 0x1 ;  /* 0x00000004020a7c11 */ /* 0x000fe2000f8608ff */
[----:B------:R-:W-:-:S04]  /*229d0*/  IMAD.IADD R3, R3, 0x1, R5 ;  /* 0x0000000103037824 */ /* 0x000fc800078e0205 */
[----:B------:R0:W2:Y:S01]  /*229e0*/  SHFL.IDX PT, R13, R10, RZ, 0x181f ;  /* 0x00181fff0a0d7589 */ /* 0x0000a200000e0000 */
[----:B------:R-:W-:-:S05]  /*229f0*/  LEA.HI.X R11, R2, UR5, R3, 0x1, P3 ;  /* 0x00000005020b7c11 */ /* 0x000fca00098f0c03 */
[----:B------:R0:W3:Y:S01]  /*22a00*/  SHFL.IDX PT, R9, R11, RZ, 0x181f ;  /* 0x00181fff0b097589 */ /* 0x0000e200000e0000 */
[----:B------:R-:W-:Y:S05]  /*22a10*/  @P2 BRA `(.L_x_674) ;  /* 0x0000000000482947 */ /* 0x000fea0003800000 */
[----:B------:R-:W-:Y:S01]  /*22a20*/  ULDC UR4, c[0x0][0xac8] ;  /* 0x0002b20000047ab9 */ /* 0x000fe20000000800 */
[----:B------:R-:W-:Y:S01]  /*22a30*/  ULDC.64 UR6, c[0x0][0x208] ;  /* 0x0000820000067ab9 */ /* 0x000fe20000000a00 */
[----:B------:R-:W-:Y:S02]  /*22a40*/  ISETP.GE.AND P5, PT, R16, UR4, PT ;  /* 0x0000000410007c0c */ /* 0x000fe4000bfa6270 */
[----:B------:R-:W-:Y:S02]  /*22a50*/  ISETP.GE.AND P4, PT, R214, UR4, PT ;  /* 0x00000004d6007c0c */ /* 0x000fe4000bf86270 */
[----:B------:R-:W-:Y:S02]  /*22a60*/  ISETP.GE.AND P3, PT, R19, UR4, PT ;  /* 0x0000000413007c0c */ /* 0x000fe4000bf66270 */
[----:B------:R-:W-:-:S07]  /*22a70*/  ISETP.GE.AND P2, PT, R22, UR4, PT ;  /* 0x0000000416007c0c */ /* 0x000fce000bf46270 */
[----:B--2---:R-:W-:-:S04]  /*22a80*/  @!P5 LEA R2, P6, R16, R13, 0x1 ;  /* 0x0000000d1002d211 */ /* 0x004fc800078c08ff */
[----:B---3--:R-:W-:Y:S02]  /*22a90*/  @!P5 LEA.HI.X R3, R16, R9, R17, 0x1, P6 ;  /* 0x000000091003d211 */ /* 0x008fe400030f0c11 */
        /* <DEDUP_REMOVED lines=10> */
.L_x_674:
[----:B------:R-:W-:Y:S05]  /*22b40*/  BSYNC B1 ;  /* 0x0000000000017941 */ /* 0x000fea0003800000 */
.L_x_673:
[----:B---34-:R3:W4:Y:S01]  /*22b50*/  SHFL.IDX PT, R9, R11, 0x1, 0x181f ;  /* 0x00381f000b097f89 */ /* 0x01872200000e0000 */
        /* <DEDUP_REMOVED lines=21> */
.L_x_676:
[----:B------:R-:W-:Y:S05]  /*22cb0*/  BSYNC B1 ;  /* 0x0000000000017941 */ /* 0x000fea0003800000 */
.L_x_675:
[----:B0---4-:R0:W4:Y:S01]  /*22cc0*/  SHFL.IDX PT, R9, R11, 0x2, 0x181f ;  /* 0x00581f000b097f89 */ /* 0x01112200000e0000 */
        /* <DEDUP_REMOVED lines=12> */
[----:B----4-:R-:W-:Y:S02]  /*22d90*/  @!P3 LEA.HI.X R3, R16, R9, R17, 0x1, P6 ;  /* 0x000000091003b211 */ /* 0x010fe400030f0c11 */
        /* <DEDUP_REMOVED lines=8> */
.L_x_678:
[----:B------:R-:W-:Y:S05]  /*22e20*/  BSYNC B1 ;  /* 0x0000000000017941 */ /* 0x000fea0003800000 */
.L_x_677:
[----:B------:R-:W-:Y:S01]  /*22e30*/  VIADD R0, R12, 0x60 ;  /* 0x000000600c007836 */ /* 0x000fe20000000000 */
[----:B0--3--:R-:W0:Y:S04]  /*22e40*/  SHFL.IDX PT, R11, R11, 0x3, 0x181f ;  /* 0x00781f000b0b7f89 */ /* 0x009e2800000e0000 */
[----:B------:R-:W-:Y:S01]  /*22e50*/  ISETP.GE.AND P0, PT, R0, R15, PT ;  /* 0x0000000f0000720c */ /* 0x000fe20003f06270 */
[----:B----4-:R3:W4:-:S12]  /*22e60*/  SHFL.IDX PT, R9, R10, 0x3, 0x181f ;  /* 0x00781f000a097f89 */ /* 0x01071800000e0000 */
[----:B---3--:R-:W-:Y:S05]  /*22e70*/  @P0 BRA `(.L_x_667) ;  /* 0x0000000000480947 */ /* 0x008fea0003800000 */
[----:B------:R-:W-:Y:S01]  /*22e80*/  ULDC UR4, c[0x0][0xac8] ;  /* 0x0002b20000047ab9 */ /* 0x000fe20000000800 */
[----:B------:R-:W-:Y:S01]  /*22e90*/  ULDC.64 UR6, c[0x0][0x208] ;  /* 0x0000820000067ab9 */ /* 0x000fe20000000a00 */
[----:B------:R-:W-:Y:S02]  /*22ea0*/  ISETP.GE.AND P3, PT, R16, UR4, PT ;  /* 0x0000000410007c0c */ /* 0x000fe4000bf66270 */
[----:B------:R-:W-:Y:S02]  /*22eb0*/  ISETP.GE.AND P2, PT, R214, UR4, PT ;  /* 0x00000004d6007c0c */ /* 0x000fe4000bf46270 */
[----:B------:R-:W-:Y:S02]  /*22ec0*/  ISETP.GE.AND P1, PT, R19, UR4, PT ;  /* 0x0000000413007c0c */ /* 0x000fe4000bf26270 */
[----:B------:R-:W-:-:S07]  /*22ed0*/  ISETP.GE.AND P0, PT, R22, UR4, PT ;  /* 0x0000000416007c0c */ /* 0x000fce000bf06270 */
[-C--:B----4-:R-:W-:Y:S02]  /*22ee0*/  @!P3 LEA R2, P6, R16, R9.reuse, 0x1 ;  /* 0x000000091002b211 */ /* 0x090fe400078c08ff */
[-C--:B------:R-:W-:Y:S02]  /*22ef0*/  @!P2 LEA R4, P5, R212, R9.reuse, 0x1 ;  /* 0x00000009d404a211 */ /* 0x080fe400078a08ff */
[C---:B------:R-:W-:Y:S02]  /*22f00*/  @!P1 LEA R6, P4, R19.reuse, R9, 0x1 ;  /* 0x0000000913069211 */ /* 0x040fe400078808ff */
        /* <DEDUP_REMOVED lines=9> */
.L_x_667:
[----:B------:R-:W-:Y:S05]  /*22fa0*/  BSYNC B0 ;  /* 0x0000000000007941 */ /* 0x000fea0003800000 */
.L_x_657:
[----:B------:R-:W-:Y:S02]  /*22fb0*/  ULDC UR4, c[0x0][0xc3c] ;  /* 0x00030f0000047ab9 */ /* 0x000fe40000000800 */
[----:B-1----:R-:W-:-:S13]  /*22fc0*/  ISETP.GE.AND P0, PT, R131, UR4, PT ;  /* 0x0000000483007c0c */ /* 0x002fda000bf06270 */
[----:B------:R-:W-:Y:S05]  /*22fd0*/  @!P0 BRA `(.L_x_679) ;  /* 0xfffffde800388947 */ /* 0x000fea000383ffff */
[----:B------:R-:W-:Y:S05]  /*22fe0*/  BRA `(.L_x_434) ;  /* 0x0000007800807947 */ /* 0x000fea0003800000 */
.L_x_432:
[----:B------:R-:W-:-:S08]  /*22ff0*/  NOP ;  /* 0x0000000000007918 */ /* 0x000fd00000000000 */
[----:B------:R-:W0:-:S00]  /*23000*/  USETMAXREG.DEALLOC.CTAPOOL 0x28 ;  /* 0x00000028000079c8 */ /* 0x000e0000080e0500 */
        /* <DEDUP_REMOVED lines=14> */
.L_x_680:
[----:B------:R-:W-:Y:S01]  /*230f0*/  LOP3.LUT R7, R0, 0x1f, RZ, 0xc0, !PT ;  /* 0x0000001f00077812 */ /* 0x000fe200078ec0ff */
[----:B------:R-:W-:Y:S01]  /*23100*/  ULDC UR4, c[0x0][0xc3c] ;  /* 0x00030f0000047ab9 */ /* 0x000fe20000000800 */
[----:B------:R-:W-:Y:S01]  /*23110*/  IMAD.MOV.U32 R9, RZ, RZ, RZ ;  /* 0x000000ffff097224 */ /* 0x000fe200078e00ff */
[----:B------:R-:W-:Y:S01]  /*23120*/  ULDC.64 UR6, c[0x0][0x208] ;  /* 0x0000820000067ab9 */ /* 0x000fe20000000a00 */
[----:B------:R-:W-:Y:S01]  /*23130*/  ISETP.NE.AND P0, PT, R7, 0x1f, PT ;  /* 0x0000001f0700780c */ /* 0x000fe20003f05270 */
[----:B------:R-:W-:-:S03]  /*23140*/  ULDC UR5, c[0x0][0xc38] ;  /* 0x00030e0000057ab9 */ /* 0x000fc60000000800 */
[----:B------:R-:W-:-:S13]  /*23150*/  ISETP.GE.OR P1, PT, R7, UR4, !P0 ;  /* 0x0000000407007c0c */ /* 0x000fda000c726670 */
[----:B------:R-:W0:Y:S08]  /*23160*/  @!P1 LDC.64 R4, c[0x0][0xc80] ;  /* 0x00032000ff049b82 */ /* 0x000e300000000a00 */
[----:B------:R-:W1:Y:S01]  /*23170*/  @!P1 LDC.64 R2, c[0x0][0xc78] ;  /* 0x00031e00ff029b82 */ /* 0x000e620000000a00 */
[----:B0-----:R-:W-:-:S05]  /*23180*/  @!P1 IMAD.WIDE.U32 R4, R7, 0x4, R4 ;  /* 0x0000000407049825 */ /* 0x001fca00078e0004 */
[----:B------:R-:W2:Y:S01]  /*23190*/  @!P1 LDG.E R6, desc[UR6][R4.64] ;  /* 0x0000000604069981 */ /* 0x000ea2000c1e1900 */
[----:B-1----:R-:W-:-:S05]  /*231a0*/  @!P1 IMAD.WIDE.U32 R2, R7, 0x4, R2 ;  /* 0x0000000407029825 */ /* 0x002fca00078e0002 */
[----:B------:R-:W2:Y:S01]  /*231b0*/  @!P1 LDG.E R9, desc[UR6][R2.64] ;  /* 0x0000000602099981 */ /* 0x000ea2000c1e1900 */
[C---:B------:R-:W-:Y:S02]  /*231c0*/  ISETP.NE.AND P1, PT, R7.reuse, RZ, PT ;  /* 0x000000ff0700720c */ /* 0x040fe40003f25270 */
[C---:B------:R-:W-:Y:S02]  /*231d0*/  ISETP.GE.U32.AND P2, PT, R7.reuse, 0x2, PT ;  /* 0x000000020700780c */ /* 0x040fe40003f46070 */
[C---:B------:R-:W-:Y:S02]  /*231e0*/  ISETP.GE.U32.AND P3, PT, R7.reuse, 0x4, PT ;  /* 0x000000040700780c */ /* 0x040fe40003f66070 */
[C---:B------:R-:W-:Y:S02]  /*231f0*/  ISETP.GE.U32.AND P4, PT, R7.reuse, 0x8, PT ;  /* 0x000000080700780c */ /* 0x040fe40003f86070 */
[----:B------:R-:W-:Y:S01]  /*23200*/  ISETP.GE.U32.AND P5, PT, R7, 0x10, PT ;  /* 0x000000100700780c */ /* 0x000fe20003fa6070 */
[----:B------:R-:W0:Y:S01]  /*23210*/  S2UR UR6, SR_CTAID.X ;  /* 0x00000000000679c3 */ /* 0x000e220000002500 */
[----:B------:R-:W-:Y:S01]  /*23220*/  UMOV UR4, URZ ;  /* 0x0000003f00047c82 */ /* 0x000fe20008000000 */
[----:B--2---:R-:W-:-:S05]  /*23230*/  IMAD R8, R6, R9, RZ ;  /* 0x0000000906087224 */ /* 0x004fca00078e02ff */
        /* <DEDUP_REMOVED lines=23> */
.L_x_684:
[----:B------:R-:W0:Y:S01]  /*233b0*/  LDC R2, c[0x0][0xc3c] ;  /* 0x00030f00ff027b82 */ /* 0x000e220000000800 */
[----:B------:R-:W-:Y:S01]  /*233c0*/  UIADD3 UR4, UR4, 0x1f, URZ ;  /* 0x0000001f04047890 */ /* 0x000fe2000fffe03f */
[----:B------:R-:W-:Y:S02]  /*233d0*/  ULDC UR7, c[0x0][0xc3c] ;  /* 0x00030f0000077ab9 */ /* 0x000fe40000000800 */
[----:B------:R-:W-:-:S03]  /*233e0*/  IMAD.U32 R27, RZ, RZ, UR7 ;  /* 0x00000007ff1b7e24 */ /* 0x000fc6000f8e00ff */
[----:B0-----:R-:W-:-:S13]  /*233f0*/  ISETP.LE.AND P6, PT, R2, UR4, PT ;  /* 0x0000000402007c0c */ /* 0x001fda000bfc3270 */
[----:B------:R-:W-:Y:S05]  /*23400*/  @P6 BRA `(.L_x_683) ;  /* 0x0000000400b06947 */ /* 0x000fea0003800000 */
[----:B------:R-:W-:Y:S01]  /*23410*/  VIADD R9, R7, UR4 ;  /* 0x0000000407097c36 */ /* 0x000fe20008000000 */
[----:B------:R-:W-:Y:S01]  /*23420*/  ULDC.64 UR8, c[0x0][0x208] ;  /* 0x0000820000087ab9 */ /* 0x000fe20000000a00 */
[----:B------:R-:W-:-:S03]  /*23430*/  IMAD.MOV.U32 R6, RZ, RZ, RZ ;  /* 0x000000ffff067224 */ /* 0x000fc600078e00ff */
[----:B------:R-:W-:-:S13]  /*23440*/  ISETP.GE.OR P6, PT, R9, R2, !P0 ;  /* 0x000000020900720c */ /* 0x000fda00047c6670 */
[----:B------:R-:W0:Y:S08]  /*23450*/  @!P6 LDC.64 R4, c[0x0][0xc80] ;  /* 0x00032000ff04eb82 */ /* 0x000e300000000a00 */
[----:B------:R-:W1:Y:S01]  /*23460*/  @!P6 LDC.64 R2, c[0x0][0xc78] ;  /* 0x00031e00ff02eb82 */ /* 0x000e620000000a00 */
[----:B0-----:R-:W-:-:S05]  /*23470*/  @!P6 IMAD.WIDE R4, R9, 0x4, R4 ;  /* 0x000000040904e825 */ /* 0x001fca00078e0204 */
[----:B------:R-:W2:Y:S01]  /*23480*/  @!P6 LDG.E R6, desc[UR8][R4.64] ;  /* 0x000000080406e981 */ /* 0x000ea2000c1e1900 */
[----:B-1----:R-:W-:Y:S01]  /*23490*/  @!P6 IMAD.WIDE R2, R9, 0x4, R2 ;  /* 0x000000040902e825 */ /* 0x002fe200078e0202 */
[----:B------:R-:W-:-:S06]  /*234a0*/  MOV R9, RZ ;  /* 0x000000ff00097202 */ /* 0x000fcc0000000f00 */
        /* <DEDUP_REMOVED lines=22> */
.L_x_682:
        /* <DEDUP_REMOVED lines=18> */
.L_x_685:
        /* <DEDUP_REMOVED lines=27> */
[----:B------:R-:W-:-:S04]  /*238e0*/  @P0 VIADD R2, R2, 0x1 ;  /* 0x0000000102020836 */ /* 0x000fc80000000000 */
[----:B------:R-:W-:Y:S02]  /*238f0*/  IMAD.MOV.U32 R8, RZ, RZ, R2 ;  /* 0x000000ffff087224 */ /* 0x000fe400078e0002 */
[----:B-1----:R-:W-:Y:S02]  /*23900*/  IMAD.MOV R2, RZ, RZ, -R3 ;  /* 0x000000ffff027224 */ /* 0x002fe400078e0a03 */
[----:B------:R-:W-:Y:S01]  /*23910*/  @!P2 IMAD.MOV R8, RZ, RZ, -R8 ;  /* 0x000000ffff08a224 */ /* 0x000fe200078e0a08 */
[----:B------:R-:W-:Y:S01]  /*23920*/  @!P1 LOP3.LUT R8, RZ, R6, RZ, 0x33, !PT ;  /* 0x00000006ff089212 */ /* 0x000fe200078e33ff */
[----:B------:R-:W-:Y:S02]  /*23930*/  IMAD R11, R2, R5, RZ ;  /* 0x00000005020b7224 */ /* 0x000fe400078e02ff */
[----:B------:R-:W-:Y:S01]  /*23940*/  IMAD.MOV.U32 R2, RZ, RZ, RZ ;  /* 0x000000ffff027224 */ /* 0x000fe200078e00ff */
[----:B------:R-:W-:Y:S01]  /*23950*/  IABS R4, R8 ;  /* 0x0000000800047213 */ /* 0x000fe20000000000 */
[----:B------:R-:W-:-:S02]  /*23960*/  IMAD.MOV R10, RZ, RZ, -R10 ;  /* 0x000000ffff0a7224 */ /* 0x000fc400078e0a0a */
[----:B------:R-:W-:-:S04]  /*23970*/  IMAD.HI.U32 R2, R3, R11, R2 ;  /* 0x0000000b03027227 */ /* 0x000fc800078e0002 */
[----:B------:R-:W-:Y:S02]  /*23980*/  IMAD.MOV.U32 R3, RZ, RZ, R4 ;  /* 0x000000ffff037224 */ /* 0x000fe400078e0004 */
[----:B------:R-:W-:Y:S02]  /*23990*/  IMAD.MOV.U32 R4, RZ, RZ, R10 ;  /* 0x000000ffff047224 */ /* 0x000fe400078e000a */
[----:B------:R-:W-:-:S04]  /*239a0*/  IMAD.HI.U32 R2, R2, R3, RZ ;  /* 0x0000000302027227 */ /* 0x000fc800078e00ff */
[----:B------:R-:W-:Y:S01]  /*239b0*/  IMAD R4, R2, R4, R3 ;  /* 0x0000000402047224 */ /* 0x000fe200078e0203 */
[----:B------:R-:W-:Y:S01]  /*239c0*/  LOP3.LUT R3, R8, R9, RZ, 0x3c, !PT ;  /* 0x0000000908037212 */ /* 0x000fe200078e3cff */
[----:B------:R-:W-:-:S03]  /*239d0*/  IMAD R6, R6, R8, RZ ;  /* 0x0000000806067224 */ /* 0x000fc600078e02ff */
[----:B------:R-:W-:Y:S01]  /*239e0*/  ISETP.GT.U32.AND P1, PT, R5, R4, PT ;  /* 0x000000040500720c */ /* 0x000fe20003f24070 */
[----:B------:R-:W-:Y:S01]  /*239f0*/  IMAD.IADD R25, R25, 0x1, -R6 ;  /* 0x0000000119197824 */ /* 0x000fe200078e0a06 */
        /* <DEDUP_REMOVED lines=13> */
.L_x_683:
[----:B------:R-:W-:Y:S02]  /*23ad0*/  IMAD.MOV.U32 R25, RZ, RZ, RZ ;  /* 0x000000ffff197224 */ /* 0x000fe400078e00ff */
[----:B------:R-:W-:Y:S02]  /*23ae0*/  IMAD.U32 R24, RZ, RZ, UR6 ;  /* 0x00000006ff187e24 */ /* 0x000fe4000f8e00ff */
[----:B------:R-:W-:-:S07]  /*23af0*/  IMAD.MOV.U32 R26, RZ, RZ, RZ ;  /* 0x000000ffff1a7224 */ /* 0x000fce00078e00ff */
.L_x_686:
[----:B------:R-:W-:-:S13]  /*23b00*/  ISETP.NE.AND P0, PT, R7, RZ, PT ;  /* 0x000000ff0700720c */ /* 0x000fda0003f05270 */
[----:B------:R-:W0:Y:S01]  /*23b10*/  @!P0 S2R R3, SR_CgaCtaId ;  /* 0x0000000000038919 */ /* 0x000e220000008800 */
[----:B------:R-:W-:-:S04]  /*23b20*/  @!P0 MOV R2, 0x400 ;  /* 0x0000040000028802 */ /* 0x000fc80000000f00 */
[----:B0-----:R-:W-:-:S05]  /*23b30*/  @!P0 LEA R2, R3, R2, 0x18 ;  /* 0x0000000203028211 */ /* 0x001fca00078ec0ff */
[----:B------:R1:W-:Y:S01]  /*23b40*/  @!P0 STS.128 [R2+0x388d0], R24 ;  /* 0x0388d01802008388 */ /* 0x0003e20000000c00 */
[----:B------:R-:W-:Y:S06]  /*23b50*/  BAR.ARV 0x5, 0x180 ;  /* 0x0146000000007b1d */ /* 0x000fec0000002000 */
.L_x_681:
[----:B------:R2:W-:Y:S01]  /*23b60*/  STL [R1+0x2c], RZ ;  /* 0x00002cff01007387 */ /* 0x0005e20000100800 */
[----:B------:R-:W-:Y:S01]  /*23b70*/  ULDC UR4, c[0x0][0xc3c] ;  /* 0x00030f0000047ab9 */ /* 0x000fe20000000800 */
[----:B------:R-:W-:Y:S01]  /*23b80*/  IMAD.MOV.U32 R29, RZ, RZ, 0x1 ;  /* 0x00000001ff1d7424 */ /* 0x000fe200078e00ff */
[----:B0-----:R-:W-:Y:S01]  /*23b90*/  ISETP.GE.AND P0, PT, R27, UR4, PT ;  /* 0x000000041b007c0c */ /* 0x001fe2000bf06270 */
[----:B------:R-:W-:-:S12]  /*23ba0*/  IMAD.MOV.U32 R23, RZ, RZ, RZ ;  /* 0x000000ffff177224 */ /* 0x000fd800078e00ff */
[----:B--2---:R-:W-:Y:S05]  /*23bb0*/  @P0 BRA `(.L_x_687) ;  /* 0x0000006800b00947 */ /* 0x004fea0003800000 */
[----:B------:R-:W0:Y:S01]  /*23bc0*/  S2UR UR5, SR_CgaCtaId ;  /* 0x00000000000579c3 */ /* 0x000e220000008800 */
[----:B------:R2:W-:Y:S01]  /*23bd0*/  STL [R1+0x2c], RZ ;  /* 0x00002cff01007387 */ /* 0x0005e20000100800 */
[C---:B------:R-:W-:Y:S01]  /*23be0*/  SHF.L.U32 R34, R0.reuse, 0x3, RZ ;  /* 0x0000000300227819 */ /* 0x040fe200000006ff */
[----:B------:R-:W-:Y:S01]  /*23bf0*/  UMOV UR4, 0x400 ;  /* 0x0000040000047882 */ /* 0x000fe20000000000 */
[----:B------:R-:W-:Y:S01]  /*23c00*/  LOP3.LUT R4, R0, 0x7f, RZ, 0xc0, !PT ;  /* 0x0000007f00047812 */ /* 0x000fe200078ec0ff */
[----:B------:R-:W-:Y:S01]  /*23c10*/  BSSY B8, `(.L_x_687) ;  /* 0x00006a6000087945 */ /* 0x000fe20003800000 */
[C---:B------:R-:W-:Y:S01]  /*23c20*/  LOP3.LUT R3, R34.reuse, 0x1f8, RZ, 0xc0, !PT ;  /* 0x000001f822037812 */ /* 0x040fe200078ec0ff */
[----:B------:R-:W-:Y:S01]  /*23c30*/  IMAD.MOV.U32 R30, RZ, RZ, 0x1 ;  /* 0x00000001ff1e7424 */ /* 0x000fe200078e00ff */
[----:B------:R-:W-:Y:S01]  /*23c40*/  LOP3.LUT R34, R34, 0x38, RZ, 0xc0, !PT ;  /* 0x0000003822227812 */ /* 0x000fe200078ec0ff */
[----:B------:R-:W-:Y:S01]  /*23c50*/  IMAD.SHL.U32 R33, R4, 0x8, RZ ;  /* 0x0000000804217824 */ /* 0x000fe200078e00ff */
[----:B-1----:R-:W-:Y:S01]  /*23c60*/  LOP3.LUT R2, R3, 0x38, R0, 0x78, !PT ;  /* 0x0000003803027812 */ /* 0x002fe200078e7800 */
[----:B------:R-:W-:Y:S01]  /*23c70*/  IMAD.SHL.U32 R0, R0, 0x10, RZ ;  /* 0x0000001000007824 */ /* 0x000fe200078e00ff */
[----:B------:R-:W-:Y:S01]  /*23c80*/  LOP3.LUT R37, R34, 0xc0, RZ, 0xfc, !PT ;  /* 0x000000c022257812 */ /* 0x000fe200078efcff */
[----:B------:R-:W-:Y:S01]  /*23c90*/  IMAD.MOV.U32 R28, RZ, RZ, RZ ;  /* 0x000000ffff1c7224 */ /* 0x000fe200078e00ff */
[----:B------:R-:W-:Y:S01]  /*23ca0*/  LOP3.LUT R33, R2, 0x200, R33, 0xf8, !PT ;  /* 0x0000020002217812 */ /* 0x000fe200078ef821 */
[----:B------:R-:W-:Y:S01]  /*23cb0*/  IMAD.MOV.U32 R23, RZ, RZ, RZ ;  /* 0x000000ffff177224 */ /* 0x000fe200078e00ff */
[----:B------:R-:W-:Y:S01]  /*23cc0*/  SHF.R.U32.HI R2, RZ, 0x3, R4 ;  /* 0x00000003ff027819 */ /* 0x000fe20000011604 */
[----:B------:R-:W-:Y:S01]  /*23cd0*/  IMAD.MOV.U32 R29, RZ, RZ, 0x1 ;  /* 0x00000001ff1d7424 */ /* 0x000fe200078e00ff */
[----:B------:R-:W-:Y:S01]  /*23ce0*/  ULDC.64 UR38, c[0x0][0x198] ;  /* 0x0000660000267ab9 */ /* 0x000fe20000000a00 */
[----:B------:R-:W-:Y:S01]  /*23cf0*/  ULOP3.LUT UR37, UR60, 0x2, URZ, 0xfc, !UPT ;  /* 0x000000023c257892 */ /* 0x000fe2000f8efc3f */
[----:B------:R-:W-:Y:S01]  /*23d00*/  LOP3.LUT R0, R2, 0x70, R0, 0xf8, !PT ;  /* 0x0000007002007812 */ /* 0x000fe200078ef800 */
[----:B------:R-:W-:Y:S01]  /*23d10*/  ULDC UR36, c[0x0][0xc] ;  /* 0x0000030000247ab9 */ /* 0x000fe20000000800 */
[C---:B------:R-:W-:Y:S01]  /*23d20*/  LOP3.LUT R2, R34.reuse, 0x40, RZ, 0xfc, !PT ;  /* 0x0000004022027812 */ /* 0x040fe200078efcff */
[----:B0-----:R-:W-:Y:S01]  /*23d30*/  ULEA UR4, UR5, UR4, 0x18 ;  /* 0x0000000405047291 */ /* 0x001fe2000f8ec03f */
[----:B------:R-:W-:-:S05]  /*23d40*/  LOP3.LUT R0, R34, 0x80, RZ, 0xfc, !PT ;  /* 0x0000008022007812 */ /* 0x000fca00078efcff */
[----:B------:R-:W-:-:S04]  /*23d50*/  IMAD.U32 R16, RZ, RZ, UR4 ;  /* 0x00000004ff107e24 */ /* 0x000fc8000f8e00ff */
[----:B--2---:R-:W-:-:S07]  /*23d60*/  IMAD R36, R33, 0x2, R16 ;  /* 0x0000000221247824 */ /* 0x004fce00078e0210 */
.L_x_798:
[----:B0-----:R-:W0:Y:S01]  /*23d70*/  LDC.64 R2, c[0x0][0xc88] ;  /* 0x00032200ff027b82 */ /* 0x001e220000000a00 */
[----:B------:R-:W-:Y:S01]  /*23d80*/  ULDC.64 UR4, c[0x0][0x208] ;  /* 0x0000820000047ab9 */ /* 0x000fe20000000a00 */
[----:B0-----:R-:W-:-:S05]  /*23d90*/  IMAD.WIDE R2, R27, 0x4, R2 ;  /* 0x000000041b027825 */ /* 0x001fca00078e0202 */
[----:B--2---:R-:W2:Y:S01]  /*23da0*/  LDG.E R31, desc[UR4][R2.64] ;  /* 0x00000004021f7981 */ /* 0x004ea2000c1e1900 */
[----:B------:R-:W-:Y:S05]  /*23db0*/  YIELD ;  /* 0x0000000000007946 */ /* 0x000fea0003800000 */
[----:B------:R-:W-:Y:S01]  /*23dc0*/  ULDC.64 UR4, c[0x0][0xa28] ;  /* 0x00028a0000047ab9 */ /* 0x000fe20000000a00 */
[----:B------:R-:W-:Y:S01]  /*23dd0*/  ULDC.64 UR8, c[0x0][0xa18] ;  /* 0x0002860000087ab9 */ /* 0x000fe20000000a00 */
[----:B------:R-:W-:Y:S01]  /*23de0*/  ISETP.NE.U32.AND P0, PT, RZ, UR4, PT ;  /* 0x00000004ff007c0c */ /* 0x000fe2000bf05070 */
[----:B------:R-:W-:Y:S01]  /*23df0*/  IMAD.MOV.U32 R11, RZ, RZ, RZ ;  /* 0x000000ffff0b7224 */ /* 0x000fe200078e00ff */
[----:B------:R-:W-:Y:S01]  /*23e00*/  ULDC.64 UR10, c[0x0][0x208] ;  /* 0x00008200000a7ab9 */ /* 0x000fe20000000a00 */
[----:B------:R-:W-:Y:S01]  /*23e10*/  ULDC.64 UR6, c[0x0][0xa10] ;  /* 0x0002840000067ab9 */ /* 0x000fe20000000a00 */
[----:B------:R-:W-:-:S02]  /*23e20*/  ISETP.NE.AND.EX P0, PT, RZ, UR5, PT, P0 ;  /* 0x00000005ff007c0c */ /* 0x000fc4000bf05300 */
[----:B--2---:R-:W-:-:S11]  /*23e30*/  SHF.R.S32.HI R0, RZ, 0x1f, R31 ;  /* 0x0000001fff007819 */ /* 0x004fd6000001141f */
[C---:B------:R-:W-:Y:S01]  /*23e40*/  @P0 LEA R2, P1, R31.reuse, UR4, 0x2 ;  /* 0x000000041f020c11 */ /* 0x040fe2000f8210ff */
[C---:B------:R-:W-:Y:S01]  /*23e50*/  IMAD.SHL.U32 R17, R31.reuse, 0x4, RZ ;  /* 0x000000041f117824 */ /* 0x040fe200078e00ff */
[C-C-:B------:R-:W-:Y:S01]  /*23e60*/  SHF.L.U64.HI R19, R31.reuse, 0x2, R0.reuse ;  /* 0x000000021f137819 */ /* 0x140fe20000010200 */
[----:B------:R0:W-:Y:S01]  /*23e70*/  STL [R1+0x20], R0 ;  /* 0x0000200001007387 */ /* 0x0001e20000100800 */
[----:B------:R-:W-:Y:S01]  /*23e80*/  @P0 LEA.HI.X R3, R31, UR5, R0, 0x2, P1 ;  /* 0x000000051f030c11 */ /* 0x000fe200088f1400 */
[----:B------:R-:W-:Y:S01]  /*23e90*/  ULDC.64 UR4, c[0x0][0xa00] ;  /* 0x0002800000047ab9 */ /* 0x000fe20000000a00 */
[----:B------:R-:W-:-:S03]  /*23ea0*/  ISETP.NE.U32.AND P1, PT, RZ, UR8, PT ;  /* 0x00000008ff007c0c */ /* 0x000fc6000bf25070 */
[----:B------:R1:W2:Y:S01]  /*23eb0*/  @P0 LDG.E R11, desc[UR10][R2.64] ;  /* 0x0000000a020b0981 */ /* 0x0002a2000c1e1900 */
[----:B------:R-:W-:Y:S01]  /*23ec0*/  ISETP.NE.AND.EX P1, PT, RZ, UR9, PT, P1 ;  /* 0x00000009ff007c0c */ /* 0x000fe2000bf25310 */
[----:B------:R-:W-:Y:S01]  /*23ed0*/  IMAD.MOV.U32 R35, RZ, RZ, RZ ;  /* 0x000000ffff237224 */ /* 0x000fe200078e00ff */
[----:B------:R-:W-:Y:S01]  /*23ee0*/  ISETP.NE.U32.AND P0, PT, RZ, UR4, PT ;  /* 0x00000004ff007c0c */ /* 0x000fe2000bf05070 */
[----:B0-----:R-:W-:Y:S01]  /*23ef0*/  IMAD.MOV.U32 R0, RZ, RZ, RZ ;  /* 0x000000ffff007224 */ /* 0x001fe200078e00ff */
[----:B------:R-:W-:Y:S02]  /*23f00*/  ISETP.NE.U32.AND P2, PT, RZ, UR6, PT ;  /* 0x00000006ff007c0c */ /* 0x000fe4000bf45070 */
[----:B------:R-:W-:Y:S02]  /*23f10*/  ISETP.NE.AND.EX P0, PT, RZ, UR5, PT, P0 ;  /* 0x00000005ff007c0c */ /* 0x000fe4000bf05300 */
[----:B------:R-:W-:Y:S02]  /*23f20*/  ISETP.NE.AND.EX P2, PT, RZ, UR7, PT, P2 ;  /* 0x00000007ff007c0c */ /* 0x000fe4000bf45320 */
[C---:B-1----:R-:W-:Y:S01]  /*23f30*/  IADD3 R2, P3, R17.reuse, UR4, RZ ;  /* 0x0000000411027c10 */ /* 0x042fe2000ff7e0ff */
[----:B------:R-:W-:Y:S01]  /*23f40*/  ULDC UR4, c[0x0][0x288] ;  /* 0x0000a20000047ab9 */ /* 0x000fe20000000800 */
[----:B------:R-:W-:-:S02]  /*23f50*/  IADD3 R4, P4, R17, UR6, RZ ;  /* 0x0000000611047c10 */ /* 0x000fc4000ff9e0ff */
[----:B------:R-:W-:Y:S02]  /*23f60*/  IADD3.X R3, R19, UR5, RZ, P3, !PT ;  /* 0x0000000513037c10 */ /* 0x000fe40009ffe4ff */
[----:B------:R-:W-:Y:S01]  /*23f70*/  @P1 IADD3 R6, P3, R17, UR8, RZ ;  /* 0x0000000811061c10 */ /* 0x000fe2000ff7e0ff */
[----:B------:R-:W-:Y:S01]  /*23f80*/  IMAD.U32 R8, RZ, RZ, UR4 ;  /* 0x00000004ff087e24 */ /* 0x000fe2000f8e00ff */
[----:B------:R-:W-:Y:S01]  /*23f90*/  ULDC.64 UR4, c[0x0][0x418] ;  /* 0x0001060000047ab9 */ /* 0x000fe20000000a00 */
[C---:B------:R-:W-:Y:S01]  /*23fa0*/  IADD3.X R5, R19.reuse, UR7, RZ, P4, !PT ;  /* 0x0000000713057c10 */ /* 0x040fe2000a7fe4ff */
[----:B------:R-:W5:Y:S01]  /*23fb0*/  @P0 LDG.E R35, desc[UR10][R2.64] ;  /* 0x0000000a02230981 */ /* 0x000f62000c1e1900 */
[----:B------:R-:W-:Y:S01]  /*23fc0*/  @P1 IADD3.X R7, R19, UR9, RZ, P3, !PT ;  /* 0x0000000913071c10 */ /* 0x000fe20009ffe4ff */
[----:B------:R-:W-:Y:S02]  /*23fd0*/  UISETP.NE.U32.AND UP0, UPT, UR4, URZ, UPT ;  /* 0x0000003f0400728c */ /* 0x000fe4000bf05070 */
[----:B------:R-:W5:Y:S01]  /*23fe0*/  @P2 LDG.E R0, desc[UR10][R4.64] ;  /* 0x0000000a04002981 */ /* 0x000f62000c1e1900 */
[----:B------:R-:W-:-:S03]  /*23ff0*/  ULDC UR4, c[0x0][0x424] ;  /* 0x0001090000047ab9 */ /* 0x000fc60000000800 */
[----:B------:R0:W3:Y:S01]  /*24000*/  @P1 LDG.E R8, desc[UR10][R6.64] ;  /* 0x0000000a06081981 */ /* 0x0000e2000c1e1900 */
[----:B------:R-:W-:-:S03]  /*24010*/  UISETP.NE.AND.EX UP0, UPT, UR5, URZ, UPT, UP0 ;  /* 0x0000003f0500728c */ /* 0x000fc6000bf05300 */
[----:B------:R-:W-:Y:S01]  /*24020*/  ULDC UR5, c[0x0][0x2f0] ;  /* 0x0000bc0000057ab9 */ /* 0x000fe20000000800 */
[----:B------:R-:W-:-:S04]  /*24030*/  USEL UR4, UR4, 0x1, UP0 ;  /* 0x0000000104047887 */ /* 0x000fc80008000000 */
[----:B------:R-:W-:-:S03]  /*24040*/  UIMAD UR4, UR4, UR5, URZ ;  /* 0x00000005040472a4 */ /* 0x000fc6000f8e023f */
[----:B------:R-:W-:Y:S02]  /*24050*/  ULDC UR5, c[0x0][0x348] ;  /* 0x0000d20000057ab9 */ /* 0x000fe40000000800 */
[----:B0-----:R-:W-:Y:S02]  /*24060*/  IMAD.U32 R6, RZ, RZ, UR5 ;  /* 0x00000005ff067e24 */ /* 0x001fe4000f8e00ff */
[----:B------:R-:W-:Y:S01]  /*24070*/  IMAD.U32 R9, RZ, RZ, UR4 ;  /* 0x00000004ff097e24 */ /* 0x000fe2000f8e00ff */
[----:B--2---:R0:W-:Y:S04]  /*24080*/  STL [R1+0x10], R11 ;  /* 0x0000100b01007387 */ /* 0x0041e80000100800 */
[----:B---3--:R0:W-:Y:S01]  /*24090*/  STL [R1+0x28], R8 ;  /* 0x0000280801007387 */ /* 0x0081e20000100800 */
[----:B------:R-:W-:Y:S05]  /*240a0*/  @P1 BRA `(.L_x_688) ;  /* 0x0000000000181947 */ /* 0x000fea0003800000 */
[----:B------:R-:W-:Y:S05]  /*240b0*/  @!P0 BRA `(.L_x_688) ;  /* 0x0000000000148947 */ /* 0x000fea0003800000 */
[----:B------:R-:W-:Y:S02]  /*240c0*/  ULDC.64 UR4, c[0x0][0x208] ;  /* 0x0000820000047ab9 */ /* 0x000fe40000000a00 */
[----:B0-----:R-:W2:Y:S04]  /*240d0*/  LDG.E R8, desc[UR4][R2.64] ;  /* 0x0000000402087981 */ /* 0x001ea8000c1e1900 */
[----:B------:R-:W2:Y:S02]  /*240e0*/  LDG.E R7, desc[UR4][R2.64+0x4] ;  /* 0x0000040402077981 */ /* 0x000ea4000c1e1900 */
[----:B--2---:R-:W-:-:S05]  /*240f0*/  IMAD.IADD R2, R7, 0x1, -R8 ;  /* 0x0000000107027824 */ /* 0x004fca00078e0a08 */
[----:B------:R1:W-:Y:S02]  /*24100*/  STL [R1+0x28], R2 ;  /* 0x0000280201007387 */ /* 0x0003e40000100800 */
.L_x_688:
[----:B------:R-:W-:Y:S01]  /*24110*/  ULDC.64 UR4, c[0x0][0xa20] ;  /* 0x0002880000047ab9 */ /* 0x000fe20000000a00 */
[C---:B-1----:R-:W-:Y:S01]  /*24120*/  LOP3.LUT R2, R26.reuse, 0xff000000, RZ, 0xc0, !PT ;  /* 0xff0000001a027812 */ /* 0x042fe200078ec0ff */
[----:B------:R-:W-:Y:S01]  /*24130*/  IMAD.MOV.U32 R32, RZ, RZ, R31 ;  /* 0x000000ffff207224 */ /* 0x000fe200078e001f */
[----:B------:R-:W-:Y:S02]  /*24140*/  ISETP.NE.U32.AND P0, PT, RZ, UR4, PT ;  /* 0x00000004ff007c0c */ /* 0x000fe4000bf05070 */
[----:B------:R-:W-:Y:S02]  /*24150*/  SHF.R.U32.HI R3, RZ, 0x8, R2 ;  /* 0x00000008ff037819 */ /* 0x000fe40000011602 */
[----:B------:R-:W-:Y:S02]  /*24160*/  ISETP.NE.AND.EX P0, PT, RZ, UR5, PT, P0 ;  /* 0x00000005ff007c0c */ /* 0x000fe4000bf05300 */
[C---:B0-----:R-:W-:Y:S02]  /*24170*/  LOP3.LUT R8, R26.reuse, 0xff0000, RZ, 0xc0, !PT ;  /* 0x00ff00001a087812 */ /* 0x041fe400078ec0ff */
[----:B------:R-:W-:-:S02]  /*24180*/  LOP3.LUT R26, R26, 0xffff, RZ, 0xc0, !PT ;  /* 0x0000ffff1a1a7812 */ /* 0x000fc400078ec0ff */
[----:B------:R-:W-:-:S07]  /*24190*/  LEA.HI R8, R8, R3, RZ, 0x10 ;  /* 0x0000000308087211 */ /* 0x000fce00078f80ff */
[----:B------:R-:W-:Y:S05]  /*241a0*/  @!P0 BRA `(.L_x_689) ;  /* 0x0000000000148947 */ /* 0x000fea0003800000 */
[----:B------:R-:W-:Y:S01]  /*241b0*/  IADD3 R2, P0, R17, UR4, RZ ;  /* 0x0000000411027c10 */ /* 0x000fe2000ff1e0ff */
[----:B------:R-:W-:-:S03]  /*241c0*/  ULDC.64 UR6, c[0x0][0x208] ;  /* 0x0000820000067ab9 */ /* 0x000fc60000000a00 */
[----:B------:R-:W-:-:S05]  /*241d0*/  IADD3.X R3, R19, UR5, RZ, P0, !PT ;  /* 0x0000000513037c10 */ /* 0x000fca00087fe4ff */
[----:B------:R0:W5:Y:S01]  /*241e0*/  LDG.E R9, desc[UR6][R2.64] ;  /* 0x0000000602097981 */ /* 0x000162000c1e1900 */
[----:B------:R-:W-:Y:S05]  /*241f0*/  BRA `(.L_x_690) ;  /* 0x0000000000287947 */ /* 0x000fea0003800000 */
.L_x_689:
[----:B------:R-:W-:Y:S02]  /*24200*/  ULDC.64 UR4, c[0x0][0xa08] ;  /* 0x0002820000047ab9 */ /* 0x000fe40000000a00 */
[----:B------:R-:W-:-:S04]  /*24210*/  ISETP.NE.U32.AND P0, PT, RZ, UR4, PT ;  /* 0x00000004ff007c0c */ /* 0x000fc8000bf05070 */
[----:B------:R-:W-:-:S13]  /*24220*/  ISETP.NE.AND.EX P0, PT, RZ, UR5, PT, P0 ;  /* 0x00000005ff007c0c */ /* 0x000fda000bf05300 */
[----:B------:R-:W-:Y:S05]  /*24230*/  @!P0 BRA `(.L_x_690) ;  /* 0x0000000000188947 */ /* 0x000fea0003800000 */
[----:B------:R-:W0:Y:S01]  /*24240*/  LDC.64 R2, c[0x0][0xa08] ;  /* 0x00028200ff027b82 */ /* 0x000e220000000a00 */
[----:B------:R-:W-:Y:S01]  /*24250*/  ULDC.64 UR4, c[0x0][0x208] ;  /* 0x0000820000047ab9 */ /* 0x000fe20000000a00 */
[----:B0-----:R-:W-:-:S05]  /*24260*/  IMAD.WIDE R2, R32, 0x4, R2 ;  /* 0x0000000420027825 */ /* 0x001fca00078e0202 */
[----:B------:R-:W2:Y:S04]  /*24270*/  LDG.E R9, desc[UR4][R2.64] ;  /* 0x0000000402097981 */ /* 0x000ea8000c1e1900 */
[----:B------:R-:W2:Y:S02]  /*24280*/  LDG.E R10, desc[UR4][R2.64+0x4] ;  /* 0x00000404020a7981 */ /* 0x000ea4000c1e1900 */
[----:B--2---:R-:W-:-:S07]  /*24290*/  IMAD.IADD R9, R10, 0x1, -R9 ;  /* 0x000000010a097824 */ /* 0x004fce00078e0a09 */
.L_x_690:
[----:B------:R-:W-:Y:S02]  /*242a0*/  ULDC.64 UR4, c[0x0][0x208] ;  /* 0x0000820000047ab9 */ /* 0x000fe40000000a00 */
[----:B0-----:R-:W2:Y:S04]  /*242b0*/  @P2 LDG.E R2, desc[UR4][R4.64] ;  /* 0x0000000404022981 */ /* 0x001ea8000c1e1900 */
[----:B------:R0:W2:Y:S01]  /*242c0*/  @P2 LDG.E R3, desc[UR4][R4.64+0x4] ;  /* 0x0000040404032981 */ /* 0x0000a2000c1e1900 */
[----:B-----5:R-:W-:Y:S01]  /*242d0*/  IMAD.IADD R9, R9, 0x1, -R11 ;  /* 0x0000000109097824 */ /* 0x020fe200078e0a0b */
[----:B------:R-:W-:Y:S01]  /*242e0*/  BSSY B0, `(.L_x_691) ;  /* 0x000002a000007945 */ /* 0x000fe20003800000 */
[----:B------:R-:W-:Y:S02]  /*242f0*/  LOP3.LUT R7, R8, 0xff, RZ, 0xc0, !PT ;  /* 0x000000ff08077812 */ /* 0x000fe400078ec0ff */
[----:B0-----:R-:W-:Y:S01]  /*24300*/  SHF.R.U32.HI R5, RZ, 0x10, R8 ;  /* 0x00000010ff057819 */ /* 0x001fe20000011608 */
[----:B--2---:R-:W-:-:S04]  /*24310*/  @P2 IMAD.IADD R6, R3, 0x1, -R2 ;  /* 0x0000000103062824 */ /* 0x004fc800078e0a02 */
[----:B------:R-:W-:-:S04]  /*24320*/  IMAD.IADD R3, R9, 0x1, R6 ;  /* 0x0000000109037824 */ /* 0x000fc800078e0206 */
[C---:B------:R-:W-:Y:S01]  /*24330*/  VIADD R2, R3.reuse, 0x4f ;  /* 0x0000004f03027836 */ /* 0x040fe20000000000 */
[----:B------:R-:W-:Y:S01]  /*24340*/  ISETP.GE.AND P1, PT, R3, 0x1, PT ;  /* 0x000000010300780c */ /* 0x000fe20003f26270 */
[----:B------:R0:W-:Y:S02]  /*24350*/  STL [R1+0x8], R3 ;  /* 0x0000080301007387 */ /* 0x0001e40000100800 */
[----:B------:R-:W-:-:S05]  /*24360*/  IMAD.HI R2, R2, 0x66666667, RZ ;  /* 0x6666666702027827 */ /* 0x000fca00078e02ff */
[----:B0-----:R-:W-:-:S04]  /*24370*/  SHF.R.U32.HI R3, RZ, 0x1f, R2 ;  /* 0x0000001fff037819 */ /* 0x001fc80000011602 */
[----:B------:R-:W-:Y:S01]  /*24380*/  LEA.HI.SX32 R4, R2, R3, 0x1b ;  /* 0x0000000302047211 */ /* 0x000fe200078fdaff */
[----:B------:R-:W-:Y:S01]  /*24390*/  IMAD.MOV.U32 R3, RZ, RZ, RZ ;  /* 0x000000ffff037224 */ /* 0x000fe200078e00ff */
[----:B------:R-:W-:Y:S06]  /*243a0*/  @!P1 BRA `(.L_x_692) ;  /* 0x0000000000749947 */ /* 0x000fec0003800000 */
[----:B------:R-:W-:Y:S01]  /*243b0*/  ISETP.NE.AND P0, PT, R5, RZ, PT ;  /* 0x000000ff0500720c */ /* 0x000fe20003f05270 */
[----:B------:R-:W-:-:S03]  /*243c0*/  ULDC UR4, c[0x0][0x9f0] ;  /* 0x00027c0000047ab9 */ /* 0x000fc60000000800 */
[----:B------:R-:W-:-:S04]  /*243d0*/  SEL R8, R5, UR4, P0 ;  /* 0x0000000405087c07 */ /* 0x000fc80008000000 */
[----:B------:R-:W-:Y:S02]  /*243e0*/  IABS R10, R8 ;  /* 0x00000008000a7213 */ /* 0x000fe40000000000 */
[----:B------:R-:W-:Y:S02]  /*243f0*/  IADD3 R11, R8, -0x1, R4 ;  /* 0xffffffff080b7810 */ /* 0x000fe40007ffe004 */
[----:B------:R-:W0:Y:S08]  /*24400*/  I2F.RP R2, R10 ;  /* 0x0000000a00027306 */ /* 0x000e300000209400 */
[----:B0-----:R-:W0:Y:S02]  /*24410*/  MUFU.RCP R2, R2 ;  /* 0x0000000200027308 */ /* 0x001e240000001000 */
[----:B0-----:R-:W-:-:S06]  /*24420*/  VIADD R2, R2, 0xffffffe ;  /* 0x0ffffffe02027836 */ /* 0x001fcc0000000000 */
[----:B------:R0:W1:Y:S02]  /*24430*/  F2I.FTZ.U32.TRUNC.NTZ R3, R2 ;  /* 0x0000000200037305 */ /* 0x000064000021f000 */
[----:B0-----:R-:W-:-:S04]  /*24440*/  LOP3.LUT R2, R11, R8, RZ, 0x3c, !PT ;  /* 0x000000080b027212 */ /* 0x001fc800078e3cff */
[----:B------:R-:W-:Y:S01]  /*24450*/  ISETP.GE.AND P4, PT, R2, RZ, PT ;  /* 0x000000ff0200720c */ /* 0x000fe20003f86270 */
[----:B-1----:R-:W-:-:S04]  /*24460*/  IMAD.MOV R2, RZ, RZ, -R3 ;  /* 0x000000ffff027224 */ /* 0x002fc800078e0a03 */
[----:B------:R-:W-:Y:S02]  /*24470*/  IMAD R12, R2, R10, RZ ;  /* 0x0000000a020c7224 */ /* 0x000fe400078e02ff */
[----:B------:R-:W-:-:S04]  /*24480*/  IMAD.MOV.U32 R2, RZ, RZ, RZ ;  /* 0x000000ffff027224 */ /* 0x000fc800078e00ff */
[----:B------:R-:W-:Y:S01]  /*24490*/  IMAD.HI.U32 R2, R3, R12, R2 ;  /* 0x0000000c03027227 */ /* 0x000fe200078e0002 */
[----:B------:R-:W-:Y:S02]  /*244a0*/  IABS R3, R11 ;  /* 0x0000000b00037213 */ /* 0x000fe40000000000 */
[----:B------:R-:W-:-:S03]  /*244b0*/  IABS R11, R8 ;  /* 0x00000008000b7213 */ /* 0x000fc60000000000 */
[----:B------:R-:W-:-:S04]  /*244c0*/  IMAD.HI.U32 R2, R2, R3, RZ ;  /* 0x0000000302027227 */ /* 0x000fc800078e00ff */
[----:B------:R-:W-:-:S04]  /*244d0*/  IMAD.MOV R11, RZ, RZ, -R11 ;  /* 0x000000ffff0b7224 */ /* 0x000fc800078e0a0b */
        /* <DEDUP_REMOVED lines=8> */
[----:B------:R-:W-:-:S05]  /*24560*/  @!P3 LOP3.LUT R2, RZ, R8, RZ, 0x33, !PT ;  /* 0x00000008ff02b212 */ /* 0x000fca00078e33ff */
[----:B------:R-:W-:-:S07]  /*24570*/  IMAD.MOV.U32 R3, RZ, RZ, R2 ;  /* 0x000000ffff037224 */ /* 0x000fce00078e0002 */
.L_x_692:
[----:B------:R-:W-:Y:S05]  /*24580*/  BSYNC B0 ;  /* 0x0000000000007941 */ /* 0x000fea0003800000 */
.L_x_691:
[-C--:B------:R-:W-:Y:S01]  /*24590*/  IMAD R2, R7, R3.reuse, RZ ;  /* 0x0000000307027224 */ /* 0x080fe200078e02ff */
[----:B------:R-:W-:Y:S04]  /*245a0*/  BSSY B0, `(.L_x_693) ;  /* 0x0000191000007945 */ /* 0x000fe80003800000 */
[C---:B------:R-:W-:Y:S01]  /*245b0*/  VIADDMNMX R3, R2.reuse, R3, R4, PT ;  /* 0x0000000302037246 */ /* 0x040fe20003800104 */
[----:B------:R-:W-:-:S04]  /*245c0*/  IMAD R2, R2, 0x50, -R9 ;  /* 0x0000005002027824 */ /* 0x000fc800078e0a09 */
[----:B------:R-:W-:Y:S01]  /*245d0*/  IMAD R3, R3, 0x50, -R9 ;  /* 0x0000005003037824 */ /* 0x000fe200078e0a09 */
[----:B------:R-:W-:-:S04]  /*245e0*/  VIMNMX R2, RZ, R2, !PT ;  /* 0x00000002ff027248 */ /* 0x000fc80007fe0100 */
[----:B------:R-:W-:-:S04]  /*245f0*/  VIMNMX R3, R3, R6, PT ;  /* 0x0000000603037248 */ /* 0x000fc80003fe0100 */
[----:B------:R-:W-:-:S13]  /*24600*/  ISETP.GT.AND P0, PT, R3, R2, PT ;  /* 0x000000020300720c */ /* 0x000fda0003f04270 */
[----:B------:R-:W-:Y:S02]  /*24610*/  @P0 VIADD R8, R3, 0x4f ;  /* 0x0000004f03080836 */ /* 0x000fe40000000000 */
[----:B------:R-:W-:-:S04]  /*24620*/  IMAD.WIDE.U32 R2, R2, -0x33333333, RZ ;  /* 0xcccccccd02027825 */ /* 0x000fc800078e00ff */
[----:B------:R-:W-:Y:S01]  /*24630*/  @P0 IMAD.HI R8, R8, 0x66666667, RZ ;  /* 0x6666666708080827 */ /* 0x000fe200078e02ff */
[----:B------:R-:W-:-:S04]  /*24640*/  SHF.R.U32.HI R6, RZ, 0x6, R3 ;  /* 0x00000006ff067819 */ /* 0x000fc80000011603 */
[----:B------:R-:W-:Y:S01]  /*24650*/  @P0 SHF.R.U32.HI R2, RZ, 0x1f, R8 ;  /* 0x0000001fff020819 */ /* 0x000fe20000011608 */
[----:B------:R-:W-:-:S03]  /*24660*/  IMAD.MOV.U32 R3, RZ, RZ, R6 ;  /* 0x000000ffff037224 */ /* 0x000fc600078e0006 */
[----:B------:R-:W-:Y:S02]  /*24670*/  @P0 LEA.HI.SX32 R3, R8, R2, 0x1b ;  /* 0x0000000208030211 */ /* 0x000fe400078fdaff */
[----:B------:R-:W-:Y:S02]  /*24680*/  PLOP3.LUT P0, PT, PT, PT, PT, 0x80, 0x0 ;  /* 0x000000000000781c */ /* 0x000fe40003f0f070 */
[----:B------:R-:W-:-:S13]  /*24690*/  ISETP.GT.AND P3, PT, R3, R6, PT ;  /* 0x000000060300720c */ /* 0x000fda0003f64270 */
[----:B------:R-:W-:Y:S05]  /*246a0*/  @!P3 BRA `(.L_x_694) ;  /* 0x000000180000b947 */ /* 0x000fea0003800000 */
[----:B------:R-:W-:Y:S01]  /*246b0*/  UMOV UR4, 0xffffffff ;  /* 0xffffffff00047882 */ /* 0x000fe20000000000 */
[----:B------:R-:W-:Y:S02]  /*246c0*/  SEL R2, R32, RZ, !P2 ;  /* 0x000000ff20027207 */ /* 0x000fe40005000000 */
[----:B------:R-:W-:Y:S05]  /*246d0*/  BRA.DIV UR4, `(.L_x_695) ;  /* 0x0000007604287947 */ /* 0x000fea000b800000 */
[----:B------:R-:W0:Y:S02]  /*246e0*/  S2R R8, SR_TID.X ;  /* 0x0000000000087919 */ /* 0x000e240000002100 */
[----:B0-----:R-:W-:-:S04]  /*246f0*/  SHF.R.U32.HI R8, RZ, 0x5, R8 ;  /* 0x00000005ff087819 */ /* 0x001fc80000011608 */
[----:B------:R-:W-:-:S05]  /*24700*/  LOP3.LUT R8, R8, 0x3, RZ, 0xc0, !PT ;  /* 0x0000000308087812 */ /* 0x000fca00078ec0ff */
[----:B------:R0:W1:Y:S02]  /*24710*/  SHFL.IDX PT, R14, R8, RZ, 0x1f ;  /* 0x00001fff080e7589 */ /* 0x00006400000e0000 */
.L_x_866:
[----:B-1----:R-:W-:Y:S02]  /*24720*/  ISETP.NE.AND P0, PT, R14, RZ, PT ;  /* 0x000000ff0e00720c */ /* 0x002fe40003f05270 */
[----:B------:R-:W-:-:S11]  /*24730*/  PLOP3.LUT P6, PT, PT, PT, PT, 0x8, 0x0 ;  /* 0x000000000000781c */ /* 0x000fd60003fce170 */
[----:B------:R-:W-:Y:S05]  /*24740*/  @P0 BRA `(.L_x_696) ;  /* 0x00000000000c0947 */ /* 0x000fea0003800000 */
[----:B------:R-:W-:-:S03]  /*24750*/  UMOV UR4, 0xffffffff ;  /* 0xffffffff00047882 */ /* 0x000fc60000000000 */
[----:B------:R-:W-:Y:S05]  /*24760*/  BRA.DIV UR4, `(.L_x_697) ;  /* 0x0000007604387947 */ /* 0x000fea000b800000 */
[----:B------:R-:W-:-:S13]  /*24770*/  ELECT P6, URZ, PT ;  /* 0x00000000003f782f */ /* 0x000fda00038c0000 */
.L_x_696:
[----:B0-----:R-:W2:Y:S01]  /*24780*/  LDL R8, [R1+0x2c] ;  /* 0x00002c0001087983 */ /* 0x001ea20000100800 */
[----:B------:R-:W-:Y:S01]  /*24790*/  BSSY B1, `(.L_x_698) ;  /* 0x0000008000017945 */ /* 0x000fe20003800000 */
[----:B--2---:R-:W-:-:S05]  /*247a0*/  VIADD R8, R8, 0x1 ;  /* 0x0000000108087836 */ /* 0x004fca0000000000 */
[----:B------:R-:W-:-:S04]  /*247b0*/  LEA.HI R9, R8, R8, RZ, 0x1 ;  /* 0x0000000808097211 */ /* 0x000fc800078f08ff */
[----:B------:R-:W-:-:S05]  /*247c0*/  LOP3.LUT R9, R9, 0xfffffffe, RZ, 0xc0, !PT ;  /* 0xfffffffe09097812 */ /* 0x000fca00078ec0ff */
[----:B------:R-:W-:-:S05]  /*247d0*/  IMAD.IADD R8, R8, 0x1, -R9 ;  /* 0x0000000108087824 */ /* 0x000fca00078e0a09 */
[----:B------:R-:W-:-:S04]  /*247e0*/  SHF.L.U32 R8, R8, 0x1f, RZ ;  /* 0x0000001f08087819 */ /* 0x000fc800000006ff */
[----:B------:R-:W0:Y:S02]  /*247f0*/  SYNCS.PHASECHK.TRANS64.TRYWAIT P0, [R16+URZ+0x38820], R8 ;  /* 0x03882008100075a7 */ /* 0x000e24000800017f */
[----:B0-----:R-:W-:Y:S05]  /*24800*/  @!P0 BRA `(.L_x_699) ;  /* 0x0000007400308947 */ /* 0x001fea0003800000 */
.L_x_869:
[----:B------:R-:W-:Y:S05]  /*24810*/  BSYNC B1 ;  /* 0x0000000000017941 */ /* 0x000fea0003800000 */
.L_x_698:
[----:B------:R-:W-:Y:S04]  /*24820*/  BSSY B1, `(.L_x_700) ;  /* 0x00000ab000017945 */ /* 0x000fe80003800000 */
[----:B------:R-:W-:Y:S05]  /*24830*/  @!P6 BRA `(.L_x_701) ;  /* 0x0000000800a4e947 */ /* 0x000fea0003800000 */
[----:B------:R-:W-:Y:S01]  /*24840*/  IMAD R12, R28, 0x8, R16 ;  /* 0x000000081c0c7824 */ /* 0x000fe200078e0210 */
[----:B------:R-:W-:Y:S01]  /*24850*/  SHF.L.U32 R11, R30, 0x1f, RZ ;  /* 0x0000001f1e0b7819 */ /* 0x000fe200000006ff */
[----:B------:R-:W1:Y:S01]  /*24860*/  S2R R9, SR_TID.X ;  /* 0x0000000000097919 */ /* 0x000e620000002100 */
[----:B------:R-:W-:Y:S02]  /*24870*/  BSSY B2, `(.L_x_702) ;  /* 0x0000005000027945 */ /* 0x000fe40003800000 */
[----:B------:R-:W2:Y:S01]  /*24880*/  SYNCS.PHASECHK.TRANS64.TRYWAIT P0, [R12+URZ+0x388a0], R11 ;  /* 0x0388a00b0c0075a7 */ /* 0x000ea2000800017f */
[----:B-1----:R-:W-:-:S04]  /*24890*/  LOP3.LUT R9, R9, 0x7f, RZ, 0xc0, !PT ;  /* 0x0000007f09097812 */ /* 0x002fc800078ec0ff */
[----:B------:R-:W-:Y:S01]  /*248a0*/  ISETP.NE.AND P2, PT, R9, RZ, PT ;  /* 0x000000ff0900720c */ /* 0x000fe20003f45270 */
[----:B--2---:R-:W-:-:S12]  /*248b0*/  @!P0 BRA `(.L_x_703) ;  /* 0x0000007400188947 */ /* 0x004fd80003800000 */
.L_x_870:
[----:B------:R-:W-:Y:S05]  /*248c0*/  BSYNC B2 ;  /* 0x0000000000027941 */ /* 0x000fea0003800000 */
.L_x_702:
[----:B------:R-:W-:Y:S04]  /*248d0*/  BSSY B2, `(.L_x_704) ;  /* 0x0000009000027945 */ /* 0x000fe80003800000 */
[----:B------:R-:W-:Y:S05]  /*248e0*/  @P2 BRA `(.L_x_705) ;  /* 0x00000000001c2947 */ /* 0x000fea0003800000 */
[----:B------:R-:W2:Y:S01]  /*248f0*/  S2R R9, SR_TID.X ;  /* 0x0000000000097919 */ /* 0x000ea20000002100 */
[----:B0-----:R-:W-:-:S04]  /*24900*/  IMAD.MOV.U32 R8, RZ, RZ, 0xa000 ;  /* 0x0000a000ff087424 */ /* 0x001fc800078e00ff */
[----:B------:R3:W-:Y:S01]  /*24910*/  SYNCS.ARRIVE.TRANS64 RZ, [R12+URZ+0x38890], R8 ;  /* 0x038890080cff79a7 */ /* 0x0007e2000800003f */
[----:B--2---:R-:W-:-:S04]  /*24920*/  LOP3.LUT R9, R9, 0x1f, RZ, 0xc0, !PT ;  /* 0x0000001f09097812 */ /* 0x004fc800078ec0ff */
[----:B------:R-:W-:-:S13]  /*24930*/  ISETP.NE.AND P0, PT, R9, RZ, PT ;  /* 0x000000ff0900720c */ /* 0x000fda0003f05270 */
[----:B---3--:R-:W-:Y:S05]  /*24940*/  @!P0 BRA `(.L_x_705) ;  /* 0x0000000000048947 */ /* 0x008fea0003800000 */
[----:B------:R-:W-:Y:S01]  /*24950*/  BPT.TRAP 0x1 ;  /* 0x000000040000795c */ /* 0x000fe20000300000 */
.L_x_705:
[----:B------:R-:W-:Y:S05]  /*24960*/  BSYNC B2 ;  /* 0x0000000000027941 */ /* 0x000fea0003800000 */
.L_x_704:
[----:B0-----:R-:W-:Y:S01]  /*24970*/  IMAD.MOV.U32 R8, RZ, RZ, RZ ;  /* 0x000000ffff087224 */ /* 0x001fe200078e00ff */
[----:B------:R-:W-:Y:S01]  /*24980*/  UIADD3 UR4, UP0, UR38, 0x570, URZ ;  /* 0x0000057026047890 */ /* 0x000fe2000ff1e03f */
[----:B------:R-:W-:Y:S01]  /*24990*/  IMAD R10, R28, 0xa000, R16 ;  /* 0x0000a0001c0a7824 */ /* 0x000fe200078e0210 */
[----:B------:R-:W-:Y:S01]  /*249a0*/  PLOP3.LUT P0, PT, PT, PT, PT, 0x80, 0x0 ;  /* 0x000000000000781c */ /* 0x000fe20003f0f070 */
[----:B------:R-:W-:Y:S01]  /*249b0*/  IMAD R9, R3, 0x50, R0 ;  /* 0x0000005003097824 */ /* 0x000fe200078e0200 */
[----:B------:R-:W-:Y:S01]  /*249c0*/  R2UR UR10, R8 ;  /* 0x00000000080a72ca */ /* 0x000fe200000e0000 */
[----:B------:R-:W-:Y:S01]  /*249d0*/  VIADD R8, R12, 0x38890 ;  /* 0x000388900c087836 */ /* 0x000fe20000000000 */
[----:B------:R-:W-:Y:S01]  /*249e0*/  IADD3 R13, R10, 0x24400, RZ ;  /* 0x000244000a0d7810 */ /* 0x000fe20007ffe0ff */
[----:B------:R-:W-:Y:S01]  /*249f0*/  VIADD R9, R9, 0xffffffb0 ;  /* 0xffffffb009097836 */ /* 0x000fe20000000000 */
[----:B------:R-:W-:Y:S01]  /*24a00*/  UIADD3.X UR5, URZ, UR39, URZ, UP0, !UPT ;  /* 0x000000273f057290 */ /* 0x000fe200087fe43f */
[----:B------:R-:W-:Y:S01]  /*24a10*/  UMOV UR6, 0x0 ;  /* 0x0000000000067882 */ /* 0x000fe20000000000 */
[----:B------:R-:W-:-:S10]  /*24a20*/  UMOV UR7, 0x12f00000 ;  /* 0x12f0000000077882 */ /* 0x000fd40000000000 */
.L_x_706:
[----:B------:R-:W-:-:S13]  /*24a30*/  @P0 ELECT P3, URZ, PT ;  /* 0x00000000003f082f */ /* 0x000fda0003860000 */
[----:B------:R-:W-:Y:S02]  /*24a40*/  @P3 R2UR UR13, R2 ;  /* 0x00000000020d32ca */ /* 0x000fe400000e0000 */
[----:B------:R-:W-:Y:S02]  /*24a50*/  @P3 R2UR UR12, R26 ;  /* 0x000000001a0c32ca */ /* 0x000fe400000e0000 */
[----:B------:R-:W-:Y:S02]  /*24a60*/  @P3 R2UR UR11, R9 ;  /* 0x00000000090b32ca */ /* 0x000fe400000e0000 */
[----:B------:R-:W-:Y:S02]  /*24a70*/  @P3 R2UR UR9, R8 ;  /* 0x00000000080932ca */ /* 0x000fe400000e0000 */
[----:B------:R-:W-:Y:S02]  /*24a80*/  @P3 R2UR UR8, R13 ;  /* 0x000000000d0832ca */ /* 0x000fe400000e0000 */
[----:B------:R-:W-:-:S02]  /*24a90*/  @P3 PLOP3.LUT P0, PT, P3, PT, PT, 0x8, 0x0 ;  /* 0x000000000000381c */ /* 0x000fc40001f0e170 */
[----:B------:R-:W-:-:S09]  /*24aa0*/  PLOP3.LUT P3, PT, PT, PT, PT, 0x8, 0x0 ;  /* 0x000000000000781c */ /* 0x000fd20003f6e170 */
[----:B------:R0:W-:Y:S02]  /*24ab0*/  UTMALDG.4D [UR8], [UR4], desc[UR6] ;  /* 0x00000608040075b4 */ /* 0x0001e40008019000 */
[----:B0-----:R-:W-:Y:S05]  /*24ac0*/  @P0 BRA.U.ANY `(.L_x_706) ;  /* 0xfffffffd00d80947 */ /* 0x001fea000393ffff */
[----:B------:R-:W-:Y:S01]  /*24ad0*/  IMAD.MOV.U32 R22, RZ, RZ, 0x40 ;  /* 0x00000040ff167424 */ /* 0x000fe200078e00ff */
[----:B------:R-:W-:Y:S01]  /*24ae0*/  PLOP3.LUT P0, PT, PT, PT, PT, 0x80, 0x0 ;  /* 0x000000000000781c */ /* 0x000fe20003f0f070 */
[----:B------:R-:W-:Y:S01]  /*24af0*/  VIADD R13, R10, 0x26c00 ;  /* 0x00026c000a0d7836 */ /* 0x000fe20000000000 */
[----:B------:R-:W-:Y:S01]  /*24b00*/  UMOV UR6, 0x0 ;  /* 0x0000000000067882 */ /* 0x000fe20000000000 */
[----:B------:R-:W-:Y:S01]  /*24b10*/  UMOV UR7, 0x12f00000 ;  /* 0x12f0000000077882 */ /* 0x000fe20000000000 */
[----:B------:R-:W-:-:S15]  /*24b20*/  R2UR UR10, R22 ;  /* 0x00000000160a72ca */ /* 0x000fde00000e0000 */
.L_x_707:
        /* <DEDUP_REMOVED lines=16> */
.L_x_708:
        /* <DEDUP_REMOVED lines=16> */
.L_x_709:
        /* <DEDUP_REMOVED lines=10> */
[----:B------:R-:W0:Y:S01]  /*24dd0*/  SYNCS.PHASECHK.TRANS64.TRYWAIT P0, [R12+URZ+0x388c0], R11 ;  /* 0x0388c00b0c0075a7 */ /* 0x000e22000800017f */
[----:B------:R-:W-:Y:S04]  /*24de0*/  BSSY B2, `(.L_x_710) ;  /* 0x0000002000027945 */ /* 0x000fe80003800000 */
[----:B0-----:R-:W-:Y:S05]  /*24df0*/  @!P0 BRA `(.L_x_711) ;  /* 0x0000006c00dc8947 */ /* 0x001fea0003800000 */
.L_x_871:
[----:B------:R-:W-:Y:S05]  /*24e00*/  BSYNC B2 ;  /* 0x0000000000027941 */ /* 0x000fea0003800000 */
.L_x_710:
[----:B------:R-:W-:Y:S01]  /*24e10*/  BSSY B2, `(.L_x_712) ;  /* 0x000000b000027945 */ /* 0x000fe20003800000 */
[----:B------:R-:W-:Y:S02]  /*24e20*/  IMAD.MOV.U32 R14, RZ, RZ, 0x0 ;  /* 0x00000000ff0e7424 */ /* 0x000fe400078e00ff */
[----:B------:R-:W-:Y:S01]  /*24e30*/  IMAD.MOV.U32 R15, RZ, RZ, 0x12f00000 ;  /* 0x12f00000ff0f7424 */ /* 0x000fe200078e00ff */
[----:B------:R-:W-:Y:S06]  /*24e40*/  @P2 BRA `(.L_x_713) ;  /* 0x00000000001c2947 */ /* 0x000fec0003800000 */
[----:B------:R-:W2:Y:S01]  /*24e50*/  S2R R13, SR_TID.X ;  /* 0x00000000000d7919 */ /* 0x000ea20000002100 */
[----:B------:R-:W-:-:S04]  /*24e60*/  IMAD.MOV.U32 R8, RZ, RZ, 0xa000 ;  /* 0x0000a000ff087424 */ /* 0x000fc800078e00ff */
[----:B------:R3:W-:Y:S01]  /*24e70*/  SYNCS.ARRIVE.TRANS64 RZ, [R12+URZ+0x388b0], R8 ;  /* 0x0388b0080cff79a7 */ /* 0x0007e2000800003f */
[----:B--2---:R-:W-:-:S04]  /*24e80*/  LOP3.LUT R13, R13, 0x1f, RZ, 0xc0, !PT ;  /* 0x0000001f0d0d7812 */ /* 0x004fc800078ec0ff */
[----:B------:R-:W-:-:S13]  /*24e90*/  ISETP.NE.AND P0, PT, R13, RZ, PT ;  /* 0x000000ff0d00720c */ /* 0x000fda0003f05270 */
[----:B---3--:R-:W-:Y:S05]  /*24ea0*/  @!P0 BRA `(.L_x_713) ;  /* 0x0000000000048947 */ /* 0x008fea0003800000 */
[----:B------:R-:W-:Y:S01]  /*24eb0*/  BPT.TRAP 0x1 ;  /* 0x000000040000795c */ /* 0x000fe20000300000 */
.L_x_713:
[----:B------:R-:W-:Y:S05]  /*24ec0*/  BSYNC B2 ;  /* 0x0000000000027941 */ /* 0x000fea0003800000 */
.L_x_712:
[----:B------:R-:W-:Y:S01]  /*24ed0*/  R2UR UR6, R14 ;  /* 0x000000000e0672ca */ /* 0x000fe200000e0000 */
[----:B------:R-:W-:Y:S01]  /*24ee0*/  IMAD.MOV.U32 R8, RZ, RZ, RZ ;  /* 0x000000ffff087224 */ /* 0x000fe200078e00ff */
[----:B------:R-:W-:Y:S01]  /*24ef0*/  R2UR UR7, R15 ;  /* 0x000000000f0772ca */ /* 0x000fe200000e0000 */
[----:B------:R-:W-:Y:S01]  /*24f00*/  UIADD3 UR4, UP0, UR38, 0x670, URZ ;  /* 0x0000067026047890 */ /* 0x000fe2000ff1e03f */
[----:B------:R-:W-:Y:S01]  /*24f10*/  PLOP3.LUT P0, PT, PT, PT, PT, 0x80, 0x0 ;  /* 0x000000000000781c */ /* 0x000fe20003f0f070 */
[----:B01----:R-:W-:Y:S01]  /*24f20*/  VIADD R12, R12, 0x388b0 ;  /* 0x000388b00c0c7836 */ /* 0x003fe20000000000 */
[----:B------:R-:W-:Y:S01]  /*24f30*/  R2UR UR10, R8 ;  /* 0x00000000080a72ca */ /* 0x000fe200000e0000 */
[----:B------:R-:W-:Y:S01]  /*24f40*/  VIADD R8, R10, 0x400 ;  /* 0x000004000a087836 */ /* 0x000fe20000000000 */
[----:B------:R-:W-:-:S13]  /*24f50*/  UIADD3.X UR5, URZ, UR39, URZ, UP0, !UPT ;  /* 0x000000273f057290 */ /* 0x000fda00087fe43f */
.L_x_714:
        /* <DEDUP_REMOVED lines=10> */
[----:B------:R-:W-:Y:S01]  /*25000*/  R2UR UR10, R22 ;  /* 0x00000000160a72ca */ /* 0x000fe200000e0000 */
[----:B------:R-:W-:Y:S01]  /*25010*/  VIADD R8, R10, 0x2c00 ;  /* 0x00002c000a087836 */ /* 0x000fe20000000000 */
[----:B------:R-:W-:Y:S02]  /*25020*/  R2UR UR6, R14 ;  /* 0x000000000e0672ca */ /* 0x000fe400000e0000 */
[----:B------:R-:W-:Y:S02]  /*25030*/  R2UR UR7, R15 ;  /* 0x000000000f0772ca */ /* 0x000fe400000e0000 */
[----:B------:R-:W-:-:S13]  /*25040*/  PLOP3.LUT P0, PT, PT, PT, PT, 0x80, 0x0 ;  /* 0x000000000000781c */ /* 0x000fda0003f0f070 */
.L_x_715:
        /* <DEDUP_REMOVED lines=15> */
.L_x_716:
        /* <DEDUP_REMOVED lines=15> */
.L_x_717:
        /* <DEDUP_REMOVED lines=9> */
[----:B-1----:R-:W-:Y:S05]  /*252c0*/  @P0 BRA.U.ANY `(.L_x_717) ;  /* 0xfffffffd00d80947 */ /* 0x002fea000393ffff */
.L_x_701:
[----:B------:R-:W-:Y:S05]  /*252d0*/  BSYNC B1 ;  /* 0x0000000000017941 */ /* 0x000fea0003800000 */
.L_x_700:
[----:B------:R-:W-:Y:S01]  /*252e0*/  VIADD R12, R3, 0xfffffffe ;  /* 0xfffffffe030c7836 */ /* 0x000fe20000000000 */
[----:B------:R-:W-:Y:S01]  /*252f0*/  PLOP3.LUT P0, PT, PT, PT, PT, 0x8, 0x0 ;  /* 0x000000000000781c */ /* 0x000fe20003f0e170 */
[----:B------:R-:W-:-:S03]  /*25300*/  VIADD R28, R28, 0x1 ;  /* 0x000000011c1c7836 */ /* 0x000fc60000000000 */
[----:B------:R-:W-:Y:S02]  /*25310*/  ISETP.GE.AND P3, PT, R12, R6, PT ;  /* 0x000000060c00720c */ /* 0x000fe40003f66270 */
[----:B------:R-:W-:-:S04]  /*25320*/  ISETP.NE.AND P2, PT, R28, 0x2, PT ;  /* 0x000000021c00780c */ /* 0x000fc80003f45270 */
[----:B------:R-:W-:Y:S02]  /*25330*/  SEL R3, RZ, 0x1, P2 ;  /* 0x00000001ff037807 */ /* 0x000fe40001000000 */
[----:B------:R-:W-:Y:S02]  /*25340*/  SEL R28, R28, RZ, P2 ;  /* 0x000000ff1c1c7207 */ /* 0x000fe40001000000 */
[----:B------:R-:W-:-:S03]  /*25350*/  LOP3.LUT R30, R30, R3, RZ, 0x3c, !PT ;  /* 0x000000031e1e7212 */ /* 0x000fc600078e3cff */
[----:B------:R-:W-:Y:S05]  /*25360*/  @!P3 BRA `(.L_x_694) ;  /* 0x0000000800d0b947 */ /* 0x000fea0003800000 */
.L_x_736:
[----:B------:R-:W-:Y:S05]  /*25370*/  YIELD ;  /* 0x0000000000007946 */ /* 0x000fea0003800000 */
        /* <DEDUP_REMOVED lines=10> */
.L_x_872:
[----:B------:R-:W-:Y:S05]  /*25420*/  BSYNC B2 ;  /* 0x0000000000027941 */ /* 0x000fea0003800000 */
.L_x_720:
[----:B------:R-:W-:Y:S04]  /*25430*/  BSSY B2, `(.L_x_722) ;  /* 0x0000009000027945 */ /* 0x000fe80003800000 */
[----:B------:R-:W-:Y:S05]  /*25440*/  @P3 BRA `(.L_x_723) ;  /* 0x00000000001c3947 */ /* 0x000fea0003800000 */
[----:B0-----:R-:W0:Y:S01]  /*25450*/  S2R R8, SR_TID.X ;  /* 0x0000000000087919 */ /* 0x001e220000002100 */
[----:B------:R-:W-:-:S04]  /*25460*/  IMAD.MOV.U32 R3, RZ, RZ, 0xa000 ;  /* 0x0000a000ff037424 */ /* 0x000fc800078e00ff */
[----:B------:R2:W-:Y:S01]  /*25470*/  SYNCS.ARRIVE.TRANS64 RZ, [R11+URZ+0x38890], R3 ;  /* 0x038890030bff79a7 */ /* 0x0005e2000800003f */
[----:B0-----:R-:W-:-:S04]  /*25480*/  LOP3.LUT R8, R8, 0x1f, RZ, 0xc0, !PT ;  /* 0x0000001f08087812 */ /* 0x001fc800078ec0ff */
[----:B------:R-:W-:-:S13]  /*25490*/  ISETP.NE.AND P2, PT, R8, RZ, PT ;  /* 0x000000ff0800720c */ /* 0x000fda0003f45270 */
[----:B--2---:R-:W-:Y:S05]  /*254a0*/  @!P2 BRA `(.L_x_723) ;  /* 0x000000000004a947 */ /* 0x004fea0003800000 */
[----:B------:R-:W-:Y:S01]  /*254b0*/  BPT.TRAP 0x1 ;  /* 0x000000040000795c */ /* 0x000fe20000300000 */
.L_x_723:
[----:B------:R-:W-:Y:S05]  /*254c0*/  BSYNC B2 ;  /* 0x0000000000027941 */ /* 0x000fea0003800000 */
.L_x_722:
[----:B------:R-:W-:Y:S01]  /*254d0*/  IMAD.MOV.U32 R20, RZ, RZ, RZ ;  /* 0x000000ffff147224 */ /* 0x000fe200078e00ff */
[----:B------:R-:W-:Y:S01]  /*254e0*/  UIADD3 UR4, UP0, UR38, 0x570, URZ ;  /* 0x0000057026047890 */ /* 0x000fe2000ff1e03f */
[----:B------:R-:W-:Y:S01]  /*254f0*/  IMAD R9, R28, 0xa000, R16 ;  /* 0x0000a0001c097824 */ /* 0x000fe200078e0210 */
[----:B------:R-:W-:Y:S01]  /*25500*/  PLOP3.LUT P2, PT, PT, PT, PT, 0x80, 0x0 ;  /* 0x000000000000781c */ /* 0x000fe20003f4f070 */
[----:B0-----:R-:W-:Y:S01]  /*25510*/  IMAD R8, R12, 0x50, R0 ;  /* 0x000000500c087824 */ /* 0x001fe200078e0200 */
[----:B------:R-:W-:Y:S01]  /*25520*/  R2UR UR10, R20 ;  /* 0x00000000140a72ca */ /* 0x000fe200000e0000 */
[----:B------:R-:W-:Y:S01]  /*25530*/  VIADD R3, R11, 0x38890 ;  /* 0x000388900b037836 */ /* 0x000fe20000000000 */
[----:B------:R-:W-:Y:S01]  /*25540*/  UIADD3.X UR5, URZ, UR39, URZ, UP0, !UPT ;  /* 0x000000273f057290 */ /* 0x000fe200087fe43f */
[----:B------:R-:W-:Y:S01]  /*25550*/  VIADD R13, R9, 0x24400 ;  /* 0x00024400090d7836 */ /* 0x000fe20000000000 */
[----:B------:R-:W-:Y:S01]  /*25560*/  UMOV UR6, 0x0 ;  /* 0x0000000000067882 */ /* 0x000fe20000000000 */
[----:B------:R-:W-:-:S10]  /*25570*/  UMOV UR7, 0x12f00000 ;  /* 0x12f0000000077882 */ /* 0x000fd40000000000 */
.L_x_724:
        /* <DEDUP_REMOVED lines=12> */
[----:B------:R-:W-:Y:S01]  /*25640*/  UMOV UR6, 0x0 ;  /* 0x0000000000067882 */ /* 0x000fe20000000000 */
[----:B------:R-:W-:Y:S02]  /*25650*/  UMOV UR7, 0x12f00000 ;  /* 0x12f0000000077882 */ /* 0x000fe40000000000 */
[----:B------:R-:W-:Y:S01]  /*25660*/  R2UR UR10, R13 ;  /* 0x000000000d0a72ca */ /* 0x000fe200000e0000 */
[----:B------:R-:W-:-:S14]  /*25670*/  VIADD R13, R9, 0x26c00 ;  /* 0x00026c00090d7836 */ /* 0x000fdc0000000000 */
.L_x_725:
        /* <DEDUP_REMOVED lines=16> */
.L_x_726:
        /* <DEDUP_REMOVED lines=16> */
.L_x_727:
        /* <DEDUP_REMOVED lines=13> */
.L_x_873:
[----:B------:R-:W-:Y:S05]  /*25950*/  BSYNC B2 ;  /* 0x0000000000027941 */ /* 0x000fea0003800000 */
.L_x_728:
        /* <DEDUP_REMOVED lines=11> */
.L_x_731:
[----:B------:R-:W-:Y:S05]  /*25a10*/  BSYNC B2 ;  /* 0x0000000000027941 */ /* 0x000fea0003800000 */
.L_x_730:
[----:B------:R-:W-:Y:S01]  /*25a20*/  R2UR UR10, R20 ;  /* 0x00000000140a72ca */ /* 0x000fe200000e0000 */
[----:B------:R-:W-:Y:S01]  /*25a30*/  UIADD3 UR4, UP0, UR38, 0x670, URZ ;  /* 0x0000067026047890 */ /* 0x000fe2000ff1e03f */
[----:B------:R-:W-:Y:S01]  /*25a40*/  R2UR UR6, R14 ;  /* 0x000000000e0672ca */ /* 0x000fe200000e0000 */
[----:B01----:R-:W-:Y:S01]  /*25a50*/  VIADD R11, R11, 0x388b0 ;  /* 0x000388b00b0b7836 */ /* 0x003fe20000000000 */
[----:B------:R-:W-:Y:S01]  /*25a60*/  R2UR UR7, R15 ;  /* 0x000000000f0772ca */ /* 0x000fe200000e0000 */
[----:B------:R-:W-:Y:S01]  /*25a70*/  VIADD R3, R9, 0x400 ;  /* 0x0000040009037836 */ /* 0x000fe20000000000 */
[----:B------:R-:W-:Y:S01]  /*25a80*/  PLOP3.LUT P2, PT, PT, PT, PT, 0x80, 0x0 ;  /* 0x000000000000781c */ /* 0x000fe20003f4f070 */
[----:B------:R-:W-:-:S12]  /*25a90*/  UIADD3.X UR5, URZ, UR39, URZ, UP0, !UPT ;  /* 0x000000273f057290 */ /* 0x000fd800087fe43f */
.L_x_732:
        /* <DEDUP_REMOVED lines=11> */
[----:B------:R-:W-:Y:S01]  /*25b50*/  R2UR UR6, R14 ;  /* 0x000000000e0672ca */ /* 0x000fe200000e0000 */
[----:B------:R-:W-:Y:S01]  /*25b60*/  VIADD R3, R9, 0x2c00 ;  /* 0x00002c0009037836 */ /* 0x000fe20000000000 */
[----:B------:R-:W-:Y:S02]  /*25b70*/  R2UR UR7, R15 ;  /* 0x000000000f0772ca */ /* 0x000fe400000e0000 */
[----:B------:R-:W-:Y:S02]  /*25b80*/  R2UR UR10, R10 ;  /* 0x000000000a0a72ca */ /* 0x000fe400000e0000 */
[----:B------:R-:W-:-:S13]  /*25b90*/  PLOP3.LUT P2, PT, PT, PT, PT, 0x80, 0x0 ;  /* 0x000000000000781c */ /* 0x000fda0003f4f070 */
.L_x_733:
        /* <DEDUP_REMOVED lines=15> */
.L_x_734:
        /* <DEDUP_REMOVED lines=15> */
.L_x_735:
        /* <DEDUP_REMOVED lines=10> */
.L_x_719:
[----:B------:R-:W-:Y:S05]  /*25e20*/  BSYNC B1 ;  /* 0x0000000000017941 */ /* 0x000fea0003800000 */
.L_x_718:
[----:B------:R-:W-:Y:S01]  /*25e30*/  ISETP.GT.AND P3, PT, R12, R6, PT ;  /* 0x000000060c00720c */ /* 0x000fe20003f64270 */
[----:B------:R-:W-:Y:S02]  /*25e40*/  VIADD R28, R28, 0x1 ;  /* 0x000000011c1c7836 */ /* 0x000fe40000000000 */
[----:B------:R-:W-:-:S03]  /*25e50*/  VIADD R12, R12, 0xffffffff ;  /* 0xffffffff0c0c7836 */ /* 0x000fc60000000000 */
[----:B------:R-:W-:-:S04]  /*25e60*/  ISETP.NE.AND P2, PT, R28, 0x2, PT ;  /* 0x000000021c00780c */ /* 0x000fc80003f45270 */
[----:B------:R-:W-:Y:S02]  /*25e70*/  SEL R3, RZ, 0x1, P2 ;  /* 0x00000001ff037807 */ /* 0x000fe40001000000 */
[----:B------:R-:W-:Y:S02]  /*25e80*/  SEL R28, R28, RZ, P2 ;  /* 0x000000ff1c1c7207 */ /* 0x000fe40001000000 */
[----:B------:R-:W-:Y:S01]  /*25e90*/  LOP3.LUT R30, R30, R3, RZ, 0x3c, !PT ;  /* 0x000000031e1e7212 */ /* 0x000fe200078e3cff */
[----:B------:R-:W-:Y:S06]  /*25ea0*/  @P3 BRA `(.L_x_736) ;  /* 0xfffffff400303947 */ /* 0x000fec000383ffff */
.L_x_694:
[----:B------:R-:W-:Y:S05]  /*25eb0*/  BSYNC B0 ;  /* 0x0000000000007941 */ /* 0x000fea0003800000 */
.L_x_693:
[----:B------:R-:W-:Y:S05]  /*25ec0*/  @!P0 WARPSYNC.ALL ;  /* 0x0000000000008948 */ /* 0x000fea0003800000 */
[----:B------:R-:W-:Y:S01]  /*25ed0*/  @!P0 BAR.SYNC.DEFER_BLOCKING 0xc, 0x180 ;  /* 0x0306000000008b1d */ /* 0x000fe20000010000 */
[----:B------:R-:W-:-:S05]  /*25ee0*/  IMAD.MOV.U32 R0, RZ, RZ, RZ ;  /* 0x000000ffff007224 */ /* 0x000fca00078e00ff */
[----:B------:R-:W-:Y:S04]  /*25ef0*/  BSSY B0, `(.L_x_737) ;  /* 0x000001e000007945 */ /* 0x000fe80003800000 */
[----:B------:R-:W-:Y:S05]  /*25f00*/  @!P1 BRA `(.L_x_738) ;  /* 0x0000000000709947 */ /* 0x000fea0003800000 */
[----:B------:R-:W-:-:S13]  /*25f10*/  ISETP.NE.AND P0, PT, R5, RZ, PT ;  /* 0x000000ff0500720c */ /* 0x000fda0003f05270 */
[----:B------:R-:W1:Y:S02]  /*25f20*/  @!P0 LDC R5, c[0x0][0x9f0] ;  /* 0x00027c00ff058b82 */ /* 0x000e640000000800 */
[-C--:B-1----:R-:W-:Y:S02]  /*25f30*/  IABS R0, R5.reuse ;  /* 0x0000000500007213 */ /* 0x082fe40000000000 */
[----:B0-----:R-:W-:Y:S02]  /*25f40*/  IABS R8, R5 ;  /* 0x0000000500087213 */ /* 0x001fe40000000000 */
[----:B------:R-:W0:Y:S03]  /*25f50*/  I2F.RP R9, R0 ;  /* 0x0000000000097306 */ /* 0x000e260000209400 */
[----:B------:R-:W-:-:S05]  /*25f60*/  IMAD.MOV R8, RZ, RZ, -R8 ;  /* 0x000000ffff087224 */ /* 0x000fca00078e0a08 */
[----:B0-----:R-:W0:Y:S02]  /*25f70*/  MUFU.RCP R9, R9 ;  /* 0x0000000900097308 */ /* 0x001e240000001000 */
[----:B0-----:R-:W-:-:S06]  /*25f80*/  VIADD R10, R9, 0xffffffe ;  /* 0x0ffffffe090a7836 */ /* 0x001fcc0000000000 */
[----:B------:R-:W0:Y:S02]  /*25f90*/  F2I.FTZ.U32.TRUNC.NTZ R3, R10 ;  /* 0x0000000a00037305 */ /* 0x000e24000021f000 */
[----:B0-----:R-:W-:-:S05]  /*25fa0*/  IADD3 R2, RZ, -R3, RZ ;  /* 0x80000003ff027210 */ /* 0x001fca0007ffe0ff */
[----:B------:R-:W-:Y:S02]  /*25fb0*/  IMAD R6, R2, R0, RZ ;  /* 0x0000000002067224 */ /* 0x000fe400078e02ff */
[----:B------:R-:W-:-:S04]  /*25fc0*/  IMAD.MOV.U32 R2, RZ, RZ, RZ ;  /* 0x000000ffff027224 */ /* 0x000fc800078e00ff */
[----:B------:R-:W-:Y:S01]  /*25fd0*/  IMAD.HI.U32 R6, R3, R6, R2 ;  /* 0x0000000603067227 */ /* 0x000fe200078e0002 */
[----:B------:R-:W-:-:S04]  /*25fe0*/  IADD3 R3, R4, -0x1, R5 ;  /* 0xffffffff04037810 */ /* 0x000fc80007ffe005 */
[----:B------:R-:W-:Y:S02]  /*25ff0*/  IABS R2, R3 ;  /* 0x0000000300027213 */ /* 0x000fe40000000000 */
[----:B------:R-:W-:-:S03]  /*26000*/  LOP3.LUT R3, R3, R5, RZ, 0x3c, !PT ;  /* 0x0000000503037212 */ /* 0x000fc600078e3cff */
[----:B------:R-:W-:Y:S01]  /*26010*/  IMAD.HI.U32 R6, R6, R2, RZ ;  /* 0x0000000206067227 */ /* 0x000fe200078e00ff */
[----:B------:R-:W-:-:S03]  /*26020*/  ISETP.GE.AND P2, PT, R3, RZ, PT ;  /* 0x000000ff0300720c */ /* 0x000fc60003f46270 */
[----:B------:R-:W-:-:S05]  /*26030*/  IMAD R2, R6, R8, R2 ;  /* 0x0000000806027224 */ /* 0x000fca00078e0202 */
[----:B------:R-:W-:-:S13]  /*26040*/  ISETP.GT.U32.AND P1, PT, R0, R2, PT ;  /* 0x000000020000720c */ /* 0x000fda0003f24070 */
[----:B------:R-:W-:Y:S02]  /*26050*/  @!P1 IMAD.IADD R2, R2, 0x1, -R0 ;  /* 0x0000000102029824 */ /* 0x000fe400078e0a00 */
[----:B------:R-:W-:Y:S01]  /*26060*/  @!P1 VIADD R6, R6, 0x1 ;  /* 0x0000000106069836 */ /* 0x000fe20000000000 */
[----:B------:R-:W-:Y:S02]  /*26070*/  ISETP.NE.AND P1, PT, R5, RZ, PT ;  /* 0x000000ff0500720c */ /* 0x000fe40003f25270 */
[----:B------:R-:W-:-:S13]  /*26080*/  ISETP.GE.U32.AND P0, PT, R2, R0, PT ;  /* 0x000000000200720c */ /* 0x000fda0003f06070 */
[----:B------:R-:W-:-:S04]  /*26090*/  @P0 VIADD R6, R6, 0x1 ;  /* 0x0000000106060836 */ /* 0x000fc80000000000 */
[----:B------:R-:W-:-:S04]  /*260a0*/  IMAD.MOV.U32 R0, RZ, RZ, R6 ;  /* 0x000000ffff007224 */ /* 0x000fc800078e0006 */
[----:B------:R-:W-:Y:S01]  /*260b0*/  @!P2 IMAD.MOV R0, RZ, RZ, -R0 ;  /* 0x000000ffff00a224 */ /* 0x000fe200078e0a00 */
[----:B------:R-:W-:-:S07]  /*260c0*/  @!P1 LOP3.LUT R0, RZ, R5, RZ, 0x33, !PT ;  /* 0x00000005ff009212 */ /* 0x000fce00078e33ff */
.L_x_738:
[----:B------:R-:W-:Y:S05]  /*260d0*/  BSYNC B0 ;  /* 0x0000000000007941 */ /* 0x000fea0003800000 */
.L_x_737:
[-C--:B------:R-:W-:Y:S01]  /*260e0*/  IMAD R3, R7, R0.reuse, RZ ;  /* 0x0000000007037224 */ /* 0x080fe200078e02ff */
[----:B------:R-:W-:Y:S04]  /*260f0*/  BSSY B7, `(.L_x_739) ;  /* 0x0000393000077945 */ /* 0x000fe80003800000 */
[----:B------:R-:W-:Y:S01]  /*26100*/  VIADDMNMX R2, R3, R0, R4, PT ;  /* 0x0000000003027246 */ /* 0x000fe20003800104 */
[----:B------:R1:W-:Y:S03]  /*26110*/  STL [R1+0xc], R3 ;  /* 0x00000c0301007387 */ /* 0x0003e60000100800 */
[----:B------:R-:W-:Y:S01]  /*26120*/  ISETP.GT.AND P0, PT, R2, R3, PT ;  /* 0x000000030200720c */ /* 0x000fe20003f04270 */
[----:B------:R1:W-:-:S12]  /*26130*/  STL [R1+0x1c], R2 ;  /* 0x00001c0201007387 */ /* 0x0003d80000100800 */
[----:B-1----:R-:W-:Y:S05]  /*26140*/  @P0 BRA `(.L_x_740) ;  /* 0x0000000000480947 */ /* 0x002fea0003800000 */
[----:B------:R-:W1:Y:S02]  /*26150*/  S2R R2, SR_TID.X ;  /* 0x0000000000027919 */ /* 0x000e640000002100 */
[----:B-1----:R-:W-:-:S04]  /*26160*/  LOP3.LUT R2, R2, 0x7f, RZ, 0xc0, !PT ;  /* 0x0000007f02027812 */ /* 0x002fc800078ec0ff */
[----:B------:R-:W-:-:S13]  /*26170*/  ISETP.NE.AND P0, PT, R2, RZ, PT ;  /* 0x000000ff0200720c */ /* 0x000fda0003f05270 */
[----:B------:R-:W-:Y:S05]  /*26180*/  @P0 BRA `(.L_x_741) ;  /* 0x0000003800240947 */ /* 0x000fea0003800000 */
[----:B------:R-:W1:Y:S01]  /*26190*/  S2R R5, SR_LANEID ;  /* 0x0000000000057919 */ /* 0x000e620000000000 */
[----:B------:R-:W-:Y:S01]  /*261a0*/  VOTEU.ANY UR4, UPT, PT ;  /* 0x0000000000047886 */ /* 0x000fe200038e0100 */
[----:B------:R-:W2:Y:S01]  /*261b0*/  LDC.64 R2, c[0x0][0xc60] ;  /* 0x00031800ff027b82 */ /* 0x000ea20000000a00 */
[----:B------:R-:W1:Y:S01]  /*261c0*/  FLO.U32 R0, UR4 ;  /* 0x0000000400007d00 */ /* 0x000e6200080e0000 */
[----:B------:R-:W-:Y:S01]  /*261d0*/  ULDC.64 UR6, c[0x0][0x208] ;  /* 0x0000820000067ab9 */ /* 0x000fe20000000a00 */
[----:B-1----:R-:W-:-:S06]  /*261e0*/  ISETP.EQ.U32.AND P0, PT, R0, R5, PT ;  /* 0x000000050000720c */ /* 0x002fcc0003f02070 */
[----:B------:R-:W2:Y:S07]  /*261f0*/  POPC R5, UR4 ;  /* 0x0000000400057d09 */ /* 0x000eae0008000000 */
[----:B--2---:R-:W2:Y:S01]  /*26200*/  @P0 ATOMG.E.ADD.STRONG.GPU PT, R3, desc[UR6][R2.64], R5 ;  /* 0x00000005020309a8 */ /* 0x004ea200081ee1c6 */
[----:B------:R-:W1:Y:S02]  /*26210*/  S2R R4, SR_LTMASK ;  /* 0x0000000000047919 */ /* 0x000e640000003900 */
[----:B-1----:R-:W-:-:S04]  /*26220*/  LOP3.LUT R4, R4, UR4, RZ, 0xc0, !PT ;  /* 0x0000000404047c12 */ /* 0x002fc8000f8ec0ff */
[----:B------:R-:W1:Y:S01]  /*26230*/  POPC R7, R4 ;  /* 0x0000000400077309 */ /* 0x000e620000000000 */
[----:B--2---:R-:W1:Y:S02]  /*26240*/  SHFL.IDX PT, R0, R3, R0, 0x1f ;  /* 0x00001f0003007589 */ /* 0x004e6400000e0000 */
[----:B-1----:R-:W-:Y:S01]  /*26250*/  IADD3 R24, R0, UR36, R7 ;  /* 0x0000002400187c10 */ /* 0x002fe2000fffe007 */
[----:B------:R-:W-:Y:S06]  /*26260*/  BRA `(.L_x_741) ;  /* 0x0000003400ec7947 */ /* 0x000fec0003800000 */
.L_x_740:
        /* <DEDUP_REMOVED lines=9> */
[----:B------:R-:W1:Y:S01]  /*26300*/  LDC.64 R2, c[0x4][R2] ;  /* 0x0100000002027b82 */ /* 0x000e620000000a00 */
[----:B------:R-:W-:Y:S02]  /*26310*/  IMAD.U32 R5, RZ, RZ, UR7 ;  /* 0x00000007ff057e24 */ /* 0x000fe4000f8e00ff */
[----:B------:R-:W-:Y:S02]  /*26320*/  IMAD.U32 R6, RZ, RZ, UR8 ;  /* 0x00000008ff067e24 */ /* 0x000fe4000f8e00ff */
[----:B------:R-:W-:-:S02]  /*26330*/  IMAD.U32 R7, RZ, RZ, UR9 ;  /* 0x00000009ff077e24 */ /* 0x000fc4000f8e00ff */
[----:B------:R-:W-:Y:S02]  /*26340*/  IMAD.U32 R10, RZ, RZ, UR4 ;  /* 0x00000004ff0a7e24 */ /* 0x000fe4000f8e00ff */
[----:B------:R-:W-:Y:S02]  /*26350*/  IMAD.U32 R11, RZ, RZ, UR5 ;  /* 0x00000005ff0b7e24 */ /* 0x000fe4000f8e00ff */
[----:B0-----:R-:W-:Y:S02]  /*26360*/  IMAD.MOV.U32 R8, RZ, RZ, 0x70 ;  /* 0x00000070ff087424 */ /* 0x001fe400078e00ff */
[----:B------:R-:W-:Y:S02]  /*26370*/  IMAD.MOV.U32 R12, RZ, RZ, 0x1 ;  /* 0x00000001ff0c7424 */ /* 0x000fe400078e00ff */
[----:B------:R-:W-:-:S07]  /*26380*/  IMAD.MOV.U32 R13, RZ, RZ, RZ ;  /* 0x000000ffff0d7224 */ /* 0x000fce00078e00ff */
[----:B------:R-:W-:-:S07]  /*26390*/  LEPC R20, `(.L_x_743) ;  /* 0x000000001014794e */ /* 0x000fce0000000000 */
[----:B-1----:R-:W-:Y:S05]  /*263a0*/  CALL.ABS.NOINC R2 ;  /* 0x0000000002007343 */ /* 0x002fea0003c00000 */
.L_x_743:
[----:B------:R-:W-:Y:S05]  /*263b0*/  BSYNC B6 ;  /* 0x0000000000067941 */ /* 0x000fea0003800000 */
.L_x_742:
        /* <DEDUP_REMOVED lines=8> */
[----:B------:R1:W2:Y:S01]  /*26440*/  LDC.64 R2, c[0x4][R22] ;  /* 0x0100000016027b82 */ /* 0x0002a20000000a00 */
[----:B------:R-:W-:Y:S02]  /*26450*/  IMAD.U32 R4, RZ, RZ, UR6 ;  /* 0x00000006ff047e24 */ /* 0x000fe4000f8e00ff */
[----:B------:R-:W-:Y:S02]  /*26460*/  IMAD.U32 R5, RZ, RZ, UR7 ;  /* 0x00000007ff057e24 */ /* 0x000fe4000f8e00ff */
[----:B------:R-:W-:Y:S02]  /*26470*/  IMAD.U32 R6, RZ, RZ, UR8 ;  /* 0x00000008ff067e24 */ /* 0x000fe4000f8e00ff */
[----:B------:R-:W-:-:S02]  /*26480*/  IMAD.U32 R7, RZ, RZ, UR9 ;  /* 0x00000009ff077e24 */ /* 0x000fc4000f8e00ff */
[----:B------:R-:W-:Y:S02]  /*26490*/  IMAD.U32 R10, RZ, RZ, UR4 ;  /* 0x00000004ff0a7e24 */ /* 0x000fe4000f8e00ff */
[----:B------:R-:W-:Y:S02]  /*264a0*/  IMAD.U32 R11, RZ, RZ, UR5 ;  /* 0x00000005ff0b7e24 */ /* 0x000fe4000f8e00ff */
[----:B0-----:R-:W-:Y:S02]  /*264b0*/  IMAD.MOV.U32 R8, RZ, RZ, 0x70 ;  /* 0x00000070ff087424 */ /* 0x001fe400078e00ff */
[----:B------:R-:W-:Y:S02]  /*264c0*/  IMAD.MOV.U32 R12, RZ, RZ, 0x1 ;  /* 0x00000001ff0c7424 */ /* 0x000fe400078e00ff */
[----:B-1----:R-:W-:-:S07]  /*264d0*/  IMAD.MOV.U32 R13, RZ, RZ, RZ ;  /* 0x000000ffff0d7224 */ /* 0x002fce00078e00ff */
[----:B------:R-:W-:-:S07]  /*264e0*/  LEPC R20, `(.L_x_746) ;  /* 0x000000001014794e */ /* 0x000fce0000000000 */
[----:B--2---:R-:W-:Y:S05]  /*264f0*/  CALL.ABS.NOINC R2 ;  /* 0x0000000002007343 */ /* 0x004fea0003c00000 */
.L_x_746:
        /* <DEDUP_REMOVED lines=15> */
.L_x_745:
[----:B------:R-:W-:Y:S05]  /*265f0*/  BSYNC B6 ;  /* 0x0000000000067941 */ /* 0x000fea0003800000 */
.L_x_744:
[----:B------:R-:W2:Y:S01]  /*26600*/  LDL R22, [R1+0x1c] ;  /* 0x00001c0001167983 */ /* 0x000ea20000100800 */
[----:B------:R-:W-:-:S03]  /*26610*/  ULDC.64 UR4, c[0x0][0x9f8] ;  /* 0x00027e0000047ab9 */ /* 0x000fc60000000a00 */
[----:B------:R-:W3:Y:S01]  /*26620*/  LDL R7, [R1+0x8] ;  /* 0x0000080001077983 */ /* 0x000ee20000100800 */
[----:B------:R-:W-:-:S03]  /*26630*/  ISETP.NE.U32.AND P0, PT, RZ, UR4, PT ;  /* 0x00000004ff007c0c */ /* 0x000fc6000bf05070 */
[----:B------:R-:W4:Y:S01]  /*26640*/  LDL R21, [R1+0x10] ;  /* 0x0000100001157983 */ /* 0x000f220000100800 */
[----:B------:R-:W-:Y:S01]  /*26650*/  ISETP.NE.AND.EX P0, PT, RZ, UR5, PT, P0 ;  /* 0x00000005ff007c0c */ /* 0x000fe2000bf05300 */
[----:B------:R-:W-:Y:S01]  /*26660*/  ULDC.64 UR6, c[0x0][0x208] ;  /* 0x0000820000067ab9 */ /* 0x000fe20000000a00 */
[----:B------:R-:W1:Y:S01]  /*26670*/  LDC R0, c[0x0][0x430] ;  /* 0x00010c00ff007b82 */ /* 0x000e620000000800 */
[----:B------:R-:W0:Y:S10]  /*26680*/  S2R R20, SR_TID.X ;  /* 0x0000000000147919 */ /* 0x000e340000002100 */
[----:B------:R-:W-:Y:S01]  /*26690*/  @P0 IADD3 R2, P1, R17, UR4, RZ ;  /* 0x0000000411020c10 */ /* 0x000fe2000ff3e0ff */
[----:B------:R-:W-:-:S03]  /*266a0*/  ULDC UR4, c[0x0][0x2f4] ;  /* 0x0000bd0000047ab9 */ /* 0x000fc60000000800 */
[----:B------:R-:W-:-:S05]  /*266b0*/  @P0 IADD3.X R3, R19, UR5, RZ, P1, !PT ;  /* 0x0000000513030c10 */ /* 0x000fca0008ffe4ff */
[----:B------:R4:W4:Y:S01]  /*266c0*/  @P0 LDG.E R32, desc[UR6][R2.64] ;  /* 0x0000000602200981 */ /* 0x000922000c1e1900 */
[----:B0-----:R-:W-:-:S04]  /*266d0*/  LOP3.LUT R20, R20, 0x7f, RZ, 0xc0, !PT ;  /* 0x0000007f14147812 */ /* 0x001fc800078ec0ff */
[----:B------:R-:W-:Y:S02]  /*266e0*/  SHF.R.U32.HI R4, RZ, 0x3, R20 ;  /* 0x00000003ff047819 */ /* 0x000fe40000011614 */
[----:B------:R-:W0:Y:S01]  /*266f0*/  S2R R20, SR_TID.X ;  /* 0x0000000000147919 */ /* 0x000e220000002100 */
[----:B-1----:R-:W-:-:S13]  /*26700*/  ISETP.NE.AND P1, PT, R0, 0x1, PT ;  /* 0x000000010000780c */ /* 0x002fda0003f25270 */
[----:B------:R-:W1:Y:S01]  /*26710*/  @P1 LDC R6, c[0x0][0x438] ;  /* 0x00010e00ff061b82 */ /* 0x000e620000000800 */
[----:B0-----:R-:W-:-:S05]  /*26720*/  IMAD.SHL.U32 R20, R20, 0x10, RZ ;  /* 0x0000001014147824 */ /* 0x001fca00078e00ff */
[----:B------:R-:W-:Y:S02]  /*26730*/  LOP3.LUT R20, R4, 0x70, R20, 0xf8, !PT ;  /* 0x0000007004147812 */ /* 0x000fe400078ef814 */
[----:B------:R-:W0:Y:S01]  /*26740*/  @P1 LDC R4, c[0x0][0x434] ;  /* 0x00010d00ff041b82 */ /* 0x000e220000000800 */
[----:B------:R-:W-:Y:S02]  /*26750*/  LOP3.LUT R18, R18, 0xfffffffe, RZ, 0xc0, !PT ;  /* 0xfffffffe12127812 */ /* 0x000fe400078ec0ff */
[----:B------:R-:W-:-:S04]  /*26760*/  LOP3.LUT R9, R34, 0x40, RZ, 0xfc, !PT ;  /* 0x0000004022097812 */ /* 0x000fc800078efcff */
[----:B------:R-:W-:Y:S01]  /*26770*/  ISETP.GE.AND P3, PT, R9, UR4, PT ;  /* 0x0000000409007c0c */ /* 0x000fe2000bf66270 */
[----:B------:R-:W-:Y:S01]  /*26780*/  UMOV UR5, 0xffffffff ;  /* 0xffffffff00057882 */ /* 0x000fe20000000000 */
[----:B--2---:R-:W-:-:S04]  /*26790*/  VIADD R22, R22, 0xffffffff ;  /* 0xffffffff16167836 */ /* 0x004fc80000000000 */
[----:B------:R-:W-:-:S05]  /*267a0*/  IMAD R5, R22, 0x50, R20 ;  /* 0x0000005016057824 */ /* 0x000fca00078e0214 */
[----:B---3--:R-:W-:-:S04]  /*267b0*/  ISETP.GE.AND P0, PT, R5, R7, PT ;  /* 0x000000070500720c */ /* 0x008fc80003f06270 */
[----:B------:R-:W-:Y:S01]  /*267c0*/  ISETP.GT.U32.OR P0, PT, R20, 0x4f, P0 ;  /* 0x0000004f1400780c */ /* 0x000fe20000704470 */
[----:B----4-:R-:W-:-:S04]  /*267d0*/  IMAD.IADD R5, R5, 0x1, R21 ;  /* 0x0000000105057824 */ /* 0x010fc800078e0215 */
[----:B0-----:R-:W-:-:S08]  /*267e0*/  @P1 IMAD.HI.U32 R7, R5, R4, RZ ;  /* 0x0000000405071227 */ /* 0x001fd000078e00ff */
[----:B------:R-:W0:Y:S01]  /*267f0*/  @!P0 LDC.64 R2, c[0x0][0x428] ;  /* 0x00010a00ff028b82 */ /* 0x000e220000000a00 */
[----:B------:R-:W-:Y:S01]  /*26800*/  IMAD.MOV.U32 R4, RZ, RZ, R5 ;  /* 0x000000ffff047224 */ /* 0x000fe200078e0005 */
[----:B-1----:R-:W-:Y:S02]  /*26810*/  @P1 SHF.R.U32.HI R4, RZ, R6, R7 ;  /* 0x00000006ff041219 */ /* 0x002fe40000011607 */
[----:B------:R-:W-:-:S03]  /*26820*/  SHF.R.S32.HI R8, RZ, 0x1f, R32 ;  /* 0x0000001fff087819 */ /* 0x000fc60000011420 */
[----:B------:R-:W-:-:S04]  /*26830*/  IMAD.MOV R6, RZ, RZ, -R4 ;  /* 0x000000ffff067224 */ /* 0x000fc800078e0a04 */
[----:B------:R-:W-:Y:S01]  /*26840*/  IMAD R0, R0, R6, R5 ;  /* 0x0000000600007224 */ /* 0x000fe200078e0205 */
[--C-:B------:R-:W-:Y:S01]  /*26850*/  @!P0 SHF.R.S32.HI R5, RZ, 0x1f, R4.reuse ;  /* 0x0000001fff058819 */ /* 0x100fe20000011404 */
[-C--:B0-----:R-:W-:Y:S02]  /*26860*/  @!P0 IMAD R6, R8, R2.reuse, RZ ;  /* 0x0000000208068224 */ /* 0x081fe400078e02ff */
[----:B------:R-:W-:-:S04]  /*26870*/  @!P0 IMAD.WIDE.U32 R4, R32, R2, R4 ;  /* 0x0000000220048225 */ /* 0x000fc800078e0004 */
[----:B------:R-:W-:Y:S02]  /*26880*/  @!P0 IMAD R6, R32, R3, R6 ;  /* 0x0000000320068224 */ /* 0x000fe400078e0206 */
[----:B------:R-:W0:Y:S03]  /*26890*/  @!P0 LDC.64 R2, c[0x0][0x418] ;  /* 0x00010600ff028b82 */ /* 0x000e260000000a00 */
[----:B------:R-:W-:Y:S01]  /*268a0*/  @!P0 IADD3 R6, R5, R6, RZ ;  /* 0x0000000605068210 */ /* 0x000fe20007ffe0ff */
[----:B------:R-:W-:Y:S01]  /*268b0*/  IMAD.U32 R7, RZ, RZ, UR37 ;  /* 0x00000025ff077e24 */ /* 0x000fe2000f8e00ff */
[----:B0-----:R-:W-:-:S04]  /*268c0*/  @!P0 LEA R2, P1, R4, R2, 0x2 ;  /* 0x0000000204028211 */ /* 0x001fc800078210ff */
[----:B------:R-:W-:Y:S01]  /*268d0*/  @!P0 LEA.HI.X R3, R4, R3, R6, 0x2, P1 ;  /* 0x0000000304038211 */ /* 0x000fe200008f1406 */
[----:B------:R-:W-:-:S06]  /*268e0*/  IMAD.MOV.U32 R4, RZ, RZ, RZ ;  /* 0x000000ffff047224 */ /* 0x000fcc00078e00ff */
[----:B------:R0:W5:Y:S01]  /*268f0*/  @!P0 LDG.E R4, desc[UR6][R2.64] ;  /* 0x0000000602048981 */ /* 0x000162000c1e1900 */
[----:B------:R-:W-:Y:S02]  /*26900*/  ISETP.GT.U32.AND P0, PT, R20, 0x4f, PT ;  /* 0x0000004f1400780c */ /* 0x000fe40003f04070 */
[----:B------:R-:W-:-:S11]  /*26910*/  ISETP.NE.AND P2, PT, R7, 0x3, PT ;  /* 0x000000030700780c */ /* 0x000fd60003f45270 */
[----:B------:R-:W-:Y:S02]  /*26920*/  @P0 LOP3.LUT R18, R18, 0x1, RZ, 0xfc, !PT ;  /* 0x0000000112120812 */ /* 0x000fe400078efcff */
[----:B------:R-:W-:Y:S02]  /*26930*/  ISETP.GE.AND P0, PT, R34, UR4, PT ;  /* 0x0000000422007c0c */ /* 0x000fe4000bf06270 */
[----:B------:R-:W-:-:S04]  /*26940*/  LOP3.LUT R18, R18, 0xffffffdf, RZ, 0xc0, !PT ;  /* 0xffffffdf12127812 */ /* 0x000fc800078ec0ff */
[----:B------:R-:W-:-:S04]  /*26950*/  @P2 LOP3.LUT R18, R18, 0x20, RZ, 0xfc, !PT ;  /* 0x0000002012122812 */ /* 0x000fc800078efcff */
[----:B------:R-:W-:Y:S01]  /*26960*/  LOP3.LUT R18, R18, 0xffffffef, RZ, 0xc0, !PT ;  /* 0xffffffef12127812 */ /* 0x000fe200078ec0ff */
[----:B------:R1:W-:Y:S03]  /*26970*/  STL [R1+0x14], R8 ;  /* 0x0000140801007387 */ /* 0x0003e60000100800 */
[----:B------:R-:W-:-:S04]  /*26980*/  @P0 LOP3.LUT R18, R18, 0x10, RZ, 0xfc, !PT ;  /* 0x0000001012120812 */ /* 0x000fc800078efcff */
[----:B------:R-:W-:Y:S02]  /*26990*/  LOP3.LUT R18, R18, 0xfffffff7, RZ, 0xc0, !PT ;  /* 0xfffffff712127812 */ /* 0x000fe400078ec0ff */
[----:B-1----:R-:W-:Y:S02]  /*269a0*/  LOP3.LUT R8, R34, 0x80, RZ, 0xfc, !PT ;  /* 0x0000008022087812 */ /* 0x002fe400078efcff */
[----:B------:R-:W-:Y:S02]  /*269b0*/  @P3 LOP3.LUT R18, R18, 0x8, RZ, 0xfc, !PT ;  /* 0x0000000812123812 */ /* 0x000fe400078efcff */
[----:B------:R-:W-:Y:S02]  /*269c0*/  ISETP.GE.AND P1, PT, R8, UR4, PT ;  /* 0x0000000408007c0c */ /* 0x000fe4000bf26270 */
[----:B------:R-:W-:Y:S02]  /*269d0*/  ISETP.GE.AND P0, PT, R37, UR4, PT ;  /* 0x0000000425007c0c */ /* 0x000fe4000bf06270 */
[----:B------:R-:W-:-:S04]  /*269e0*/  LOP3.LUT R18, R18, 0xfffffffd, RZ, 0xc0, !PT ;  /* 0xfffffffd12127812 */ /* 0x000fc800078ec0ff */
[----:B------:R-:W-:-:S05]  /*269f0*/  LOP3.LUT R18, R18, 0xfffffffb, RZ, 0xc0, !PT ;  /* 0xfffffffb12127812 */ /* 0x000fca00078ec0ff */
[----:B------:R-:W-:-:S04]  /*26a00*/  @P1 LOP3.LUT R18, R18, 0x4, RZ, 0xfc, !PT ;  /* 0x0000000412121812 */ /* 0x000fc800078efcff */
[----:B------:R-:W-:Y:S01]  /*26a10*/  @P0 LOP3.LUT R18, R18, 0x2, RZ, 0xfc, !PT ;  /* 0x0000000212120812 */ /* 0x000fe200078efcff */
[----:B0-----:R-:W-:Y:S06]  /*26a20*/  BRA.DIV UR5, `(.L_x_747) ;  /* 0x00000056050c7947 */ /* 0x001fec000b800000 */
.L_x_876:
[----:B------:R-:W-:Y:S05]  /*26a30*/  @!P2 BRA `(.L_x_748) ;  /* 0x000000000004a947 */ /* 0x000fea0003800000 */
[----:B------:R-:W-:Y:S01]  /*26a40*/  BPT.TRAP 0x1 ;  /* 0x000000040000795c */ /* 0x000fe20000300000 */
.L_x_748:
        /* <DEDUP_REMOVED lines=23> */
.L_x_877:
[----:B------:R-:W-:Y:S05]  /*26bc0*/  BSYNC B0 ;  /* 0x0000000000007941 */ /* 0x000fea0003800000 */
.L_x_749:
[----:B------:R-:W2:Y:S01]  /*26bd0*/  LDL R9, [R1+0x8] ;  /* 0x0000080001097983 */ /* 0x000ea20000100800 */
        /* <DEDUP_REMOVED lines=21> */
[----:B--2---:R-:W-:-:S04]  /*26d30*/  IMAD R4, R22, -0x50, R9 ;  /* 0xffffffb016047824 */ /* 0x004fc800078e0209 */
[----:B------:R-:W-:-:S05]  /*26d40*/  IMAD.IADD R4, R4, 0x1, -R8 ;  /* 0x0000000104047824 */ /* 0x000fca00078e0a08 */
[----:B------:R-:W-:Y:S01]  /*26d50*/  ISETP.GE.AND P0, PT, R4, 0x1, PT ;  /* 0x000000010400780c */ /* 0x000fe20003f06270 */
[----:B------:R-:W-:-:S12]  /*26d60*/  BRA.DIV UR4, `(.L_x_751) ;  /* 0x0000005204847947 */ /* 0x000fd8000b800000 */
[----:B------:R-:W0:Y:S01]  /*26d70*/  SHFL.IDX PT, R3, R0, RZ, 0x181f ;  /* 0x00181fff00037589 */ /* 0x000e2200000e0000 */
[C---:B------:R-:W-:Y:S01]  /*26d80*/  LOP3.LUT P5, RZ, R18.reuse, 0x10, RZ, 0xc0, !PT ;  /* 0x0000001012ff7812 */ /* 0x040fe200078ac0ff */
[----:B------:R-:W-:Y:S01]  /*26d90*/  @P0 IMAD R9, R7, 0x2, R16 ;  /* 0x0000000207090824 */ /* 0x000fe200078e0210 */
[C---:B------:R-:W-:Y:S01]  /*26da0*/  LOP3.LUT P4, RZ, R18.reuse, 0x8, RZ, 0xc0, !PT ;  /* 0x0000000812ff7812 */ /* 0x040fe2000788c0ff */
[----:B------:R-:W1:Y:S01]  /*26db0*/  SHFL.IDX PT, R2, R6, RZ, 0x181f ;  /* 0x00181fff06027589 */ /* 0x000e6200000e0000 */
[C---:B------:R-:W-:Y:S01]  /*26dc0*/  LOP3.LUT P3, RZ, R18.reuse, 0x4, RZ, 0xc0, !PT ;  /* 0x0000000412ff7812 */ /* 0x040fe2000786c0ff */
[----:B------:R-:W-:Y:S01]  /*26dd0*/  ULDC.64 UR4, c[0x0][0x208] ;  /* 0x0000820000047ab9 */ /* 0x000fe20000000a00 */
[----:B------:R-:W-:Y:S01]  /*26de0*/  LOP3.LUT P2, RZ, R18, 0x2, RZ, 0xc0, !PT ;  /* 0x0000000212ff7812 */ /* 0x000fe2000784c0ff */
[----:B------:R-:W-:Y:S01]  /*26df0*/  SHFL.IDX PT, R8, R6, 0x1, 0x181f ;  /* 0x00381f0006087f89 */ /* 0x000fe200000e0000 */
[----:B0-----:R-:W-:-:S05]  /*26e00*/  @P0 LEA R3, P1, R34, R3, 0x1 ;  /* 0x0000000322030211 */ /* 0x001fca00078208ff */
[----:B-1----:R-:W-:Y:S01]  /*26e10*/  @P0 IMAD.X R2, RZ, RZ, R2, P1 ;  /* 0x000000ffff020224 */ /* 0x002fe200008e0602 */
[----:B------:R-:W-:-:S04]  /*26e20*/  ISETP.GE.AND P1, PT, R4, 0x11, PT ;  /* 0x000000110400780c */ /* 0x000fc80003f26270 */
[----:B------:R-:W-:-:S04]  /*26e30*/  @P0 LOP3.LUT R3, R3, R2, RZ, 0x3c, !PT ;  /* 0x0000000203030212 */ /* 0x000fc800078e3cff */
[----:B------:R-:W-:-:S04]  /*26e40*/  @P0 LOP3.LUT R2, R3, R2, RZ, 0x3c, !PT ;  /* 0x0000000203020212 */ /* 0x000fc800078e3cff */
[----:B------:R-:W-:Y:S01]  /*26e50*/  @P0 LOP3.LUT R3, R3, R2, RZ, 0x3c, !PT ;  /* 0x0000000203030212 */ /* 0x000fe200078e3cff */
[----:B------:R-:W-:-:S04]  /*26e60*/  @P1 IMAD R21, R7, 0x2, R16 ;  /* 0x0000000207151824 */ /* 0x000fc800078e0210 */
[----:B------:R-:W-:Y:S04]  /*26e70*/  @P0 LDGSTS.E.BYPASS.LTC128B.128 [R9+0x24400], desc[UR4][R2.64], !P5 ;  /* 0x2440000002090fae */ /* 0x000fe8000e901d44 */
[----:B------:R-:W-:Y:S04]  /*26e80*/  @P0 LDGSTS.E.BYPASS.LTC128B.128 [R9+0x26c00], desc[UR4][R2.64+0x80], !P4 ;  /* 0x26c0008002090fae */ /* 0x000fe8000e101d44 */
[----:B------:R-:W-:Y:S04]  /*26e90*/  @P0 LDGSTS.E.BYPASS.LTC128B.128 [R9+0x29400], desc[UR4][R2.64+0x100], !P3 ;  /* 0x2940010002090fae */ /* 0x000fe8000d901d44 */
[----:B------:R0:W-:Y:S04]  /*26ea0*/  @P0 LDGSTS.E.BYPASS.LTC128B.128 [R9+0x2bc00], desc[UR4][R2.64+0x180], !P2 ;  /* 0x2bc0018002090fae */ /* 0x0001e8000d101d44 */
[----:B0-----:R-:W0:Y:S02]  /*26eb0*/  SHFL.IDX PT, R2, R0, 0x1, 0x181f ;  /* 0x00381f0000027f89 */ /* 0x001e2400000e0000 */
        /* <DEDUP_REMOVED lines=28> */
.L_x_889:
[----:B------:R-:W-:Y:S01]  /*27080*/  ISETP.GE.AND P0, PT, R4, 0x41, PT ;  /* 0x000000410400780c */ /* 0x000fe20003f06270 */
[----:B------:R-:W-:-:S12]  /*27090*/  BSSY B0, `(.L_x_752) ;  /* 0x0000011000007945 */ /* 0x000fd80003800000 */
[----:B------:R-:W-:Y:S05]  /*270a0*/  @!P0 BRA `(.L_x_753) ;  /* 0x00000000003c8947 */ /* 0x000fea0003800000 */
[C---:B------:R-:W-:Y:S01]  /*270b0*/  LOP3.LUT P4, RZ, R18.reuse, 0x10, RZ, 0xc0, !PT ;  /* 0x0000001012ff7812 */ /* 0x040fe2000788c0ff */
[----:B------:R-:W-:Y:S01]  /*270c0*/  IMAD R7, R7, 0x2, R16 ;  /* 0x0000000207077824 */ /* 0x000fe200078e0210 */
[C---:B------:R-:W-:Y:S01]  /*270d0*/  LOP3.LUT P3, RZ, R18.reuse, 0x8, RZ, 0xc0, !PT ;  /* 0x0000000812ff7812 */ /* 0x040fe2000786c0ff */
[----:B------:R-:W-:Y:S01]  /*270e0*/  ULDC.64 UR4, c[0x0][0x208] ;  /* 0x0000820000047ab9 */ /* 0x000fe20000000a00 */
        /* <DEDUP_REMOVED lines=11> */
.L_x_753:
[----:B------:R-:W-:Y:S05]  /*271a0*/  BSYNC B0 ;  /* 0x0000000000007941 */ /* 0x000fea0003800000 */
.L_x_752:
[----:B------:R-:W-:Y:S01]  /*271b0*/  NOP ;  /* 0x0000000000007918 */ /* 0x000fe20000000000 */
[----:B------:R-:W-:-:S13]  /*271c0*/  PLOP3.LUT P0, PT, PT, PT, PT, 0x80, 0x0 ;  /* 0x000000000000781c */ /* 0x000fda0003f0f070 */
.L_x_754:
[----:B------:R-:W-:Y:S02]  /*271d0*/  PLOP3.LUT P1, PT, P1, P0, PT, 0xa2, 0x0 ;  /* 0x000000000000781c */ /* 0x000fe40000f21472 */
[----:B------:R-:W-:-:S08]  /*271e0*/  @P0 R2UR P1, UR4, R5 ;  /* 0x00000000050402ca */ /* 0x000fd00000020000 */
[----:B------:R-:W-:-:S05]  /*271f0*/  @P0 PLOP3.LUT P0, PT, P1, PT, PT, 0x80, 0x0 ;  /* 0x000000000000081c */ /* 0x000fca0000f0f070 */
[----:B------:R-:W-:Y:S01]  /*27200*/  @!P1 SYNCS.ARRIVE.TRANS64.RED.A0T1 RZ, [UR4+0x38830], RZ ;  /* 0x038830ffffff99a7 */ /* 0x000fe20008200404 */
[----:B------:R-:W-:Y:S07]  /*27210*/  @!P1 ARRIVES.LDGSTSBAR.64.TRANSCNT [UR4+0x38830] ;  /* 0x03883000ff0099b0 */ /* 0x000fee0008000a84 */
[----:B------:R-:W-:Y:S05]  /*27220*/  @P0 BRA.U.ANY `(.L_x_754) ;  /* 0xfffffffd00e80947 */ /* 0x000fea000393ffff */
[----:B------:R-:W-:Y:S01]  /*27230*/  NOP ;  /* 0x0000000000007918 */ /* 0x000fe20000000000 */
[----:B------:R-:W-:-:S05]  /*27240*/  IMAD.U32 R0, RZ, RZ, UR37 ;  /* 0x00000025ff007e24 */ /* 0x000fca000f8e00ff */
[----:B------:R-:W-:-:S13]  /*27250*/  ISETP.NE.AND P2, PT, R0, 0x3, PT ;  /* 0x000000030000780c */ /* 0x000fda0003f45270 */
[----:B------:R-:W-:Y:S05]  /*27260*/  @!P2 BRA `(.L_x_755) ;  /* 0x000000000004a947 */ /* 0x000fea0003800000 */
[----:B------:R-:W-:Y:S01]  /*27270*/  BPT.TRAP 0x1 ;  /* 0x000000040000795c */ /* 0x000fe20000300000 */
.L_x_755:
[----:B------:R3:W5:Y:S01]  /*27280*/  LDL.LU R0, [R1+0x20] ;  /* 0x0000200001007983 */ /* 0x0007620000300800 */
[----:B------:R3:W-:Y:S02]  /*27290*/  SYNCS.ARRIVE.TRANS64.A1T0 RZ, [R5+URZ+0x38830], RZ ;  /* 0x038830ff05ff79a7 */ /* 0x0007e4000810003f */
[----:B------:R-:W-:Y:S05]  /*272a0*/  WARPSYNC.ALL ;  /* 0x0000000000007948 */ /* 0x000fea0003800000 */
[----:B------:R-:W-:Y:S01]  /*272b0*/  ULDC.64 UR4, c[0x0][0xa00] ;  /* 0x0002800000047ab9 */ /* 0x000fe20000000a00 */
[----:B------:R-:W-:Y:S01]  /*272c0*/  BSSY B6, `(.L_x_756) ;  /* 0x0000021000067945 */ /* 0x000fe20003800000 */
[----:B------:R-:W-:Y:S01]  /*272d0*/  BAR.SYNC.DEFER_BLOCKING 0x8, 0x180 ;  /* 0x0206000000007b1d */ /* 0x000fe20000010000 */
[----:B------:R-:W-:-:S04]  /*272e0*/  ISETP.NE.U32.AND P0, PT, RZ, UR4, PT ;  /* 0x00000004ff007c0c */ /* 0x000fc8000bf05070 */
[----:B------:R-:W-:Y:S01]  /*272f0*/  ISETP.NE.AND.EX P0, PT, RZ, UR5, PT, P0 ;  /* 0x00000005ff007c0c */ /* 0x000fe2000bf05300 */
[----:B------:R-:W-:Y:S02]  /*27300*/  ULDC.64 UR4, c[0x0][0x298] ;  /* 0x0000a60000047ab9 */ /* 0x000fe40000000a00 */
[----:B---3--:R-:W-:Y:S01]  /*27310*/  IMAD.WIDE.U32 R4, R35, UR4, RZ ;  /* 0x0000000423047c25 */ /* 0x008fe2000f8e00ff */
[----:B------:R-:W-:Y:S02]  /*27320*/  SEL R31, R31, RZ, !P0 ;  /* 0x000000ff1f1f7207 */ /* 0x000fe40004000000 */
[----:B01---5:R-:W-:Y:S02]  /*27330*/  SEL R2, R0, RZ, !P0 ;  /* 0x000000ff00027207 */ /* 0x023fe40004000000 */
[----:B------:R-:W-:-:S03]  /*27340*/  SHF.R.S32.HI R0, RZ, 0x1f, R35 ;  /* 0x0000001fff007819 */ /* 0x000fc60000011423 */
[----:B------:R0:W-:Y:S02]  /*27350*/  STL [R1+0x30], R2 ;  /* 0x0000300201007387 */ /* 0x0001e40000100800 */
[----:B------:R-:W-:Y:S02]  /*27360*/  IMAD R0, R0, UR4, RZ ;  /* 0x0000000400007c24 */ /* 0x000fe4000f8e02ff */
[----:B------:R1:W-:Y:S02]  /*27370*/  STL.64 [R1+0x20], R4 ;  /* 0x0000200401007387 */ /* 0x0003e40000100a00 */
[----:B------:R-:W-:Y:S02]  /*27380*/  IMAD R0, R35, UR5, R0 ;  /* 0x0000000523007c24 */ /* 0x000fe4000f8e0200 */
[----:B0-----:R-:W-:Y:S02]  /*27390*/  VIADD R2, R16, 0x14400 ;  /* 0x0001440010027836 */ /* 0x001fe40000000000 */
[----:B------:R-:W-:-:S03]  /*273a0*/  IMAD.IADD R35, R5, 0x1, R0 ;  /* 0x0000000105237824 */ /* 0x000fc600078e0200 */
[----:B------:R-:W-:-:S13]  /*273b0*/  LOP3.LUT P0, RZ, R2, 0x3ff, RZ, 0xc0, !PT ;  /* 0x000003ff02ff7812 */ /* 0x000fda000780c0ff */
[----:B-1----:R-:W-:Y:S05]  /*273c0*/  @!P0 BRA `(.L_x_757) ;  /* 0x0000000000408947 */ /* 0x002fea0003800000 */
        /* <DEDUP_REMOVED lines=16> */
.L_x_757:
[----:B------:R-:W-:Y:S05]  /*274d0*/  BSYNC B6 ;  /* 0x0000000000067941 */ /* 0x000fea0003800000 */
.L_x_756:
[----:B------:R-:W3:Y:S01]  /*274e0*/  LDL.LU R20, [R1+0x30] ;  /* 0x0000300001147983 */ /* 0x000ee20000300800 */
[----:B------:R-:W-:Y:S01]  /*274f0*/  ULDC.64 UR4, c[0x0][0x2d8] ;  /* 0x0000b60000047ab9 */ /* 0x000fe20000000a00 */
[----:B--2---:R-:W0:Y:S02]  /*27500*/  LDC R8, c[0x0][0x448] ;  /* 0x00011200ff087b82 */ /* 0x004e240000000800 */
[----:B------:R-:W2:Y:S04]  /*27510*/  LDL.LU.64 R2, [R1+0x20] ;  /* 0x0000200001027983 */ /* 0x000ea80000300a00 */
[----:B------:R1:W5:Y:S01]  /*27520*/  LDL R10, [R1+0x28] ;  /* 0x00002800010a7983 */ /* 0x0003620000100800 */
[----:B0-----:R-:W-:-:S13]  /*27530*/  ISETP.NE.AND P0, PT, R8, 0x1, PT ;  /* 0x000000010800780c */ /* 0x001fda0003f05270 */
[----:B------:R-:W0:Y:S08]  /*27540*/  @P0 LDC R5, c[0x0][0x44c] ;  /* 0x00011300ff050b82 */ /* 0x000e300000000800 */
[----:B------:R-:W4:Y:S01]  /*27550*/  @P0 LDC R4, c[0x0][0x450] ;  /* 0x00011400ff040b82 */ /* 0x000f220000000800 */
[C---:B------:R-:W-:Y:S02]  /*27560*/  LOP3.LUT R11, R34.reuse, 0x40, RZ, 0xfc, !PT ;  /* 0x00000040220b7812 */ /* 0x040fe400078efcff */
[----:B------:R-:W-:Y:S01]  /*27570*/  LOP3.LUT R9, R34, 0x80, RZ, 0xfc, !PT ;  /* 0x0000008022097812 */ /* 0x000fe200078efcff */
[----:B--2---:R-:W-:-:S02]  /*27580*/  IMAD.MOV.U32 R3, RZ, RZ, R35 ;  /* 0x000000ffff037224 */ /* 0x004fc400078e0023 */
[----:B------:R-:W-:-:S04]  /*27590*/  IMAD.WIDE.U32 R2, R26, UR4, R2 ;  /* 0x000000041a027c25 */ /* 0x000fc8000f8e0002 */
[----:B------:R-:W-:Y:S01]  /*275a0*/  IMAD R3, R26, UR5, R3 ;  /* 0x000000051a037c24 */ /* 0x000fe2000f8e0203 */
[----:B------:R-:W-:Y:S02]  /*275b0*/  ULDC.64 UR4, c[0x0][0x2e0] ;  /* 0x0000b80000047ab9 */ /* 0x000fe40000000a00 */
[----:B---3--:R-:W-:Y:S02]  /*275c0*/  IMAD R0, R20, UR4, RZ ;  /* 0x0000000414007c24 */ /* 0x008fe4000f8e02ff */
        /* <DEDUP_REMOVED lines=14> */
[----:B----4-:R-:W-:Y:S01]  /*276b0*/  @P0 SHF.R.U32.HI R5, RZ, R4, R7 ;  /* 0x00000004ff050219 */ /* 0x010fe20000011607 */
        /* <DEDUP_REMOVED lines=27> */
[----:B-----5:R-:W-:Y:S01]  /*27870*/  IMAD R6, R10, R8, RZ ;  /* 0x000000080a067224 */ /* 0x020fe200078e02ff */
[----:B------:R-:W-:Y:S01]  /*27880*/  ULDC.64 UR4, c[0x0][0x208] ;  /* 0x0000820000047ab9 */ /* 0x000fe20000000a00 */
[----:B------:R-:W-:Y:S01]  /*27890*/  IMAD.IADD R0, R9, 0x1, R0 ;  /* 0x0000000109007824 */ /* 0x000fe200078e0200 */
[----:B------:R-:W1:Y:S04]  /*278a0*/  SHFL.IDX PT, R2, R4, RZ, 0x181f ;  /* 0x00181fff04027589 */ /* 0x000e6800000e0000 */
[----:B------:R-:W-:Y:S01]  /*278b0*/  ISETP.GE.AND P1, PT, R0, R6, PT ;  /* 0x000000060000720c */ /* 0x000fe20003f26270 */
[----:B------:R-:W-:-:S12]  /*278c0*/  SHFL.IDX PT, R14, R5, 0x7, 0x181f ;  /* 0x00f81f00050e7f89 */ /* 0x000fd800000e0000 */
[----:B0-----:R-:W-:-:S05]  /*278d0*/  @!P1 LEA R7, P5, R34, R3, 0x1 ;  /* 0x0000000322079211 */ /* 0x001fca00078a08ff */
[----:B-1----:R-:W-:Y:S02]  /*278e0*/  @!P1 IMAD.X R3, RZ, RZ, R2, P5 ;  /* 0x000000ffff039224 */ /* 0x002fe400028e0602 */
[----:B------:R-:W-:Y:S01]  /*278f0*/  @!P1 IMAD.MOV.U32 R2, RZ, RZ, R7 ;  /* 0x000000ffff029224 */ /* 0x000fe200078e0007 */
[----:B------:R-:W-:-:S04]  /*27900*/  IADD3 R7, R0, 0x10, RZ ;  /* 0x0000001000077810 */ /* 0x000fc80007ffe0ff */
[----:B------:R-:W-:Y:S04]  /*27910*/  @!P1 LDGSTS.E.BYPASS.LTC128B.128 [R36+0x14400], desc[UR4][R2.64], !P4 ;  /* 0x1440000002249fae */ /* 0x000fe8000e101d44 */
[----:B------:R-:W-:Y:S04]  /*27920*/  @!P1 LDGSTS.E.BYPASS.LTC128B.128 [R36+0x18400], desc[UR4][R2.64+0x80], !P3 ;  /* 0x1840008002249fae */ /* 0x000fe8000d901d44 */
[----:B------:R-:W-:Y:S04]  /*27930*/  @!P1 LDGSTS.E.BYPASS.LTC128B.128 [R36+0x1c400], desc[UR4][R2.64+0x100], !P2 ;  /* 0x1c40010002249fae */ /* 0x000fe8000d101d44 */
[----:B------:R0:W-:Y:S01]  /*27940*/  @!P1 LDGSTS.E.BYPASS.LTC128B.128 [R36+0x20400], desc[UR4][R2.64+0x180], !P0 ;  /* 0x2040018002249fae */ /* 0x0001e2000c101d44 */
[----:B------:R-:W-:-:S03]  /*27950*/  ISETP.GE.AND P1, PT, R7, R6, PT ;  /* 0x000000060700720c */ /* 0x000fc60003f26270 */
[----:B0-----:R-:W0:Y:S04]  /*27960*/  SHFL.IDX PT, R3, R5, 0x1, 0x181f ;  /* 0x00381f0005037f89 */ /* 0x001e2800000e0000 */
[----:B------:R-:W1:Y:S06]  /*27970*/  SHFL.IDX PT, R2, R4, 0x1, 0x181f ;  /* 0x00381f0004027f89 */ /* 0x000e6c00000e0000 */
[----:B0-----:R-:W-:-:S05]  /*27980*/  @!P1 LEA R7, P5, R34, R3, 0x1 ;  /* 0x0000000322079211 */ /* 0x001fca00078a08ff */
[----:B-1----:R-:W-:Y:S02]  /*27990*/  @!P1 IMAD.X R8, RZ, RZ, R2, P5 ;  /* 0x000000ffff089224 */ /* 0x002fe400028e0602 */
[----:B------:R-:W-:Y:S02]  /*279a0*/  @!P1 IMAD.MOV.U32 R2, RZ, RZ, R7 ;  /* 0x000000ffff029224 */ /* 0x000fe400078e0007 */
[----:B------:R-:W-:Y:S02]  /*279b0*/  @!P1 IMAD.MOV.U32 R3, RZ, RZ, R8 ;  /* 0x000000ffff039224 */ /* 0x000fe400078e0008 */
[----:B------:R-:W-:-:S03]  /*279c0*/  VIADD R7, R0, 0x20 ;  /* 0x0000002000077836 */ /* 0x000fc60000000000 */
        /* <DEDUP_REMOVED lines=63> */
[----:B------:R0:W-:Y:S02]  /*27dc0*/  @!P1 LDGSTS.E.BYPASS.LTC128B.128 [R36+0x23400], desc[UR4][R2.64+0x180], !P0 ;  /* 0x2340018002249fae */ /* 0x0001e4000c101d44 */
.L_x_906:
[----:B0-----:R-:W-:Y:S01]  /*27dd0*/  VIADD R3, R0, 0x70 ;  /* 0x0000007000037836 */ /* 0x001fe20000000000 */
[----:B------:R-:W-:Y:S04]  /*27de0*/  BSSY B0, `(.L_x_759) ;  /* 0x000000d000007945 */ /* 0x000fe80003800000 */
[----:B------:R-:W-:-:S13]  /*27df0*/  ISETP.GE.AND P1, PT, R3, R6, PT ;  /* 0x000000060300720c */ /* 0x000fda0003f26270 */
[----:B------:R-:W-:Y:S05]  /*27e00*/  @P1 BRA `(.L_x_760) ;  /* 0x0000000000281947 */ /* 0x000fea0003800000 */
[----:B------:R-:W-:Y:S01]  /*27e10*/  LEA R2, P1, R34, R14, 0x1 ;  /* 0x0000000e22027211 */ /* 0x000fe200078208ff */
[----:B------:R-:W-:-:S04]  /*27e20*/  ULDC.64 UR4, c[0x0][0x208] ;  /* 0x0000820000047ab9 */ /* 0x000fc80000000a00 */
[----:B-1----:R-:W-:-:S05]  /*27e30*/  IMAD.X R3, RZ, RZ, R7, P1 ;  /* 0x000000ffff037224 */ /* 0x002fca00008e0607 */
[----:B------:R-:W-:Y:S01]  /*27e40*/  @!PT LDS RZ, [RZ] ;  /* 0x00000000fffff984 */ /* 0x000fe20000000800 */
[----:B------:R-:W-:Y:S01]  /*27e50*/  @!PT LDS RZ, [RZ] ;  /* 0x00000000fffff984 */ /* 0x000fe20000000800 */
[----:B------:R-:W-:Y:S01]  /*27e60*/  @!PT LDS RZ, [RZ] ;  /* 0x00000000fffff984 */ /* 0x000fe20000000800 */
[----:B------:R0:W-:Y:S04]  /*27e70*/  LDGSTS.E.BYPASS.LTC128B.128 [R36+0x17c00], desc[UR4][R2.64], !P4 ;  /* 0x17c0000002247fae */ /* 0x0001e8000e101d44 */
[----:B------:R0:W-:Y:S04]  /*27e80*/  LDGSTS.E.BYPASS.LTC128B.128 [R36+0x1bc00], desc[UR4][R2.64+0x80], !P3 ;  /* 0x1bc0008002247fae */ /* 0x0001e8000d901d44 */
[----:B------:R0:W-:Y:S04]  /*27e90*/  LDGSTS.E.BYPASS.LTC128B.128 [R36+0x1fc00], desc[UR4][R2.64+0x100], !P2 ;  /* 0x1fc0010002247fae */ /* 0x0001e8000d101d44 */
[----:B------:R0:W-:Y:S02]  /*27ea0*/  LDGSTS.E.BYPASS.LTC128B.128 [R36+0x23c00], desc[UR4][R2.64+0x180], !P0 ;  /* 0x23c0018002247fae */ /* 0x0001e4000c101d44 */
.L_x_760:
[----:B------:R-:W-:Y:S05]  /*27eb0*/  BSYNC B0 ;  /* 0x0000000000007941 */ /* 0x000fea0003800000 */
.L_x_759:
[----:B------:R-:W-:Y:S01]  /*27ec0*/  NOP ;  /* 0x0000000000007918 */ /* 0x000fe20000000000 */
[----:B------:R-:W-:-:S13]  /*27ed0*/  PLOP3.LUT P0, PT, PT, PT, PT, 0x80, 0x0 ;  /* 0x000000000000781c */ /* 0x000fda0003f0f070 */
.L_x_761:
[----:B------:R-:W-:Y:S02]  /*27ee0*/  PLOP3.LUT P1, PT, P1, P0, PT, 0xa2, 0x0 ;  /* 0x000000000000781c */ /* 0x000fe40000f21472 */
[----:B------:R-:W-:-:S08]  /*27ef0*/  @P0 R2UR P1, UR4, R16 ;  /* 0x00000000100402ca */ /* 0x000fd00000020000 */
[----:B------:R-:W-:-:S05]  /*27f00*/  @P0 PLOP3.LUT P0, PT, P1, PT, PT, 0x80, 0x0 ;  /* 0x000000000000081c */ /* 0x000fca0000f0f070 */
[----:B------:R-:W-:Y:S01]  /*27f10*/  @!P1 SYNCS.ARRIVE.TRANS64.RED.A0T1 RZ, [UR4+0x38800], RZ ;  /* 0x038800ffffff99a7 */ /* 0x000fe20008200404 */
[----:B------:R-:W-:Y:S07]  /*27f20*/  @!P1 ARRIVES.LDGSTSBAR.64.TRANSCNT [UR4+0x38800] ;  /* 0x03880000ff0099b0 */ /* 0x000fee0008000a84 */
[----:B------:R-:W-:Y:S05]  /*27f30*/  @P0 BRA.U.ANY `(.L_x_761) ;  /* 0xfffffffd00e80947 */ /* 0x000fea000393ffff */
[----:B0-----:R-:W2:Y:S04]  /*27f40*/  LDL.LU R3, [R1+0x2c] ;  /* 0x00002c0001037983 */ /* 0x001ea80000300800 */
[----:B------:R-:W3:Y:S01]  /*27f50*/  LDL.LU R2, [R1+0x1c] ;  /* 0x00001c0001027983 */ /* 0x000ee20000300800 */
[----:B--2---:R-:W-:-:S05]  /*27f60*/  VIADD R3, R3, 0x1 ;  /* 0x0000000103037836 */ /* 0x004fca0000000000 */
[----:B------:R-:W-:Y:S01]  /*27f70*/  LEA.HI R0, R3, R3, RZ, 0x1 ;  /* 0x0000000303007211 */ /* 0x000fe200078f08ff */
[----:B------:R0:W-:Y:S03]  /*27f80*/  STL [R1+0x2c], R3 ;  /* 0x00002c0301007387 */ /* 0x0001e60000100800 */
[----:B------:R-:W-:-:S05]  /*27f90*/  LOP3.LUT R0, R0, 0xfffffffe, RZ, 0xc0, !PT ;  /* 0xfffffffe00007812 */ /* 0x000fca00078ec0ff */
[----:B0-----:R-:W-:Y:S02]  /*27fa0*/  IMAD.IADD R3, R3, 0x1, -R0 ;  /* 0x0000000103037824 */ /* 0x001fe400078e0a00 */
[----:B---3--:R-:W-:-:S03]  /*27fb0*/  VIADD R0, R2, 0xfffffffe ;  /* 0xfffffffe02007836 */ /* 0x008fc60000000000 */
[----:B------:R-:W-:Y:S01]  /*27fc0*/  SHF.L.U32 R3, R3, 0x1f, RZ ;  /* 0x0000001f03037819 */ /* 0x000fe200000006ff */
[----:B------:R-:W-:Y:S01]  /*27fd0*/  NOP ;  /* 0x0000000000007918 */ /* 0x000fe20000000000 */
[----:B------:R0:W-:Y:S01]  /*27fe0*/  SYNCS.ARRIVE.TRANS64.A1T0 RZ, [R16+URZ+0x38800], RZ ;  /* 0x038800ff10ff79a7 */ /* 0x0001e2000810003f */
[----:B------:R-:W-:Y:S01]  /*27ff0*/  BSSY B0, `(.L_x_762) ;  /* 0x0000003000007945 */ /* 0x000fe20003800000 */
[----:B------:R-:W2:Y:S03]  /*28000*/  SYNCS.PHASECHK.TRANS64.TRYWAIT P0, [R16+URZ+0x38820], R3 ;  /* 0x03882003100075a7 */ /* 0x000ea6000800017f */
[----:B0-2---:R-:W-:Y:S05]  /*28010*/  @!P0 BRA `(.L_x_763) ;  /* 0x00000050009c8947 */ /* 0x005fea0003800000 */
.L_x_907:
[----:B------:R-:W-:Y:S05]  /*28020*/  BSYNC B0 ;  /* 0x0000000000007941 */ /* 0x000fea0003800000 */
.L_x_762:
[----:B------:R-:W2:Y:S01]  /*28030*/  LDL R2, [R1+0xc] ;  /* 0x00000c0001027983 */ /* 0x000ea20000100800 */
[----:B------:R-:W-:Y:S01]  /*28040*/  BSSY B0, `(.L_x_764) ;  /* 0x000011a000007945 */ /* 0x000fe20003800000 */
[----:B--2---:R-:W-:-:S13]  /*28050*/  ISETP.GE.AND P0, PT, R0, R2, PT ;  /* 0x000000020000720c */ /* 0x004fda0003f06270 */
[----:B------:R-:W-:Y:S05]  /*28060*/  @!P0 BRA `(.L_x_765) ;  /* 0x00000010005c8947 */ /* 0x000fea0003800000 */
[C---:B------:R-:W-:Y:S01]  /*28070*/  LOP3.LUT R4, R34.reuse, 0x40, RZ, 0xfc, !PT ;  /* 0x0000004022047812 */ /* 0x040fe200078efcff */
[----:B------:R-:W-:Y:S01]  /*28080*/  ULDC UR4, c[0x0][0x2f4] ;  /* 0x0000bd0000047ab9 */ /* 0x000fe20000000800 */
[C---:B------:R-:W-:Y:S01]  /*28090*/  LOP3.LUT R2, R34.reuse, 0x80, RZ, 0xfc, !PT ;  /* 0x0000008022027812 */ /* 0x040fe200078efcff */
[----:B-1----:R-:W-:Y:S01]  /*280a0*/  IMAD.MOV.U32 R7, RZ, RZ, R23 ;  /* 0x000000ffff077224 */ /* 0x002fe200078e0017 */
[----:B------:R-:W-:Y:S01]  /*280b0*/  ISETP.GE.AND P4, PT, R34, UR4, PT ;  /* 0x0000000422007c0c */ /* 0x000fe2000bf86270 */
[----:B------:R-:W-:Y:S01]  /*280c0*/  IMAD.MOV.U32 R20, RZ, RZ, R29 ;  /* 0x000000ffff147224 */ /* 0x000fe200078e001d */
[----:B------:R-:W-:Y:S01]  /*280d0*/  ISETP.GE.AND P3, PT, R4, UR4, PT ;  /* 0x0000000404007c0c */ /* 0x000fe2000bf66270 */
[----:B------:R-:W-:Y:S01]  /*280e0*/  IMAD.MOV.U32 R31, RZ, RZ, R22 ;  /* 0x000000ffff1f7224 */ /* 0x000fe200078e0016 */
[----:B------:R-:W-:Y:S02]  /*280f0*/  ISETP.GE.AND P2, PT, R2, UR4, PT ;  /* 0x0000000402007c0c */ /* 0x000fe4000bf46270 */
[----:B------:R-:W-:-:S13]  /*28100*/  ISETP.GE.AND P1, PT, R37, UR4, PT ;  /* 0x0000000425007c0c */ /* 0x000fda000bf26270 */
.L_x_778:
[----:B------:R-:W2:Y:S01]  /*28110*/  LDL R5, [R1+0x10] ;  /* 0x0000100001057983 */ /* 0x000ea20000100800 */
[----:B------:R-:W1:Y:S03]  /*28120*/  LDC R11, c[0x0][0x430] ;  /* 0x00010c00ff0b7b82 */ /* 0x000e660000000800 */
[----:B------:R-:W3:Y:S01]  /*28130*/  LDL R8, [R1+0x14] ;  /* 0x0000140001087983 */ /* 0x000ee20000100800 */
[----:B------:R-:W4:Y:S01]  /*28140*/  S2R R2, SR_TID.X ;  /* 0x0000000000027919 */ /* 0x000f220000002100 */
[----:B------:R-:W4:Y:S01]  /*28150*/  S2R R4, SR_TID.X ;  /* 0x0000000000047919 */ /* 0x000f220000002100 */
[----:B-1----:R-:W-:-:S13]  /*28160*/  ISETP.NE.AND P0, PT, R11, 0x1, PT ;  /* 0x000000010b00780c */ /* 0x002fda0003f05270 */
[----:B0-----:R-:W0:Y:S01]  /*28170*/  @P0 LDC R3, c[0x0][0x434] ;  /* 0x00010d00ff030b82 */ /* 0x001e220000000800 */
[----:B----4-:R-:W-:Y:S01]  /*28180*/  LOP3.LUT R2, R2, 0x7f, RZ, 0xc0, !PT ;  /* 0x0000007f02027812 */ /* 0x010fe200078ec0ff */
[----:B------:R-:W-:-:S03]  /*28190*/  IMAD.SHL.U32 R4, R4, 0x10, RZ ;  /* 0x0000001004047824 */ /* 0x000fc600078e00ff */
[----:B------:R-:W-:-:S04]  /*281a0*/  SHF.R.U32.HI R2, RZ, 0x3, R2 ;  /* 0x00000003ff027819 */ /* 0x000fc80000011602 */
[----:B------:R-:W-:Y:S02]  /*281b0*/  LOP3.LUT R4, R2, 0x70, R4, 0xf8, !PT ;  /* 0x0000007002047812 */ /* 0x000fe400078ef804 */
[----:B------:R-:W1:Y:S02]  /*281c0*/  @P0 LDC R2, c[0x0][0x438] ;  /* 0x00010e00ff020b82 */ /* 0x000e640000000800 */
[----:B------:R-:W-:Y:S01]  /*281d0*/  ISETP.GT.U32.AND P5, PT, R4, 0x4f, PT ;  /* 0x0000004f0400780c */ /* 0x000fe20003fa4070 */
[----:B------:R-:W-:Y:S01]  /*281e0*/  IMAD.U32 R12, RZ, RZ, UR37 ;  /* 0x00000025ff0c7e24 */ /* 0x000fe2000f8e00ff */
[----:B------:R-:W-:Y:S01]  /*281f0*/  ULDC.64 UR4, c[0x0][0x208] ;  /* 0x0000820000047ab9 */ /* 0x000fe20000000a00 */
[----:B------:R-:W-:Y:S02]  /*28200*/  VIADD R23, R7, 0x1 ;  /* 0x0000000107177836 */ /* 0x000fe40000000000 */
[----:B------:R-:W-:Y:S02]  /*28210*/  IMAD.MOV.U32 R22, RZ, RZ, R0 ;  /* 0x000000ffff167224 */ /* 0x000fe400078e0000 */
[----:B--2---:R-:W-:-:S04]  /*28220*/  IMAD R6, R0, 0x50, R5 ;  /* 0x0000005000067824 */ /* 0x004fc800078e0205 */
[----:B------:R-:W-:Y:S02]  /*28230*/  IMAD.IADD R6, R4, 0x1, R6 ;  /* 0x0000000104067824 */ /* 0x000fe400078e0206 */
[----:B------:R-:W2:Y:S02]  /*28240*/  @!P5 LDC.64 R4, c[0x0][0x428] ;  /* 0x00010a00ff04db82 */ /* 0x000ea40000000a00 */
[----:B0-----:R-:W-:-:S04]  /*28250*/  @P0 IMAD.HI.U32 R3, R6, R3, RZ ;  /* 0x0000000306030227 */ /* 0x001fc800078e00ff */
[----:B------:R-:W-:Y:S01]  /*28260*/  IMAD.MOV.U32 R10, RZ, RZ, R6 ;  /* 0x000000ffff0a7224 */ /* 0x000fe200078e0006 */
[----:B-1----:R-:W-:-:S04]  /*28270*/  @P0 SHF.R.U32.HI R10, RZ, R2, R3 ;  /* 0x00000002ff0a0219 */ /* 0x002fc80000011603 */
[--C-:B------:R-:W-:Y:S01]  /*28280*/  @!P5 SHF.R.S32.HI R3, RZ, 0x1f, R10.reuse ;  /* 0x0000001fff03d819 */ /* 0x100fe2000001140a */
[----:B------:R-:W-:-:S04]  /*28290*/  @!P5 IMAD.MOV.U32 R2, RZ, RZ, R10 ;  /* 0x000000ffff02d224 */ /* 0x000fc800078e000a */
[----:B--2---:R-:W-:-:S04]  /*282a0*/  @!P5 IMAD.WIDE.U32 R2, R32, R4, R2 ;  /* 0x000000042002d225 */ /* 0x004fc800078e0002 */
[----:B---3--:R-:W-:Y:S02]  /*282b0*/  @!P5 IMAD R4, R8, R4, RZ ;  /* 0x000000040804d224 */ /* 0x008fe400078e02ff */
[----:B------:R-:W0:Y:S02]  /*282c0*/  @!P5 LDC.64 R8, c[0x0][0x418] ;  /* 0x00010600ff08db82 */ /* 0x000e240000000a00 */
[----:B------:R-:W-:-:S04]  /*282d0*/  @!P5 IMAD R5, R32, R5, R4 ;  /* 0x000000052005d224 */ /* 0x000fc800078e0204 */
[----:B------:R-:W-:Y:S02]  /*282e0*/  @!P5 IMAD.IADD R3, R5, 0x1, R3 ;  /* 0x000000010503d824 */ /* 0x000fe400078e0203 */
[----:B------:R-:W-:Y:S01]  /*282f0*/  IMAD.MOV.U32 R4, RZ, RZ, RZ ;  /* 0x000000ffff047224 */ /* 0x000fe200078e00ff */
[----:B0-----:R-:W-:-:S04]  /*28300*/  @!P5 LEA R8, P0, R2, R8, 0x2 ;  /* 0x000000080208d211 */ /* 0x001fc800078010ff */
[----:B------:R-:W-:-:S05]  /*28310*/  @!P5 LEA.HI.X R9, R2, R9, R3, 0x2, P0 ;  /* 0x000000090209d211 */ /* 0x000fca00000f1403 */
[----:B------:R0:W5:Y:S01]  /*28320*/  @!P5 LDG.E R4, desc[UR4][R8.64] ;  /* 0x000000040804d981 */ /* 0x000162000c1e1900 */
[----:B------:R-:W-:Y:S02]  /*28330*/  ISETP.NE.AND P5, PT, R12, 0x3, PT ;  /* 0x000000030c00780c */ /* 0x000fe40003fa5270 */
[----:B------:R-:W-:Y:S01]  /*28340*/  ISETP.NE.AND P0, PT, R23, 0x2, PT ;  /* 0x000000021700780c */ /* 0x000fe20003f05270 */
[----:B------:R-:W-:Y:S01]  /*28350*/  IMAD.MOV R5, RZ, RZ, -R10 ;  /* 0x000000ffff057224 */ /* 0x000fe200078e0a0a */
[----:B------:R-:W-:Y:S05]  /*28360*/  YIELD ;  /* 0x0000000000007946 */ /* 0x000fea0003800000 */
[----:B------:R-:W-:Y:S01]  /*28370*/  SEL R29, RZ, 0x1, P0 ;  /* 0x00000001ff1d7807 */ /* 0x000fe20000000000 */
[----:B------:R-:W-:Y:S01]  /*28380*/  IMAD R5, R11, R5, R6 ;  /* 0x000000050b057224 */ /* 0x000fe200078e0206 */
[----:B------:R-:W-:-:S02]  /*28390*/  SEL R23, R23, RZ, P0 ;  /* 0x000000ff17177207 */ /* 0x000fc40000000000 */
[----:B------:R-:W-:Y:S01]  /*283a0*/  LOP3.LUT R29, R20, R29, RZ, 0x3c, !PT ;  /* 0x0000001d141d7212 */ /* 0x000fe200078e3cff */
[----:B0-----:R-:W-:Y:S06]  /*283b0*/  @!P5 BRA `(.L_x_766) ;  /* 0x000000000004d947 */ /* 0x001fec0003800000 */
[----:B------:R-:W-:Y:S01]  /*283c0*/  BPT.TRAP 0x1 ;  /* 0x000000040000795c */ /* 0x000fe20000300000 */
.L_x_766:
[----:B------:R-:W-:Y:S01]  /*283d0*/  LEA R6, R23, R16, 0x3 ;  /* 0x0000001017067211 */ /* 0x000fe200078e18ff */
[----:B------:R-:W-:Y:S01]  /*283e0*/  BSSY B1, `(.L_x_767) ;  /* 0x0000004000017945 */ /* 0x000fe20003800000 */
[----:B------:R-:W-:-:S04]  /*283f0*/  SHF.L.U32 R3, R29, 0x1f, RZ ;  /* 0x0000001f1d037819 */ /* 0x000fc800000006ff */
[----:B------:R-:W0:Y:S02]  /*28400*/  SYNCS.PHASECHK.TRANS64.TRYWAIT P0, [R6+URZ+0x38840], R3 ;  /* 0x03884003060075a7 */ /* 0x000e24000800017f */
[----:B0-----:R-:W-:Y:S05]  /*28410*/  @!P0 BRA `(.L_x_768) ;  /* 0x0000004c00b08947 */ /* 0x001fea0003800000 */
.L_x_908:
[----:B------:R-:W-:Y:S05]  /*28420*/  BSYNC B1 ;  /* 0x0000000000017941 */ /* 0x000fea0003800000 */
.L_x_767:
        /* <DEDUP_REMOVED lines=24> */
[----:B------:R-:W-:Y:S01]  /*285b0*/  IMAD.SHL.U32 R0, R34, 0x2, RZ ;  /* 0x0000000222007824 */ /* 0x000fe200078e00ff */
[----:B------:R-:W-:Y:S01]  /*285c0*/  ULDC.64 UR4, c[0x0][0x208] ;  /* 0x0000820000047ab9 */ /* 0x000fe20000000a00 */
        /* <DEDUP_REMOVED lines=42> */
.L_x_920:
[----:B------:R-:W-:Y:S01]  /*28870*/  LOP3.LUT R18, R18, 0xffffff7f, RZ, 0xc0, !PT ;  /* 0xffffff7f12127812 */ /* 0x000fe200078ec0ff */
[----:B------:R-:W-:Y:S01]  /*28880*/  ULDC.64 UR4, c[0x0][0x208] ;  /* 0x0000820000047ab9 */ /* 0x000fe20000000a00 */
        /* <DEDUP_REMOVED lines=16> */
.L_x_770:
[----:B------:R-:W-:Y:S02]  /*28990*/  PLOP3.LUT P5, PT, P5, P0, PT, 0xa2, 0x0 ;  /* 0x000000000000781c */ /* 0x000fe40002fa1472 */
[----:B------:R-:W-:-:S08]  /*289a0*/  @P0 R2UR P5, UR4, R6 ;  /* 0x00000000060402ca */ /* 0x000fd000000a0000 */
[----:B------:R-:W-:-:S05]  /*289b0*/  @P0 PLOP3.LUT P0, PT, P5, PT, PT, 0x80, 0x0 ;  /* 0x000000000000081c */ /* 0x000fca0002f0f070 */
[----:B------:R-:W-:Y:S01]  /*289c0*/  @!P5 SYNCS.ARRIVE.TRANS64.RED.A0T1 RZ, [UR4+0x38830], RZ ;  /* 0x038830ffffffd9a7 */ /* 0x000fe20008200404 */
[----:B------:R-:W-:Y:S07]  /*289d0*/  @!P5 ARRIVES.LDGSTSBAR.64.TRANSCNT [UR4+0x38830] ;  /* 0x03883000ff00d9b0 */ /* 0x000fee0008000a84 */
[----:B------:R-:W-:Y:S05]  /*289e0*/  @P0 BRA.U.ANY `(.L_x_770) ;  /* 0xfffffffd00e80947 */ /* 0x000fea000393ffff */
[----:B------:R-:W-:Y:S01]  /*289f0*/  NOP ;  /* 0x0000000000007918 */ /* 0x000fe20000000000 */
[----:B-1----:R-:W-:-:S05]  /*28a00*/  IMAD.U32 R2, RZ, RZ, UR37 ;  /* 0x00000025ff027e24 */ /* 0x002fca000f8e00ff */
[----:B------:R-:W-:-:S13]  /*28a10*/  ISETP.NE.AND P6, PT, R2, 0x3, PT ;  /* 0x000000030200780c */ /* 0x000fda0003fc5270 */
[----:B------:R-:W-:Y:S05]  /*28a20*/  @!P6 BRA `(.L_x_771) ;  /* 0x000000000004e947 */ /* 0x000fea0003800000 */
[----:B------:R-:W-:Y:S01]  /*28a30*/  BPT.TRAP 0x1 ;  /* 0x000000040000795c */ /* 0x000fe20000300000 */
.L_x_771:
[----:B------:R1:W-:Y:S01]  /*28a40*/  SYNCS.ARRIVE.TRANS64.A1T0 RZ, [R6+URZ+0x38830], RZ ;  /* 0x038830ff06ff79a7 */ /* 0x0003e2000810003f */
[----:B------:R-:W-:Y:S05]  /*28a50*/  @!P6 BRA `(.L_x_772) ;  /* 0x000000000004e947 */ /* 0x000fea0003800000 */
[----:B------:R-:W-:Y:S01]  /*28a60*/  BPT.TRAP 0x1 ;  /* 0x000000040000795c */ /* 0x000fe20000300000 */
.L_x_772:
[----:B------:R-:W-:Y:S01]  /*28a70*/  SHF.L.U32 R2, R20, 0x1f, RZ ;  /* 0x0000001f14027819 */ /* 0x000fe200000006ff */
[----:B-1----:R-:W-:Y:S01]  /*28a80*/  IMAD R6, R7, 0x8, R16 ;  /* 0x0000000807067824 */ /* 0x002fe200078e0210 */
[----:B------:R-:W-:Y:S03]  /*28a90*/  BSSY B1, `(.L_x_773) ;  /* 0x0000003000017945 */ /* 0x000fe60003800000 */
[----:B------:R-:W1:Y:S02]  /*28aa0*/  SYNCS.PHASECHK.TRANS64.TRYWAIT P0, [R6+URZ+0x38860], R2 ;  /* 0x03886002060075a7 */ /* 0x000e64000800017f */
[----:B-1----:R-:W-:Y:S05]  /*28ab0*/  @!P0 BRA `(.L_x_774) ;  /* 0x0000004c00f08947 */ /* 0x002fea0003800000 */
.L_x_921:
[----:B------:R-:W-:Y:S05]  /*28ac0*/  BSYNC B1 ;  /* 0x0000000000017941 */ /* 0x000fea0003800000 */
.L_x_773:
[----:B0-----:R-:W2:Y:S01]  /*28ad0*/  LDL R8, [R1+0x8] ;  /* 0x0000080001087983 */ /* 0x001ea20000100800 */
        /* <DEDUP_REMOVED lines=9> */
[----:B------:R-:W-:Y:S01]  /*28b70*/  IMAD R7, R7, 0x2, R16 ;  /* 0x0000000207077824 */ /* 0x000fe200078e0210 */
[----:B------:R-:W-:Y:S02]  /*28b80*/  ULDC.64 UR4, c[0x0][0x208] ;  /* 0x0000820000047ab9 */ /* 0x000fe40000000a00 */
[----:B------:R-:W1:Y:S01]  /*28b90*/  SHFL.IDX PT, R3, R19, RZ, 0x181f ;  /* 0x00181fff13037589 */ /* 0x000e6200000e0000 */
[----:B0-----:R-:W-:-:S05]  /*28ba0*/  IADD3 R2, P0, R2, R0, RZ ;  /* 0x0000000002027210 */ /* 0x001fca0007f1e0ff */
[----:B-1----:R-:W-:Y:S01]  /*28bb0*/  IMAD.X R3, RZ, RZ, R3, P0 ;  /* 0x000000ffff037224 */ /* 0x002fe200000e0603 */
[----:B------:R-:W-:-:S13]  /*28bc0*/  ISETP.LT.OR P0, PT, R8, 0x1, P4 ;  /* 0x000000010800780c */ /* 0x000fda0002701670 */
[----:B------:R-:W-:Y:S01]  /*28bd0*/  @!PT LDS RZ, [RZ] ;  /* 0x00000000fffff984 */ /* 0x000fe20000000800 */
        /* <DEDUP_REMOVED lines=44> */
[----:B0-2---:R0:W1:Y:S02]  /*28ea0*/  SHFL.IDX PT, R2, R17, 0x4, 0x181f ;  /* 0x00981f0011027f89 */ /* 0x00506400000e0000 */
.L_x_933:
[----:B-1----:R-:W-:Y:S01]  /*28eb0*/  IADD3 R2, P0, R2, R0, RZ ;  /* 0x0000000002027210 */ /* 0x002fe20007f1e0ff */
[----:B------:R-:W-:Y:S01]  /*28ec0*/  ULDC.64 UR4, c[0x0][0x208] ;  /* 0x0000820000047ab9 */ /* 0x000fe20000000a00 */
[----:B------:R-:W-:-:S03]  /*28ed0*/  ULDC.64 UR6, c[0x0][0x318] ;  /* 0x0000c60000067ab9 */ /* 0x000fc60000000a00 */
        /* <DEDUP_REMOVED lines=12> */
[----:B------:R-:W-:Y:S02]  /*28fa0*/  ULDC.64 UR4, c[0x0][0x328] ;  /* 0x0000ca0000047ab9 */ /* 0x000fe40000000a00 */
[----:B------:R-:W-:-:S04]  /*28fb0*/  IMAD R0, R21, UR4, RZ ;  /* 0x0000000415007c24 */ /* 0x000fc8000f8e02ff */
[C---:B------:R-:W-:Y:S01]  /*28fc0*/  IMAD R9, R5.reuse, UR5, R0 ;  /* 0x0000000505097c24 */ /* 0x040fe2000f8e0200 */
[----:B------:R-:W-:Y:S01]  /*28fd0*/  NOP ;  /* 0x0000000000007918 */ /* 0x000fe20000000000 */
[----:B-1----:R-:W-:Y:S01]  /*28fe0*/  IMAD.WIDE.U32 R2, R5, UR4, RZ ;  /* 0x0000000405027c25 */ /* 0x002fe2000f8e00ff */
        /* <DEDUP_REMOVED lines=9> */
[----:B0-----:R-:W-:-:S04]  /*29080*/  LEA R17, P0, R2, UR6, 0x1 ;  /* 0x0000000602117c11 */ /* 0x001fc8000f8008ff */
[----:B------:R-:W-:Y:S02]  /*29090*/  LEA.HI.X R19, R2, UR7, R3, 0x1, P0 ;  /* 0x0000000702137c11 */ /* 0x000fe400080f0c03 */
[----:B------:R-:W-:-:S13]  /*290a0*/  PLOP3.LUT P0, PT, PT, PT, PT, 0x80, 0x0 ;  /* 0x000000000000781c */ /* 0x000fda0003f0f070 */
.L_x_776:
        /* <DEDUP_REMOVED lines=11> */
.L_x_777:
        /* <DEDUP_REMOVED lines=8> */
.L_x_765:
[----:B------:R-:W-:Y:S05]  /*291e0*/  BSYNC B0 ;  /* 0x0000000000007941 */ /* 0x000fea0003800000 */
.L_x_764:
[----:B------:R-:W2:Y:S01]  /*291f0*/  S2R R2, SR_TID.X ;  /* 0x0000000000027919 */ /* 0x000ea20000002100 */
[----:B------:R-:W-:Y:S01]  /*29200*/  BSSY B0, `(.L_x_779) ;  /* 0x0000011000007945 */ /* 0x000fe20003800000 */
[----:B--2---:R-:W-:-:S04]  /*29210*/  LOP3.LUT R2, R2, 0x7f, RZ, 0xc0, !PT ;  /* 0x0000007f02027812 */ /* 0x004fc800078ec0ff */
[----:B------:R-:W-:-:S13]  /*29220*/  ISETP.NE.AND P0, PT, R2, RZ, PT ;  /* 0x000000ff0200720c */ /* 0x000fda0003f05270 */
[----:B------:R-:W-:Y:S05]  /*29230*/  @P0 BRA `(.L_x_780) ;  /* 0x0000000000340947 */ /* 0x000fea0003800000 */
[----:B------:R-:W2:Y:S01]  /*29240*/  S2R R5, SR_LANEID ;  /* 0x0000000000057919 */ /* 0x000ea20000000000 */
[----:B------:R-:W-:Y:S01]  /*29250*/  VOTEU.ANY UR4, UPT, PT ;  /* 0x0000000000047886 */ /* 0x000fe200038e0100 */
[----:B0-----:R-:W0:Y:S01]  /*29260*/  LDC.64 R2, c[0x0][0xc60] ;  /* 0x00031800ff027b82 */ /* 0x001e220000000a00 */
[----:B------:R-:W2:Y:S01]  /*29270*/  FLO.U32 R0, UR4 ;  /* 0x0000000400007d00 */ /* 0x000ea200080e0000 */
[----:B------:R-:W-:Y:S01]  /*29280*/  ULDC.64 UR6, c[0x0][0x208] ;  /* 0x0000820000067ab9 */ /* 0x000fe20000000a00 */
[----:B--2---:R-:W-:-:S06]  /*29290*/  ISETP.EQ.U32.AND P0, PT, R0, R5, PT ;  /* 0x000000050000720c */ /* 0x004fcc0003f02070 */
[----:B------:R-:W0:Y:S07]  /*292a0*/  POPC R5, UR4 ;  /* 0x0000000400057d09 */ /* 0x000e2e0008000000 */
[----:B0-----:R-:W2:Y:S01]  /*292b0*/  @P0 ATOMG.E.ADD.STRONG.GPU PT, R3, desc[UR6][R2.64], R5 ;  /* 0x00000005020309a8 */ /* 0x001ea200081ee1c6 */
[----:B------:R-:W0:Y:S02]  /*292c0*/  S2R R4, SR_LTMASK ;  /* 0x0000000000047919 */ /* 0x000e240000003900 */
[----:B0-----:R-:W-:-:S04]  /*292d0*/  LOP3.LUT R4, R4, UR4, RZ, 0xc0, !PT ;  /* 0x0000000404047c12 */ /* 0x001fc8000f8ec0ff */
[----:B-1----:R-:W0:Y:S01]  /*292e0*/  POPC R7, R4 ;  /* 0x0000000400077309 */ /* 0x002e220000000000 */
[----:B--2---:R-:W0:Y:S02]  /*292f0*/  SHFL.IDX PT, R0, R3, R0, 0x1f ;  /* 0x00001f0003007589 */ /* 0x004e2400000e0000 */
[----:B0-----:R-:W-:-:S07]  /*29300*/  IADD3 R24, R0, UR36, R7 ;  /* 0x0000002400187c10 */ /* 0x001fce000fffe007 */
.L_x_780:
[----:B------:R-:W-:Y:S05]  /*29310*/  BSYNC B0 ;  /* 0x0000000000007941 */ /* 0x000fea0003800000 */
.L_x_779:
[----:B------:R-:W-:-:S05]  /*29320*/  IMAD.U32 R0, RZ, RZ, UR37 ;  /* 0x00000025ff007e24 */ /* 0x000fca000f8e00ff */
[----:B------:R-:W-:-:S13]  /*29330*/  ISETP.NE.AND P0, PT, R0, 0x3, PT ;  /* 0x000000030000780c */ /* 0x000fda0003f05270 */
[----:B------:R-:W-:Y:S05]  /*29340*/  @!P0 BRA `(.L_x_781) ;  /* 0x0000000000048947 */ /* 0x000fea0003800000 */
[----:B------:R-:W-:Y:S01]  /*29350*/  BPT.TRAP 0x1 ;  /* 0x000000040000795c */ /* 0x000fe20000300000 */
.L_x_781:
[----:B------:R-:W2:Y:S01]  /*29360*/  LDL.LU R0, [R1+0x8] ;  /* 0x0000080001007983 */ /* 0x000ea20000300800 */
[----:B------:R-:W-:Y:S01]  /*29370*/  IMAD R4, R23, 0x8, R16 ;  /* 0x0000000817047824 */ /* 0x000fe200078e0210 */
[----:B0-----:R-:W-:Y:S01]  /*29380*/  SHF.L.U32 R3, R29, 0x1f, RZ ;  /* 0x0000001f1d037819 */ /* 0x001fe200000006ff */
[----:B------:R-:W-:Y:S03]  /*29390*/  BSSY B0, `(.L_x_782) ;  /* 0x0000004000007945 */ /* 0x000fe60003800000 */
[----:B------:R-:W0:Y:S01]  /*293a0*/  SYNCS.PHASECHK.TRANS64.TRYWAIT P0, [R4+URZ+0x38860], R3 ;  /* 0x03886003040075a7 */ /* 0x000e22000800017f */
[----:B--2---:R-:W-:Y:S01]  /*293b0*/  IMAD R5, R22, -0x50, R0 ;  /* 0xffffffb016057824 */ /* 0x004fe200078e0200 */
[----:B0-----:R-:W-:Y:S06]  /*293c0*/  @!P0 BRA `(.L_x_783) ;  /* 0x0000004c00a08947 */ /* 0x001fec0003800000 */
.L_x_934:
[----:B------:R-:W-:Y:S05]  /*293d0*/  BSYNC B0 ;  /* 0x0000000000007941 */ /* 0x000fea0003800000 */
.L_x_782:
[----:B------:R-:W2:Y:S01]  /*293e0*/  S2R R0, SR_TID.X ;  /* 0x0000000000007919 */ /* 0x000ea20000002100 */
[----:B------:R-:W-:Y:S01]  /*293f0*/  UMOV UR4, 0xffffffff ;  /* 0xffffffff00047882 */ /* 0x000fe20000000000 */
[----:B-1----:R-:W-:Y:S01]  /*29400*/  IMAD R7, R23, 0x5000, R33 ;  /* 0x0000500017077824 */ /* 0x002fe200078e0221 */
[----:B--2---:R-:W-:-:S04]  /*29410*/  LOP3.LUT R0, R0, 0x7f, RZ, 0xc0, !PT ;  /* 0x0000007f00007812 */ /* 0x004fc800078ec0ff */
[----:B------:R-:W-:-:S05]  /*29420*/  SHF.R.U32.HI R0, RZ, 0x3, R0 ;  /* 0x00000003ff007819 */ /* 0x000fca0000011600 */
[----:B------:R-:W-:Y:S01]  /*29430*/  IMAD.IADD R5, R5, 0x1, -R0 ;  /* 0x0000000105057824 */ /* 0x000fe200078e0a00 */
[----:B------:R-:W-:Y:S06]  /*29440*/  BRA.DIV UR4, `(.L_x_784) ;  /* 0x0000004e04947947 */ /* 0x000fec000b800000 */
[----:B------:R-:W1:Y:S01]  /*29450*/  SHFL.IDX PT, R14, R17, RZ, 0x181f ;  /* 0x00181fff110e7589 */ /* 0x000e6200000e0000 */
[----:B------:R-:W-:Y:S01]  /*29460*/  ULDC UR4, c[0x0][0x2f4] ;  /* 0x0000bd0000047ab9 */ /* 0x000fe20000000800 */
[C---:B------:R-:W-:Y:S01]  /*29470*/  IMAD.SHL.U32 R8, R34.reuse, 0x2, RZ ;  /* 0x0000000222087824 */ /* 0x040fe200078e00ff */
[C---:B------:R-:W-:Y:S01]  /*29480*/  ISETP.GE.AND P3, PT, R34.reuse, UR4, PT ;  /* 0x0000000422007c0c */ /* 0x040fe2000bf66270 */
[----:B0-----:R-:W0:Y:S01]  /*29490*/  SHFL.IDX PT, R3, R19, RZ, 0x181f ;  /* 0x00181fff13037589 */ /* 0x001e2200000e0000 */
[----:B------:R-:W-:Y:S01]  /*294a0*/  LOP3.LUT R2, R34, 0x40, RZ, 0xfc, !PT ;  /* 0x0000004022027812 */ /* 0x000fe200078efcff */
[----:B------:R-:W-:Y:S01]  /*294b0*/  IMAD R0, R7, 0x2, R16 ;  /* 0x0000000207007824 */ /* 0x000fe200078e0210 */
[----:B------:R-:W-:Y:S01]  /*294c0*/  ISETP.LT.OR P4, PT, R5, 0x1, P3 ;  /* 0x000000010500780c */ /* 0x000fe20001f81670 */
[----:B------:R-:W-:Y:S01]  /*294d0*/  ULDC.64 UR6, c[0x0][0x208] ;  /* 0x0000820000067ab9 */ /* 0x000fe20000000a00 */
[----:B------:R-:W-:Y:S02]  /*294e0*/  ISETP.GE.AND P2, PT, R2, UR4, PT ;  /* 0x0000000402007c0c */ /* 0x000fe4000bf46270 */
[----:B------:R-:W-:-:S04]  /*294f0*/  LOP3.LUT R2, R34, 0x80, RZ, 0xfc, !PT ;  /* 0x0000008022027812 */ /* 0x000fc800078efcff */
[----:B------:R-:W-:Y:S02]  /*29500*/  ISETP.GE.AND P1, PT, R2, UR4, PT ;  /* 0x0000000402007c0c */ /* 0x000fe4000bf26270 */
[----:B-1----:R-:W-:Y:S02]  /*29510*/  IADD3 R6, P0, R14, R8, RZ ;  /* 0x000000080e067210 */ /* 0x002fe40007f1e0ff */
[----:B------:R-:W1:Y:S03]  /*29520*/  SHFL.IDX PT, R14, R17, 0x1, 0x181f ;  /* 0x00381f00110e7f89 */ /* 0x000e6600000e0000 */
[----:B0-----:R-:W-:Y:S01]  /*29530*/  IMAD.X R7, RZ, RZ, R3, P0 ;  /* 0x000000ffff077224 */ /* 0x001fe200000e0603 */
[C---:B------:R-:W-:Y:S01]  /*29540*/  ISETP.LT.OR P0, PT, R5.reuse, 0x1, P2 ;  /* 0x000000010500780c */ /* 0x040fe20001701670 */
[----:B------:R-:W0:Y:S04]  /*29550*/  SHFL.IDX PT, R3, R19, 0x1, 0x181f ;  /* 0x00381f0013037f89 */ /* 0x000e2800000e0000 */
[----:B------:R-:W-:Y:S01]  /*29560*/  LDGSTS.E.BYPASS.LTC128B.128 [R0+0x400], desc[UR6][R6.64], !P4 ;  /* 0x0040000006007fae */ /* 0x000fe2000e101d46 */
[----:B------:R-:W-:-:S07]  /*29570*/  ISETP.LT.OR P4, PT, R5, 0x1, P1 ;  /* 0x000000010500780c */ /* 0x000fce0000f81670 */
[----:B------:R-:W-:Y:S01]  /*29580*/  LDGSTS.E.BYPASS.LTC128B.128 [R0+0x2c00], desc[UR6][R6.64+0x80], !P0 ;  /* 0x02c0008006007fae */ /* 0x000fe2000c101d46 */
[----:B------:R-:W-:-:S05]  /*29590*/  ISETP.GE.AND P0, PT, R37, UR4, PT ;  /* 0x0000000425007c0c */ /* 0x000fca000bf06270 */
[----:B------:R-:W-:Y:S01]  /*295a0*/  LDGSTS.E.BYPASS.LTC128B.128 [R0+0x5400], desc[UR6][R6.64+0x100], !P4 ;  /* 0x0540010006007fae */ /* 0x000fe2000e101d46 */
[----:B------:R-:W-:-:S13]  /*295b0*/  ISETP.LT.OR P4, PT, R5, 0x1, P0 ;  /* 0x000000010500780c */ /* 0x000fda0000781670 */
[----:B------:R2:W-:Y:S01]  /*295c0*/  LDGSTS.E.BYPASS.LTC128B.128 [R0+0x7c00], desc[UR6][R6.64+0x180], !P4 ;  /* 0x07c0018006007fae */ /* 0x0005e2000e101d46 */
[----:B-1----:R-:W-:-:S03]  /*295d0*/  IADD3 R2, P4, R14, R8, RZ ;  /* 0x000000080e027210 */ /* 0x002fc60007f9e0ff */
[----:B------:R-:W1:Y:S02]  /*295e0*/  SHFL.IDX PT, R14, R17, 0x2, 0x181f ;  /* 0x00581f00110e7f89 */ /* 0x000e6400000e0000 */
[----:B0-----:R-:W-:Y:S01]  /*295f0*/  IMAD.X R3, RZ, RZ, R3, P4 ;  /* 0x000000ffff037224 */ /* 0x001fe200020e0603 */
[----:B------:R-:W-:Y:S01]  /*29600*/  ISETP.LT.OR P4, PT, R5, 0x11, P3 ;  /* 0x000000110500780c */ /* 0x000fe20001f81670 */
[----:B--2---:R-:W0:-:S12]  /*29610*/  SHFL.IDX PT, R7, R19, 0x2, 0x181f ;  /* 0x00581f0013077f89 */ /* 0x004e1800000e0000 */
[----:B------:R-:W-:Y:S01]  /*29620*/  LDGSTS.E.BYPASS.LTC128B.128 [R0+0xc00], desc[UR6][R2.64], !P4 ;  /* 0x00c0000002007fae */ /* 0x000fe2000e101d46 */
[----:B------:R-:W-:-:S13]  /*29630*/  ISETP.LT.OR P4, PT, R5, 0x11, P2 ;  /* 0x000000110500780c */ /* 0x000fda0001781670 */
[----:B------:R-:W-:Y:S01]  /*29640*/  LDGSTS.E.BYPASS.LTC128B.128 [R0+0x3400], desc[UR6][R2.64+0x80], !P4 ;  /* 0x0340008002007fae */ /* 0x000fe2000e101d46 */
[----:B------:R-:W-:-:S13]  /*29650*/  ISETP.LT.OR P4, PT, R5, 0x11, P1 ;  /* 0x000000110500780c */ /* 0x000fda0000f81670 */
[----:B------:R-:W-:Y:S01]  /*29660*/  LDGSTS.E.BYPASS.LTC128B.128 [R0+0x5c00], desc[UR6][R2.64+0x100], !P4 ;  /* 0x05c0010002007fae */ /* 0x000fe2000e101d46 */
[----:B------:R-:W-:-:S13]  /*29670*/  ISETP.LT.OR P4, PT, R5, 0x11, P0 ;  /* 0x000000110500780c */ /* 0x000fda0000781670 */
[----:B------:R2:W-:Y:S01]  /*29680*/  LDGSTS.E.BYPASS.LTC128B.128 [R0+0x8400], desc[UR6][R2.64+0x180], !P4 ;  /* 0x0840018002007fae */ /* 0x0005e2000e101d46 */
[----:B-1----:R-:W-:-:S03]  /*29690*/  IADD3 R6, P4, R14, R8, RZ ;  /* 0x000000080e067210 */ /* 0x002fc60007f9e0ff */
[----:B------:R-:W1:Y:S02]  /*296a0*/  SHFL.IDX PT, R14, R17, 0x3, 0x181f ;  /* 0x00781f00110e7f89 */ /* 0x000e6400000e0000 */
[----:B0-----:R-:W-:Y:S01]  /*296b0*/  IMAD.X R7, RZ, RZ, R7, P4 ;  /* 0x000000ffff077224 */ /* 0x001fe200020e0607 */
[C---:B------:R-:W-:Y:S01]  /*296c0*/  ISETP.LT.OR P4, PT, R5.reuse, 0x21, P3 ;  /* 0x000000210500780c */ /* 0x040fe20001f81670 */
[----:B--2---:R-:W0:Y:S04]  /*296d0*/  SHFL.IDX PT, R3, R19, 0x3, 0x181f ;  /* 0x00781f0013037f89 */ /* 0x004e2800000e0000 */
[----:B------:R-:W2:Y:S08]  /*296e0*/  SHFL.IDX PT, R19, R19, 0x4, 0x181f ;  /* 0x00981f0013137f89 */ /* 0x000eb000000e0000 */
[----:B------:R3:W-:Y:S01]  /*296f0*/  LDGSTS.E.BYPASS.LTC128B.128 [R0+0x1400], desc[UR6][R6.64], !P4 ;  /* 0x0140000006007fae */ /* 0x0007e2000e101d46 */
[----:B------:R-:W-:-:S13]  /*29700*/  ISETP.LT.OR P4, PT, R5, 0x21, P2 ;  /* 0x000000210500780c */ /* 0x000fda0001781670 */
[----:B------:R3:W-:Y:S01]  /*29710*/  LDGSTS.E.BYPASS.LTC128B.128 [R0+0x3c00], desc[UR6][R6.64+0x80], !P4 ;  /* 0x03c0008006007fae */ /* 0x0007e2000e101d46 */
[----:B------:R-:W-:-:S13]  /*29720*/  ISETP.LT.OR P4, PT, R5, 0x21, P1 ;  /* 0x000000210500780c */ /* 0x000fda0000f81670 */
[----:B------:R3:W-:Y:S01]  /*29730*/  LDGSTS.E.BYPASS.LTC128B.128 [R0+0x6400], desc[UR6][R6.64+0x100], !P4 ;  /* 0x0640010006007fae */ /* 0x0007e2000e101d46 */
[----:B------:R-:W-:-:S13]  /*29740*/  ISETP.LT.OR P4, PT, R5, 0x21, P0 ;  /* 0x000000210500780c */ /* 0x000fda0000781670 */
[----:B------:R3:W-:Y:S01]  /*29750*/  LDGSTS.E.BYPASS.LTC128B.128 [R0+0x8c00], desc[UR6][R6.64+0x180], !P4 ;  /* 0x08c0018006007fae */ /* 0x0007e2000e101d46 */
[----:B-1----:R-:W-:-:S03]  /*29760*/  IADD3 R2, P4, R14, R8, RZ ;  /* 0x000000080e027210 */ /* 0x002fc60007f9e0ff */
[----:B------:R3:W1:Y:S02]  /*29770*/  SHFL.IDX PT, R14, R17, 0x4, 0x181f ;  /* 0x00981f00110e7f89 */ /* 0x00066400000e0000 */
[----:B0-----:R-:W-:Y:S01]  /*29780*/  IMAD.X R3, RZ, RZ, R3, P4 ;  /* 0x000000ffff037224 */ /* 0x001fe200020e0603 */
[----:B------:R-:W-:-:S13]  /*29790*/  ISETP.LT.OR P4, PT, R5, 0x31, P3 ;  /* 0x000000310500780c */ /* 0x000fda0001f81670 */
[----:B------:R3:W-:Y:S01]  /*297a0*/  LDGSTS.E.BYPASS.LTC128B.128 [R0+0x1c00], desc[UR6][R2.64], !P4 ;  /* 0x01c0000002007fae */ /* 0x0007e2000e101d46 */
[----:B------:R-:W-:-:S13]  /*297b0*/  ISETP.LT.OR P4, PT, R5, 0x31, P2 ;  /* 0x000000310500780c */ /* 0x000fda0001781670 */
[----:B------:R3:W-:Y:S01]  /*297c0*/  LDGSTS.E.BYPASS.LTC128B.128 [R0+0x4400], desc[UR6][R2.64+0x80], !P4 ;  /* 0x0440008002007fae */ /* 0x0007e2000e101d46 */
[----:B------:R-:W-:-:S13]  /*297d0*/  ISETP.LT.OR P4, PT, R5, 0x31, P1 ;  /* 0x000000310500780c */ /* 0x000fda0000f81670 */
[----:B------:R3:W-:Y:S01]  /*297e0*/  LDGSTS.E.BYPASS.LTC128B.128 [R0+0x6c00], desc[UR6][R2.64+0x100], !P4 ;  /* 0x06c0010002007fae */ /* 0x0007e2000e101d46 */
[----:B------:R-:W-:-:S13]  /*297f0*/  ISETP.LT.OR P4, PT, R5, 0x31, P0 ;  /* 0x000000310500780c */ /* 0x000fda0000781670 */
[----:B-12---:R3:W-:Y:S02]  /*29800*/  LDGSTS.E.BYPASS.LTC128B.128 [R0+0x9400], desc[UR6][R2.64+0x180], !P4 ;  /* 0x0940018002007fae */ /* 0x0067e4000e101d46 */
.L_x_946:
[C---:B------:R-:W-:Y:S01]  /*29810*/  ISETP.LT.OR P3, PT, R5.reuse, 0x41, P3 ;  /* 0x000000410500780c */ /* 0x040fe20001f61670 */
[----:B------:R-:W-:Y:S01]  /*29820*/  ULDC.64 UR4, c[0x0][0x208] ;  /* 0x0000820000047ab9 */ /* 0x000fe20000000a00 */
[C---:B------:R-:W-:Y:S02]  /*29830*/  ISETP.LT.OR P2, PT, R5.reuse, 0x41, P2 ;  /* 0x000000410500780c */ /* 0x040fe40001741670 */
[C---:B------:R-:W-:Y:S02]  /*29840*/  ISETP.LT.OR P1, PT, R5.reuse, 0x41, P1 ;  /* 0x000000410500780c */ /* 0x040fe40000f21670 */
[----:B---3--:R-:W-:Y:S02]  /*29850*/  IADD3 R2, P4, R14, R8, RZ ;  /* 0x000000080e027210 */ /* 0x008fe40007f9e0ff */
        /* <DEDUP_REMOVED lines=11> */
.L_x_785:
[----:B------:R-:W-:Y:S02]  /*29910*/  PLOP3.LUT P1, PT, P1, P0, PT, 0xa2, 0x0 ;  /* 0x000000000000781c */ /* 0x000fe40000f21472 */
[----:B------:R-:W-:-:S08]  /*29920*/  @P0 R2UR P1, UR4, R4 ;  /* 0x00000000040402ca */ /* 0x000fd00000020000 */
[----:B------:R-:W-:-:S05]  /*29930*/  @P0 PLOP3.LUT P0, PT, P1, PT, PT, 0x80, 0x0 ;  /* 0x000000000000081c */ /* 0x000fca0000f0f070 */
[----:B------:R-:W-:Y:S01]  /*29940*/  @!P1 SYNCS.ARRIVE.TRANS64.RED.A0T1 RZ, [UR4+0x38850], RZ ;  /* 0x038850ffffff99a7 */ /* 0x000fe20008200404 */
[----:B------:R-:W-:Y:S07]  /*29950*/  @!P1 ARRIVES.LDGSTSBAR.64.TRANSCNT [UR4+0x38850] ;  /* 0x03885000ff0099b0 */ /* 0x000fee0008000a84 */
[----:B------:R-:W-:Y:S05]  /*29960*/  @P0 BRA.U.ANY `(.L_x_785) ;  /* 0xfffffffd00e80947 */ /* 0x000fea000393ffff */
[----:B------:R-:W-:Y:S01]  /*29970*/  NOP ;  /* 0x0000000000007918 */ /* 0x000fe20000000000 */
[----:B0-----:R-:W-:-:S05]  /*29980*/  IMAD.U32 R0, RZ, RZ, UR37 ;  /* 0x00000025ff007e24 */ /* 0x001fca000f8e00ff */
[----:B------:R-:W-:-:S13]  /*29990*/  ISETP.NE.AND P2, PT, R0, 0x3, PT ;  /* 0x000000030000780c */ /* 0x000fda0003f45270 */
[----:B------:R-:W-:Y:S05]  /*299a0*/  @!P2 BRA `(.L_x_786) ;  /* 0x000000000004a947 */ /* 0x000fea0003800000 */
[----:B------:R-:W-:Y:S01]  /*299b0*/  BPT.TRAP 0x1 ;  /* 0x000000040000795c */ /* 0x000fe20000300000 */
.L_x_786:
[----:B------:R0:W-:Y:S01]  /*299c0*/  SYNCS.ARRIVE.TRANS64.A1T0 RZ, [R4+URZ+0x38850], RZ ;  /* 0x038850ff04ff79a7 */ /* 0x0001e2000810003f */
[----:B------:R-:W-:-:S05]  /*299d0*/  VIADD R23, R23, 0x1 ;  /* 0x0000000117177836 */ /* 0x000fca0000000000 */
[----:B------:R-:W-:-:S04]  /*299e0*/  ISETP.NE.AND P0, PT, R23, 0x2, PT ;  /* 0x000000021700780c */ /* 0x000fc80003f05270 */
[----:B------:R-:W-:Y:S02]  /*299f0*/  SEL R0, RZ, 0x1, P0 ;  /* 0x00000001ff007807 */ /* 0x000fe40000000000 */
[----:B------:R-:W-:Y:S02]  /*29a00*/  SEL R23, R23, RZ, P0 ;  /* 0x000000ff17177207 */ /* 0x000fe40000000000 */
[----:B0-----:R-:W-:-:S07]  /*29a10*/  LOP3.LUT R29, R29, R0, RZ, 0x3c, !PT ;  /* 0x000000001d1d7212 */ /* 0x001fce00078e3cff */
.L_x_741:
[----:B------:R-:W-:Y:S05]  /*29a20*/  BSYNC B7 ;  /* 0x0000000000077941 */ /* 0x000fea0003800000 */
.L_x_739:
[----:B------:R-:W-:-:S13]  /*29a30*/  LOP3.LUT P0, RZ, R18, 0x40, RZ, 0xc0, !PT ;  /* 0x0000004012ff7812 */ /* 0x000fda000780c0ff */
[----:B------:R-:W-:Y:S05]  /*29a40*/  @!P0 BRA `(.L_x_787) ;  /* 0x0000000000248947 */ /* 0x000fea0003800000 */
[----:B------:R-:W-:Y:S05]  /*29a50*/  WARPSYNC.ALL ;  /* 0x0000000000007948 */ /* 0x000fea0003800000 */
[----:B------:R-:W1:Y:S08]  /*29a60*/  S2UR UR5, SR_CgaCtaId ;  /* 0x00000000000579c3 */ /* 0x000e700000008800 */
[----:B------:R-:W-:Y:S06]  /*29a70*/  BAR.SYNC.DEFER_BLOCKING 0x5, 0x180 ;  /* 0x0146000000007b1d */ /* 0x000fec0000010000 */
[----:B------:R-:W-:-:S02]  /*29a80*/  UMOV UR4, 0x400 ;  /* 0x0000040000047882 */ /* 0x000fc40000000000 */
[----:B-1----:R-:W-:-:S06]  /*29a90*/  ULEA UR4, UR5, UR4, 0x18 ;  /* 0x0000000405047291 */ /* 0x002fcc000f8ec03f */
[----:B0-----:R-:W-:-:S05]  /*29aa0*/  IMAD.U32 R16, RZ, RZ, UR4 ;  /* 0x00000004ff107e24 */ /* 0x001fca000f8e00ff */
[----:B------:R0:W1:Y:S01]  /*29ab0*/  LDS.128 R24, [R16+0x388d0] ;  /* 0x0388d00010187984 */ /* 0x0000620000000c00 */
[----:B------:R-:W-:Y:S06]  /*29ac0*/  BAR.ARV 0x4, 0x180 ;  /* 0x0106000000007b1d */ /* 0x000fec0000002000 */
[----:B------:R-:W-:Y:S05]  /*29ad0*/  BRA `(.L_x_788) ;  /* 0x0000000800d87947 */ /* 0x000fea0003800000 */
.L_x_787:
[----:B------:R-:W1:Y:S01]  /*29ae0*/  S2R R9, SR_TID.X ;  /* 0x0000000000097919 */ /* 0x000e620000002100 */
[----:B------:R-:W-:Y:S01]  /*29af0*/  UMOV UR4, 0xffffffff ;  /* 0xffffffff00047882 */ /* 0x000fe20000000000 */
[----:B-1----:R-:W-:-:S04]  /*29b00*/  LOP3.LUT R9, R9, 0x1f, RZ, 0xc0, !PT ;  /* 0x0000001f09097812 */ /* 0x002fc800078ec0ff */
[----:B------:R-:W-:Y:S01]  /*29b10*/  ISETP.NE.AND P0, PT, R9, 0x1f, PT ;  /* 0x0000001f0900780c */ /* 0x000fe20003f05270 */
[----:B------:R-:W-:-:S12]  /*29b20*/  BRA.DIV UR4, `(.L_x_789) ;  /* 0x0000004e04c87947 */ /* 0x000fd8000b800000 */
[----:B------:R-:W-:Y:S01]  /*29b30*/  IMAD.IADD R7, R27, 0x1, R9 ;  /* 0x000000011b077824 */ /* 0x000fe200078e0209 */
[----:B------:R-:W-:Y:S01]  /*29b40*/  ULDC UR4, c[0x0][0xc3c] ;  /* 0x00030f0000047ab9 */ /* 0x000fe20000000800 */
[----:B------:R-:W-:-:S03]  /*29b50*/  ULDC.64 UR6, c[0x0][0x208] ;  /* 0x0000820000067ab9 */ /* 0x000fc60000000a00 */
[----:B------:R-:W-:-:S13]  /*29b60*/  ISETP.GE.OR P1, PT, R7, UR4, !P0 ;  /* 0x0000000407007c0c */ /* 0x000fda000c726670 */
[----:B------:R-:W1:Y:S08]  /*29b70*/  @!P1 LDC.64 R2, c[0x0][0xc80] ;  /* 0x00032000ff029b82 */ /* 0x000e700000000a00 */
[----:B------:R-:W2:Y:S01]  /*29b80*/  @!P1 LDC.64 R4, c[0x0][0xc78] ;  /* 0x00031e00ff049b82 */ /* 0x000ea20000000a00 */
[----:B-1----:R-:W-:-:S05]  /*29b90*/  @!P1 IMAD.WIDE R2, R7, 0x4, R2 ;  /* 0x0000000407029825 */ /* 0x002fca00078e0202 */
[----:B------:R2:W3:Y:S02]  /*29ba0*/  @!P1 LDG.E R6, desc[UR6][R2.64] ;  /* 0x0000000602069981 */ /* 0x0004e4000c1e1900 */
[----:B--2---:R-:W-:-:S05]  /*29bb0*/  @!P1 IMAD.WIDE R2, R7, 0x4, R4 ;  /* 0x0000000407029825 */ /* 0x004fca00078e0204 */
[----:B------:R-:W2:Y:S01]  /*29bc0*/  @!P1 LDG.E R5, desc[UR6][R2.64] ;  /* 0x0000000602059981 */ /* 0x000ea2000c1e1900 */
[----:B------:R-:W-:Y:S01]  /*29bd0*/  IMAD.MOV.U32 R7, RZ, RZ, RZ ;  /* 0x000000ffff077224 */ /* 0x000fe200078e00ff */
[----:B------:R-:W-:Y:S02]  /*29be0*/  MOV R4, RZ ;  /* 0x000000ff00047202 */ /* 0x000fe40000000f00 */
[C---:B------:R-:W-:Y:S01]  /*29bf0*/  ISETP.GE.U32.AND P2, PT, R9.reuse, 0x2, PT ;  /* 0x000000020900780c */ /* 0x040fe20003f46070 */
[----:B------:R-:W-:Y:S01]  /*29c00*/  SHFL.IDX PT, R0, R24, RZ, 0x1f ;  /* 0x00001fff18007589 */ /* 0x000fe200000e0000 */
[C---:B------:R-:W-:Y:S02]  /*29c10*/  ISETP.GE.U32.AND P3, PT, R9.reuse, 0x4, PT ;  /* 0x000000040900780c */ /* 0x040fe40003f66070 */
[C---:B------:R-:W-:Y:S01]  /*29c20*/  ISETP.GE.U32.AND P4, PT, R9.reuse, 0x8, PT ;  /* 0x000000080900780c */ /* 0x040fe20003f86070 */
[----:B0-----:R-:W-:Y:S01]  /*29c30*/  SHFL.IDX PT, R8, R24, 0x1, 0x1f ;  /* 0x00201f0018087f89 */ /* 0x001fe200000e0000 */
[----:B------:R-:W-:Y:S01]  /*29c40*/  ISETP.GE.U32.AND P5, PT, R9, 0x10, PT ;  /* 0x000000100900780c */ /* 0x000fe20003fa6070 */
[----:B---3--:R-:W-:-:S02]  /*29c50*/  @!P1 IMAD.MOV.U32 R7, RZ, RZ, R6 ;  /* 0x000000ffff079224 */ /* 0x008fc400078e0006 */
[----:B------:R-:W-:Y:S02]  /*29c60*/  IMAD.MOV.U32 R6, RZ, RZ, RZ ;  /* 0x000000ffff067224 */ /* 0x000fe400078e00ff */
[----:B--2---:R-:W-:Y:S01]  /*29c70*/  @!P1 IMAD.MOV.U32 R4, RZ, RZ, R5 ;  /* 0x000000ffff049224 */ /* 0x004fe200078e0005 */
        /* <DEDUP_REMOVED lines=18> */
.L_x_956:
[----:B------:R-:W-:Y:S02]  /*29da0*/  ULDC UR4, c[0x0][0xc38] ;  /* 0x00030e0000047ab9 */ /* 0x000fe40000000800 */
[----:B------:R-:W-:-:S04]  /*29db0*/  IMAD.U32 R5, RZ, RZ, UR4 ;  /* 0x00000004ff057e24 */ /* 0x000fc8000f8e00ff */
[----:B-1----:R-:W-:-:S04]  /*29dc0*/  IMAD R14, R14, R5, RZ ;  /* 0x000000050e0e7224 */ /* 0x002fc800078e02ff */
[----:B------:R-:W-:-:S05]  /*29dd0*/  IMAD.IADD R9, R8, 0x1, R14 ;  /* 0x0000000108097824 */ /* 0x000fca00078e020e */
[----:B------:R-:W-:-:S13]  /*29de0*/  ISETP.GT.AND P6, PT, R9, R0, PT ;  /* 0x000000000900720c */ /* 0x000fda0003fc4270 */
[----:B------:R-:W-:Y:S05]  /*29df0*/  @P6 BRA `(.L_x_790) ;  /* 0x0000000000a86947 */ /* 0x000fea0003800000 */
.L_x_793:
[----:B0-----:R-:W0:Y:S01]  /*29e00*/  LDC R2, c[0x0][0xc3c] ;  /* 0x00030f00ff027b82 */ /* 0x001e220000000800 */
[----:B------:R-:W-:-:S05]  /*29e10*/  VIADD R27, R27, 0x1f ;  /* 0x0000001f1b1b7836 */ /* 0x000fca0000000000 */
[----:B0-----:R-:W-:-:S13]  /*29e20*/  ISETP.GE.AND P6, PT, R27, R2, PT ;  /* 0x000000021b00720c */ /* 0x001fda0003fc6270 */
[----:B------:R-:W-:Y:S05]  /*29e30*/  @P6 BRA `(.L_x_791) ;  /* 0x0000000400bc6947 */ /* 0x000fea0003800000 */
[----:B------:R-:W0:Y:S01]  /*29e40*/  S2R R3, SR_TID.X ;  /* 0x0000000000037919 */ /* 0x000e220000002100 */
[----:B------:R-:W-:Y:S01]  /*29e50*/  IMAD.MOV.U32 R7, RZ, RZ, RZ ;  /* 0x000000ffff077224 */ /* 0x000fe200078e00ff */
[----:B------:R-:W-:Y:S01]  /*29e60*/  ULDC.64 UR4, c[0x0][0x208] ;  /* 0x0000820000047ab9 */ /* 0x000fe20000000a00 */
        /* <DEDUP_REMOVED lines=29> */
.L_x_964:
[----:B------:R-:W-:Y:S02]  /*2a040*/  ULDC UR4, c[0x0][0xc38] ;  /* 0x00030e0000047ab9 */ /* 0x000fe40000000800 */
[----:B------:R-:W-:-:S04]  /*2a050*/  IMAD.U32 R5, RZ, RZ, UR4 ;  /* 0x00000004ff057e24 */ /* 0x000fc8000f8e00ff */
[----:B-1----:R-:W-:-:S04]  /*2a060*/  IMAD R14, R14, R5, RZ ;  /* 0x000000050e0e7224 */ /* 0x002fc800078e02ff */
[----:B------:R-:W-:-:S05]  /*2a070*/  IMAD.IADD R9, R14, 0x1, R9 ;  /* 0x000000010e097824 */ /* 0x000fca00078e0209 */
[----:B------:R-:W-:-:S13]  /*2a080*/  ISETP.GT.AND P6, PT, R9, R0, PT ;  /* 0x000000000900720c */ /* 0x000fda0003fc4270 */
[----:B------:R-:W-:Y:S05]  /*2a090*/  @!P6 BRA `(.L_x_793) ;  /* 0xfffffffc0058e947 */ /* 0x000fea000383ffff */
.L_x_790:
        /* <DEDUP_REMOVED lines=9> */
.L_x_969:
[----:B------:R-:W-:-:S13]  /*2a130*/  ISETP.NE.AND P0, PT, R3, RZ, PT ;  /* 0x000000ff0300720c */ /* 0x000fda0003f05270 */
[----:B------:R-:W-:Y:S05]  /*2a140*/  @!P0 BRA `(.L_x_795) ;  /* 0x0000000000108947 */ /* 0x000fea0003800000 */
[----:B------:R-:W-:Y:S01]  /*2a150*/  UMOV UR4, 0xffffffff ;  /* 0xffffffff00047882 */ /* 0x000fe20000000000 */
[----:B------:R-:W-:Y:S02]  /*2a160*/  VIADD R12, R8, 0xffffffff ;  /* 0xffffffff080c7836 */ /* 0x000fe40000000000 */
[----:B------:R-:W-:Y:S05]  /*2a170*/  BRA.DIV UR4, `(.L_x_796) ;  /* 0x0000005204887947 */ /* 0x000fea000b800000 */
[----:B------:R4:W0:Y:S02]  /*2a180*/  SHFL.IDX PT, R6, R2, R12, 0x1f ;  /* 0x00001f0c02067589 */ /* 0x00082400000e0000 */
.L_x_795:
[----:B--2---:R-:W-:Y:S01]  /*2a190*/  IABS R10, R7 ;  /* 0x00000007000a7213 */ /* 0x004fe20000000000 */
[----:B0-----:R-:W-:Y:S01]  /*2a1a0*/  IMAD R24, R6, R5, R9 ;  /* 0x0000000506187224 */ /* 0x001fe200078e0209 */
[----:B---3--:R-:W-:Y:S02]  /*2a1b0*/  IABS R5, R4 ;  /* 0x0000000400057213 */ /* 0x008fe40000000000 */
[----:B------:R-:W0:Y:S01]  /*2a1c0*/  I2F.RP R11, R10 ;  /* 0x0000000a000b7306 */ /* 0x000e220000209400 */
[----:B------:R-:W-:Y:S01]  /*2a1d0*/  IMAD.IADD R0, R0, 0x1, -R24 ;  /* 0x0000000100007824 */ /* 0x000fe200078e0a18 */
[----:B------:R-:W-:-:S06]  /*2a1e0*/  IADD3 R27, R8, R27, RZ ;  /* 0x0000001b081b7210 */ /* 0x000fcc0007ffe0ff */
[----:B----4-:R-:W2:Y:S08]  /*2a1f0*/  I2F.RP R12, R5 ;  /* 0x00000005000c7306 */ /* 0x010eb00000209400 */
[----:B0-----:R-:W0:Y:S08]  /*2a200*/  MUFU.RCP R11, R11 ;  /* 0x0000000b000b7308 */ /* 0x001e300000001000 */
[----:B--2---:R-:W-:Y:S01]  /*2a210*/  MUFU.RCP R12, R12 ;  /* 0x0000000c000c7308 */ /* 0x004fe20000001000 */
[----:B0-----:R-:W-:-:S07]  /*2a220*/  VIADD R2, R11, 0xffffffe ;  /* 0x0ffffffe0b027836 */ /* 0x001fce0000000000 */
        /* <DEDUP_REMOVED lines=48> */
.L_x_791:
[----:B------:R-:W-:Y:S01]  /*2a530*/  UMOV UR4, URZ ;  /* 0x0000003f00047c82 */ /* 0x000fe20008000000 */
[----:B------:R-:W-:Y:S01]  /*2a540*/  UMOV UR5, URZ ;  /* 0x0000003f00057c82 */ /* 0x000fe20008000000 */
[----:B------:R-:W-:Y:S01]  /*2a550*/  ULDC UR6, c[0x0][0xc3c] ;  /* 0x00030f0000067ab9 */ /* 0x000fe20000000800 */
[----:B------:R-:W-:Y:S02]  /*2a560*/  IMAD.MOV.U32 R24, RZ, RZ, R0 ;  /* 0x000000ffff187224 */ /* 0x000fe400078e0000 */
[----:B------:R-:W-:Y:S02]  /*2a570*/  IMAD.U32 R25, RZ, RZ, UR4 ;  /* 0x00000004ff197e24 */ /* 0x000fe4000f8e00ff */
[----:B------:R-:W-:Y:S02]  /*2a580*/  IMAD.U32 R26, RZ, RZ, UR5 ;  /* 0x00000005ff1a7e24 */ /* 0x000fe4000f8e00ff */
[----:B------:R-:W-:-:S07]  /*2a590*/  IMAD.U32 R27, RZ, RZ, UR6 ;  /* 0x00000006ff1b7e24 */ /* 0x000fce000f8e00ff */
.L_x_797:
        /* <DEDUP_REMOVED lines=10> */
.L_x_788:
[----:B------:R-:W-:Y:S02]  /*2a640*/  ULDC UR4, c[0x0][0xc3c] ;  /* 0x00030f0000047ab9 */ /* 0x000fe40000000800 */
[----:B-1----:R-:W-:-:S13]  /*2a650*/  ISETP.GE.AND P0, PT, R27, UR4, PT ;  /* 0x000000041b007c0c */ /* 0x002fda000bf06270 */
[----:B------:R-:W-:Y:S05]  /*2a660*/  @!P0 BRA `(.L_x_798) ;  /* 0xffffff9400c08947 */ /* 0x000fea000383ffff */
[----:B------:R-:W-:Y:S05]  /*2a670*/  BSYNC B8 ;  /* 0x0000000000087941 */ /* 0x000fea0003800000 */
.L_x_687:
        /* <DEDUP_REMOVED lines=12> */
.L_x_972:
[----:B------:R-:W-:Y:S05]  /*2a740*/  BSYNC B0 ;  /* 0x0000000000007941 */ /* 0x000fea0003800000 */
.L_x_799:
[----:B------:R-:W-:-:S03]  /*2a750*/  UMOV UR4, 0xffffffff ;  /* 0xffffffff00047882 */ /* 0x000fc60000000000 */
[----:B------:R-:W-:Y:S05]  /*2a760*/  BRA.DIV UR4, `(.L_x_801) ;  /* 0x0000004e04487947 */ /* 0x000fea000b800000 */
[----:B-1----:R-:W1:Y:S02]  /*2a770*/  S2R R0, SR_TID.X ;  /* 0x0000000000007919 */ /* 0x002e640000002100 */
[----:B-1----:R-:W-:-:S04]  /*2a780*/  SHF.R.U32.HI R0, RZ, 0x5, R0 ;  /* 0x00000005ff007819 */ /* 0x002fc80000011600 */
[----:B------:R-:W-:-:S05]  /*2a790*/  LOP3.LUT R0, R0, 0x3, RZ, 0xc0, !PT ;  /* 0x0000000300007812 */ /* 0x000fca00078ec0ff */
[----:B------:R1:W3:Y:S02]  /*2a7a0*/  SHFL.IDX PT, R14, R0, RZ, 0x1f ;  /* 0x00001fff000e7589 */ /* 0x0002e400000e0000 */
.L_x_975:
[----:B---3--:R-:W-:-:S13]  /*2a7b0*/  ISETP.NE.AND P0, PT, R14, RZ, PT ;  /* 0x000000ff0e00720c */ /* 0x008fda0003f05270 */
[----:B------:R-:W-:Y:S05]  /*2a7c0*/  @P0 BRA `(.L_x_434) ;  /* 0x0000000000880947 */ /* 0x000fea0003800000 */
[----:B------:R-:W-:-:S03]  /*2a7d0*/  UMOV UR4, 0xffffffff ;  /* 0xffffffff00047882 */ /* 0x000fc60000000000 */
[----:B------:R-:W-:Y:S05]  /*2a7e0*/  BRA.DIV UR4, `(.L_x_802) ;  /* 0x0000004e045c7947 */ /* 0x000fea000b800000 */
[----:B------:R-:W-:-:S13]  /*2a7f0*/  ELECT P6, URZ, PT ;  /* 0x00000000003f782f */ /* 0x000fda00038c0000 */
.L_x_978:
[----:B------:R-:W-:Y:S05]  /*2a800*/  @!P6 BRA `(.L_x_434) ;  /* 0x000000000078e947 */ /* 0x000fea0003800000 */
[----:B------:R-:W-:-:S06]  /*2a810*/  ULOP3.LUT UR4, UR60, 0x2, URZ, 0xfc, !UPT ;  /* 0x000000023c047892 */ /* 0x000fcc000f8efc3f */
[----:B-1----:R-:W-:-:S05]  /*2a820*/  IMAD.U32 R0, RZ, RZ, UR4 ;  /* 0x00000004ff007e24 */ /* 0x002fca000f8e00ff */
[----:B------:R-:W-:-:S13]  /*2a830*/  ISETP.NE.AND P0, PT, R0, 0x3, PT ;  /* 0x000000030000780c */ /* 0x000fda0003f05270 */
[----:B------:R-:W-:Y:S05]  /*2a840*/  @!P0 BRA `(.L_x_803) ;  /* 0x0000000000048947 */ /* 0x000fea0003800000 */
[----:B------:R-:W-:Y:S01]  /*2a850*/  BPT.TRAP 0x1 ;  /* 0x000000040000795c */ /* 0x000fe20000300000 */
.L_x_803:
[----:B------:R-:W-:Y:S01]  /*2a860*/  IMAD R3, R23, 0x8, R5 ;  /* 0x0000000817037824 */ /* 0x000fe200078e0205 */
[----:B------:R-:W-:Y:S01]  /*2a870*/  SHF.L.U32 R2, R29, 0x1f, RZ ;  /* 0x0000001f1d027819 */ /* 0x000fe200000006ff */
[----:B------:R-:W-:-:S03]  /*2a880*/  VIADD R23, R23, 0x1 ;  /* 0x0000000117177836 */ /* 0x000fc60000000000 */
[----:B------:R-:W1:Y:S02]  /*2a890*/  SYNCS.PHASECHK.TRANS64.TRYWAIT P1, [R3+URZ+0x38840], R2 ;  /* 0x03884002030075a7 */ /* 0x000e64000802017f */
[----:B------:R-:W-:-:S04]  /*2a8a0*/  ISETP.NE.AND P2, PT, R23, 0x2, PT ;  /* 0x000000021700780c */ /* 0x000fc80003f45270 */
[----:B------:R-:W-:Y:S01]  /*2a8b0*/  SEL R0, RZ, 0x1, P2 ;  /* 0x00000001ff007807 */ /* 0x000fe20001000000 */
[----:B-1----:R-:W-:Y:S08]  /*2a8c0*/  @!P1 BRA `(.L_x_804) ;  /* 0x0000004c00449947 */ /* 0x002ff00003800000 */
.L_x_979:
[----:B------:R-:W-:Y:S02]  /*2a8d0*/  SEL R23, R23, RZ, P2 ;  /* 0x000000ff17177207 */ /* 0x000fe40001000000 */
[----:B------:R-:W-:Y:S01]  /*2a8e0*/  LOP3.LUT R0, R29, R0, RZ, 0x3c, !PT ;  /* 0x000000001d007212 */ /* 0x000fe200078e3cff */
[----:B------:R-:W-:Y:S06]  /*2a8f0*/  @!P0 BRA `(.L_x_805) ;  /* 0x0000000000048947 */ /* 0x000fec0003800000 */
[----:B------:R-:W-:Y:S01]  /*2a900*/  BPT.TRAP 0x1 ;  /* 0x000000040000795c */ /* 0x000fe20000300000 */
.L_x_805:
[----:B------:R-:W-:Y:S01]  /*2a910*/  IMAD R23, R23, 0x8, R5 ;  /* 0x0000000817177824 */ /* 0x000fe200078e0205 */
[----:B------:R-:W-:-:S04]  /*2a920*/  SHF.L.U32 R0, R0, 0x1f, RZ ;  /* 0x0000001f00007819 */ /* 0x000fc800000006ff */
[----:B------:R-:W3:Y:S02]  /*2a930*/  SYNCS.PHASECHK.TRANS64.TRYWAIT P1, [R23+URZ+0x38840], R0 ;  /* 0x03884000170075a7 */ /* 0x000ee4000802017f */
[----:B---3--:R-:W-:Y:S05]  /*2a940*/  @!P1 BRA `(.L_x_806) ;  /* 0x0000004c00389947 */ /* 0x008fea0003800000 */
.L_x_980:
[----:B------:R-:W-:Y:S05]  /*2a950*/  @!P0 BRA `(.L_x_807) ;  /* 0x0000000000048947 */ /* 0x000fea0003800000 */
[----:B------:R-:W-:Y:S01]  /*2a960*/  BPT.TRAP 0x1 ;  /* 0x000000040000795c */ /* 0x000fe20000300000 */
.L_x_807:
[----:B------:R-:W4:Y:S02]  /*2a970*/  SYNCS.PHASECHK.TRANS64.TRYWAIT P1, [R3+URZ+0x38860], R2 ;  /* 0x03886002030075a7 */ /* 0x000f24000802017f */
[----:B----4-:R-:W-:Y:S05]  /*2a980*/  @!P1 BRA `(.L_x_808) ;  /* 0x0000004c003c9947 */ /* 0x010fea0003800000 */
.L_x_981:
[----:B------:R-:W-:Y:S05]  /*2a990*/  @!P0 BRA `(.L_x_809) ;  /* 0x0000000000048947 */ /* 0x000fea0003800000 */
[----:B------:R-:W-:Y:S01]  /*2a9a0*/  BPT.TRAP 0x1 ;  /* 0x000000040000795c */ /* 0x000fe20000300000 */
.L_x_809:
[----:B------:R0:W0:Y:S02]  /*2a9b0*/  SYNCS.PHASECHK.TRANS64.TRYWAIT P0, [R23+URZ+0x38860], R0 ;  /* 0x03886000170075a7 */ /* 0x000024000800017f */
[----:B0-----:R-:W-:Y:S05]  /*2a9c0*/  @!P0 NANOSLEEP.SYNCS 0x989680 ;  /* 0x009896800000895d */ /* 0x001fea0003900000 */
[----:B------:R-:W0:Y:S02]  /*2a9d0*/  @!P0 SYNCS.PHASECHK.TRANS64 P0, [R23+URZ+0x38860], R0 ;  /* 0x03886000170085a7 */ /* 0x000e24000800007f */
[----:B0-----:R-:W-:Y:S05]  /*2a9e0*/  @!P0 BRA `(.L_x_809) ;  /* 0xfffffffc00f08947 */ /* 0x001fea000383ffff */
.L_x_434:
[----:B------:R-:W-:Y:S05]  /*2a9f0*/  BSYNC B9 ;  /* 0x0000000000097941 */ /* 0x000fea0003800000 */
.L_x_431:
[----:B------:R-:W-:Y:S05]  /*2aa00*/  EXIT ;  /* 0x000000000000794d */ /* 0x000fea0003800000 */
.L_x_456:
[----:B0-----:R0:W1:Y:S02]  /*2aa10*/  SYNCS.PHASECHK.TRANS64.TRYWAIT P6, [R87+URZ+0x38890], R88 ;  /* 0x03889058570075a7 */ /* 0x00106400080c017f */
[----:B-1----:R-:W-:Y:S05]  /*2aa20*/  @!P6 NANOSLEEP.SYNCS 0x989680 ;  /* 0x009896800000e95d */ /* 0x002fea0003900000 */
[----:B------:R-:W1:Y:S02]  /*2aa30*/  @!P6 SYNCS.PHASECHK.TRANS64 P6, [R87+URZ+0x38890], R88 ;  /* 0x038890585700e5a7 */ /* 0x000e6400080c007f */
[----:B-1----:R-:W-:Y:S05]  /*2aa40*/  @!P6 BRA `(.L_x_456) ;  /* 0xfffffffc00f0e947 */ /* 0x002fea000383ffff */
[----:B------:R-:W-:Y:S05]  /*2aa50*/  BRA `(.L_x_810) ;  /* 0xfffffd9400707947 */ /* 0x000fea000383ffff */
.L_x_457:
[----:B------:R-:W-:Y:S01]  /*2aa60*/  BSSY B1, `(.L_x_811) ;  /* 0x0000008000017945 */ /* 0x000fe20003800000 */
[----:B------:R-:W-:Y:S02]  /*2aa70*/  IMAD.MOV.U32 R13, RZ, RZ, R116 ;  /* 0x000000ffff0d7224 */ /* 0x000fe400078e0074 */
[----:B------:R-:W-:Y:S02]  /*2aa80*/  IMAD.MOV.U32 R12, RZ, RZ, RZ ;  /* 0x000000ffff0c7224 */ /* 0x000fe400078e00ff */
[----:B------:R-:W-:Y:S02]  /*2aa90*/  IMAD.MOV.U32 R11, RZ, RZ, 0x181f ;  /* 0x0000181fff0b7424 */ /* 0x000fe400078e00ff */
[----:B------:R-:W-:-:S07]  /*2aaa0*/  IMAD.MOV.U32 R15, RZ, RZ, -0x1 ;  /* 0xffffffffff0f7424 */ /* 0x000fce00078e00ff */
[----:B0-----:R-:W-:Y:S05]  /*2aab0*/  WARPSYNC.COLLECTIVE R15, `(.L_x_812) ;  /* 0x000000000f087348 */ /* 0x001fea0003c00000 */
[----:B------:R1:W2:Y:S02]  /*2aac0*/  SHFL.IDX P6, R14, R13, R12, R11 ;  /* 0x0000000c0d0e7389 */ /* 0x0002a400000c000b */
[----:B012---:R-:W-:Y:S01]  /*2aad0*/  ENDCOLLECTIVE ;  /* 0x000000000000791b */ /* 0x007fe20003800000 */
.L_x_812:
[----:B------:R-:W-:Y:S05]  /*2aae0*/  BSYNC B1 ;  /* 0x0000000000017941 */ /* 0x000fea0003800000 */
.L_x_811:
[----:B------:R-:W-:Y:S02]  /*2aaf0*/  IMAD.MOV.U32 R13, RZ, RZ, R117 ;  /* 0x000000ffff0d7224 */ /* 0x000fe400078e0075 */
[----:B------:R-:W-:Y:S02]  /*2ab00*/  IMAD.MOV.U32 R12, RZ, RZ, RZ ;  /* 0x000000ffff0c7224 */ /* 0x000fe400078e00ff */
[----:B------:R-:W-:Y:S02]  /*2ab10*/  IMAD.MOV.U32 R11, RZ, RZ, 0x181f ;  /* 0x0000181fff0b7424 */ /* 0x000fe400078e00ff */
[----:B------:R-:W-:Y:S02]  /*2ab20*/  IMAD.MOV.U32 R15, RZ, RZ, -0x1 ;  /* 0xffffffffff0f7424 */ /* 0x000fe400078e00ff */
[----:B------:R-:W-:-:S07]  /*2ab30*/  IMAD.MOV.U32 R80, RZ, RZ, R14 ;  /* 0x000000ffff507224 */ /* 0x000fce00078e000e */
[----:B------:R-:W-:Y:S05]  /*2ab40*/  WARPSYNC.COLLECTIVE R15, `(.L_x_813) ;  /* 0x000000000f087348 */ /* 0x000fea0003c00000 */
[----:B------:R0:W1:Y:S02]  /*2ab50*/  SHFL.IDX P6, R14, R13, R12, R11 ;  /* 0x0000000c0d0e7389 */ /* 0x00006400000c000b */
[----:B01----:R-:W-:Y:S01]  /*2ab60*/  ENDCOLLECTIVE ;  /* 0x000000000000791b */ /* 0x003fe20003800000 */
.L_x_813:
[----:B------:R-:W-:Y:S01]  /*2ab70*/  IMAD.MOV.U32 R11, RZ, RZ, R14 ;  /* 0x000000ffff0b7224 */ /* 0x000fe200078e000e */
[----:B------:R-:W-:Y:S06]  /*2ab80*/  BRA `(.L_x_814) ;  /* 0xfffffd9400387947 */ /* 0x000fec000383ffff */
.L_x_474:
[----:B------:R-:W-:Y:S01]  /*2ab90*/  BSSY B1, `(.L_x_815) ;  /* 0x0000008000017945 */ /* 0x000fe20003800000 */
[----:B0---4-:R-:W-:Y:S02]  /*2aba0*/  IMAD.MOV.U32 R13, RZ, RZ, R116 ;  /* 0x000000ffff0d7224 */ /* 0x011fe400078e0074 */
[----:B------:R-:W-:Y:S02]  /*2abb0*/  IMAD.MOV.U32 R12, RZ, RZ, 0x1 ;  /* 0x00000001ff0c7424 */ /* 0x000fe400078e00ff */
[----:B---3--:R-:W-:Y:S02]  /*2abc0*/  IMAD.MOV.U32 R11, RZ, RZ, 0x181f ;  /* 0x0000181fff0b7424 */ /* 0x008fe400078e00ff */
[----:B------:R-:W-:-:S07]  /*2abd0*/  IMAD.MOV.U32 R15, RZ, RZ, -0x1 ;  /* 0xffffffffff0f7424 */ /* 0x000fce00078e00ff */
[----:B-12---:R-:W-:Y:S05]  /*2abe0*/  WARPSYNC.COLLECTIVE R15, `(.L_x_816) ;  /* 0x000000000f087348 */ /* 0x006fea0003c00000 */
[----:B------:R0:W3:Y:S02]  /*2abf0*/  SHFL.IDX P6, R14, R13, R12, R11 ;  /* 0x0000000c0d0e7389 */ /* 0x0000e400000c000b */
[----:B0123--:R-:W-:Y:S01]  /*2ac00*/  ENDCOLLECTIVE ;  /* 0x000000000000791b */ /* 0x00ffe20003800000 */
.L_x_816:
[----:B------:R-:W-:Y:S05]  /*2ac10*/  BSYNC B1 ;  /* 0x0000000000017941 */ /* 0x000fea0003800000 */
.L_x_815:
[----:B------:R-:W-:Y:S02]  /*2ac20*/  IMAD.MOV.U32 R13, RZ, RZ, R117 ;  /* 0x000000ffff0d7224 */ /* 0x000fe400078e0075 */
[----:B------:R-:W-:Y:S02]  /*2ac30*/  IMAD.MOV.U32 R12, RZ, RZ, 0x1 ;  /* 0x00000001ff0c7424 */ /* 0x000fe400078e00ff */
[----:B------:R-:W-:Y:S02]  /*2ac40*/  IMAD.MOV.U32 R11, RZ, RZ, 0x181f ;  /* 0x0000181fff0b7424 */ /* 0x000fe400078e00ff */
[----:B------:R-:W-:Y:S02]  /*2ac50*/  IMAD.MOV.U32 R15, RZ, RZ, -0x1 ;  /* 0xffffffffff0f7424 */ /* 0x000fe400078e00ff */
[----:B------:R-:W-:-:S07]  /*2ac60*/  IMAD.MOV.U32 R64, RZ, RZ, R14 ;  /* 0x000000ffff407224 */ /* 0x000fce00078e000e */
[----:B------:R-:W-:Y:S05]  /*2ac70*/  WARPSYNC.COLLECTIVE R15, `(.L_x_817) ;  /* 0x000000000f087348 */ /* 0x000fea0003c00000 */
[----:B------:R0:W1:Y:S02]  /*2ac80*/  SHFL.IDX P6, R14, R13, R12, R11 ;  /* 0x0000000c0d0e7389 */ /* 0x00006400000c000b */
[----:B01----:R-:W-:Y:S01]  /*2ac90*/  ENDCOLLECTIVE ;  /* 0x000000000000791b */ /* 0x003fe20003800000 */
.L_x_817:
[----:B------:R-:W-:Y:S01]  /*2aca0*/  IMAD.MOV.U32 R11, RZ, RZ, R14 ;  /* 0x000000ffff0b7224 */ /* 0x000fe200078e000e */
[----:B------:R-:W-:Y:S06]  /*2acb0*/  BRA `(.L_x_818) ;  /* 0xfffffda000b87947 */ /* 0x000fec000383ffff */
.L_x_491:
[----:B------:R-:W-:Y:S01]  /*2acc0*/  BSSY B1, `(.L_x_819) ;  /* 0x0000008000017945 */ /* 0x000fe20003800000 */
[----:B0---4-:R-:W-:Y:S02]  /*2acd0*/  IMAD.MOV.U32 R13, RZ, RZ, R116 ;  /* 0x000000ffff0d7224 */ /* 0x011fe400078e0074 */
[----:B------:R-:W-:Y:S02]  /*2ace0*/  IMAD.MOV.U32 R12, RZ, RZ, 0x2 ;  /* 0x00000002ff0c7424 */ /* 0x000fe400078e00ff */
[----:B------:R-:W-:Y:S02]  /*2acf0*/  IMAD.MOV.U32 R11, RZ, RZ, 0x181f ;  /* 0x0000181fff0b7424 */ /* 0x000fe400078e00ff */
[----:B------:R-:W-:-:S07]  /*2ad00*/  IMAD.MOV.U32 R15, RZ, RZ, -0x1 ;  /* 0xffffffffff0f7424 */ /* 0x000fce00078e00ff */
[----:B-123--:R-:W-:Y:S05]  /*2ad10*/  WARPSYNC.COLLECTIVE R15, `(.L_x_820) ;  /* 0x000000000f087348 */ /* 0x00efea0003c00000 */
[----:B------:R0:W4:Y:S02]  /*2ad20*/  SHFL.IDX P6, R14, R13, R12, R11 ;  /* 0x0000000c0d0e7389 */ /* 0x00012400000c000b */
[----:B01234-:R-:W-:Y:S01]  /*2ad30*/  ENDCOLLECTIVE ;  /* 0x000000000000791b */ /* 0x01ffe20003800000 */
.L_x_820:
[----:B------:R-:W-:Y:S05]  /*2ad40*/  BSYNC B1 ;  /* 0x0000000000017941 */ /* 0x000fea0003800000 */
.L_x_819:
        /* <DEDUP_REMOVED lines=8> */
.L_x_821:
[----:B------:R-:W-:Y:S01]  /*2add0*/  MOV R117, R14 ;  /* 0x0000000e00757202 */ /* 0x000fe20000000f00 */
[----:B------:R-:W-:Y:S06]  /*2ade0*/  BRA `(.L_x_822) ;  /* 0xfffffdb000407947 */ /* 0x000fec000383ffff */
.L_x_515:
[----:B0-----:R0:W1:Y:S02]  /*2adf0*/  SYNCS.PHASECHK.TRANS64.TRYWAIT P6, [R87+URZ+0x38890], R88 ;  /* 0x03889058570075a7 */ /* 0x00106400080c017f */
[----:B-1----:R-:W-:Y:S05]  /*2ae00*/  @!P6 NANOSLEEP.SYNCS 0x989680 ;  /* 0x009896800000e95d */ /* 0x002fea0003900000 */
[----:B------:R-:W1:Y:S02]  /*2ae10*/  @!P6 SYNCS.PHASECHK.TRANS64 P6, [R87+URZ+0x38890], R88 ;  /* 0x038890585700e5a7 */ /* 0x000e6400080c007f */
[----:B-1----:R-:W-:Y:S05]  /*2ae20*/  @!P6 BRA `(.L_x_515) ;  /* 0xfffffffc00f0e947 */ /* 0x002fea000383ffff */
[----:B------:R-:W-:Y:S05]  /*2ae30*/  BRA `(.L_x_823) ;  /* 0xfffffdc800d47947 */ /* 0x000fea000383ffff */
.L_x_516:
        /* <DEDUP_REMOVED lines=8> */
.L_x_825:
[----:B------:R-:W-:Y:S05]  /*2aec0*/  BSYNC B1 ;  /* 0x0000000000017941 */ /* 0x000fea0003800000 */
.L_x_824:
        /* <DEDUP_REMOVED lines=8> */
.L_x_826:
[----:B------:R-:W-:Y:S01]  /*2af50*/  IMAD.MOV.U32 R11, RZ, RZ, R14 ;  /* 0x000000ffff0b7224 */ /* 0x000fe200078e000e */
[----:B------:R-:W-:Y:S06]  /*2af60*/  BRA `(.L_x_827) ;  /* 0xfffffdc800a47947 */ /* 0x000fec000383ffff */
.L_x_525:
[----:B------:R-:W-:Y:S01]  /*2af70*/  BSSY B1, `(.L_x_828) ;  /* 0x0000008000017945 */ /* 0x000fe20003800000 */
[----:B---34-:R-:W-:Y:S02]  /*2af80*/  IMAD.MOV.U32 R13, RZ, RZ, R116 ;  /* 0x000000ffff0d7224 */ /* 0x018fe400078e0074 */
[----:B------:R-:W-:Y:S02]  /*2af90*/  IMAD.MOV.U32 R12, RZ, RZ, 0x1 ;  /* 0x00000001ff0c7424 */ /* 0x000fe400078e00ff */
[----:B------:R-:W-:Y:S02]  /*2afa0*/  IMAD.MOV.U32 R11, RZ, RZ, 0x181f ;  /* 0x0000181fff0b7424 */ /* 0x000fe400078e00ff */
[----:B------:R-:W-:-:S07]  /*2afb0*/  IMAD.MOV.U32 R15, RZ, RZ, -0x1 ;  /* 0xffffffffff0f7424 */ /* 0x000fce00078e00ff */
[----:B012---:R-:W-:Y:S05]  /*2afc0*/  WARPSYNC.COLLECTIVE R15, `(.L_x_829) ;  /* 0x000000000f087348 */ /* 0x007fea0003c00000 */
[----:B------:R3:W4:Y:S02]  /*2afd0*/  SHFL.IDX P6, R14, R13, R12, R11 ;  /* 0x0000000c0d0e7389 */ /* 0x00072400000c000b */
[----:B01234-:R-:W-:Y:S01]  /*2afe0*/  ENDCOLLECTIVE ;  /* 0x000000000000791b */ /* 0x01ffe20003800000 */
.L_x_829:
[----:B------:R-:W-:Y:S05]  /*2aff0*/  BSYNC B1 ;  /* 0x0000000000017941 */ /* 0x000fea0003800000 */
.L_x_828:
        /* <DEDUP_REMOVED lines=8> */
.L_x_830:
[----:B------:R-:W-:Y:S01]  /*2b080*/  IMAD.MOV.U32 R11, RZ, RZ, R14 ;  /* 0x000000ffff0b7224 */ /* 0x000fe200078e000e */
[----:B------:R-:W-:Y:S06]  /*2b090*/  BRA `(.L_x_831) ;  /* 0xfffffdd800947947 */ /* 0x000fec000383ffff */
.L_x_534:
[----:B------:R-:W-:Y:S01]  /*2b0a0*/  BSSY B1, `(.L_x_832) ;  /* 0x0000008000017945 */ /* 0x000fe20003800000 */
[----:B0--3--:R-:W-:Y:S02]  /*2b0b0*/  IMAD.MOV.U32 R13, RZ, RZ, R116 ;  /* 0x000000ffff0d7224 */ /* 0x009fe400078e0074 */
[----:B------:R-:W-:Y:S02]  /*2b0c0*/  IMAD.MOV.U32 R12, RZ, RZ, 0x2 ;  /* 0x00000002ff0c7424 */ /* 0x000fe400078e00ff */
[----:B------:R-:W-:Y:S02]  /*2b0d0*/  IMAD.MOV.U32 R11, RZ, RZ, 0x181f ;  /* 0x0000181fff0b7424 */ /* 0x000fe400078e00ff */
[----:B------:R-:W-:-:S07]  /*2b0e0*/  IMAD.MOV.U32 R15, RZ, RZ, -0x1 ;  /* 0xffffffffff0f7424 */ /* 0x000fce00078e00ff */
[----:B-12-4-:R-:W-:Y:S05]  /*2b0f0*/  WARPSYNC.COLLECTIVE R15, `(.L_x_833) ;  /* 0x000000000f087348 */ /* 0x016fea0003c00000 */
[----:B------:R0:W3:Y:S02]  /*2b100*/  SHFL.IDX P6, R14, R13, R12, R11 ;  /* 0x0000000c0d0e7389 */ /* 0x0000e400000c000b */
[----:B01234-:R-:W-:Y:S01]  /*2b110*/  ENDCOLLECTIVE ;  /* 0x000000000000791b */ /* 0x01ffe20003800000 */
.L_x_833:
[----:B------:R-:W-:Y:S05]  /*2b120*/  BSYNC B1 ;  /* 0x0000000000017941 */ /* 0x000fea0003800000 */
.L_x_832:
        /* <DEDUP_REMOVED lines=8> */
.L_x_834:
[----:B------:R-:W-:Y:S01]  /*2b1b0*/  IMAD.MOV.U32 R117, RZ, RZ, R14 ;  /* 0x000000ffff757224 */ /* 0x000fe200078e000e */
[----:B------:R-:W-:Y:S06]  /*2b1c0*/  BRA `(.L_x_835) ;  /* 0xfffffde800887947 */ /* 0x000fec000383ffff */
.L_x_543:
[----:B0-----:R0:W1:Y:S02]  /*2b1d0*/  SYNCS.PHASECHK.TRANS64.TRYWAIT P3, [R87+URZ+0x38890], R88 ;  /* 0x03889058570075a7 */ /* 0x001064000806017f */
[----:B-1----:R-:W-:Y:S05]  /*2b1e0*/  @!P3 NANOSLEEP.SYNCS 0x989680 ;  /* 0x009896800000b95d */ /* 0x002fea0003900000 */
[----:B------:R-:W1:Y:S02]  /*2b1f0*/  @!P3 SYNCS.PHASECHK.TRANS64 P3, [R87+URZ+0x38890], R88 ;  /* 0x038890585700b5a7 */ /* 0x000e64000806007f */
[----:B-1----:R-:W-:Y:S05]  /*2b200*/  @!P3 BRA `(.L_x_543) ;  /* 0xfffffffc00f0b947 */ /* 0x002fea000383ffff */
[----:B------:R-:W-:Y:S05]  /*2b210*/  BRA `(.L_x_836) ;  /* 0xfffffdf800e47947 */ /* 0x000fea000383ffff */
.L_x_544:
        /* <DEDUP_REMOVED lines=8> */
.L_x_838:
[----:B------:R-:W-:Y:S05]  /*2b2a0*/  BSYNC B1 ;  /* 0x0000000000017941 */ /* 0x000fea0003800000 */
.L_x_837:
        /* <DEDUP_REMOVED lines=8> */
.L_x_839:
[----:B------:R-:W-:Y:S01]  /*2b330*/  IMAD.MOV.U32 R39, RZ, RZ, R14 ;  /* 0x000000ffff277224 */ /* 0x000fe200078e000e */
[----:B------:R-:W-:Y:S06]  /*2b340*/  BRA `(.L_x_840) ;  /* 0xfffffdfc00007947 */ /* 0x000fec000383ffff */
.L_x_547:
[----:B------:R-:W-:Y:S01]  /*2b350*/  BSSY B1, `(.L_x_841) ;  /* 0x0000008000017945 */ /* 0x000fe20003800000 */
[----:B----4-:R-:W-:Y:S01]  /*2b360*/  IMAD.MOV.U32 R13, RZ, RZ, R35 ;  /* 0x000000ffff0d7224 */ /* 0x010fe200078e0023 */
[----:B------:R-:W-:Y:S01]  /*2b370*/  MOV R12, 0x1 ;  /* 0x00000001000c7802 */ /* 0x000fe20000000f00 */
[----:B------:R-:W-:Y:S02]  /*2b380*/  IMAD.MOV.U32 R11, RZ, RZ, 0x181f ;  /* 0x0000181fff0b7424 */ /* 0x000fe400078e00ff */
[----:B------:R-:W-:-:S07]  /*2b390*/  IMAD.MOV.U32 R15, RZ, RZ, -0x1 ;  /* 0xffffffffff0f7424 */ /* 0x000fce00078e00ff */
[----:B0123--:R-:W-:Y:S05]  /*2b3a0*/  WARPSYNC.COLLECTIVE R15, `(.L_x_842) ;  /* 0x000000000f087348 */ /* 0x00ffea0003c00000 */
[----:B------:R4:W0:Y:S02]  /*2b3b0*/  SHFL.IDX P6, R14, R13, R12, R11 ;  /* 0x0000000c0d0e7389 */ /* 0x00082400000c000b */
[----:B01234-:R-:W-:Y:S01]  /*2b3c0*/  ENDCOLLECTIVE ;  /* 0x000000000000791b */ /* 0x01ffe20003800000 */
.L_x_842:
[----:B------:R-:W-:Y:S05]  /*2b3d0*/  BSYNC B1 ;  /* 0x0000000000017941 */ /* 0x000fea0003800000 */
.L_x_841:
        /* <DEDUP_REMOVED lines=8> */
.L_x_843:
[----:B------:R-:W-:Y:S01]  /*2b460*/  IMAD.MOV.U32 R39, RZ, RZ, R14 ;  /* 0x000000ffff277224 */ /* 0x000fe200078e000e */
[----:B------:R-:W-:Y:S06]  /*2b470*/  BRA `(.L_x_844) ;  /* 0xfffffdfc00287947 */ /* 0x000fec000383ffff */
.L_x_550:
        /* <DEDUP_REMOVED lines=8> */
.L_x_846:
[----:B------:R-:W-:Y:S05]  /*2b500*/  BSYNC B1 ;  /* 0x0000000000017941 */ /* 0x000fea0003800000 */
.L_x_845:
        /* <DEDUP_REMOVED lines=8> */
.L_x_847:
[----:B------:R-:W-:Y:S01]  /*2b590*/  IMAD.MOV.U32 R37, RZ, RZ, R14 ;  /* 0x000000ffff257224 */ /* 0x000fe200078e000e */
[----:B------:R-:W-:Y:S06]  /*2b5a0*/  BRA `(.L_x_848) ;  /* 0xfffffdfc00547947 */ /* 0x000fec000383ffff */
.L_x_554:
[----:B------:R0:W0:Y:S02]  /*2b5b0*/  SYNCS.PHASECHK.TRANS64.TRYWAIT P0, [R87+URZ+0x388b0], R88 ;  /* 0x0388b058570075a7 */ /* 0x000024000800017f */
[----:B0-----:R-:W-:Y:S05]  /*2b5c0*/  @!P0 NANOSLEEP.SYNCS 0x989680 ;  /* 0x009896800000895d */ /* 0x001fea0003900000 */
[----:B------:R-:W0:Y:S02]  /*2b5d0*/  @!P0 SYNCS.PHASECHK.TRANS64 P0, [R87+URZ+0x388b0], R88 ;  /* 0x0388b058570085a7 */ /* 0x000e24000800007f */
[----:B0-----:R-:W-:Y:S05]  /*2b5e0*/  @!P0 BRA `(.L_x_554) ;  /* 0xfffffffc00f08947 */ /* 0x001fea000383ffff */
[----:B------:R-:W-:Y:S05]  /*2b5f0*/  BRA `(.L_x_849) ;  /* 0xfffffdfc00fc7947 */ /* 0x000fea000383ffff */
.L_x_576:
        /* <DEDUP_REMOVED lines=8> */
.L_x_851:
[----:B------:R-:W-:Y:S05]  /*2b680*/  BSYNC B1 ;  /* 0x0000000000017941 */ /* 0x000fea0003800000 */
.L_x_850:
        /* <DEDUP_REMOVED lines=8> */
.L_x_852:
[----:B------:R-:W-:Y:S02]  /*2b710*/  IMAD.MOV.U32 R13, RZ, RZ, R27 ;  /* 0x000000ffff0d7224 */ /* 0x000fe400078e001b */
[----:B------:R-:W-:-:S07]  /*2b720*/  IMAD.MOV.U32 R3, RZ, RZ, R14 ;  /* 0x000000ffff037224 */ /* 0x000fce00078e000e */
[----:B------:R-:W-:Y:S05]  /*2b730*/  WARPSYNC.COLLECTIVE R15, `(.L_x_853) ;  /* 0x000000000f087348 */ /* 0x000fea0003c00000 */
[----:B------:R0:W1:Y:S02]  /*2b740*/  SHFL.IDX P6, R14, R13, R12, R11 ;  /* 0x0000000c0d0e7389 */ /* 0x00006400000c000b */
[----:B01----:R-:W-:Y:S01]  /*2b750*/  ENDCOLLECTIVE ;  /* 0x000000000000791b */ /* 0x003fe20003800000 */
.L_x_853:
[----:B------:R-:W-:Y:S02]  /*2b760*/  IMAD.MOV.U32 R13, RZ, RZ, R32 ;  /* 0x000000ffff0d7224 */ /* 0x000fe400078e0020 */
[----:B------:R-:W-:-:S07]  /*2b770*/  IMAD.MOV.U32 R27, RZ, RZ, R14 ;  /* 0x000000ffff1b7224 */ /* 0x000fce00078e000e */
[----:B------:R-:W-:Y:S05]  /*2b780*/  WARPSYNC.COLLECTIVE R15, `(.L_x_854) ;  /* 0x000000000f087348 */ /* 0x000fea0003c00000 */
[----:B------:R0:W1:Y:S02]  /*2b790*/  SHFL.IDX P6, R14, R13, R12, R11 ;  /* 0x0000000c0d0e7389 */ /* 0x00006400000c000b */
[----:B01----:R-:W-:Y:S01]  /*2b7a0*/  ENDCOLLECTIVE ;  /* 0x000000000000791b */ /* 0x003fe20003800000 */
.L_x_854:
[----:B------:R-:W-:Y:S01]  /*2b7b0*/  IMAD.MOV.U32 R32, RZ, RZ, R14 ;  /* 0x000000ffff207224 */ /* 0x000fe200078e000e */
[----:B------:R-:W-:Y:S06]  /*2b7c0*/  BRA `(.L_x_855) ;  /* 0xfffffe1000b07947 */ /* 0x000fec000383ffff */
.L_x_580:
[----:B0-----:R0:W1:Y:S02]  /*2b7d0*/  SYNCS.PHASECHK.TRANS64.TRYWAIT P0, [R23+URZ+0x38800], R32 ;  /* 0x03880020170075a7 */ /* 0x001064000800017f */
[----:B-1----:R-:W-:Y:S05]  /*2b7e0*/  @!P0 NANOSLEEP.SYNCS 0x989680 ;  /* 0x009896800000895d */ /* 0x002fea0003900000 */
[----:B------:R-:W1:Y:S02]  /*2b7f0*/  @!P0 SYNCS.PHASECHK.TRANS64 P0, [R23+URZ+0x38800], R32 ;  /* 0x03880020170085a7 */ /* 0x000e64000800007f */
[----:B-1----:R-:W-:Y:S05]  /*2b800*/  @!P0 BRA `(.L_x_580) ;  /* 0xfffffffc00f08947 */ /* 0x002fea000383ffff */
[----:B------:R-:W-:Y:S05]  /*2b810*/  BRA `(.L_x_856) ;  /* 0xfffffe1800747947 */ /* 0x000fea000383ffff */
.L_x_612:
        /* <DEDUP_REMOVED lines=8> */
.L_x_858:
[----:B------:R-:W-:Y:S05]  /*2b8a0*/  BSYNC B1 ;  /* 0x0000000000017941 */ /* 0x000fea0003800000 */
.L_x_857:
        /* <DEDUP_REMOVED lines=8> */
.L_x_859:
[----:B------:R-:W-:Y:S01]  /*2b930*/  IMAD.MOV.U32 R13, RZ, RZ, R27 ;  /* 0x000000ffff0d7224 */ /* 0x000fe200078e001b */
[----:B------:R-:W-:-:S07]  /*2b940*/  MOV R30, R14 ;  /* 0x0000000e001e7202 */ /* 0x000fce0000000f00 */
[----:B------:R-:W-:Y:S05]  /*2b950*/  WARPSYNC.COLLECTIVE R15, `(.L_x_860) ;  /* 0x000000000f087348 */ /* 0x000fea0003c00000 */
[----:B------:R0:W1:Y:S02]  /*2b960*/  SHFL.IDX P6, R14, R13, R12, R11 ;  /* 0x0000000c0d0e7389 */ /* 0x00006400000c000b */
[----:B01----:R-:W-:Y:S01]  /*2b970*/  ENDCOLLECTIVE ;  /* 0x000000000000791b */ /* 0x003fe20003800000 */
.L_x_860:
[----:B------:R-:W-:Y:S02]  /*2b980*/  IMAD.MOV.U32 R13, RZ, RZ, R32 ;  /* 0x000000ffff0d7224 */ /* 0x000fe400078e0020 */
[----:B------:R-:W-:-:S07]  /*2b990*/  IMAD.MOV.U32 R3, RZ, RZ, R14 ;  /* 0x000000ffff037224 */ /* 0x000fce00078e000e */
[----:B------:R-:W-:Y:S05]  /*2b9a0*/  WARPSYNC.COLLECTIVE R15, `(.L_x_861) ;  /* 0x000000000f087348 */ /* 0x000fea0003c00000 */
[----:B------:R0:W1:Y:S02]  /*2b9b0*/  SHFL.IDX P6, R14, R13, R12, R11 ;  /* 0x0000000c0d0e7389 */ /* 0x00006400000c000b */
[----:B01----:R-:W-:Y:S01]  /*2b9c0*/  ENDCOLLECTIVE ;  /* 0x000000000000791b */ /* 0x003fe20003800000 */
.L_x_861:
[----:B------:R-:W-:Y:S01]  /*2b9d0*/  IMAD.MOV.U32 R32, RZ, RZ, R14 ;  /* 0x000000ffff207224 */ /* 0x000fe200078e000e */
[----:B------:R-:W-:Y:S06]  /*2b9e0*/  BRA `(.L_x_862) ;  /* 0xfffffe4400687947 */ /* 0x000fec000383ffff */
.L_x_616:
[----:B0-----:R0:W1:Y:S02]  /*2b9f0*/  SYNCS.PHASECHK.TRANS64.TRYWAIT P0, [R23+URZ+0x38800], R20 ;  /* 0x03880014170075a7 */ /* 0x001064000800017f */
[----:B-1----:R-:W-:Y:S05]  /*2ba00*/  @!P0 NANOSLEEP.SYNCS 0x989680 ;  /* 0x009896800000895d */ /* 0x002fea0003900000 */
[----:B------:R-:W1:Y:S02]  /*2ba10*/  @!P0 SYNCS.PHASECHK.TRANS64 P0, [R23+URZ+0x38800], R20 ;  /* 0x03880014170085a7 */ /* 0x000e64000800007f */
[----:B-1----:R-:W-:Y:S05]  /*2ba20*/  @!P0 BRA `(.L_x_616) ;  /* 0xfffffffc00f08947 */ /* 0x002fea000383ffff */
[----:B------:R-:W-:Y:S05]  /*2ba30*/  BRA `(.L_x_863) ;  /* 0xfffffe4800d87947 */ /* 0x000fea000383ffff */
.L_x_634:
[----:B-1----:R1:W0:Y:S02]  /*2ba40*/  SYNCS.PHASECHK.TRANS64.TRYWAIT P1, [R0+URZ+0x38830], R3 ;  /* 0x03883003000075a7 */ /* 0x002224000802017f */
[----:B0-----:R-:W-:Y:S05]  /*2ba50*/  @!P1 NANOSLEEP.SYNCS 0x989680 ;  /* 0x009896800000995d */ /* 0x001fea0003900000 */
[----:B------:R-:W0:Y:S02]  /*2ba60*/  @!P1 SYNCS.PHASECHK.TRANS64 P1, [R0+URZ+0x38830], R3 ;  /* 0x03883003000095a7 */ /* 0x000e24000802007f */
[----:B0-----:R-:W-:Y:S05]  /*2ba70*/  @!P1 BRA `(.L_x_634) ;  /* 0xfffffffc00f09947 */ /* 0x001fea000383ffff */
[----:B------:R-:W-:Y:S05]  /*2ba80*/  BRA `(.L_x_633) ;  /* 0xfffffe8000447947 */ /* 0x000fea000383ffff */
.L_x_642:
[----:B-1----:R1:W2:Y:S02]  /*2ba90*/  SYNCS.PHASECHK.TRANS64.TRYWAIT P1, [R9+URZ+0x38830], R3 ;  /* 0x03883003090075a7 */ /* 0x0022a4000802017f */
[----:B--2---:R-:W-:Y:S05]  /*2baa0*/  @!P1 NANOSLEEP.SYNCS 0x989680 ;  /* 0x009896800000995d */ /* 0x004fea0003900000 */
[----:B------:R-:W2:Y:S02]  /*2bab0*/  @!P1 SYNCS.PHASECHK.TRANS64 P1, [R9+URZ+0x38830], R3 ;  /* 0x03883003090095a7 */ /* 0x000ea4000802007f */
[----:B--2---:R-:W-:Y:S05]  /*2bac0*/  @!P1 BRA `(.L_x_642) ;  /* 0xfffffffc00f09947 */ /* 0x004fea000383ffff */
[----:B------:R-:W-:Y:S05]  /*2bad0*/  BRA `(.L_x_641) ;  /* 0xfffffecc00c47947 */ /* 0x000fea000383ffff */
.L_x_647:
[----:B---3--:R3:W4:Y:S02]  /*2bae0*/  SYNCS.PHASECHK.TRANS64.TRYWAIT P1, [R6+URZ+0x38850], R0 ;  /* 0x03885000060075a7 */ /* 0x008724000802017f */
[----:B----4-:R-:W-:Y:S05]  /*2baf0*/  @!P1 NANOSLEEP.SYNCS 0x989680 ;  /* 0x009896800000995d */ /* 0x010fea0003900000 */
[----:B------:R-:W4:Y:S02]  /*2bb00*/  @!P1 SYNCS.PHASECHK.TRANS64 P1, [R6+URZ+0x38850], R0 ;  /* 0x03885000060095a7 */ /* 0x000f24000802007f */
[----:B----4-:R-:W-:Y:S05]  /*2bb10*/  @!P1 BRA `(.L_x_647) ;  /* 0xfffffffc00f09947 */ /* 0x010fea000383ffff */
[----:B------:R-:W-:Y:S05]  /*2bb20*/  BRA `(.L_x_646) ;  /* 0xffffff0400847947 */ /* 0x000fea000383ffff */
.L_x_655:
[----:B-1----:R1:W2:Y:S02]  /*2bb30*/  SYNCS.PHASECHK.TRANS64.TRYWAIT P1, [R2+URZ+0x38850], R0 ;  /* 0x03885000020075a7 */ /* 0x0022a4000802017f */
[----:B--2---:R-:W-:Y:S05]  /*2bb40*/  @!P1 NANOSLEEP.SYNCS 0x989680 ;  /* 0x009896800000995d */ /* 0x004fea0003900000 */
[----:B------:R-:W2:Y:S02]  /*2bb50*/  @!P1 SYNCS.PHASECHK.TRANS64 P1, [R2+URZ+0x38850], R0 ;  /* 0x03885000020095a7 */ /* 0x000ea4000802007f */
[----:B--2---:R-:W-:Y:S05]  /*2bb60*/  @!P1 BRA `(.L_x_655) ;  /* 0xfffffffc00f09947 */ /* 0x004fea000383ffff */
[----:B------:R-:W-:Y:S05]  /*2bb70*/  BRA `(.L_x_654) ;  /* 0xffffff1c00b47947 */ /* 0x000fea000383ffff */
.L_x_695:
        /* <DEDUP_REMOVED lines=8> */
[----:B------:R-:W-:Y:S05]  /*2bc00*/  WARPSYNC.COLLECTIVE R15, `(.L_x_865) ;  /* 0x000000000f087348 */ /* 0x000fea0003c00000 */
[----:B------:R0:W1:Y:S02]  /*2bc10*/  SHFL.IDX P6, R14, R13, R12, R11 ;  /* 0x0000000c0d0e7389 */ /* 0x00006400000c000b */
[----:B01----:R-:W-:Y:S01]  /*2bc20*/  ENDCOLLECTIVE ;  /* 0x000000000000791b */ /* 0x003fe20003800000 */
.L_x_865:
[----:B------:R-:W-:Y:S05]  /*2bc30*/  BSYNC B1 ;  /* 0x0000000000017941 */ /* 0x000fea0003800000 */
.L_x_864:
[----:B------:R-:W-:Y:S05]  /*2bc40*/  BRA `(.L_x_866) ;  /* 0xffffff8800b47947 */ /* 0x000fea000383ffff */
.L_x_697:
[----:B------:R-:W-:Y:S01]  /*2bc50*/  BSSY B1, `(.L_x_867) ;  /* 0x0000006000017945 */ /* 0x000fe20003800000 */
[----:B------:R-:W-:-:S07]  /*2bc60*/  IMAD.MOV.U32 R15, RZ, RZ, -0x1 ;  /* 0xffffffffff0f7424 */ /* 0x000fce00078e00ff */
[----:B0-----:R-:W-:Y:S05]  /*2bc70*/  WARPSYNC.COLLECTIVE R15, `(.L_x_868) ;  /* 0x000000000f0c7348 */ /* 0x001fea0003c00000 */
[----:B------:R-:W-:Y:S02]  /*2bc80*/  ELECT P6, UR62, PT ;  /* 0x00000000003e782f */ /* 0x000fe400038c0000 */
[----:B------:R-:W-:Y:S01]  /*2bc90*/  MOV R14, UR62 ;  /* 0x0000003e000e7c02 */ /* 0x000fe20008000f00 */
[----:B0-----:R-:W-:Y:S10]  /*2bca0*/  ENDCOLLECTIVE ;  /* 0x000000000000791b */ /* 0x001ff40003800000 */
.L_x_868:
[----:B------:R-:W-:Y:S05]  /*2bcb0*/  BSYNC B1 ;  /* 0x0000000000017941 */ /* 0x000fea0003800000 */
.L_x_867:
[----:B------:R-:W-:Y:S05]  /*2bcc0*/  BRA `(.L_x_696) ;  /* 0xffffff8800ac7947 */ /* 0x000fea000383ffff */
.L_x_699:
[----:B0-----:R0:W1:Y:S02]  /*2bcd0*/  SYNCS.PHASECHK.TRANS64.TRYWAIT P0, [R16+URZ+0x38820], R8 ;  /* 0x03882008100075a7 */ /* 0x001064000800017f */
[----:B-1----:R-:W-:Y:S05]  /*2bce0*/  @!P0 NANOSLEEP.SYNCS 0x989680 ;  /* 0x009896800000895d */ /* 0x002fea0003900000 */
[----:B------:R-:W1:Y:S02]  /*2bcf0*/  @!P0 SYNCS.PHASECHK.TRANS64 P0, [R16+URZ+0x38820], R8 ;  /* 0x03882008100085a7 */ /* 0x000e64000800007f */
[----:B-1----:R-:W-:Y:S05]  /*2bd00*/  @!P0 BRA `(.L_x_699) ;  /* 0xfffffffc00f08947 */ /* 0x002fea000383ffff */
[----:B------:R-:W-:Y:S05]  /*2bd10*/  BRA `(.L_x_869) ;  /* 0xffffff8800bc7947 */ /* 0x000fea000383ffff */
.L_x_703:
[----:B-1----:R1:W2:Y:S02]  /*2bd20*/  SYNCS.PHASECHK.TRANS64.TRYWAIT P0, [R12+URZ+0x388a0], R11 ;  /* 0x0388a00b0c0075a7 */ /* 0x0022a4000800017f */
[----:B--2---:R-:W-:Y:S05]  /*2bd30*/  @!P0 NANOSLEEP.SYNCS 0x989680 ;  /* 0x009896800000895d */ /* 0x004fea0003900000 */
[----:B------:R-:W2:Y:S02]  /*2bd40*/  @!P0 SYNCS.PHASECHK.TRANS64 P0, [R12+URZ+0x388a0], R11 ;  /* 0x0388a00b0c0085a7 */ /* 0x000ea4000800007f */
[----:B--2---:R-:W-:Y:S05]  /*2bd50*/  @!P0 BRA `(.L_x_703) ;  /* 0xfffffffc00f08947 */ /* 0x004fea000383ffff */
[----:B------:R-:W-:Y:S05]  /*2bd60*/  BRA `(.L_x_870) ;  /* 0xffffff8800d47947 */ /* 0x000fea000383ffff */
.L_x_711:
[----:B0-----:R0:W2:Y:S02]  /*2bd70*/  SYNCS.PHASECHK.TRANS64.TRYWAIT P0, [R12+URZ+0x388c0], R11 ;  /* 0x0388c00b0c0075a7 */ /* 0x0010a4000800017f */
[----:B--2---:R-:W-:Y:S05]  /*2bd80*/  @!P0 NANOSLEEP.SYNCS 0x989680 ;  /* 0x009896800000895d */ /* 0x004fea0003900000 */
[----:B------:R-:W2:Y:S02]  /*2bd90*/  @!P0 SYNCS.PHASECHK.TRANS64 P0, [R12+URZ+0x388c0], R11 ;  /* 0x0388c00b0c0085a7 */ /* 0x000ea4000800007f */
[----:B--2---:R-:W-:Y:S05]  /*2bda0*/  @!P0 BRA `(.L_x_711) ;  /* 0xfffffffc00f08947 */ /* 0x004fea000383ffff */
[----:B------:R-:W-:Y:S05]  /*2bdb0*/  BRA `(.L_x_871) ;  /* 0xffffff9000107947 */ /* 0x000fea000383ffff */
.L_x_721:
[----:B-1----:R1:W2:Y:S02]  /*2bdc0*/  SYNCS.PHASECHK.TRANS64.TRYWAIT P2, [R11+URZ+0x388a0], R10 ;  /* 0x0388a00a0b0075a7 */ /* 0x0022a4000804017f */
[----:B--2---:R-:W-:Y:S05]  /*2bdd0*/  @!P2 NANOSLEEP.SYNCS 0x989680 ;  /* 0x009896800000a95d */ /* 0x004fea0003900000 */
[----:B------:R-:W2:Y:S02]  /*2bde0*/  @!P2 SYNCS.PHASECHK.TRANS64 P2, [R11+URZ+0x388a0], R10 ;  /* 0x0388a00a0b00a5a7 */ /* 0x000ea4000804007f */
[----:B--2---:R-:W-:Y:S05]  /*2bdf0*/  @!P2 BRA `(.L_x_721) ;  /* 0xfffffffc00f0a947 */ /* 0x004fea000383ffff */
[----:B------:R-:W-:Y:S05]  /*2be00*/  BRA `(.L_x_872) ;  /* 0xffffff9400847947 */ /* 0x000fea000383ffff */
.L_x_729:
[----:B0-----:R0:W2:Y:S02]  /*2be10*/  SYNCS.PHASECHK.TRANS64.TRYWAIT P2, [R11+URZ+0x388c0], R10 ;  /* 0x0388c00a0b0075a7 */ /* 0x0010a4000804017f */
[----:B--2---:R-:W-:Y:S05]  /*2be20*/  @!P2 NANOSLEEP.SYNCS 0x989680 ;  /* 0x009896800000a95d */ /* 0x004fea0003900000 */
[----:B------:R-:W2:Y:S02]  /*2be30*/  @!P2 SYNCS.PHASECHK.TRANS64 P2, [R11+URZ+0x388c0], R10 ;  /* 0x0388c00a0b00a5a7 */ /* 0x000ea4000804007f */
[----:B--2---:R-:W-:Y:S05]  /*2be40*/  @!P2 BRA `(.L_x_729) ;  /* 0xfffffffc00f0a947 */ /* 0x004fea000383ffff */
[----:B------:R-:W-:Y:S05]  /*2be50*/  BRA `(.L_x_873) ;  /* 0xffffff9800bc7947 */ /* 0x000fea000383ffff */
.L_x_747:
        /* <DEDUP_REMOVED lines=11> */
.L_x_875:
[----:B------:R-:W-:Y:S05]  /*2bf10*/  BSYNC B0 ;  /* 0x0000000000007941 */ /* 0x000fea0003800000 */
.L_x_874:
[----:B------:R-:W-:Y:S05]  /*2bf20*/  BRA `(.L_x_876) ;  /* 0xffffffa800c07947 */ /* 0x000fea000383ffff */
.L_x_750:
[----:B0-----:R0:W1:Y:S02]  /*2bf30*/  SYNCS.PHASECHK.TRANS64.TRYWAIT P0, [R5+URZ+0x38840], R2 ;  /* 0x03884002050075a7 */ /* 0x001064000800017f */
[----:B-1----:R-:W-:Y:S05]  /*2bf40*/  @!P0 NANOSLEEP.SYNCS 0x989680 ;  /* 0x009896800000895d */ /* 0x002fea0003900000 */
[----:B------:R-:W1:Y:S02]  /*2bf50*/  @!P0 SYNCS.PHASECHK.TRANS64 P0, [R5+URZ+0x38840], R2 ;  /* 0x03884002050085a7 */ /* 0x000e64000800007f */
[----:B-1----:R-:W-:Y:S05]  /*2bf60*/  @!P0 BRA `(.L_x_750) ;  /* 0xfffffffc00f08947 */ /* 0x002fea000383ffff */
[----:B------:R-:W-:Y:S05]  /*2bf70*/  BRA `(.L_x_877) ;  /* 0xffffffac00107947 */ /* 0x000fea000383ffff */
.L_x_751:
        /* <DEDUP_REMOVED lines=8> */
.L_x_879:
[----:B------:R-:W-:Y:S05]  /*2c000*/  BSYNC B0 ;  /* 0x0000000000007941 */ /* 0x000fea0003800000 */
.L_x_878:
[----:B------:R-:W-:Y:S01]  /*2c010*/  IMAD.MOV.U32 R13, RZ, RZ, R0 ;  /* 0x000000ffff0d7224 */ /* 0x000fe200078e0000 */
[C---:B------:R-:W-:Y:S01]  /*2c020*/  LOP3.LUT P5, RZ, R18.reuse, 0x10, RZ, 0xc0, !PT ;  /* 0x0000001012ff7812 */ /* 0x040fe200078ac0ff */
[----:B------:R-:W-:Y:S01]  /*2c030*/  IMAD.MOV.U32 R12, RZ, RZ, RZ ;  /* 0x000000ffff0c7224 */ /* 0x000fe200078e00ff */
[C---:B------:R-:W-:Y:S01]  /*2c040*/  LOP3.LUT P4, RZ, R18.reuse, 0x8, RZ, 0xc0, !PT ;  /* 0x0000000812ff7812 */ /* 0x040fe2000788c0ff */
[----:B------:R-:W-:Y:S01]  /*2c050*/  IMAD.MOV.U32 R11, RZ, RZ, 0x181f ;  /* 0x0000181fff0b7424 */ /* 0x000fe200078e00ff */
[C---:B------:R-:W-:Y:S01]  /*2c060*/  LOP3.LUT P3, RZ, R18.reuse, 0x4, RZ, 0xc0, !PT ;  /* 0x0000000412ff7812 */ /* 0x040fe2000786c0ff */
[----:B------:R-:W-:Y:S01]  /*2c070*/  IMAD.MOV.U32 R15, RZ, RZ, -0x1 ;  /* 0xffffffffff0f7424 */ /* 0x000fe200078e00ff */
[----:B------:R-:W-:Y:S01]  /*2c080*/  LOP3.LUT P2, RZ, R18, 0x2, RZ, 0xc0, !PT ;  /* 0x0000000212ff7812 */ /* 0x000fe2000784c0ff */
[----:B------:R-:W-:Y:S02]  /*2c090*/  IMAD.MOV.U32 R2, RZ, RZ, R14 ;  /* 0x000000ffff027224 */ /* 0x000fe400078e000e */
[----:B------:R-:W-:-:S10]  /*2c0a0*/  @P0 IMAD R9, R7, 0x2, R16 ;  /* 0x0000000207090824 */ /* 0x000fd400078e0210 */
[----:B------:R-:W-:Y:S05]  /*2c0b0*/  WARPSYNC.COLLECTIVE R15, `(.L_x_880) ;  /* 0x000000000f087348 */ /* 0x000fea0003c00000 */
[----:B------:R0:W1:Y:S02]  /*2c0c0*/  SHFL.IDX P6, R14, R13, R12, R11 ;  /* 0x0000000c0d0e7389 */ /* 0x00006400000c000b */
[----:B01----:R-:W-:Y:S01]  /*2c0d0*/  ENDCOLLECTIVE ;  /* 0x000000000000791b */ /* 0x003fe20003800000 */
.L_x_880:
[----:B------:R-:W-:Y:S01]  /*2c0e0*/  ULDC.64 UR4, c[0x0][0x208] ;  /* 0x0000820000047ab9 */ /* 0x000fe20000000a00 */
[----:B------:R-:W-:Y:S02]  /*2c0f0*/  IMAD.MOV.U32 R13, RZ, RZ, R6 ;  /* 0x000000ffff0d7224 */ /* 0x000fe400078e0006 */
[----:B------:R-:W-:Y:S02]  /*2c100*/  IMAD.MOV.U32 R12, RZ, RZ, 0x1 ;  /* 0x00000001ff0c7424 */ /* 0x000fe400078e00ff */
[----:B------:R-:W-:-:S05]  /*2c110*/  IMAD.MOV.U32 R3, RZ, RZ, R14 ;  /* 0x000000ffff037224 */ /* 0x000fca00078e000e */
[----:B------:R-:W-:-:S05]  /*2c120*/  @P0 LEA R3, P1, R34, R3, 0x1 ;  /* 0x0000000322030211 */ /* 0x000fca00078208ff */
[----:B------:R-:W-:Y:S01]  /*2c130*/  @P0 IMAD.X R2, RZ, RZ, R2, P1 ;  /* 0x000000ffff020224 */ /* 0x000fe200008e0602 */
[----:B------:R-:W-:-:S04]  /*2c140*/  ISETP.GE.AND P1, PT, R4, 0x11, PT ;  /* 0x000000110400780c */ /* 0x000fc80003f26270 */
[----:B------:R-:W-:-:S04]  /*2c150*/  @P0 LOP3.LUT R3, R3, R2, RZ, 0x3c, !PT ;  /* 0x0000000203030212 */ /* 0x000fc800078e3cff */
[----:B------:R-:W-:-:S04]  /*2c160*/  @P0 LOP3.LUT R2, R3, R2, RZ, 0x3c, !PT ;  /* 0x0000000203020212 */ /* 0x000fc800078e3cff */
[----:B------:R-:W-:Y:S01]  /*2c170*/  @P0 LOP3.LUT R3, R3, R2, RZ, 0x3c, !PT ;  /* 0x0000000203030212 */ /* 0x000fe200078e3cff */
[----:B------:R-:W-:-:S04]  /*2c180*/  @P1 IMAD R21, R7, 0x2, R16 ;  /* 0x0000000207151824 */ /* 0x000fc800078e0210 */
        /* <DEDUP_REMOVED lines=10> */
.L_x_881:
[----:B------:R-:W-:Y:S02]  /*2c230*/  IMAD.MOV.U32 R13, RZ, RZ, R0 ;  /* 0x000000ffff0d7224 */ /* 0x000fe400078e0000 */
[----:B------:R-:W-:-:S07]  /*2c240*/  IMAD.MOV.U32 R8, RZ, RZ, R14 ;  /* 0x000000ffff087224 */ /* 0x000fce00078e000e */
[----:B------:R-:W-:Y:S05]  /*2c250*/  WARPSYNC.COLLECTIVE R15, `(.L_x_882) ;  /* 0x000000000f087348 */ /* 0x000fea0003c00000 */
[----:B------:R0:W1:Y:S02]  /*2c260*/  SHFL.IDX P6, R14, R13, R12, R11 ;  /* 0x0000000c0d0e7389 */ /* 0x00006400000c000b */
[----:B01----:R-:W-:Y:S01]  /*2c270*/  ENDCOLLECTIVE ;  /* 0x000000000000791b */ /* 0x003fe20003800000 */
.L_x_882:
[----:B------:R-:W-:Y:S01]  /*2c280*/  ULDC.64 UR4, c[0x0][0x208] ;  /* 0x0000820000047ab9 */ /* 0x000fe20000000a00 */
[----:B------:R-:W-:Y:S02]  /*2c290*/  IMAD.MOV.U32 R13, RZ, RZ, R6 ;  /* 0x000000ffff0d7224 */ /* 0x000fe400078e0006 */
[----:B------:R-:W-:Y:S02]  /*2c2a0*/  IMAD.MOV.U32 R12, RZ, RZ, 0x2 ;  /* 0x00000002ff0c7424 */ /* 0x000fe400078e00ff */
[----:B------:R-:W-:-:S05]  /*2c2b0*/  IMAD.MOV.U32 R2, RZ, RZ, R14 ;  /* 0x000000ffff027224 */ /* 0x000fca00078e000e */
[----:B------:R-:W-:-:S05]  /*2c2c0*/  @P1 LEA R2, P0, R34, R2, 0x1 ;  /* 0x0000000222021211 */ /* 0x000fca00078008ff */
[----:B------:R-:W-:-:S05]  /*2c2d0*/  @P1 IMAD.X R3, RZ, RZ, R8, P0 ;  /* 0x000000ffff031224 */ /* 0x000fca00000e0608 */
        /* <DEDUP_REMOVED lines=11> */
.L_x_883:
[----:B------:R-:W-:Y:S02]  /*2c390*/  @P1 IMAD R9, R7, 0x2, R16 ;  /* 0x0000000207091824 */ /* 0x000fe400078e0210 */
[----:B------:R-:W-:Y:S02]  /*2c3a0*/  IMAD.MOV.U32 R13, RZ, RZ, R0 ;  /* 0x000000ffff0d7224 */ /* 0x000fe400078e0000 */
[----:B------:R-:W-:-:S07]  /*2c3b0*/  IMAD.MOV.U32 R8, RZ, RZ, R14 ;  /* 0x000000ffff087224 */ /* 0x000fce00078e000e */
[----:B------:R-:W-:Y:S05]  /*2c3c0*/  WARPSYNC.COLLECTIVE R15, `(.L_x_884) ;  /* 0x000000000f087348 */ /* 0x000fea0003c00000 */
[----:B------:R0:W1:Y:S02]  /*2c3d0*/  SHFL.IDX P6, R14, R13, R12, R11 ;  /* 0x0000000c0d0e7389 */ /* 0x00006400000c000b */
[----:B01----:R-:W-:Y:S01]  /*2c3e0*/  ENDCOLLECTIVE ;  /* 0x000000000000791b */ /* 0x003fe20003800000 */
.L_x_884:
        /* <DEDUP_REMOVED lines=17> */
.L_x_885:
[----:B------:R-:W-:Y:S02]  /*2c500*/  @P1 IMAD R21, R7, 0x2, R16 ;  /* 0x0000000207151824 */ /* 0x000fe400078e0210 */
[----:B------:R-:W-:Y:S01]  /*2c510*/  IMAD.MOV.U32 R13, RZ, RZ, R0 ;  /* 0x000000ffff0d7224 */ /* 0x000fe200078e0000 */
[----:B------:R-:W-:-:S07]  /*2c520*/  MOV R8, R14 ;  /* 0x0000000e00087202 */ /* 0x000fce0000000f00 */
[----:B------:R-:W-:Y:S05]  /*2c530*/  WARPSYNC.COLLECTIVE R15, `(.L_x_886) ;  /* 0x000000000f087348 */ /* 0x000fea0003c00000 */
[----:B------:R0:W1:Y:S02]  /*2c540*/  SHFL.IDX P6, R14, R13, R12, R11 ;  /* 0x0000000c0d0e7389 */ /* 0x00006400000c000b */
[----:B01----:R-:W-:Y:S01]  /*2c550*/  ENDCOLLECTIVE ;  /* 0x000000000000791b */ /* 0x003fe20003800000 */
.L_x_886:
        /* <DEDUP_REMOVED lines=16> */
.L_x_887:
[----:B------:R-:W-:Y:S02]  /*2c660*/  IMAD.MOV.U32 R13, RZ, RZ, R0 ;  /* 0x000000ffff0d7224 */ /* 0x000fe400078e0000 */
[----:B------:R-:W-:-:S07]  /*2c670*/  IMAD.MOV.U32 R8, RZ, RZ, R14 ;  /* 0x000000ffff087224 */ /* 0x000fce00078e000e */
[----:B------:R-:W-:Y:S05]  /*2c680*/  WARPSYNC.COLLECTIVE R15, `(.L_x_888) ;  /* 0x000000000f087348 */ /* 0x000fea0003c00000 */
[----:B------:R0:W1:Y:S02]  /*2c690*/  SHFL.IDX P6, R14, R13, R12, R11 ;  /* 0x0000000c0d0e7389 */ /* 0x00006400000c000b */
[----:B01----:R-:W-:Y:S01]  /*2c6a0*/  ENDCOLLECTIVE ;  /* 0x000000000000791b */ /* 0x003fe20003800000 */
.L_x_888:
[----:B------:R-:W-:Y:S01]  /*2c6b0*/  IMAD.MOV.U32 R0, RZ, RZ, R14 ;  /* 0x000000ffff007224 */ /* 0x000fe200078e000e */
[----:B------:R-:W-:Y:S06]  /*2c6c0*/  BRA `(.L_x_889) ;  /* 0xffffffa8006c7947 */ /* 0x000fec000383ffff */
.L_x_758:
        /* <DEDUP_REMOVED lines=9> */
.L_x_890:
[----:B------:R-:W-:Y:S01]  /*2c760*/  ISETP.GE.AND P1, PT, R0, R6, PT ;  /* 0x000000060000720c */ /* 0x000fe20003f26270 */
[----:B------:R-:W-:Y:S02]  /*2c770*/  IMAD.MOV.U32 R13, RZ, RZ, R5 ;  /* 0x000000ffff0d7224 */ /* 0x000fe400078e0005 */
[----:B------:R-:W-:-:S10]  /*2c780*/  IMAD.MOV.U32 R2, RZ, RZ, R14 ;  /* 0x000000ffff027224 */ /* 0x000fd400078e000e */
[----:B------:R-:W-:Y:S05]  /*2c790*/  WARPSYNC.COLLECTIVE R15, `(.L_x_891) ;  /* 0x000000000f087348 */ /* 0x000fea0003c00000 */
[----:B------:R0:W1:Y:S02]  /*2c7a0*/  SHFL.IDX P6, R14, R13, R12, R11 ;  /* 0x0000000c0d0e7389 */ /* 0x00006400000c000b */
[----:B01----:R-:W-:Y:S01]  /*2c7b0*/  ENDCOLLECTIVE ;  /* 0x000000000000791b */ /* 0x003fe20003800000 */
.L_x_891:
[----:B------:R-:W-:Y:S01]  /*2c7c0*/  ULDC.64 UR4, c[0x0][0x208] ;  /* 0x0000820000047ab9 */ /* 0x000fe20000000a00 */
[----:B------:R-:W-:Y:S02]  /*2c7d0*/  IMAD.MOV.U32 R13, RZ, RZ, R4 ;  /* 0x000000ffff0d7224 */ /* 0x000fe400078e0004 */
[----:B------:R-:W-:Y:S02]  /*2c7e0*/  IMAD.MOV.U32 R12, RZ, RZ, 0x1 ;  /* 0x00000001ff0c7424 */ /* 0x000fe400078e00ff */
[----:B------:R-:W-:-:S05]  /*2c7f0*/  IMAD.MOV.U32 R3, RZ, RZ, R14 ;  /* 0x000000ffff037224 */ /* 0x000fca00078e000e */
[----:B------:R-:W-:-:S05]  /*2c800*/  @!P1 LEA R7, P5, R34, R3, 0x1 ;  /* 0x0000000322079211 */ /* 0x000fca00078a08ff */
[----:B------:R-:W-:Y:S02]  /*2c810*/  @!P1 IMAD.X R3, RZ, RZ, R2, P5 ;  /* 0x000000ffff039224 */ /* 0x000fe400028e0602 */
[----:B------:R-:W-:Y:S02]  /*2c820*/  @!P1 IMAD.MOV.U32 R2, RZ, RZ, R7 ;  /* 0x000000ffff029224 */ /* 0x000fe400078e0007 */
[----:B------:R-:W-:-:S03]  /*2c830*/  VIADD R7, R0, 0x10 ;  /* 0x0000001000077836 */ /* 0x000fc60000000000 */
        /* <DEDUP_REMOVED lines=11> */
.L_x_892:
[----:B------:R-:W-:Y:S02]  /*2c8f0*/  IMAD.MOV.U32 R13, RZ, RZ, R5 ;  /* 0x000000ffff0d7224 */ /* 0x000fe400078e0005 */
[----:B------:R-:W-:-:S07]  /*2c900*/  IMAD.MOV.U32 R2, RZ, RZ, R14 ;  /* 0x000000ffff027224 */ /* 0x000fce00078e000e */
[----:B------:R-:W-:Y:S05]  /*2c910*/  WARPSYNC.COLLECTIVE R15, `(.L_x_893) ;  /* 0x000000000f087348 */ /* 0x000fea0003c00000 */
[----:B------:R0:W1:Y:S02]  /*2c920*/  SHFL.IDX P6, R14, R13, R12, R11 ;  /* 0x0000000c0d0e7389 */ /* 0x00006400000c000b */
[----:B01----:R-:W-:Y:S01]  /*2c930*/  ENDCOLLECTIVE ;  /* 0x000000000000791b */ /* 0x003fe20003800000 */
.L_x_893:
[----:B------:R-:W-:Y:S01]  /*2c940*/  ULDC.64 UR4, c[0x0][0x208] ;  /* 0x0000820000047ab9 */ /* 0x000fe20000000a00 */
[----:B------:R-:W-:Y:S02]  /*2c950*/  IMAD.MOV.U32 R13, RZ, RZ, R4 ;  /* 0x000000ffff0d7224 */ /* 0x000fe400078e0004 */
[----:B------:R-:W-:Y:S02]  /*2c960*/  IMAD.MOV.U32 R12, RZ, RZ, 0x2 ;  /* 0x00000002ff0c7424 */ /* 0x000fe400078e00ff */
[----:B------:R-:W-:-:S05]  /*2c970*/  IMAD.MOV.U32 R3, RZ, RZ, R14 ;  /* 0x000000ffff037224 */ /* 0x000fca00078e000e */
[----:B------:R-:W-:-:S05]  /*2c980*/  @!P1 LEA R7, P5, R34, R3, 0x1 ;  /* 0x0000000322079211 */ /* 0x000fca00078a08ff */
[----:B------:R-:W-:Y:S02]  /*2c990*/  @!P1 IMAD.X R8, RZ, RZ, R2, P5 ;  /* 0x000000ffff089224 */ /* 0x000fe400028e0602 */
[----:B------:R-:W-:Y:S02]  /*2c9a0*/  @!P1 IMAD.MOV.U32 R2, RZ, RZ, R7 ;  /* 0x000000ffff029224 */ /* 0x000fe400078e0007 */
        /* <DEDUP_REMOVED lines=13> */
.L_x_894:
[----:B------:R-:W-:Y:S02]  /*2ca80*/  IMAD.MOV.U32 R13, RZ, RZ, R5 ;  /* 0x000000ffff0d7224 */ /* 0x000fe400078e0005 */
[----:B------:R-:W-:-:S07]  /*2ca90*/  IMAD.MOV.U32 R2, RZ, RZ, R14 ;  /* 0x000000ffff027224 */ /* 0x000fce00078e000e */
[----:B------:R-:W-:Y:S05]  /*2caa0*/  WARPSYNC.COLLECTIVE R15, `(.L_x_895) ;  /* 0x000000000f087348 */ /* 0x000fea0003c00000 */
[----:B------:R0:W1:Y:S02]  /*2cab0*/  SHFL.IDX P6, R14, R13, R12, R11 ;  /* 0x0000000c0d0e7389 */ /* 0x00006400000c000b */
[----:B01----:R-:W-:Y:S01]  /*2cac0*/  ENDCOLLECTIVE ;  /* 0x000000000000791b */ /* 0x003fe20003800000 */
.L_x_895:
        /* <DEDUP_REMOVED lines=20> */
.L_x_896:
[----:B------:R-:W-:Y:S01]  /*2cc10*/  MOV R13, R5 ;  /* 0x00000005000d7202 */ /* 0x000fe20000000f00 */
[----:B------:R-:W-:-:S07]  /*2cc20*/  IMAD.MOV.U32 R2, RZ, RZ, R14 ;  /* 0x000000ffff027224 */ /* 0x000fce00078e000e */
[----:B------:R-:W-:Y:S05]  /*2cc30*/  WARPSYNC.COLLECTIVE R15, `(.L_x_897) ;  /* 0x000000000f087348 */ /* 0x000fea0003c00000 */
[----:B------:R0:W1:Y:S02]  /*2cc40*/  SHFL.IDX P6, R14, R13, R12, R11 ;  /* 0x0000000c0d0e7389 */ /* 0x00006400000c000b */
[----:B01----:R-:W-:Y:S01]  /*2cc50*/  ENDCOLLECTIVE ;  /* 0x000000000000791b */ /* 0x003fe20003800000 */
.L_x_897:
        /* <DEDUP_REMOVED lines=20> */
.L_x_898:
[----:B------:R-:W-:Y:S02]  /*2cda0*/  IMAD.MOV.U32 R13, RZ, RZ, R5 ;  /* 0x000000ffff0d7224 */ /* 0x000fe400078e0005 */
[----:B------:R-:W-:-:S07]  /*2cdb0*/  IMAD.MOV.U32 R2, RZ, RZ, R14 ;  /* 0x000000ffff027224 */ /* 0x000fce00078e000e */
[----:B------:R-:W-:Y:S05]  /*2cdc0*/  WARPSYNC.COLLECTIVE R15, `(.L_x_899) ;  /* 0x000000000f087348 */ /* 0x000fea0003c00000 */
[----:B------:R0:W1:Y:S02]  /*2cdd0*/  SHFL.IDX P6, R14, R13, R12, R11 ;  /* 0x0000000c0d0e7389 */ /* 0x00006400000c000b */
[----:B01----:R-:W-:Y:S01]  /*2cde0*/  ENDCOLLECTIVE ;  /* 0x000000000000791b */ /* 0x003fe20003800000 */
.L_x_899:
        /* <DEDUP_REMOVED lines=20> */
.L_x_900:
[----:B------:R-:W-:Y:S02]  /*2cf30*/  IMAD.MOV.U32 R13, RZ, RZ, R5 ;  /* 0x000000ffff0d7224 */ /* 0x000fe400078e0005 */
[----:B------:R-:W-:-:S07]  /*2cf40*/  IMAD.MOV.U32 R2, RZ, RZ, R14 ;  /* 0x000000ffff027224 */ /* 0x000fce00078e000e */
[----:B------:R-:W-:Y:S05]  /*2cf50*/  WARPSYNC.COLLECTIVE R15, `(.L_x_901) ;  /* 0x000000000f087348 */ /* 0x000fea0003c00000 */
[----:B------:R0:W1:Y:S02]  /*2cf60*/  SHFL.IDX P6, R14, R13, R12, R11 ;  /* 0x0000000c0d0e7389 */ /* 0x00006400000c000b */
[----:B01----:R-:W-:Y:S01]  /*2cf70*/  ENDCOLLECTIVE ;  /* 0x000000000000791b */ /* 0x003fe20003800000 */
.L_x_901:
        /* <DEDUP_REMOVED lines=20> */
.L_x_902:
[----:B------:R-:W-:Y:S02]  /*2d0c0*/  IMAD.MOV.U32 R13, RZ, RZ, R5 ;  /* 0x000000ffff0d7224 */ /* 0x000fe400078e0005 */
[----:B------:R-:W-:-:S07]  /*2d0d0*/  IMAD.MOV.U32 R2, RZ, RZ, R14 ;  /* 0x000000ffff027224 */ /* 0x000fce00078e000e */
[----:B------:R-:W-:Y:S05]  /*2d0e0*/  WARPSYNC.COLLECTIVE R15, `(.L_x_903) ;  /* 0x000000000f087348 */ /* 0x000fea0003c00000 */
[----:B------:R0:W1:Y:S02]  /*2d0f0*/  SHFL.IDX P6, R14, R13, R12, R11 ;  /* 0x0000000c0d0e7389 */ /* 0x00006400000c000b */
[----:B01----:R-:W-:Y:S01]  /*2d100*/  ENDCOLLECTIVE ;  /* 0x000000000000791b */ /* 0x003fe20003800000 */
.L_x_903:
[----:B------:R-:W-:Y:S01]  /*2d110*/  ULDC.64 UR4, c[0x0][0x208] ;  /* 0x0000820000047ab9 */ /* 0x000fe20000000a00 */
[----:B------:R-:W-:Y:S02]  /*2d120*/  IMAD.MOV.U32 R13, RZ, RZ, R4 ;  /* 0x000000ffff0d7224 */ /* 0x000fe400078e0004 */
[----:B------:R-:W-:Y:S02]  /*2d130*/  IMAD.MOV.U32 R12, RZ, RZ, 0x7 ;  /* 0x00000007ff0c7424 */ /* 0x000fe400078e00ff */
[----:B------:R-:W-:-:S05]  /*2d140*/  IMAD.MOV.U32 R3, RZ, RZ, R14 ;  /* 0x000000ffff037224 */ /* 0x000fca00078e000e */
[----:B------:R-:W-:-:S05]  /*2d150*/  @!P1 LEA R7, P5, R34, R3, 0x1 ;  /* 0x0000000322079211 */ /* 0x000fca00078a08ff */
[----:B------:R-:W-:Y:S02]  /*2d160*/  @!P1 IMAD.X R8, RZ, RZ, R2, P5 ;  /* 0x000000ffff089224 */ /* 0x000fe400028e0602 */
[----:B------:R-:W-:Y:S02]  /*2d170*/  @!P1 IMAD.MOV.U32 R2, RZ, RZ, R7 ;  /* 0x000000ffff029224 */ /* 0x000fe400078e0007 */
[----:B------:R-:W-:-:S05]  /*2d180*/  @!P1 IMAD.MOV.U32 R3, RZ, RZ, R8 ;  /* 0x000000ffff039224 */ /* 0x000fca00078e0008 */
        /* <DEDUP_REMOVED lines=10> */
.L_x_904:
[----:B------:R-:W-:Y:S02]  /*2d230*/  IMAD.MOV.U32 R13, RZ, RZ, R5 ;  /* 0x000000ffff0d7224 */ /* 0x000fe400078e0005 */
[----:B------:R-:W-:-:S07]  /*2d240*/  IMAD.MOV.U32 R7, RZ, RZ, R14 ;  /* 0x000000ffff077224 */ /* 0x000fce00078e000e */
[----:B------:R-:W-:Y:S05]  /*2d250*/  WARPSYNC.COLLECTIVE R15, `(.L_x_905) ;  /* 0x000000000f087348 */ /* 0x000fea0003c00000 */
[----:B------:R0:W1:Y:S02]  /*2d260*/  SHFL.IDX P6, R14, R13, R12, R11 ;  /* 0x0000000c0d0e7389 */ /* 0x00006400000c000b */
[----:B01----:R-:W-:Y:S01]  /*2d270*/  ENDCOLLECTIVE ;  /* 0x000000000000791b */ /* 0x003fe20003800000 */
.L_x_905:
[----:B------:R-:W-:Y:S05]  /*2d280*/  BRA `(.L_x_906) ;  /* 0xffffffa800d07947 */ /* 0x000fea000383ffff */
.L_x_763:
[----:B0-----:R0:W2:Y:S02]  /*2d290*/  SYNCS.PHASECHK.TRANS64.TRYWAIT P0, [R16+URZ+0x38820], R3 ;  /* 0x03882003100075a7 */ /* 0x0010a4000800017f */
[----:B--2---:R-:W-:Y:S05]  /*2d2a0*/  @!P0 NANOSLEEP.SYNCS 0x989680 ;  /* 0x009896800000895d */ /* 0x004fea0003900000 */
[----:B------:R-:W2:Y:S02]  /*2d2b0*/  @!P0 SYNCS.PHASECHK.TRANS64 P0, [R16+URZ+0x38820], R3 ;  /* 0x03882003100085a7 */ /* 0x000ea4000800007f */
[----:B--2---:R-:W-:Y:S05]  /*2d2c0*/  @!P0 BRA `(.L_x_763) ;  /* 0xfffffffc00f08947 */ /* 0x004fea000383ffff */
[----:B------:R-:W-:Y:S05]  /*2d2d0*/  BRA `(.L_x_907) ;  /* 0xffffffac00507947 */ /* 0x000fea000383ffff */
.L_x_768:
[----:B0-----:R0:W1:Y:S02]  /*2d2e0*/  SYNCS.PHASECHK.TRANS64.TRYWAIT P0, [R6+URZ+0x38840], R3 ;  /* 0x03884003060075a7 */ /* 0x001064000800017f */
[----:B-1----:R-:W-:Y:S05]  /*2d2f0*/  @!P0 NANOSLEEP.SYNCS 0x989680 ;  /* 0x009896800000895d */ /* 0x002fea0003900000 */
[----:B------:R-:W1:Y:S02]  /*2d300*/  @!P0 SYNCS.PHASECHK.TRANS64 P0, [R6+URZ+0x38840], R3 ;  /* 0x03884003060085a7 */ /* 0x000e64000800007f */
[----:B-1----:R-:W-:Y:S05]  /*2d310*/  @!P0 BRA `(.L_x_768) ;  /* 0xfffffffc00f08947 */ /* 0x002fea000383ffff */
[----:B------:R-:W-:Y:S05]  /*2d320*/  BRA `(.L_x_908) ;  /* 0xffffffb0003c7947 */ /* 0x000fea000383ffff */
.L_x_769:
        /* <DEDUP_REMOVED lines=8> */
.L_x_910:
[----:B------:R-:W-:Y:S05]  /*2d3b0*/  BSYNC B1 ;  /* 0x0000000000017941 */ /* 0x000fea0003800000 */
.L_x_909:
[----:B------:R-:W-:Y:S01]  /*2d3c0*/  IMAD.MOV.U32 R13, RZ, RZ, R8 ;  /* 0x000000ffff0d7224 */ /* 0x000fe200078e0008 */
[----:B------:R-:W-:Y:S01]  /*2d3d0*/  MOV R12, RZ ;  /* 0x000000ff000c7202 */ /* 0x000fe20000000f00 */
[----:B------:R-:W-:Y:S01]  /*2d3e0*/  IMAD.MOV.U32 R11, RZ, RZ, 0x181f ;  /* 0x0000181fff0b7424 */ /* 0x000fe200078e00ff */
[----:B------:R-:W-:Y:S01]  /*2d3f0*/  LOP3.LUT R18, R18, 0xfffffdff, RZ, 0xc0, !PT ;  /* 0xfffffdff12127812 */ /* 0x000fe200078ec0ff */
[----:B------:R-:W-:Y:S02]  /*2d400*/  IMAD.MOV.U32 R15, RZ, RZ, -0x1 ;  /* 0xffffffffff0f7424 */ /* 0x000fe400078e00ff */
[----:B------:R-:W-:Y:S01]  /*2d410*/  IMAD.MOV.U32 R3, RZ, RZ, R14 ;  /* 0x000000ffff037224 */ /* 0x000fe200078e000e */
[----:B------:R-:W-:Y:S01]  /*2d420*/  @P3 LOP3.LUT R18, R18, 0x200, RZ, 0xfc, !PT ;  /* 0x0000020012123812 */ /* 0x000fe200078efcff */
[----:B------:R-:W-:-:S07]  /*2d430*/  IMAD.SHL.U32 R0, R34, 0x2, RZ ;  /* 0x0000000222007824 */ /* 0x000fce00078e00ff */
[----:B------:R-:W-:Y:S05]  /*2d440*/  WARPSYNC.COLLECTIVE R15, `(.L_x_911) ;  /* 0x000000000f087348 */ /* 0x000fea0003c00000 */
[----:B------:R0:W1:Y:S02]  /*2d450*/  SHFL.IDX P6, R14, R13, R12, R11 ;  /* 0x0000000c0d0e7389 */ /* 0x00006400000c000b */
[----:B01----:R-:W-:Y:S01]  /*2d460*/  ENDCOLLECTIVE ;  /* 0x000000000000791b */ /* 0x003fe20003800000 */
.L_x_911:
[----:B------:R-:W-:Y:S01]  /*2d470*/  IMAD R9, R9, 0x2, R16 ;  /* 0x0000000209097824 */ /* 0x000fe200078e0210 */
[C---:B------:R-:W-:Y:S01]  /*2d480*/  LOP3.LUT P3, RZ, R18.reuse, 0x10, RZ, 0xc0, !PT ;  /* 0x0000001012ff7812 */ /* 0x040fe2000786c0ff */
[----:B------:R-:W-:Y:S01]  /*2d490*/  ULDC.64 UR4, c[0x0][0x208] ;  /* 0x0000820000047ab9 */ /* 0x000fe20000000a00 */
[----:B------:R-:W-:-:S04]  /*2d4a0*/  LOP3.LUT R18, R18, 0xfffffeff, RZ, 0xc0, !PT ;  /* 0xfffffeff12127812 */ /* 0x000fc800078ec0ff */
[----:B------:R-:W-:-:S04]  /*2d4b0*/  @P2 LOP3.LUT R18, R18, 0x100, RZ, 0xfc, !PT ;  /* 0x0000010012122812 */ /* 0x000fc800078efcff */
[C---:B------:R-:W-:Y:S02]  /*2d4c0*/  LOP3.LUT P2, RZ, R18.reuse, 0x8, RZ, 0xc0, !PT ;  /* 0x0000000812ff7812 */ /* 0x040fe4000784c0ff */
[----:B------:R-:W-:Y:S01]  /*2d4d0*/  LOP3.LUT R18, R18, 0xffffff7f, RZ, 0xc0, !PT ;  /* 0xffffff7f12127812 */ /* 0x000fe200078ec0ff */
[----:B------:R-:W-:Y:S02]  /*2d4e0*/  IMAD.MOV.U32 R13, RZ, RZ, R10 ;  /* 0x000000ffff0d7224 */ /* 0x000fe400078e000a */
[----:B------:R-:W-:Y:S01]  /*2d4f0*/  IMAD.MOV.U32 R12, RZ, RZ, 0x1 ;  /* 0x00000001ff0c7424 */ /* 0x000fe200078e00ff */
[----:B------:R-:W-:-:S04]  /*2d500*/  @P1 LOP3.LUT R18, R18, 0x80, RZ, 0xfc, !PT ;  /* 0x0000008012121812 */ /* 0x000fc800078efcff */
[----:B------:R-:W-:Y:S01]  /*2d510*/  LOP3.LUT P1, RZ, R18, 0x4, RZ, 0xc0, !PT ;  /* 0x0000000412ff7812 */ /* 0x000fe2000782c0ff */
[----:B------:R-:W-:-:S05]  /*2d520*/  IMAD.MOV.U32 R2, RZ, RZ, R14 ;  /* 0x000000ffff027224 */ /* 0x000fca00078e000e */
        /* <DEDUP_REMOVED lines=12> */
.L_x_912:
[----:B------:R-:W-:Y:S02]  /*2d5f0*/  IMAD.MOV.U32 R13, RZ, RZ, R8 ;  /* 0x000000ffff0d7224 */ /* 0x000fe400078e0008 */
[----:B------:R-:W-:-:S07]  /*2d600*/  IMAD.MOV.U32 R35, RZ, RZ, R14 ;  /* 0x000000ffff237224 */ /* 0x000fce00078e000e */
[----:B------:R-:W-:Y:S05]  /*2d610*/  WARPSYNC.COLLECTIVE R15, `(.L_x_913) ;  /* 0x000000000f087348 */ /* 0x000fea0003c00000 */
[----:B------:R0:W1:Y:S02]  /*2d620*/  SHFL.IDX P6, R14, R13, R12, R11 ;  /* 0x0000000c0d0e7389 */ /* 0x00006400000c000b */
[----:B01----:R-:W-:Y:S01]  /*2d630*/  ENDCOLLECTIVE ;  /* 0x000000000000791b */ /* 0x003fe20003800000 */
.L_x_913:
[----:B------:R-:W-:Y:S01]  /*2d640*/  ULDC.64 UR4, c[0x0][0x208] ;  /* 0x0000820000047ab9 */ /* 0x000fe20000000a00 */
[----:B------:R-:W-:Y:S02]  /*2d650*/  IMAD.MOV.U32 R13, RZ, RZ, R10 ;  /* 0x000000ffff0d7224 */ /* 0x000fe400078e000a */
[----:B------:R-:W-:Y:S02]  /*2d660*/  IMAD.MOV.U32 R12, RZ, RZ, 0x2 ;  /* 0x00000002ff0c7424 */ /* 0x000fe400078e00ff */
        /* <DEDUP_REMOVED lines=13> */
.L_x_914:
[----:B------:R-:W-:Y:S02]  /*2d740*/  IMAD.MOV.U32 R13, RZ, RZ, R8 ;  /* 0x000000ffff0d7224 */ /* 0x000fe400078e0008 */
[----:B------:R-:W-:-:S07]  /*2d750*/  IMAD.MOV.U32 R35, RZ, RZ, R14 ;  /* 0x000000ffff237224 */ /* 0x000fce00078e000e */
[----:B------:R-:W-:Y:S05]  /*2d760*/  WARPSYNC.COLLECTIVE R15, `(.L_x_915) ;  /* 0x000000000f087348 */ /* 0x000fea0003c00000 */
[----:B------:R0:W1:Y:S02]  /*2d770*/  SHFL.IDX P6, R14, R13, R12, R11 ;  /* 0x0000000c0d0e7389 */ /* 0x00006400000c000b */
[----:B01----:R-:W-:Y:S01]  /*2d780*/  ENDCOLLECTIVE ;  /* 0x000000000000791b */ /* 0x003fe20003800000 */
.L_x_915:
        /* <DEDUP_REMOVED lines=16> */
.L_x_916:
[----:B------:R-:W-:Y:S02]  /*2d890*/  IMAD.MOV.U32 R13, RZ, RZ, R8 ;  /* 0x000000ffff0d7224 */ /* 0x000fe400078e0008 */
[----:B------:R-:W-:-:S07]  /*2d8a0*/  IMAD.MOV.U32 R35, RZ, RZ, R14 ;  /* 0x000000ffff237224 */ /* 0x000fce00078e000e */
[----:B------:R-:W-:Y:S05]  /*2d8b0*/  WARPSYNC.COLLECTIVE R15, `(.L_x_917) ;  /* 0x000000000f087348 */ /* 0x000fea0003c00000 */
[----:B------:R0:W1:Y:S02]  /*2d8c0*/  SHFL.IDX P6, R14, R13, R12, R11 ;  /* 0x0000000c0d0e7389 */ /* 0x00006400000c000b */
[----:B01----:R-:W-:Y:S01]  /*2d8d0*/  ENDCOLLECTIVE ;  /* 0x000000000000791b */ /* 0x003fe20003800000 */
.L_x_917:
        /* <DEDUP_REMOVED lines=10> */
[----:B------:R-:W-:-:S03]  /*2d980*/  LOP3.LUT P3, RZ, R18, 0x200, RZ, 0xc0, !PT ;  /* 0x0000020012ff7812 */ /* 0x000fc6000786c0ff */
[----:B------:R0:W-:Y:S01]  /*2d990*/  LDGSTS.E.BYPASS.LTC128B.128 [R9+0x28400], desc[UR4][R2.64+0x80], !P2 ;  /* 0x2840008002097fae */ /* 0x0001e2000d101d44 */
[----:B------:R-:W-:-:S03]  /*2d9a0*/  LOP3.LUT P2, RZ, R18, 0x100, RZ, 0xc0, !PT ;  /* 0x0000010012ff7812 */ /* 0x000fc6000784c0ff */
[----:B------:R0:W-:Y:S01]  /*2d9b0*/  LDGSTS.E.BYPASS.LTC128B.128 [R9+0x2ac00], desc[UR4][R2.64+0x100], !P1 ;  /* 0x2ac0010002097fae */ /* 0x0001e2000c901d44 */
[----:B------:R-:W-:-:S03]  /*2d9c0*/  LOP3.LUT P1, RZ, R18, 0x80, RZ, 0xc0, !PT ;  /* 0x0000008012ff7812 */ /* 0x000fc6000782c0ff */
[----:B------:R0:W-:Y:S10]  /*2d9d0*/  LDGSTS.E.BYPASS.LTC128B.128 [R9+0x2d400], desc[UR4][R2.64+0x180], !P5 ;  /* 0x2d40018002097fae */ /* 0x0001f4000e901d44 */
[----:B0-----:R-:W-:Y:S05]  /*2d9e0*/  WARPSYNC.COLLECTIVE R15, `(.L_x_918) ;  /* 0x000000000f087348 */ /* 0x001fea0003c00000 */
[----:B------:R1:W2:Y:S02]  /*2d9f0*/  SHFL.IDX P6, R14, R13, R12, R11 ;  /* 0x0000000c0d0e7389 */ /* 0x0002a400000c000b */
[----:B012---:R-:W-:Y:S01]  /*2da00*/  ENDCOLLECTIVE ;  /* 0x000000000000791b */ /* 0x007fe20003800000 */
.L_x_918:
[----:B------:R-:W-:Y:S02]  /*2da10*/  IMAD.MOV.U32 R13, RZ, RZ, R8 ;  /* 0x000000ffff0d7224 */ /* 0x000fe400078e0008 */
[----:B------:R-:W-:-:S07]  /*2da20*/  IMAD.MOV.U32 R35, RZ, RZ, R14 ;  /* 0x000000ffff237224 */ /* 0x000fce00078e000e */
[----:B------:R-:W-:Y:S05]  /*2da30*/  WARPSYNC.COLLECTIVE R15, `(.L_x_919) ;  /* 0x000000000f087348 */ /* 0x000fea0003c00000 */
[----:B------:R0:W1:Y:S02]  /*2da40*/  SHFL.IDX P6, R14, R13, R12, R11 ;  /* 0x0000000c0d0e7389 */ /* 0x00006400000c000b */
[----:B01----:R-:W-:Y:S01]  /*2da50*/  ENDCOLLECTIVE ;  /* 0x000000000000791b */ /* 0x003fe20003800000 */
.L_x_919:
[----:B------:R-:W-:Y:S01]  /*2da60*/  IMAD.MOV.U32 R2, RZ, RZ, R14 ;  /* 0x000000ffff027224 */ /* 0x000fe200078e000e */
[----:B------:R-:W-:Y:S06]  /*2da70*/  BRA `(.L_x_920) ;  /* 0xffffffac007c7947 */ /* 0x000fec000383ffff */
.L_x_774:
[----:B-1----:R1:W2:Y:S02]  /*2da80*/  SYNCS.PHASECHK.TRANS64.TRYWAIT P0, [R6+URZ+0x38860], R2 ;  /* 0x03886002060075a7 */ /* 0x0022a4000800017f */
[----:B--2---:R-:W-:Y:S05]  /*2da90*/  @!P0 NANOSLEEP.SYNCS 0x989680 ;  /* 0x009896800000895d */ /* 0x004fea0003900000 */
[----:B------:R-:W2:Y:S02]  /*2daa0*/  @!P0 SYNCS.PHASECHK.TRANS64 P0, [R6+URZ+0x38860], R2 ;  /* 0x03886002060085a7 */ /* 0x000ea4000800007f */
[----:B--2---:R-:W-:Y:S05]  /*2dab0*/  @!P0 BRA `(.L_x_774) ;  /* 0xfffffffc00f08947 */ /* 0x004fea000383ffff */
[----:B------:R-:W-:Y:S05]  /*2dac0*/  BRA `(.L_x_921) ;  /* 0xffffffac00fc7947 */ /* 0x000fea000383ffff */
.L_x_775:
        /* <DEDUP_REMOVED lines=8> */
.L_x_923:
[----:B------:R-:W-:Y:S05]  /*2db50*/  BSYNC B1 ;  /* 0x0000000000017941 */ /* 0x000fea0003800000 */
.L_x_922:
[----:B------:R-:W-:Y:S02]  /*2db60*/  IMAD.MOV.U32 R13, RZ, RZ, R17 ;  /* 0x000000ffff0d7224 */ /* 0x000fe400078e0011 */
        /* <DEDUP_REMOVED lines=8> */
.L_x_924:
[----:B------:R-:W-:Y:S01]  /*2dbf0*/  ULDC.64 UR4, c[0x0][0x208] ;  /* 0x0000820000047ab9 */ /* 0x000fe20000000a00 */
[----:B------:R-:W-:Y:S01]  /*2dc00*/  MOV R13, R19 ;  /* 0x00000013000d7202 */ /* 0x000fe20000000f00 */
[----:B------:R-:W-:Y:S02]  /*2dc10*/  IMAD.MOV.U32 R12, RZ, RZ, 0x1 ;  /* 0x00000001ff0c7424 */ /* 0x000fe400078e00ff */
[----:B------:R-:W-:-:S05]  /*2dc20*/  IMAD.MOV.U32 R2, RZ, RZ, R14 ;  /* 0x000000ffff027224 */ /* 0x000fca00078e000e */
        /* <DEDUP_REMOVED lines=16> */
.L_x_925:
[----:B------:R-:W-:Y:S02]  /*2dd30*/  IMAD.MOV.U32 R13, RZ, RZ, R17 ;  /* 0x000000ffff0d7224 */ /* 0x000fe400078e0011 */
[----:B------:R-:W-:-:S07]  /*2dd40*/  IMAD.MOV.U32 R3, RZ, RZ, R14 ;  /* 0x000000ffff037224 */ /* 0x000fce00078e000e */
[----:B------:R-:W-:Y:S05]  /*2dd50*/  WARPSYNC.COLLECTIVE R15, `(.L_x_926) ;  /* 0x000000000f087348 */ /* 0x000fea0003c00000 */
[----:B------:R0:W1:Y:S02]  /*2dd60*/  SHFL.IDX P6, R14, R13, R12, R11 ;  /* 0x0000000c0d0e7389 */ /* 0x00006400000c000b */
[----:B01----:R-:W-:Y:S01]  /*2dd70*/  ENDCOLLECTIVE ;  /* 0x000000000000791b */ /* 0x003fe20003800000 */
.L_x_926:
[----:B------:R-:W-:Y:S01]  /*2dd80*/  ULDC.64 UR4, c[0x0][0x208] ;  /* 0x0000820000047ab9 */ /* 0x000fe20000000a00 */
[----:B------:R-:W-:Y:S02]  /*2dd90*/  IMAD.MOV.U32 R13, RZ, RZ, R19 ;  /* 0x000000ffff0d7224 */ /* 0x000fe400078e0013 */
        /* <DEDUP_REMOVED lines=18> */
.L_x_927:
[----:B------:R-:W-:Y:S02]  /*2dec0*/  IMAD.MOV.U32 R13, RZ, RZ, R17 ;  /* 0x000000ffff0d7224 */ /* 0x000fe400078e0011 */
[----:B------:R-:W-:-:S07]  /*2ded0*/  IMAD.MOV.U32 R3, RZ, RZ, R14 ;  /* 0x000000ffff037224 */ /* 0x000fce00078e000e */
[----:B------:R-:W-:Y:S05]  /*2dee0*/  WARPSYNC.COLLECTIVE R15, `(.L_x_928) ;  /* 0x000000000f087348 */ /* 0x000fea0003c00000 */
[----:B------:R0:W1:Y:S02]  /*2def0*/  SHFL.IDX P6, R14, R13, R12, R11 ;  /* 0x0000000c0d0e7389 */ /* 0x00006400000c000b */
[----:B01----:R-:W-:Y:S01]  /*2df00*/  ENDCOLLECTIVE ;  /* 0x000000000000791b */ /* 0x003fe20003800000 */
.L_x_928:
        /* <DEDUP_REMOVED lines=20> */
.L_x_929:
[----:B------:R-:W-:Y:S02]  /*2e050*/  IMAD.MOV.U32 R13, RZ, RZ, R17 ;  /* 0x000000ffff0d7224 */ /* 0x000fe400078e0011 */
[----:B------:R-:W-:-:S07]  /*2e060*/  IMAD.MOV.U32 R3, RZ, RZ, R14 ;  /* 0x000000ffff037224 */ /* 0x000fce00078e000e */
[----:B------:R-:W-:Y:S05]  /*2e070*/  WARPSYNC.COLLECTIVE R15, `(.L_x_930) ;  /* 0x000000000f087348 */ /* 0x000fea0003c00000 */
[----:B------:R0:W1:Y:S02]  /*2e080*/  SHFL.IDX P6, R14, R13, R12, R11 ;  /* 0x0000000c0d0e7389 */ /* 0x00006400000c000b */
[----:B01----:R-:W-:Y:S01]  /*2e090*/  ENDCOLLECTIVE ;  /* 0x000000000000791b */ /* 0x003fe20003800000 */
.L_x_930:
        /* <DEDUP_REMOVED lines=20> */
.L_x_931:
[----:B------:R-:W-:Y:S02]  /*2e1e0*/  IMAD.MOV.U32 R13, RZ, RZ, R17 ;  /* 0x000000ffff0d7224 */ /* 0x000fe400078e0011 */
[----:B------:R-:W-:-:S07]  /*2e1f0*/  IMAD.MOV.U32 R19, RZ, RZ, R14 ;  /* 0x000000ffff137224 */ /* 0x000fce00078e000e */
[----:B------:R-:W-:Y:S05]  /*2e200*/  WARPSYNC.COLLECTIVE R15, `(.L_x_932) ;  /* 0x000000000f087348 */ /* 0x000fea0003c00000 */
[----:B------:R0:W1:Y:S02]  /*2e210*/  SHFL.IDX P6, R14, R13, R12, R11 ;  /* 0x0000000c0d0e7389 */ /* 0x00006400000c000b */
[----:B01----:R-:W-:Y:S01]  /*2e220*/  ENDCOLLECTIVE ;  /* 0x000000000000791b */ /* 0x003fe20003800000 */
.L_x_932:
[----:B------:R-:W-:Y:S01]  /*2e230*/  IMAD.MOV.U32 R2, RZ, RZ, R14 ;  /* 0x000000ffff027224 */ /* 0x000fe200078e000e */
[----:B------:R-:W-:Y:S06]  /*2e240*/  BRA `(.L_x_933) ;  /* 0xffffffac00187947 */ /* 0x000fec000383ffff */
.L_x_783:
[----:B0-----:R0:W2:Y:S02]  /*2e250*/  SYNCS.PHASECHK.TRANS64.TRYWAIT P0, [R4+URZ+0x38860], R3 ;  /* 0x03886003040075a7 */ /* 0x0010a4000800017f */
[----:B--2---:R-:W-:Y:S05]  /*2e260*/  @!P0 NANOSLEEP.SYNCS 0x989680 ;  /* 0x009896800000895d */ /* 0x004fea0003900000 */
[----:B------:R-:W2:Y:S02]  /*2e270*/  @!P0 SYNCS.PHASECHK.TRANS64 P0, [R4+URZ+0x38860], R3 ;  /* 0x03886003040085a7 */ /* 0x000ea4000800007f */
[----:B--2---:R-:W-:Y:S05]  /*2e280*/  @!P0 BRA `(.L_x_783) ;  /* 0xfffffffc00f08947 */ /* 0x004fea000383ffff */
[----:B------:R-:W-:Y:S05]  /*2e290*/  BRA `(.L_x_934) ;  /* 0xffffffb0004c7947 */ /* 0x000fea000383ffff */
.L_x_784:
        /* <DEDUP_REMOVED lines=8> */
.L_x_936:
[----:B------:R-:W-:Y:S05]  /*2e320*/  BSYNC B0 ;  /* 0x0000000000007941 */ /* 0x000fea0003800000 */
.L_x_935:
[----:B------:R-:W-:Y:S01]  /*2e330*/  IMAD.MOV.U32 R13, RZ, RZ, R17 ;  /* 0x000000ffff0d7224 */ /* 0x000fe200078e0011 */
[C---:B------:R-:W-:Y:S01]  /*2e340*/  LOP3.LUT R0, R34.reuse, 0x40, RZ, 0xfc, !PT ;  /* 0x0000004022007812 */ /* 0x040fe200078efcff */
[----:B------:R-:W-:Y:S01]  /*2e350*/  IMAD.MOV.U32 R12, RZ, RZ, RZ ;  /* 0x000000ffff0c7224 */ /* 0x000fe200078e00ff */
[C---:B------:R-:W-:Y:S01]  /*2e360*/  LOP3.LUT R6, R34.reuse, 0x80, RZ, 0xfc, !PT ;  /* 0x0000008022067812 */ /* 0x040fe200078efcff */
[----:B------:R-:W-:Y:S02]  /*2e370*/  IMAD.MOV.U32 R11, RZ, RZ, 0x181f ;  /* 0x0000181fff0b7424 */ /* 0x000fe400078e00ff */
[----:B------:R-:W-:Y:S02]  /*2e380*/  IMAD.MOV.U32 R15, RZ, RZ, -0x1 ;  /* 0xffffffffff0f7424 */ /* 0x000fe400078e00ff */
[----:B------:R-:W-:Y:S02]  /*2e390*/  IMAD.MOV.U32 R3, RZ, RZ, R14 ;  /* 0x000000ffff037224 */ /* 0x000fe400078e000e */
[----:B------:R-:W-:-:S07]  /*2e3a0*/  IMAD.SHL.U32 R8, R34, 0x2, RZ ;  /* 0x0000000222087824 */ /* 0x000fce00078e00ff */
[----:B------:R-:W-:Y:S05]  /*2e3b0*/  WARPSYNC.COLLECTIVE R15, `(.L_x_937) ;  /* 0x000000000f087348 */ /* 0x000fea0003c00000 */
[----:B------:R0:W1:Y:S02]  /*2e3c0*/  SHFL.IDX P6, R14, R13, R12, R11 ;  /* 0x0000000c0d0e7389 */ /* 0x00006400000c000b */
[----:B01----:R-:W-:Y:S01]  /*2e3d0*/  ENDCOLLECTIVE ;  /* 0x000000000000791b */ /* 0x003fe20003800000 */
.L_x_937:
[----:B------:R-:W-:Y:S01]  /*2e3e0*/  ULDC UR4, c[0x0][0x2f4] ;  /* 0x0000bd0000047ab9 */ /* 0x000fe20000000800 */
[----:B------:R-:W-:Y:S01]  /*2e3f0*/  ULDC.64 UR6, c[0x0][0x208] ;  /* 0x0000820000067ab9 */ /* 0x000fe20000000a00 */
[----:B------:R-:W-:Y:S02]  /*2e400*/  ISETP.GE.AND P3, PT, R34, UR4, PT ;  /* 0x0000000422007c0c */ /* 0x000fe4000bf66270 */
[----:B------:R-:W-:Y:S01]  /*2e410*/  ISETP.GE.AND P2, PT, R0, UR4, PT ;  /* 0x0000000400007c0c */ /* 0x000fe2000bf46270 */
[----:B------:R-:W-:Y:S01]  /*2e420*/  IMAD R0, R7, 0x2, R16 ;  /* 0x0000000207007824 */ /* 0x000fe200078e0210 */
        /* <DEDUP_REMOVED lines=13> */
[----:B------:R-:W-:-:S04]  /*2e500*/  ISETP.GE.AND P0, PT, R37, UR4, PT ;  /* 0x0000000425007c0c */ /* 0x000fc8000bf06270 */
[----:B------:R0:W-:Y:S01]  /*2e510*/  LDGSTS.E.BYPASS.LTC128B.128 [R0+0x5400], desc[UR6][R2.64+0x100], !P4 ;  /* 0x0540010002007fae */ /* 0x0001e2000e101d46 */
[----:B------:R-:W-:-:S13]  /*2e520*/  ISETP.LT.OR P4, PT, R5, 0x1, P0 ;  /* 0x000000010500780c */ /* 0x000fda0000781670 */
[----:B------:R0:W-:Y:S02]  /*2e530*/  LDGSTS.E.BYPASS.LTC128B.128 [R0+0x7c00], desc[UR6][R2.64+0x180], !P4 ;  /* 0x07c0018002007fae */ /* 0x0001e4000e101d46 */
[----:B0-----:R-:W-:Y:S05]  /*2e540*/  WARPSYNC.COLLECTIVE R15, `(.L_x_938) ;  /* 0x000000000f087348 */ /* 0x001fea0003c00000 */
[----:B------:R1:W2:Y:S02]  /*2e550*/  SHFL.IDX P6, R14, R13, R12, R11 ;  /* 0x0000000c0d0e7389 */ /* 0x0002a400000c000b */
[----:B012---:R-:W-:Y:S01]  /*2e560*/  ENDCOLLECTIVE ;  /* 0x000000000000791b */ /* 0x007fe20003800000 */
.L_x_938:
[----:B------:R-:W-:Y:S02]  /*2e570*/  IMAD.MOV.U32 R13, RZ, RZ, R17 ;  /* 0x000000ffff0d7224 */ /* 0x000fe400078e0011 */
[----:B------:R-:W-:-:S07]  /*2e580*/  IMAD.MOV.U32 R3, RZ, RZ, R14 ;  /* 0x000000ffff037224 */ /* 0x000fce00078e000e */
[----:B------:R-:W-:Y:S05]  /*2e590*/  WARPSYNC.COLLECTIVE R15, `(.L_x_939) ;  /* 0x000000000f087348 */ /* 0x000fea0003c00000 */
[----:B------:R0:W1:Y:S02]  /*2e5a0*/  SHFL.IDX P6, R14, R13, R12, R11 ;  /* 0x0000000c0d0e7389 */ /* 0x00006400000c000b */
[----:B01----:R-:W-:Y:S01]  /*2e5b0*/  ENDCOLLECTIVE ;  /* 0x000000000000791b */ /* 0x003fe20003800000 */
.L_x_939:
[----:B------:R-:W-:Y:S01]  /*2e5c0*/  ULDC.64 UR4, c[0x0][0x208] ;  /* 0x0000820000047ab9 */ /* 0x000fe20000000a00 */
[----:B------:R-:W-:Y:S02]  /*2e5d0*/  IMAD.MOV.U32 R13, RZ, RZ, R19 ;  /* 0x000000ffff0d7224 */ /* 0x000fe400078e0013 */
        /* <DEDUP_REMOVED lines=17> */
.L_x_940:
[----:B------:R-:W-:Y:S01]  /*2e6f0*/  IMAD.MOV.U32 R13, RZ, RZ, R17 ;  /* 0x000000ffff0d7224 */ /* 0x000fe200078e0011 */
[----:B------:R-:W-:-:S07]  /*2e700*/  MOV R7, R14 ;  /* 0x0000000e00077202 */ /* 0x000fce0000000f00 */
[----:B------:R-:W-:Y:S05]  /*2e710*/  WARPSYNC.COLLECTIVE R15, `(.L_x_941) ;  /* 0x000000000f087348 */ /* 0x000fea0003c00000 */
[----:B------:R0:W1:Y:S02]  /*2e720*/  SHFL.IDX P6, R14, R13, R12, R11 ;  /* 0x0000000c0d0e7389 */ /* 0x00006400000c000b */
[----:B01----:R-:W-:Y:S01]  /*2e730*/  ENDCOLLECTIVE ;  /* 0x000000000000791b */ /* 0x003fe20003800000 */
.L_x_941:
        /* <DEDUP_REMOVED lines=19> */
.L_x_942:
[----:B------:R-:W-:Y:S02]  /*2e870*/  IMAD.MOV.U32 R13, RZ, RZ, R17 ;  /* 0x000000ffff0d7224 */ /* 0x000fe400078e0011 */
[----:B------:R-:W-:-:S07]  /*2e880*/  IMAD.MOV.U32 R3, RZ, RZ, R14 ;  /* 0x000000ffff037224 */ /* 0x000fce00078e000e */
[----:B------:R-:W-:Y:S05]  /*2e890*/  WARPSYNC.COLLECTIVE R15, `(.L_x_943) ;  /* 0x000000000f087348 */ /* 0x000fea0003c00000 */
[----:B------:R0:W1:Y:S02]  /*2e8a0*/  SHFL.IDX P6, R14, R13, R12, R11 ;  /* 0x0000000c0d0e7389 */ /* 0x00006400000c000b */
[----:B01----:R-:W-:Y:S01]  /*2e8b0*/  ENDCOLLECTIVE ;  /* 0x000000000000791b */ /* 0x003fe20003800000 */
.L_x_943:
        /* <DEDUP_REMOVED lines=19> */
.L_x_944:
[----:B------:R-:W-:Y:S02]  /*2e9f0*/  IMAD.MOV.U32 R13, RZ, RZ, R17 ;  /* 0x000000ffff0d7224 */ /* 0x000fe400078e0011 */
[----:B------:R-:W-:-:S07]  /*2ea00*/  IMAD.MOV.U32 R19, RZ, RZ, R14 ;  /* 0x000000ffff137224 */ /* 0x000fce00078e000e */
[----:B------:R-:W-:Y:S05]  /*2ea10*/  WARPSYNC.COLLECTIVE R15, `(.L_x_945) ;  /* 0x000000000f087348 */ /* 0x000fea0003c00000 */
[----:B------:R0:W1:Y:S02]  /*2ea20*/  SHFL.IDX P6, R14, R13, R12, R11 ;  /* 0x0000000c0d0e7389 */ /* 0x00006400000c000b */
[----:B01----:R-:W-:Y:S01]  /*2ea30*/  ENDCOLLECTIVE ;  /* 0x000000000000791b */ /* 0x003fe20003800000 */
.L_x_945:
[----:B------:R-:W-:Y:S05]  /*2ea40*/  BRA `(.L_x_946) ;  /* 0xffffffac00707947 */ /* 0x000fea000383ffff */
.L_x_789:
        /* <DEDUP_REMOVED lines=8> */
.L_x_948:
[----:B------:R-:W-:Y:S05]  /*2ead0*/  BSYNC B0 ;  /* 0x0000000000007941 */ /* 0x000fea0003800000 */
.L_x_947:
        /* <DEDUP_REMOVED lines=9> */
.L_x_949:
[----:B------:R-:W-:Y:S01]  /*2eb70*/  ULDC UR4, c[0x0][0xc3c] ;  /* 0x00030f0000047ab9 */ /* 0x000fe20000000800 */
[----:B------:R-:W-:Y:S01]  /*2eb80*/  ULDC.64 UR6, c[0x0][0x208] ;  /* 0x0000820000067ab9 */ /* 0x000fe20000000a00 */
        /* <DEDUP_REMOVED lines=23> */
.L_x_950:
[----:B------:R-:W-:Y:S01]  /*2ed00*/  IMAD.MOV.U32 R12, RZ, RZ, 0x2 ;  /* 0x00000002ff0c7424 */ /* 0x000fe200078e00ff */
[----:B------:R-:W-:-:S05]  /*2ed10*/  SEL R14, R14, RZ, P1 ;  /* 0x000000ff0e0e7207 */ /* 0x000fca0000800000 */
[----:B------:R-:W-:-:S04]  /*2ed20*/  IMAD.IADD R5, R13, 0x1, R14 ;  /* 0x000000010d057824 */ /* 0x000fc800078e020e */
[----:B------:R-:W-:-:S07]  /*2ed30*/  IMAD.MOV.U32 R13, RZ, RZ, R5 ;  /* 0x000000ffff0d7224 */ /* 0x000fce00078e0005 */
[----:B------:R-:W-:Y:S05]  /*2ed40*/  WARPSYNC.COLLECTIVE R15, `(.L_x_951) ;  /* 0x000000000f087348 */ /* 0x000fea0003c00000 */
[----:B------:R0:W1:Y:S02]  /*2ed50*/  SHFL.UP P6, R14, R13, R12, R11 ;  /* 0x0400000c0d0e7389 */ /* 0x00006400000c000b */
[----:B01----:R-:W-:Y:S01]  /*2ed60*/  ENDCOLLECTIVE ;  /* 0x000000000000791b */ /* 0x003fe20003800000 */
.L_x_951:
[----:B------:R-:W-:Y:S01]  /*2ed70*/  IMAD.MOV.U32 R12, RZ, RZ, 0x4 ;  /* 0x00000004ff0c7424 */ /* 0x000fe200078e00ff */
[----:B------:R-:W-:-:S05]  /*2ed80*/  SEL R2, R14, RZ, P2 ;  /* 0x000000ff0e027207 */ /* 0x000fca0001000000 */
[----:B------:R-:W-:-:S04]  /*2ed90*/  IMAD.IADD R2, R5, 0x1, R2 ;  /* 0x0000000105027824 */ /* 0x000fc800078e0202 */
[----:B------:R-:W-:-:S07]  /*2eda0*/  IMAD.MOV.U32 R13, RZ, RZ, R2 ;  /* 0x000000ffff0d7224 */ /* 0x000fce00078e0002 */
[----:B------:R-:W-:Y:S05]  /*2edb0*/  WARPSYNC.COLLECTIVE R15, `(.L_x_952) ;  /* 0x000000000f087348 */ /* 0x000fea0003c00000 */
[----:B------:R0:W1:Y:S02]  /*2edc0*/  SHFL.UP P6, R14, R13, R12, R11 ;  /* 0x0400000c0d0e7389 */ /* 0x00006400000c000b */
[----:B01----:R-:W-:Y:S01]  /*2edd0*/  ENDCOLLECTIVE ;  /* 0x000000000000791b */ /* 0x003fe20003800000 */
.L_x_952:
[----:B------:R-:W-:Y:S01]  /*2ede0*/  IMAD.MOV.U32 R12, RZ, RZ, 0x8 ;  /* 0x00000008ff0c7424 */ /* 0x000fe200078e00ff */
[----:B------:R-:W-:-:S05]  /*2edf0*/  SEL R3, R14, RZ, P3 ;  /* 0x000000ff0e037207 */ /* 0x000fca0001800000 */
[----:B------:R-:W-:-:S04]  /*2ee00*/  IMAD.IADD R3, R2, 0x1, R3 ;  /* 0x0000000102037824 */ /* 0x000fc800078e0203 */
[----:B------:R-:W-:-:S07]  /*2ee10*/  IMAD.MOV.U32 R13, RZ, RZ, R3 ;  /* 0x000000ffff0d7224 */ /* 0x000fce00078e0003 */
[----:B------:R-:W-:Y:S05]  /*2ee20*/  WARPSYNC.COLLECTIVE R15, `(.L_x_953) ;  /* 0x000000000f087348 */ /* 0x000fea0003c00000 */
[----:B------:R0:W1:Y:S02]  /*2ee30*/  SHFL.UP P6, R14, R13, R12, R11 ;  /* 0x0400000c0d0e7389 */ /* 0x00006400000c000b */
[----:B01----:R-:W-:Y:S01]  /*2ee40*/  ENDCOLLECTIVE ;  /* 0x000000000000791b */ /* 0x003fe20003800000 */
.L_x_953:
[----:B------:R-:W-:Y:S01]  /*2ee50*/  IMAD.MOV.U32 R12, RZ, RZ, 0x10 ;  /* 0x00000010ff0c7424 */ /* 0x000fe200078e00ff */
[----:B------:R-:W-:-:S05]  /*2ee60*/  SEL R14, R14, RZ, P4 ;  /* 0x000000ff0e0e7207 */ /* 0x000fca0002000000 */
[----:B------:R-:W-:-:S04]  /*2ee70*/  IMAD.IADD R5, R3, 0x1, R14 ;  /* 0x0000000103057824 */ /* 0x000fc800078e020e */
[----:B------:R-:W-:-:S07]  /*2ee80*/  IMAD.MOV.U32 R13, RZ, RZ, R5 ;  /* 0x000000ffff0d7224 */ /* 0x000fce00078e0005 */
[----:B------:R-:W-:Y:S05]  /*2ee90*/  WARPSYNC.COLLECTIVE R15, `(.L_x_954) ;  /* 0x000000000f087348 */ /* 0x000fea0003c00000 */
[----:B------:R0:W1:Y:S02]  /*2eea0*/  SHFL.UP P6, R14, R13, R12, R11 ;  /* 0x0400000c0d0e7389 */ /* 0x00006400000c000b */
[----:B01----:R-:W-:Y:S01]  /*2eeb0*/  ENDCOLLECTIVE ;  /* 0x000000000000791b */ /* 0x003fe20003800000 */
.L_x_954:
[----:B------:R-:W-:Y:S01]  /*2eec0*/  MOV R12, 0x1f ;  /* 0x0000001f000c7802 */ /* 0x000fe20000000f00 */
[----:B------:R-:W-:Y:S01]  /*2eed0*/  IMAD.MOV.U32 R11, RZ, RZ, 0x1f ;  /* 0x0000001fff0b7424 */ /* 0x000fe200078e00ff */
[----:B------:R-:W-:-:S05]  /*2eee0*/  SEL R2, R14, RZ, P5 ;  /* 0x000000ff0e027207 */ /* 0x000fca0002800000 */
[----:B------:R-:W-:-:S04]  /*2eef0*/  IMAD.IADD R2, R5, 0x1, R2 ;  /* 0x0000000105027824 */ /* 0x000fc800078e0202 */
[----:B------:R-:W-:-:S07]  /*2ef00*/  IMAD.MOV.U32 R13, RZ, RZ, R2 ;  /* 0x000000ffff0d7224 */ /* 0x000fce00078e0002 */
[----:B------:R-:W-:Y:S05]  /*2ef10*/  WARPSYNC.COLLECTIVE R15, `(.L_x_955) ;  /* 0x000000000f087348 */ /* 0x000fea0003c00000 */
[----:B------:R0:W1:Y:S02]  /*2ef20*/  SHFL.IDX P6, R14, R13, R12, R11 ;  /* 0x0000000c0d0e7389 */ /* 0x00006400000c000b */
[----:B01----:R-:W-:Y:S01]  /*2ef30*/  ENDCOLLECTIVE ;  /* 0x000000000000791b */ /* 0x003fe20003800000 */
.L_x_955:
[----:B------:R-:W-:Y:S05]  /*2ef40*/  BRA `(.L_x_956) ;  /* 0xffffffac00947947 */ /* 0x000fea000383ffff */
.L_x_792:
[----:B------:R-:W-:Y:S01]  /*2ef50*/  BSSY B0, `(.L_x_957) ;  /* 0x0000007000007945 */ /* 0x000fe20003800000 */
[----:B------:R-:W-:Y:S02]  /*2ef60*/  IMAD.MOV.U32 R12, RZ, RZ, 0x1 ;  /* 0x00000001ff0c7424 */ /* 0x000fe400078e00ff */
[----:B------:R-:W-:Y:S02]  /*2ef70*/  IMAD.MOV.U32 R11, RZ, RZ, RZ ;  /* 0x000000ffff0b7224 */ /* 0x000fe400078e00ff */
[----:B------:R-:W-:-:S07]  /*2ef80*/  IMAD.MOV.U32 R15, RZ, RZ, -0x1 ;  /* 0xffffffffff0f7424 */ /* 0x000fce00078e00ff */
[----:B------:R-:W-:Y:S05]  /*2ef90*/  WARPSYNC.COLLECTIVE R15, `(.L_x_958) ;  /* 0x000000000f087348 */ /* 0x000fea0003c00000 */
[----:B------:R0:W1:Y:S02]  /*2efa0*/  SHFL.UP P6, R14, R13, R12, R11 ;  /* 0x0400000c0d0e7389 */ /* 0x00006400000c000b */
[----:B01----:R-:W-:Y:S01]  /*2efb0*/  ENDCOLLECTIVE ;  /* 0x000000000000791b */ /* 0x003fe20003800000 */
.L_x_958:
[----:B------:R-:W-:Y:S05]  /*2efc0*/  BSYNC B0 ;  /* 0x0000000000007941 */ /* 0x000fea0003800000 */
.L_x_957:
        /* <DEDUP_REMOVED lines=8> */
.L_x_959:
[----:B------:R-:W-:Y:S01]  /*2f050*/  IMAD.MOV.U32 R12, RZ, RZ, 0x4 ;  /* 0x00000004ff0c7424 */ /* 0x000fe200078e00ff */
[----:B------:R-:W-:-:S05]  /*2f060*/  SEL R2, R14, RZ, P2 ;  /* 0x000000ff0e027207 */ /* 0x000fca0001000000 */
[----:B------:R-:W-:-:S04]  /*2f070*/  IMAD.IADD R2, R13, 0x1, R2 ;  /* 0x000000010d027824 */ /* 0x000fc800078e0202 */
[----:B------:R-:W-:-:S07]  /*2f080*/  IMAD.MOV.U32 R13, RZ, RZ, R2 ;  /* 0x000000ffff0d7224 */ /* 0x000fce00078e0002 */
[----:B------:R-:W-:Y:S05]  /*2f090*/  WARPSYNC.COLLECTIVE R15, `(.L_x_960) ;  /* 0x000000000f087348 */ /* 0x000fea0003c00000 */
[----:B------:R0:W1:Y:S02]  /*2f0a0*/  SHFL.UP P6, R14, R13, R12, R11 ;  /* 0x0400000c0d0e7389 */ /* 0x00006400000c000b */
[----:B01----:R-:W-:Y:S01]  /*2f0b0*/  ENDCOLLECTIVE ;  /* 0x000000000000791b */ /* 0x003fe20003800000 */
.L_x_960:
[----:B------:R-:W-:Y:S01]  /*2f0c0*/  IMAD.MOV.U32 R12, RZ, RZ, 0x8 ;  /* 0x00000008ff0c7424 */ /* 0x000fe200078e00ff */
[----:B------:R-:W-:-:S05]  /*2f0d0*/  SEL R3, R14, RZ, P3 ;  /* 0x000000ff0e037207 */ /* 0x000fca0001800000 */
[----:B------:R-:W-:-:S04]  /*2f0e0*/  IMAD.IADD R3, R2, 0x1, R3 ;  /* 0x0000000102037824 */ /* 0x000fc800078e0203 */
[----:B------:R-:W-:-:S07]  /*2f0f0*/  IMAD.MOV.U32 R13, RZ, RZ, R3 ;  /* 0x000000ffff0d7224 */ /* 0x000fce00078e0003 */
[----:B------:R-:W-:Y:S05]  /*2f100*/  WARPSYNC.COLLECTIVE R15, `(.L_x_961) ;  /* 0x000000000f087348 */ /* 0x000fea0003c00000 */
[----:B------:R0:W1:Y:S02]  /*2f110*/  SHFL.UP P6, R14, R13, R12, R11 ;  /* 0x0400000c0d0e7389 */ /* 0x00006400000c000b */
[----:B01----:R-:W-:Y:S01]  /*2f120*/  ENDCOLLECTIVE ;  /* 0x000000000000791b */ /* 0x003fe20003800000 */
.L_x_961:
[----:B------:R-:W-:Y:S01]  /*2f130*/  IMAD.MOV.U32 R12, RZ, RZ, 0x10 ;  /* 0x00000010ff0c7424 */ /* 0x000fe200078e00ff */
[----:B------:R-:W-:-:S05]  /*2f140*/  SEL R14, R14, RZ, P4 ;  /* 0x000000ff0e0e7207 */ /* 0x000fca0002000000 */
[----:B------:R-:W-:-:S04]  /*2f150*/  IMAD.IADD R5, R3, 0x1, R14 ;  /* 0x0000000103057824 */ /* 0x000fc800078e020e */
[----:B------:R-:W-:-:S07]  /*2f160*/  IMAD.MOV.U32 R13, RZ, RZ, R5 ;  /* 0x000000ffff0d7224 */ /* 0x000fce00078e0005 */
[----:B------:R-:W-:Y:S05]  /*2f170*/  WARPSYNC.COLLECTIVE R15, `(.L_x_962) ;  /* 0x000000000f087348 */ /* 0x000fea0003c00000 */
[----:B------:R0:W1:Y:S02]  /*2f180*/  SHFL.UP P6, R14, R13, R12, R11 ;  /* 0x0400000c0d0e7389 */ /* 0x00006400000c000b */
[----:B01----:R-:W-:Y:S01]  /*2f190*/  ENDCOLLECTIVE ;  /* 0x000000000000791b */ /* 0x003fe20003800000 */
.L_x_962:
        /* <DEDUP_REMOVED lines=8> */
.L_x_963:
[----:B------:R-:W-:Y:S05]  /*2f220*/  BRA `(.L_x_964) ;  /* 0xffffffac00847947 */ /* 0x000fea000383ffff */
.L_x_794:
[----:B------:R-:W-:Y:S01]  /*2f230*/  BSSY B0, `(.L_x_965) ;  /* 0x0000006000007945 */ /* 0x000fe20003800000 */
[----:B------:R-:W-:Y:S01]  /*2f240*/  PLOP3.LUT P6, PT, P6, PT, PT, 0x8, 0x0 ;  /* 0x000000000000781c */ /* 0x000fe200037ce170 */
[----:B------:R-:W-:-:S12]  /*2f250*/  IMAD.MOV.U32 R15, RZ, RZ, -0x1 ;  /* 0xffffffffff0f7424 */ /* 0x000fd800078e00ff */
[----:B0-----:R-:W-:Y:S05]  /*2f260*/  WARPSYNC.COLLECTIVE R15, `(.L_x_966) ;  /* 0x000000000f087348 */ /* 0x001fea0003c00000 */
[----:B------:R-:W-:Y:S01]  /*2f270*/  VOTE.ANY R14, PT, P6 ;  /* 0x00000000000e7806 */ /* 0x000fe200030e0100 */
[----:B0-----:R-:W-:Y:S06]  /*2f280*/  ENDCOLLECTIVE ;  /* 0x000000000000791b */ /* 0x001fec0003800000 */
.L_x_966:
[----:B------:R-:W-:Y:S05]  /*2f290*/  BSYNC B0 ;  /* 0x0000000000007941 */ /* 0x000fea0003800000 */
.L_x_965:
        /* <DEDUP_REMOVED lines=9> */
.L_x_967:
[----:B------:R-:W-:Y:S02]  /*2f330*/  IMAD.MOV.U32 R13, RZ, RZ, R4 ;  /* 0x000000ffff0d7224 */ /* 0x000fe400078e0004 */
[----:B------:R-:W-:-:S07]  /*2f340*/  IMAD.MOV.U32 R7, RZ, RZ, R14 ;  /* 0x000000ffff077224 */ /* 0x000fce00078e000e */
[----:B------:R-:W-:Y:S05]  /*2f350*/  WARPSYNC.COLLECTIVE R15, `(.L_x_968) ;  /* 0x000000000f087348 */ /* 0x000fea0003c00000 */
[----:B------:R0:W1:Y:S02]  /*2f360*/  SHFL.IDX P6, R14, R13, R12, R11 ;  /* 0x0000000c0d0e7389 */ /* 0x00006400000c000b */
[----:B01----:R-:W-:Y:S01]  /*2f370*/  ENDCOLLECTIVE ;  /* 0x000000000000791b */ /* 0x003fe20003800000 */
.L_x_968:
[----:B------:R-:W-:Y:S01]  /*2f380*/  IMAD.MOV.U32 R4, RZ, RZ, R14 ;  /* 0x000000ffff047224 */ /* 0x000fe200078e000e */
[----:B------:R-:W-:Y:S06]  /*2f390*/  BRA `(.L_x_969) ;  /* 0xffffffac00647947 */ /* 0x000fec000383ffff */
.L_x_796:
[----:B------:R-:W-:Y:S01]  /*2f3a0*/  BSSY B0, `(.L_x_970) ;  /* 0x0000007000007945 */ /* 0x000fe20003800000 */
[----:B------:R-:W-:Y:S02]  /*2f3b0*/  IMAD.MOV.U32 R13, RZ, RZ, R2 ;  /* 0x000000ffff0d7224 */ /* 0x000fe400078e0002 */
[----:B------:R-:W-:Y:S02]  /*2f3c0*/  IMAD.MOV.U32 R11, RZ, RZ, 0x1f ;  /* 0x0000001fff0b7424 */ /* 0x000fe400078e00ff */
[----:B------:R-:W-:-:S07]  /*2f3d0*/  IMAD.MOV.U32 R15, RZ, RZ, -0x1 ;  /* 0xffffffffff0f7424 */ /* 0x000fce00078e00ff */
[----:B0123--:R-:W-:Y:S05]  /*2f3e0*/  WARPSYNC.COLLECTIVE R15, `(.L_x_971) ;  /* 0x000000000f087348 */ /* 0x00ffea0003c00000 */
[----:B------:R4:W0:Y:S02]  /*2f3f0*/  SHFL.IDX P6, R14, R13, R12, R11 ;  /* 0x0000000c0d0e7389 */ /* 0x00082400000c000b */
[----:B01234-:R-:W-:Y:S01]  /*2f400*/  ENDCOLLECTIVE ;  /* 0x000000000000791b */ /* 0x01ffe20003800000 */
.L_x_971:
[----:B------:R-:W-:Y:S05]  /*2f410*/  BSYNC B0 ;  /* 0x0000000000007941 */ /* 0x000fea0003800000 */
.L_x_970:
[----:B------:R-:W-:Y:S01]  /*2f420*/  IMAD.MOV.U32 R6, RZ, RZ, R14 ;  /* 0x000000ffff067224 */ /* 0x000fe200078e000e */
[----:B------:R-:W-:Y:S06]  /*2f430*/  BRA `(.L_x_795) ;  /* 0xffffffac00547947 */ /* 0x000fec000383ffff */
.L_x_800:
[----:B-1----:R1:W3:Y:S02]  /*2f440*/  SYNCS.PHASECHK.TRANS64.TRYWAIT P0, [R5+URZ+0x38820], R0 ;  /* 0x03882000050075a7 */ /* 0x0022e4000800017f */
[----:B---3--:R-:W-:Y:S05]  /*2f450*/  @!P0 NANOSLEEP.SYNCS 0x989680 ;  /* 0x009896800000895d */ /* 0x008fea0003900000 */
[----:B------:R-:W3:Y:S02]  /*2f460*/  @!P0 SYNCS.PHASECHK.TRANS64 P0, [R5+URZ+0x38820], R0 ;  /* 0x03882000050085a7 */ /* 0x000ee4000800007f */
[----:B---3--:R-:W-:Y:S05]  /*2f470*/  @!P0 BRA `(.L_x_800) ;  /* 0xfffffffc00f08947 */ /* 0x008fea000383ffff */
[----:B------:R-:W-:Y:S05]  /*2f480*/  BRA `(.L_x_972) ;  /* 0xffffffb000ac7947 */ /* 0x000fea000383ffff */
.L_x_801:
        /* <DEDUP_REMOVED lines=11> */
.L_x_974:
[----:B------:R-:W-:Y:S05]  /*2f540*/  BSYNC B0 ;  /* 0x0000000000007941 */ /* 0x000fea0003800000 */
.L_x_973:
[----:B------:R-:W-:Y:S05]  /*2f550*/  BRA `(.L_x_975) ;  /* 0xffffffb000947947 */ /* 0x000fea000383ffff */
.L_x_802:
[----:B------:R-:W-:Y:S01]  /*2f560*/  BSSY B0, `(.L_x_976) ;  /* 0x0000006000007945 */ /* 0x000fe20003800000 */
[----:B------:R-:W-:-:S07]  /*2f570*/  IMAD.MOV.U32 R15, RZ, RZ, -0x1 ;  /* 0xffffffffff0f7424 */ /* 0x000fce00078e00ff */
[----:B012---:R-:W-:Y:S05]  /*2f580*/  WARPSYNC.COLLECTIVE R15, `(.L_x_977) ;  /* 0x000000000f0c7348 */ /* 0x007fea0003c00000 */
[----:B------:R-:W-:Y:S02]  /*2f590*/  ELECT P6, UR62, PT ;  /* 0x00000000003e782f */ /* 0x000fe400038c0000 */
[----:B------:R-:W-:Y:S01]  /*2f5a0*/  MOV R14, UR62 ;  /* 0x0000003e000e7c02 */ /* 0x000fe20008000f00 */
[----:B012---:R-:W-:Y:S10]  /*2f5b0*/  ENDCOLLECTIVE ;  /* 0x000000000000791b */ /* 0x007ff40003800000 */
.L_x_977:
[----:B------:R-:W-:Y:S05]  /*2f5c0*/  BSYNC B0 ;  /* 0x0000000000007941 */ /* 0x000fea0003800000 */
.L_x_976:
[----:B------:R-:W-:Y:S05]  /*2f5d0*/  BRA `(.L_x_978) ;  /* 0xffffffb000887947 */ /* 0x000fea000383ffff */
.L_x_804:
[----:B-1----:R1:W3:Y:S02]  /*2f5e0*/  SYNCS.PHASECHK.TRANS64.TRYWAIT P1, [R3+URZ+0x38840], R2 ;  /* 0x03884002030075a7 */ /* 0x0022e4000802017f */
[----:B---3--:R-:W-:Y:S05]  /*2f5f0*/  @!P1 NANOSLEEP.SYNCS 0x989680 ;  /* 0x009896800000995d */ /* 0x008fea0003900000 */
[----:B------:R-:W3:Y:S02]  /*2f600*/  @!P1 SYNCS.PHASECHK.TRANS64 P1, [R3+URZ+0x38840], R2 ;  /* 0x03884002030095a7 */ /* 0x000ee4000802007f */
[----:B---3--:R-:W-:Y:S05]  /*2f610*/  @!P1 BRA `(.L_x_804) ;  /* 0xfffffffc00f09947 */ /* 0x008fea000383ffff */
[----:B------:R-:W-:Y:S05]  /*2f620*/  BRA `(.L_x_979) ;  /* 0xffffffb000a87947 */ /* 0x000fea000383ffff */
.L_x_806:
[----:B---3--:R3:W4:Y:S02]  /*2f630*/  SYNCS.PHASECHK.TRANS64.TRYWAIT P1, [R23+URZ+0x38840], R0 ;  /* 0x03884000170075a7 */ /* 0x008724000802017f */
[----:B----4-:R-:W-:Y:S05]  /*2f640*/  @!P1 NANOSLEEP.SYNCS 0x989680 ;  /* 0x009896800000995d */ /* 0x010fea0003900000 */
[----:B------:R-:W4:Y:S02]  /*2f650*/  @!P1 SYNCS.PHASECHK.TRANS64 P1, [R23+URZ+0x38840], R0 ;  /* 0x03884000170095a7 */ /* 0x000f24000802007f */
[----:B----4-:R-:W-:Y:S05]  /*2f660*/  @!P1 BRA `(.L_x_806) ;  /* 0xfffffffc00f09947 */ /* 0x010fea000383ffff */
[----:B------:R-:W-:Y:S05]  /*2f670*/  BRA `(.L_x_980) ;  /* 0xffffffb000b47947 */ /* 0x000fea000383ffff */
.L_x_808:
[----:B----4-:R4:W0:Y:S02]  /*2f680*/  SYNCS.PHASECHK.TRANS64.TRYWAIT P1, [R3+URZ+0x38860], R2 ;  /* 0x03886002030075a7 */ /* 0x010824000802017f */
[----:B0-----:R-:W-:Y:S05]  /*2f690*/  @!P1 NANOSLEEP.SYNCS 0x989680 ;  /* 0x009896800000995d */ /* 0x001fea0003900000 */
[----:B------:R-:W0:Y:S02]  /*2f6a0*/  @!P1 SYNCS.PHASECHK.TRANS64 P1, [R3+URZ+0x38860], R2 ;  /* 0x03886002030095a7 */ /* 0x000e24000802007f */
[----:B0-----:R-:W-:Y:S05]  /*2f6b0*/  @!P1 BRA `(.L_x_808) ;  /* 0xfffffffc00f09947 */ /* 0x001fea000383ffff */
[----:B------:R-:W-:Y:S05]  /*2f6c0*/  BRA `(.L_x_981) ;  /* 0xffffffb000b07947 */ /* 0x000fea000383ffff */
.L_x_982:
        /* <DEDUP_REMOVED lines=11> */
.L_x_3273:


//--------------------- .text._ZN7cutlass13device_kernelIN5flash11enable_sm90INS1_16FlashAttnFwdSm90INS1_25CollectiveMainloopFwdSm90ILi2EN4cute5tupleIJNS5_1CILi1EEES8_S8_EEENS6_IJNS7_ILi128EEENS7_ILi64EEENS7_ILi256EEEEEELi256ENS_10bfloat16_tEfNS_4arch4Sm90ELb0ELb1ELb0ELb0ELb1ELb0ELb0ELb1ELb1ELb1ELb1ELb0EEENS1_21CollectiveEpilogueFwdINS6_IJSA_SC_SB_EEES9_SE_SG_Li256ELb0ELb1ELb1ELb0EEENS1_19SingleTileSchedulerILb0ELb1ELb1ELi128EEEEEEEEEvNT_6ParamsE --------------------------
	.section	.text._ZN7cutlass13device_kernelIN5flash11enable_sm90INS1_16FlashAttnFwdSm90INS1_25CollectiveMainloopFwdSm90ILi2EN4cute5tupleIJNS5_1CILi1EEES8_S8_EEENS6_IJNS7_ILi128EEENS7_ILi64EEENS7_ILi256EEEEEELi256ENS_10bfloat16_tEfNS_4arch4Sm90ELb0ELb1ELb0ELb0ELb1ELb0ELb0ELb1ELb1ELb1ELb1ELb0EEENS1_21CollectiveEpilogueFwdINS6_IJSA_SC_SB_EEES9_SE_SG_Li256ELb0ELb1ELb1ELb0EEENS1_19SingleTileSchedulerILb0ELb1ELb1ELi128EEEEEEEEEvNT_6ParamsE,"ax",@progbits
	.align	128
.text._ZN7cutlass13device_kernelIN5flash11enable_sm90INS1_16FlashAttnFwdSm90INS1_25CollectiveMainloopFwdSm90ILi2EN4cute5tupleIJNS5_1CILi1EEES8_S8_EEENS6_IJNS7_ILi128EEENS7_ILi64EEENS7_ILi256EEEEEELi256ENS_10bfloat16_tEfNS_4arch4Sm90ELb0ELb1ELb0ELb0ELb1ELb0ELb0ELb1ELb1ELb1ELb1ELb0EEENS1_21CollectiveEpilogueFwdINS6_IJSA_SC_SB_EEES9_SE_SG_Li256ELb0ELb1ELb1ELb0EEENS1_19SingleTileSchedulerILb0ELb1ELb1ELi128EEEEEEEEEvNT_6ParamsE:
        .type           _ZN7cutlass13device_kernelIN5flash11enable_sm90INS1_16FlashAttnFwdSm90INS1_25CollectiveMainloopFwdSm90ILi2EN4cute5tupleIJNS5_1CILi1EEES8_S8_EEENS6_IJNS7_ILi128EEENS7_ILi64EEENS7_ILi256EEEEEELi256ENS_10bfloat16_tEfNS_4arch4Sm90ELb0ELb1ELb0ELb0ELb1ELb0ELb0ELb1ELb1ELb1ELb1ELb0EEENS1_21CollectiveEpilogueFwdINS6_IJSA_SC_SB_EEES9_SE_SG_Li256ELb0ELb1ELb1ELb0EEENS1_19SingleTileSchedulerILb0ELb1ELb1ELi128EEEEEEEEEvNT_6ParamsE,@function
        .size           _ZN7cutlass13device_kernelIN5flash11enable_sm90INS1_16FlashAttnFwdSm90INS1_25CollectiveMainloopFwdSm90ILi2EN4cute5tupleIJNS5_1CILi1EEES8_S8_EEENS6_IJNS7_ILi128EEENS7_ILi64EEENS7_ILi256EEEEEELi256ENS_10bfloat16_tEfNS_4arch4Sm90ELb0ELb1ELb0ELb0ELb1ELb0ELb0ELb1ELb1ELb1ELb1ELb0EEENS1_21CollectiveEpilogueFwdINS6_IJSA_SC_SB_EEES9_SE_SG_Li256ELb0ELb1ELb1ELb0EEENS1_19SingleTileSchedulerILb0ELb1ELb1ELi128EEEEEEEEEvNT_6ParamsE,(.L_x_3274 - _ZN7cutlass13device_kernelIN5flash11enable_sm90INS1_16FlashAttnFwdSm90INS1_25CollectiveMainloopFwdSm90ILi2EN4cute5tupleIJNS5_1CILi1EEES8_S8_EEENS6_IJNS7_ILi128EEENS7_ILi64EEENS7_ILi256EEEEEELi256ENS_10bfloat16_tEfNS_4arch4Sm90ELb0ELb1ELb0ELb0ELb1ELb0ELb0ELb1ELb1ELb1ELb1ELb0EEENS1_21CollectiveEpilogueFwdINS6_IJSA_SC_SB_EEES9_SE_SG_Li256ELb0ELb1ELb1ELb0EEENS1_19SingleTileSchedulerILb0ELb1ELb1ELi128EEEEEEEEEvNT_6ParamsE)
        .other          _ZN7cutlass13device_kernelIN5flash11enable_sm90INS1_16FlashAttnFwdSm90INS1_25CollectiveMainloopFwdSm90ILi2EN4cute5tupleIJNS5_1CILi1EEES8_S8_EEENS6_IJNS7_ILi128EEENS7_ILi64EEENS7_ILi256EEEEEELi256ENS_10bfloat16_tEfNS_4arch4Sm90ELb0ELb1ELb0ELb0ELb1ELb0ELb0ELb1ELb1ELb1ELb1ELb0EEENS1_21CollectiveEpilogueFwdINS6_IJSA_SC_SB_EEES9_SE_SG_Li256ELb0ELb1ELb1ELb0EEENS1_19SingleTileSchedulerILb0ELb1ELb1ELi128EEEEEEEEEvNT_6ParamsE,@"STO_CUDA_ENTRY STV_DEFAULT"
_ZN7cutlass13device_kernelIN5flash11enable_sm90INS1_16FlashAttnFwdSm90INS1_25CollectiveMainloopFwdSm90ILi2EN4cute5tupleIJNS5_1CILi1EEES8_S8_EEENS6_IJNS7_ILi128EEENS7_ILi64EEENS7_ILi256EEEEEELi256ENS_10bfloat16_tEfNS_4arch4Sm90ELb0ELb1ELb0ELb0ELb1ELb0ELb0ELb1ELb1ELb1ELb1ELb0EEENS1_21CollectiveEpilogueFwdINS6_IJSA_SC_SB_EEES9_SE_SG_Li256ELb0ELb1ELb1ELb0EEENS1_19SingleTileSchedulerILb0ELb1ELb1ELi128EEEEEEEEEvNT_6ParamsE:
        /* <DEDUP_REMOVED lines=45> */
.L_x_983:
        /* <DEDUP_REMOVED lines=22> */
.L_x_984:
        /* <DEDUP_REMOVED lines=18> */
.L_x_985:
        /* <DEDUP_REMOVED lines=22> */
.L_x_986:
        /* <DEDUP_REMOVED lines=23> */
.L_x_987:
[----:B------:R-:W-:Y:S01]  /*0820*/  UISETP.NE.AND UP0, UPT, UR9, URZ, UPT ;  /* 0x0000003f0900728c */ /* 0x000fe2000bf05270 */
[----:B------:R-:W-:Y:S01]  /*0830*/  NOP ;  /* 0x0000000000007918 */ /* 0x000fe20000000000 */
[----:B0-----:R-:W-:Y:S01]  /*0840*/  UMOV UR4, 0x1 ;  /* 0x0000000100047882 */ /* 0x001fe20000000000 */
[----:B------:R-:W-:Y:S01]  /*0850*/  ULDC.64 UR60, c[0x0][0x208] ;  /* 0x00008200003c7ab9 */ /* 0x000fe20000000a00 */
[----:B------:R-:W-:Y:S01]  /*0860*/  USEL UR4, UR4, 0x2, !UP0 ;  /* 0x0000000204047887 */ /* 0x000fe2000c000000 */
[----:B------:R-:W-:Y:S01]  /*0870*/  BSSY B6, `(.L_x_988) ;  /* 0x0001283000067945 */ /* 0x000fe20003800000 */
[----:B-1234-:R-:W-:Y:S01]  /*0880*/  BAR.SYNC.DEFER_BLOCKING 0x0 ;  /* 0x0000000000007b1d */ /* 0x01efe20000010000 */
[----:B------:R-:W-:-:S03]  /*0890*/  PLOP3.LUT P0, PT, PT, PT, UP0, 0x80, 0x0 ;  /* 0x000000000000781c */ /* 0x000fc60003f0f008 */
[----:B------:R-:W-:-:S05]  /*08a0*/  IMAD.U32 R2, RZ, RZ, UR4 ;  /* 0x00000004ff027e24 */ /* 0x000fca000f8e00ff */
[----:B------:R0:W-:Y:S05]  /*08b0*/  STL [R1+0x4], R2 ;  /* 0x0000040201007387 */ /* 0x0001ea0000100800 */
[----:B------:R-:W-:Y:S05]  /*08c0*/  @!P0 BRA `(.L_x_989) ;  /* 0x000000e800648947 */ /* 0x000fea0003800000 */
.L_x_990:
        /* <DEDUP_REMOVED lines=14> */
[----:B------:R-:W-:Y:S01]  /*09b0*/  IMAD.U32 R0, RZ, RZ, UR10 ;  /* 0x0000000aff007e24 */ /* 0x000fe2000f8e00ff */
[----:B--2---:R-:W-:Y:S01]  /*09c0*/  ISETP.LE.AND P0, PT, RZ, UR8, PT ;  /* 0x00000008ff007c0c */ /* 0x004fe2000bf03270 */
[----:B------:R-:W-:-:S03]  /*09d0*/  UIADD3 UR4, -UR10, URZ, URZ ;  /* 0x0000003f0a047290 */ /* 0x000fc6000fffe13f */
[----:B------:R1:W-:Y:S01]  /*09e0*/  STL [R1], R0 ;  /* 0x0000000001007387 */ /* 0x0003e20000100800 */
[----:B------:R-:W-:-:S08]  /*09f0*/  UIMAD UR6, UR7, UR4, UR6 ;  /* 0x00000004070672a4 */ /* 0x000fd0000f8e0206 */
[----:B------:R-:W-:Y:S05]  /*0a00*/  @!P0 BRA `(.L_x_991) ;  /* 0x0000012400a48947 */ /* 0x000fea0003800000 */
[----:B0-----:R-:W0:Y:S01]  /*0a10*/  LDC.64 R2, c[0x0][0x418] ;  /* 0x00010600ff027b82 */ /* 0x001e220000000a00 */
[----:B------:R-:W-:Y:S01]  /*0a20*/  ULDC UR4, c[0x0][0x448] ;  /* 0x0001120000047ab9 */ /* 0x000fe20000000800 */
[----:B------:R-:W-:Y:S01]  /*0a30*/  IADD3 R19, R26, -0x80, RZ ;  /* 0xffffff801a137810 */ /* 0x000fe20007ffe0ff */
[----:B------:R-:W-:-:S04]  /*0a40*/  UISETP.NE.AND UP0, UPT, UR4, 0x1, UPT ;  /* 0x000000010400788c */ /* 0x000fc8000bf05270 */
[----:B------:R-:W-:Y:S01]  /*0a50*/  UP2UR UR4, UPR, URZ, 0x1 ;  /* 0x000000013f047883 */ /* 0x000fe20008000000 */
[----:B------:R-:W1:Y:S05]  /*0a60*/  LDC R18, c[0x0][0x288] ;  /* 0x0000a200ff127b82 */ /* 0x000e6a0000000800 */
[----:B------:R-:W-:Y:S01]  /*0a70*/  IMAD.U32 R23, RZ, RZ, UR4 ;  /* 0x00000004ff177e24 */ /* 0x000fe2000f8e00ff */
[----:B------:R-:W-:Y:S01]  /*0a80*/  @UP0 ULDC UR9, c[0x0][0x44c] ;  /* 0x0001130000090ab9 */ /* 0x000fe20000000800 */
[----:B------:R-:W-:Y:S01]  /*0a90*/  @UP0 ULDC UR11, c[0x0][0x450] ;  /* 0x00011400000b0ab9 */ /* 0x000fe20000000800 */
[----:B------:R-:W2:Y:S01]  /*0aa0*/  LDC R17, c[0x0][0x424] ;  /* 0x00010900ff117b82 */ /* 0x000ea20000000800 */
[----:B------:R-:W-:-:S07]  /*0ab0*/  ULDC.64 UR4, c[0x0][0x9e0] ;  /* 0x0002780000047ab9 */ /* 0x000fce0000000a00 */
[----:B------:R-:W3:Y:S01]  /*0ac0*/  S2UR UR38, SR_CTAID.X ;  /* 0x00000000002679c3 */ /* 0x000ee20000002500 */
[----:B0-----:R-:W-:-:S04]  /*0ad0*/  ISETP.NE.U32.AND P0, PT, R2, RZ, PT ;  /* 0x000000ff0200720c */ /* 0x001fc80003f05070 */
[----:B------:R-:W-:-:S03]  /*0ae0*/  ISETP.NE.AND.EX P0, PT, R3, RZ, PT, P0 ;  /* 0x000000ff0300720c */ /* 0x000fc60003f05300 */
[----:B------:R-:W0:Y:S01]  /*0af0*/  LDC R4, c[0x0][0x2f0] ;  /* 0x0000bc00ff047b82 */ /* 0x000e220000000800 */
[----:B-1----:R-:W-:Y:S02]  /*0b00*/  IADD3 R0, -R18, 0x1, RZ ;  /* 0x0000000112007810 */ /* 0x002fe40007ffe1ff */
[----:B--2---:R-:W-:Y:S01]  /*0b10*/  SEL R17, R17, 0x1, P0 ;  /* 0x0000000111117807 */ /* 0x004fe20000000000 */
[----:B---3--:R-:W-:-:S04]  /*0b20*/  USHF.L.U32 UR38, UR38, 0x7, URZ ;  /* 0x0000000726267899 */ /* 0x008fc8000800063f */
[----:B------:R-:W-:Y:S02]  /*0b30*/  @UP0 UIADD3 UR8, UR38, 0x7f, URZ ;  /* 0x0000007f26080890 */ /* 0x000fe4000fffe03f */
[----:B------:R-:W-:Y:S01]  /*0b40*/  UIADD3 UR7, UR38, 0x7f, URZ ;  /* 0x0000007f26077890 */ /* 0x000fe2000fffe03f */
[----:B0-----:R-:W-:Y:S01]  /*0b50*/  IMAD R0, R17, R4, R0 ;  /* 0x0000000411007224 */ /* 0x001fe200078e0200 */
[----:B------:R-:W-:-:S04]  /*0b60*/  UIMAD.WIDE.U32 UR8, UR8, UR9, URZ ;  /* 0x00000009080872a5 */ /* 0x000fc8000f8e003f */
[----:B------:R-:W-:Y:S01]  /*0b70*/  R2UR UR10, R0 ;  /* 0x00000000000a72ca */ /* 0x000fe200000e0000 */
[----:B------:R-:W-:Y:S02]  /*0b80*/  @UP0 USHF.R.U32.HI UR7, URZ, UR11, UR9 ;  /* 0x0000000b3f070299 */ /* 0x000fe40008011609 */
[----:B------:R-:W-:-:S04]  /*0b90*/  UISETP.GE.AND UP0, UPT, UR5, 0x1, UPT ;  /* 0x000000010500788c */ /* 0x000fc8000bf06270 */
[----:B------:R-:W-:Y:S02]  /*0ba0*/  UP2UR UR8, UPR, URZ, 0x1 ;  /* 0x000000013f087883 */ /* 0x000fe40008000000 */
[----:B------:R-:W-:-:S04]  /*0bb0*/  PLOP3.LUT P0, PT, PT, PT, UP0, 0x40, 0x0 ;  /* 0x000000000000781c */ /* 0x000fc80003f0e808 */
[----:B------:R-:W-:Y:S01]  /*0bc0*/  UIADD3 UR7, UR10, UR7, URZ ;  /* 0x000000070a077290 */ /* 0x000fe2000fffe03f */
[----:B------:R-:W-:-:S03]  /*0bd0*/  IMAD.U32 R22, RZ, RZ, UR8 ;  /* 0x00000008ff167e24 */ /* 0x000fc6000f8e00ff */
[----:B------:R-:W-:-:S06]  /*0be0*/  UIADD3 UR4, UR7, UR4, URZ ;  /* 0x0000000407047290 */ /* 0x000fcc000fffe03f */
[----:B------:R-:W-:Y:S01]  /*0bf0*/  IMAD.U32 R0, RZ, RZ, UR4 ;  /* 0x00000004ff007e24 */ /* 0x000fe2000f8e00ff */
[----:B------:R-:W-:Y:S06]  /*0c00*/  @P0 BRA `(.L_x_992) ;  /* 0x0000000000400947 */ /* 0x000fec0003800000 */
[----:B------:R-:W-:Y:S01]  /*0c10*/  ISETP.LT.AND P0, PT, RZ, UR7, PT ;  /* 0x00000007ff007c0c */ /* 0x000fe2000bf01270 */
[----:B------:R-:W-:-:S12]  /*0c20*/  UIADD3 UR4, UR7, -0x1, URZ ;  /* 0xffffffff07047890 */ /* 0x000fd8000fffe03f */
[----:B------:R-:W-:Y:S05]  /*0c30*/  @P0 BRA `(.L_x_993) ;  /* 0x00000000001c0947 */ /* 0x000fea0003800000 */
[----:B------:R-:W-:Y:S02]  /*0c40*/  UISETP.NE.AND UP0, UPT, UR5, 0x1, UPT ;  /* 0x000000010500788c */ /* 0x000fe4000bf05270 */
[----:B------:R-:W-:-:S09]  /*0c50*/  UIADD3 UR4, -UR7, URZ, URZ ;  /* 0x0000003f07047290 */ /* 0x000fd2000fffe13f */
[----:B------:R-:W-:Y:S02]  /*0c60*/  @UP0 ULDC.64 UR10, c[0x0][0x9e8] ;  /* 0x00027a00000a0ab9 */ /* 0x000fe40000000a00 */
[----:B------:R-:W-:-:S04]  /*0c70*/  UIMAD.WIDE.U32 UR8, UR4, UR10, URZ ;  /* 0x0000000a040872a5 */ /* 0x000fc8000f8e003f */
[----:B------:R-:W-:-:S04]  /*0c80*/  @UP0 USHF.R.U32.HI UR4, URZ, UR11, UR9 ;  /* 0x0000000b3f040299 */ /* 0x000fc80008011609 */
[----:B------:R-:W-:Y:S01]  /*0c90*/  ULOP3.LUT UR4, URZ, UR4, URZ, 0x33, !UPT ;  /* 0x000000043f047292 */ /* 0x000fe2000f8e333f */
[----:B------:R-:W-:Y:S11]  /*0ca0*/  BRA `(.L_x_994) ;  /* 0x0000000000107947 */ /* 0x000ff60003800000 */
.L_x_993:
[----:B------:R-:W-:-:S11]  /*0cb0*/  UISETP.NE.AND UP0, UPT, UR5, 0x1, UPT ;  /* 0x000000010500788c */ /* 0x000fd6000bf05270 */
[----:B------:R-:W-:Y:S02]  /*0cc0*/  @UP0 ULDC.64 UR10, c[0x0][0x9e8] ;  /* 0x00027a00000a0ab9 */ /* 0x000fe40000000a00 */
[----:B------:R-:W-:-:S04]  /*0cd0*/  UIMAD.WIDE.U32 UR8, UR4, UR10, URZ ;  /* 0x0000000a040872a5 */ /* 0x000fc8000f8e003f */
[----:B------:R-:W-:-:S12]  /*0ce0*/  @UP0 USHF.R.U32.HI UR4, URZ, UR11, UR9 ;  /* 0x0000000b3f040299 */ /* 0x000fd80008011609 */
.L_x_994:
[----:B------:R-:W-:-:S06]  /*0cf0*/  UIMAD UR4, UR4, UR5, UR5 ;  /* 0x00000005040472a4 */ /* 0x000fcc000f8e0205 */
[----:B------:R-:W-:-:S07]  /*0d00*/  VIMNMX R0, R0, UR4, PT ;  /* 0x0000000400007c48 */ /* 0x000fce000bfe0100 */
.L_x_992:
[----:B------:R-:W-:Y:S01]  /*0d10*/  R2UR UR4, R23 ;  /* 0x00000000170472ca */ /* 0x000fe200000e0000 */
[CC--:B------:R-:W-:Y:S02]  /*0d20*/  IMAD R18, R17.reuse, R4.reuse, -R18 ;  /* 0x0000000411127224 */ /* 0x0c0fe400078e0a12 */
[----:B------:R-:W-:Y:S02]  /*0d30*/  VIADD R2, R0, 0x3f ;  /* 0x0000003f00027836 */ /* 0x000fe40000000000 */
[----:B------:R-:W-:Y:S01]  /*0d40*/  IMAD R0, R17, R4, 0x3f ;  /* 0x0000003f11007424 */ /* 0x000fe200078e0204 */
[----:B------:R-:W-:Y:S02]  /*0d50*/  R2UR UR7, R18 ;  /* 0x00000000120772ca */ /* 0x000fe400000e0000 */
[----:B------:R-:W-:Y:S02]  /*0d60*/  SHF.R.S32.HI R5, RZ, 0x1f, R2 ;  /* 0x0000001fff057819 */ /* 0x000fe40000011402 */
[----:B------:R-:W-:-:S02]  /*0d70*/  SHF.R.S32.HI R3, RZ, 0x1f, R0 ;  /* 0x0000001fff037819 */ /* 0x000fc40000011400 */
[----:B------:R-:W-:Y:S01]  /*0d80*/  LEA.HI R5, R5, R2, RZ, 0x6 ;  /* 0x0000000205057211 */ /* 0x000fe200078f30ff */
[----:B------:R-:W-:Y:S01]  /*0d90*/  UISETP.NE.AND UP0, UPT, UR4, URZ, UPT ;  /* 0x0000003f0400728c */ /* 0x000fe2000bf05270 */
[----:B------:R-:W-:Y:S02]  /*0da0*/  LEA.HI R3, R3, R0, RZ, 0x6 ;  /* 0x0000000003037211 */ /* 0x000fe400078f30ff */
[----:B------:R-:W-:Y:S01]  /*0db0*/  UMOV UR4, UR38 ;  /* 0x0000002600047c82 */ /* 0x000fe20008000000 */
[----:B------:R-:W-:Y:S02]  /*0dc0*/  SHF.R.S32.HI R0, RZ, 0x6, R5 ;  /* 0x00000006ff007819 */ /* 0x000fe40000011405 */
[----:B------:R-:W-:-:S04]  /*0dd0*/  SHF.R.S32.HI R3, RZ, 0x6, R3 ;  /* 0x00000006ff037819 */ /* 0x000fc80000011403 */
[----:B------:R-:W-:Y:S01]  /*0de0*/  VIMNMX R204, R3, R0, PT ;  /* 0x0000000003cc7248 */ /* 0x000fe20003fe0100 */
[----:B------:R-:W-:Y:S01]  /*0df0*/  @UP0 ULDC UR8, c[0x0][0x44c] ;  /* 0x0001130000080ab9 */ /* 0x000fe20000000800 */
[----:B------:R-:W-:Y:S01]  /*0e00*/  @UP0 ULDC UR10, c[0x0][0x450] ;  /* 0x00011400000a0ab9 */ /* 0x000fe20000000800 */
[----:B------:R-:W-:-:S04]  /*0e10*/  UIMAD.WIDE.U32 UR8, UR38, UR8, URZ ;  /* 0x00000008260872a5 */ /* 0x000fc8000f8e003f */
[----:B------:R-:W-:Y:S02]  /*0e20*/  @UP0 USHF.R.U32.HI UR4, URZ, UR10, UR9 ;  /* 0x0000000a3f040299 */ /* 0x000fe40008011609 */
[----:B------:R-:W-:Y:S02]  /*0e30*/  UISETP.GE.AND UP0, UPT, UR5, 0x1, UPT ;  /* 0x000000010500788c */ /* 0x000fe4000bf06270 */
[----:B------:R-:W-:-:S03]  /*0e40*/  UIADD3 UR4, UR7, UR4, URZ ;  /* 0x0000000407047290 */ /* 0x000fc6000fffe03f */
[----:B------:R-:W-:Y:S01]  /*0e50*/  ULDC UR7, c[0x0][0x9dc] ;  /* 0x0002770000077ab9 */ /* 0x000fe20000000800 */
[----:B------:R-:W-:Y:S01]  /*0e60*/  PLOP3.LUT P0, PT, PT, PT, UP0, 0x40, 0x0 ;  /* 0x000000000000781c */ /* 0x000fe20003f0e808 */
[----:B------:R-:W-:-:S12]  /*0e70*/  UIADD3 UR7, UR4, -UR7, URZ ;  /* 0x8000000704077290 */ /* 0x000fd8000fffe03f */
[----:B------:R-:W-:Y:S05]  /*0e80*/  @P0 BRA `(.L_x_995) ;  /* 0x0000000000440947 */ /* 0x000fea0003800000 */
[----:B------:R-:W-:-:S06]  /*0e90*/  UISETP.GT.AND UP0, UPT, UR4, -0x1, UPT ;  /* 0xffffffff0400788c */ /* 0x000fcc000bf04270 */
[----:B------:R-:W-:-:S13]  /*0ea0*/  PLOP3.LUT P0, PT, PT, PT, UP0, 0x80, 0x0 ;  /* 0x000000000000781c */ /* 0x000fda0003f0f008 */
[----:B------:R-:W-:Y:S05]  /*0eb0*/  @P0 BRA `(.L_x_996) ;  /* 0x00000000001c0947 */ /* 0x000fea0003800000 */
[----:B------:R-:W-:Y:S02]  /*0ec0*/  UISETP.NE.AND UP0, UPT, UR5, 0x1, UPT ;  /* 0x000000010500788c */ /* 0x000fe4000bf05270 */
[----:B------:R-:W-:-:S09]  /*0ed0*/  ULOP3.LUT UR4, URZ, UR4, URZ, 0x33, !UPT ;  /* 0x000000043f047292 */ /* 0x000fd2000f8e333f */
[----:B------:R-:W-:Y:S02]  /*0ee0*/  @UP0 ULDC.64 UR10, c[0x0][0x9e8] ;  /* 0x00027a00000a0ab9 */ /* 0x000fe40000000a00 */
[----:B------:R-:W-:-:S04]  /*0ef0*/  UIMAD.WIDE.U32 UR8, UR4, UR10, URZ ;  /* 0x0000000a040872a5 */ /* 0x000fc8000f8e003f */
[----:B------:R-:W-:-:S04]  /*0f00*/  @UP0 USHF.R.U32.HI UR4, URZ, UR11, UR9 ;  /* 0x0000000b3f040299 */ /* 0x000fc80008011609 */
[----:B------:R-:W-:Y:S01]  /*0f10*/  ULOP3.LUT UR4, URZ, UR4, URZ, 0x33, !UPT ;  /* 0x000000043f047292 */ /* 0x000fe2000f8e333f */
[----:B------:R-:W-:Y:S11]  /*0f20*/  BRA `(.L_x_997) ;  /* 0x0000000000107947 */ /* 0x000ff60003800000 */
.L_x_996:
[----:B------:R-:W-:-:S11]  /*0f30*/  UISETP.NE.AND UP0, UPT, UR5, 0x1, UPT ;  /* 0x000000010500788c */ /* 0x000fd6000bf05270 */
[----:B------:R-:W-:Y:S02]  /*0f40*/  @UP0 ULDC.64 UR10, c[0x0][0x9e8] ;  /* 0x00027a00000a0ab9 */ /* 0x000fe40000000a00 */
[----:B------:R-:W-:-:S04]  /*0f50*/  UIMAD.WIDE.U32 UR8, UR4, UR10, URZ ;  /* 0x0000000a040872a5 */ /* 0x000fc8000f8e003f */
[----:B------:R-:W-:-:S12]  /*0f60*/  @UP0 USHF.R.U32.HI UR4, URZ, UR11, UR9 ;  /* 0x0000000b3f040299 */ /* 0x000fd80008011609 */
.L_x_997:
[----:B------:R-:W-:-:S04]  /*0f70*/  UIMAD UR4, UR4, UR5, URZ ;  /* 0x00000005040472a4 */ /* 0x000fc8000f8e023f */
[----:B------:R-:W-:-:S04]  /*0f80*/  UISETP.LT.AND UP0, UPT, UR7, UR4, UPT ;  /* 0x000000040700728c */ /* 0x000fc8000bf01270 */
[----:B------:R-:W-:-:S12]  /*0f90*/  USEL UR7, UR7, UR4, !UP0 ;  /* 0x0000000407077287 */ /* 0x000fd8000c000000 */
.L_x_995:
[----:B------:R-:W-:Y:S02]  /*0fa0*/  USHF.R.S32.HI UR4, URZ, 0x1f, UR7 ;  /* 0x0000001f3f047899 */ /* 0x000fe40008011407 */
[----:B------:R-:W-:Y:S02]  /*0fb0*/  USHF.R.U32.HI UR11, URZ, 0x10, UR6 ;  /* 0x000000103f0b7899 */ /* 0x000fe40008011606 */
[----:B------:R-:W-:Y:S02]  /*0fc0*/  ULEA.HI UR4, UR4, UR7, URZ, 0x6 ;  /* 0x0000000704047291 */ /* 0x000fe4000f8f303f */
[----:B------:R-:W-:Y:S02]  /*0fd0*/  ULOP3.LUT UR7, UR6, 0xffff, URZ, 0xc0, !UPT ;  /* 0x0000ffff06077892 */ /* 0x000fe4000f8ec03f */
[----:B------:R-:W-:-:S04]  /*0fe0*/  USHF.R.S32.HI UR4, URZ, 0x6, UR4 ;  /* 0x000000063f047899 */ /* 0x000fc80008011404 */
[----:B------:R-:W-:-:S04]  /*0ff0*/  UISETP.LT.AND UP0, UPT, URZ, UR4, UPT ;  /* 0x000000043f00728c */ /* 0x000fc8000bf01270 */
[----:B------:R-:W-:Y:S02]  /*1000*/  USEL UR10, URZ, UR4, !UP0 ;  /* 0x000000043f0a7287 */ /* 0x000fe4000c000000 */
[----:B------:R-:W-:Y:S01]  /*1010*/  UISETP.NE.AND UP0, UPT, UR11, URZ, UPT ;  /* 0x0000003f0b00728c */ /* 0x000fe2000bf05270 */
[----:B------:R-:W-:-:S03]  /*1020*/  UMOV UR4, URZ ;  /* 0x0000003f00047c82 */ /* 0x000fc60008000000 */
[----:B------:R-:W-:-:S07]  /*1030*/  ISETP.GT.AND P0, PT, R204, UR10, PT ;  /* 0x0000000acc007c0c */ /* 0x000fce000bf04270 */
[----:B------:R-:W-:-:S06]  /*1040*/  @!UP0 ULDC UR11, c[0x0][0x9f0] ;  /* 0x00027c00000b8ab9 */ /* 0x000fcc0000000800 */
[----:B------:R-:W-:Y:S05]  /*1050*/  @!P0 BRA `(.L_x_998) ;  /* 0x00000000008c8947 */ /* 0x000fea0003800000 */
[----:B------:R-:W-:Y:S01]  /*1060*/  IMAD.U32 R5, RZ, RZ, UR11 ;  /* 0x0000000bff057e24 */ /* 0x000fe2000f8e00ff */
[----:B------:R-:W-:-:S04]  /*1070*/  UMOV UR4, URZ ;  /* 0x0000003f00047c82 */ /* 0x000fc80008000000 */
[----:B------:R-:W-:-:S04]  /*1080*/  IABS R0, R5 ;  /* 0x0000000500007213 */ /* 0x000fc80000000000 */
[----:B------:R-:W-:Y:S02]  /*1090*/  R2UR UR12, R0 ;  /* 0x00000000000c72ca */ /* 0x000fe400000e0000 */
[----:B------:R-:W-:Y:S02]  /*10a0*/  IADD3 R0, R5, -0x1, R204 ;  /* 0xffffffff05007810 */ /* 0x000fe40007ffe0cc */
[----:B------:R-:W-:Y:S02]  /*10b0*/  IABS R5, R5 ;  /* 0x0000000500057213 */ /* 0x000fe40000000000 */
[----:B------:R-:W-:Y:S02]  /*10c0*/  R2UR UR6, R0 ;  /* 0x00000000000672ca */ /* 0x000fe400000e0000 */
[----:B------:R-:W-:-:S05]  /*10d0*/  IADD3 R5, RZ, -R5, RZ ;  /* 0x80000005ff057210 */ /* 0x000fca0007ffe0ff */
[----:B------:R-:W0:Y:S06]  /*10e0*/  I2F.RP R2, UR12 ;  /* 0x0000000c00027d06 */ /* 0x000e2c0008209400 */
[----:B------:R-:W-:-:S06]  /*10f0*/  UIADD3 UR6, -UR10, UR6, URZ ;  /* 0x000000060a067290 */ /* 0x000fcc000fffe13f */
[----:B------:R-:W-:Y:S01]  /*1100*/  IMAD.U32 R0, RZ, RZ, UR6 ;  /* 0x00000006ff007e24 */ /* 0x000fe2000f8e00ff */
[----:B------:R-:W-:Y:S01]  /*1110*/  ULOP3.LUT UR6, UR6, UR11, URZ, 0x3c, !UPT ;  /* 0x0000000b06067292 */ /* 0x000fe2000f8e3c3f */
[----:B0-----:R-:W0:Y:S03]  /*1120*/  MUFU.RCP R2, R2 ;  /* 0x0000000200027308 */ /* 0x001e260000001000 */
[----:B------:R-:W-:-:S04]  /*1130*/  IABS R0, R0 ;  /* 0x0000000000007213 */ /* 0x000fc80000000000 */
[----:B------:R-:W-:Y:S01]  /*1140*/  R2UR UR9, R0 ;  /* 0x00000000000972ca */ /* 0x000fe200000e0000 */
[----:B------:R-:W-:Y:S02]  /*1150*/  IMAD.MOV.U32 R0, RZ, RZ, R5 ;  /* 0x000000ffff007224 */ /* 0x000fe400078e0005 */
[----:B0-----:R-:W-:-:S06]  /*1160*/  VIADD R3, R2, 0xffffffe ;  /* 0x0ffffffe02037836 */ /* 0x001fcc0000000000 */
        /* <DEDUP_REMOVED lines=18> */
.L_x_998:
[----:B------:R-:W-:Y:S02]  /*1290*/  UIMAD UR5, UR7, UR4, UR10 ;  /* 0x00000004070572a4 */ /* 0x000fe4000f8e020a */
[----:B------:R-:W-:Y:S01]  /*12a0*/  IMAD.U32 R3, RZ, RZ, UR4 ;  /* 0x00000004ff037e24 */ /* 0x000fe2000f8e00ff */
[----:B------:R-:W-:Y:S01]  /*12b0*/  PLOP3.LUT P0, PT, PT, PT, PT, 0x80, 0x0 ;  /* 0x000000000000781c */ /* 0x000fe20003f0f070 */
[----:B------:R-:W-:Y:S01]  /*12c0*/  IMAD.MOV.U32 R2, RZ, RZ, RZ ;  /* 0x000000ffff027224 */ /* 0x000fe200078e00ff */
[----:B------:R-:W-:Y:S01]  /*12d0*/  CS2R R150, SRZ ;  /* 0x0000000000967805 */ /* 0x000fe2000001ff00 */
[----:B------:R-:W-:Y:S01]  /*12e0*/  IMAD.MOV.U32 R0, RZ, RZ, RZ ;  /* 0x000000ffff007224 */ /* 0x000fe200078e00ff */
[----:B------:R-:W-:Y:S01]  /*12f0*/  VIADDMNMX R204, R3, UR5, R204, PT ;  /* 0x0000000503cc7c46 */ /* 0x000fe2000b8001cc */
[----:B------:R-:W-:Y:S01]  /*1300*/  IMAD.U32 R201, RZ, RZ, UR5 ;  /* 0x00000005ffc97e24 */ /* 0x000fe2000f8e00ff */
[----:B------:R-:W-:Y:S02]  /*1310*/  CS2R R148, SRZ ;  /* 0x0000000000947805 */ /* 0x000fe4000001ff00 */
[----:B------:R-:W-:-:S02]  /*1320*/  CS2R R146, SRZ ;  /* 0x0000000000927805 */ /* 0x000fc4000001ff00 */
[----:B------:R-:W-:Y:S02]  /*1330*/  ISETP.GT.AND P1, PT, R204, UR5, PT ;  /* 0x00000005cc007c0c */ /* 0x000fe4000bf24270 */
        /* <DEDUP_REMOVED lines=62> */
[----:B------:R-:W-:Y:S01]  /*1720*/  SHF.R.S32.HI R56, RZ, 0x1f, R19 ;  /* 0x0000001fff387819 */ /* 0x000fe20000011413 */
[----:B------:R-:W0:Y:S01]  /*1730*/  S2UR UR7, SR_CgaCtaId ;  /* 0x00000000000779c3 */ /* 0x000e220000008800 */
[----:B------:R-:W-:Y:S02]  /*1740*/  UMOV UR6, 0x400 ;  /* 0x0000040000067882 */ /* 0x000fe40000000000 */
[----:B------:R-:W-:-:S04]  /*1750*/  LEA.HI R57, R56, R19, RZ, 0x7 ;  /* 0x0000001338397211 */ /* 0x000fc800078f38ff */
[----:B------:R-:W-:-:S05]  /*1760*/  SHF.R.S32.HI R58, RZ, 0x7, R57 ;  /* 0x00000007ff3a7819 */ /* 0x000fca0000011439 */
        /* <DEDUP_REMOVED lines=23> */
[----:B------:R-:W-:Y:S02]  /*18e0*/  IMAD.U32 R6, RZ, RZ, UR4 ;  /* 0x00000004ff067e24 */ /* 0x000fe4000f8e00ff */
[----:B------:R-:W-:-:S02]  /*18f0*/  IMAD.U32 R7, RZ, RZ, UR5 ;  /* 0x00000005ff077e24 */ /* 0x000fc4000f8e00ff */
[----:B------:R-:W-:Y:S02]  /*1900*/  IMAD.MOV.U32 R8, RZ, RZ, 0x70 ;  /* 0x00000070ff087424 */ /* 0x000fe400078e00ff */
[----:B------:R-:W-:Y:S02]  /*1910*/  IMAD.MOV.U32 R12, RZ, RZ, 0x1 ;  /* 0x00000001ff0c7424 */ /* 0x000fe400078e00ff */
[----:B0-----:R-:W-:-:S07]  /*1920*/  IMAD.MOV.U32 R13, RZ, RZ, RZ ;  /* 0x000000ffff0d7224 */ /* 0x001fce00078e00ff */
[----:B------:R-:W-:-:S07]  /*1930*/  LEPC R20, `(.L_x_1000) ;  /* 0x000000001014794e */ /* 0x000fce0000000000 */
[----:B-1----:R-:W-:Y:S05]  /*1940*/  CALL.ABS.NOINC R2 ;  /* 0x0000000002007343 */ /* 0x002fea0003c00000 */
.L_x_1000:
[----:B------:R-:W-:Y:S02]  /*1950*/  R2UR UR4, R16 ;  /* 0x00000000100472ca */ /* 0x000fe400000e0000 */
[----:B------:R-:W-:-:S11]  /*1960*/  SHF.L.U32 R0, RZ, 0x1f, RZ ;  /* 0x0000001fff007819 */ /* 0x000fd600000006ff */
[----:B------:R-:W0:Y:S02]  /*1970*/  SYNCS.PHASECHK.TRANS64.TRYWAIT P0, [UR4+0x30800], R0 ;  /* 0x03080000ff0075a7 */ /* 0x000e240008000144 */
[----:B0-----:R-:W-:Y:S05]  /*1980*/  @!P0 BRA `(.L_x_1001) ;  /* 0x0000011400cc8947 */ /* 0x001fea0003800000 */
.L_x_1134:
[----:B------:R-:W2:Y:S02]  /*1990*/  LDL R2, [R1+0x4] ;  /* 0x0000040001027983 */ /* 0x000ea40000100800 */
[----:B--2---:R-:W-:-:S13]  /*19a0*/  R2UR UR4, R2 ;  /* 0x00000000020472ca */ /* 0x004fda00000e0000 */
[----:B------:R-:W-:-:S06]  /*19b0*/  ULOP3.LUT UR4, UR4, 0x1, URZ, 0xfc, !UPT ;  /* 0x0000000104047892 */ /* 0x000fcc000f8efc3f */
[----:B------:R-:W-:-:S05]  /*19c0*/  IMAD.U32 R2, RZ, RZ, UR4 ;  /* 0x00000004ff027e24 */ /* 0x000fca000f8e00ff */
[----:B------:R-:W-:-:S13]  /*19d0*/  ISETP.NE.AND P0, PT, R2, 0x3, PT ;  /* 0x000000030200780c */ /* 0x000fda0003f05270 */
[----:B------:R-:W-:Y:S05]  /*19e0*/  @!P0 BRA `(.L_x_1002) ;  /* 0x0000000000048947 */ /* 0x000fea0003800000 */
[----:B------:R-:W-:Y:S01]  /*19f0*/  BPT.TRAP 0x1 ;  /* 0x000000040000795c */ /* 0x000fe20000300000 */
.L_x_1002:
[----:B------:R-:W-:-:S13]  /*1a00*/  R2UR UR4, R16 ;  /* 0x00000000100472ca */ /* 0x000fda00000e0000 */
[----:B------:R1:W2:Y:S01]  /*1a10*/  SYNCS.PHASECHK.TRANS64.TRYWAIT P1, [UR4+0x30830], R0 ;  /* 0x03083000ff0075a7 */ /* 0x0002a20008020144 */
[----:B------:R-:W-:Y:S05]  /*1a20*/  @!P0 BRA `(.L_x_1003) ;  /* 0x0000000000048947 */ /* 0x000fea0003800000 */
[----:B------:R-:W-:Y:S01]  /*1a30*/  BPT.TRAP 0x1 ;  /* 0x000000040000795c */ /* 0x000fe20000300000 */
.L_x_1003:
[----:B------:R-:W-:-:S05]  /*1a40*/  IMAD.U32 R6, RZ, RZ, UR36 ;  /* 0x00000024ff067e24 */ /* 0x000fca000f8e00ff */
[----:B------:R-:W-:Y:S01]  /*1a50*/  LOP3.LUT R6, R6, 0x10000, RZ, 0xfc, !PT ;  /* 0x0001000006067812 */ /* 0x000fe200078efcff */
[----:B--2---:R-:W-:Y:S06]  /*1a60*/  @P1 BRA `(.L_x_1004) ;  /* 0x00000000000c1947 */ /* 0x004fec0003800000 */
[----:B------:R-:W-:-:S13]  /*1a70*/  R2UR UR4, R16 ;  /* 0x00000000100472ca */ /* 0x000fda00000e0000 */
[----:B------:R-:W2:Y:S02]  /*1a80*/  SYNCS.PHASECHK.TRANS64.TRYWAIT P1, [UR4+0x30830], R0 ;  /* 0x03083000ff0075a7 */ /* 0x000ea40008020144 */
[----:B--2---:R-:W-:Y:S05]  /*1a90*/  @!P1 BRA `(.L_x_1005) ;  /* 0x0000011400a49947 */ /* 0x004fea0003800000 */
.L_x_1004:
[----:B------:R-:W-:Y:S05]  /*1aa0*/  WARPSYNC.ALL ;  /* 0x0000000000007948 */ /* 0x000fea0003800000 */
[----:B------:R-:W-:Y:S02]  /*1ab0*/  MOV R7, 0x40000040 ;  /* 0x4000004000077802 */ /* 0x000fe40000000f00 */
[----:B------:R-:W-:Y:S01]  /*1ac0*/  R2UR UR4, R16 ;  /* 0x00000000100472ca */ /* 0x000fe200000e0000 */
[----:B------:R-:W-:Y:S01]  /*1ad0*/  WARPGROUP.ARRIVE ;  /* 0x00000000000079c5 */ /* 0x000fe20000000000 */
[----:B------:R-:W-:Y:S01]  /*1ae0*/  R2UR UR8, R6 ;  /* 0x00000000060872ca */ /* 0x000fe200000e0000 */
[----:B------:R-:W-:Y:S01]  /*1af0*/  UMOV UR11, 0x40000040 ;  /* 0x40000040000b7882 */ /* 0x000fe20000000000 */
[----:B------:R-:W-:Y:S01]  /*1b00*/  R2UR UR9, R7 ;  /* 0x00000000070972ca */ /* 0x000fe200000e0000 */
[----:B------:R-:W-:Y:S01]  /*1b10*/  UMOV UR13, 0x40000040 ;  /* 0x40000040000d7882 */ /* 0x000fe20000000000 */
[----:B------:R-:W-:Y:S01]  /*1b20*/  UMOV UR7, 0x40000040 ;  /* 0x4000004000077882 */ /* 0x000fe20000000000 */
[----:B------:R-:W-:Y:S01]  /*1b30*/  UMOV UR5, UR13 ;  /* 0x0000000d00057c82 */ /* 0x000fe20008000000 */
[----:B------:R-:W-:Y:S01]  /*1b40*/  IMAD.U32 R11, RZ, RZ, UR13 ;  /* 0x0000000dff0b7e24 */ /* 0x000fe2000f8e00ff */
[----:B------:R-:W-:Y:S01]  /*1b50*/  UMOV UR13, 0x40000040 ;  /* 0x40000040000d7882 */ /* 0x000fe20000000000 */
[----:B------:R-:W-:Y:S01]  /*1b60*/  UMOV UR15, 0x40000040 ;  /* 0x40000040000f7882 */ /* 0x000fe20000000000 */
[----:B------:R-:W-:Y:S01]  /*1b70*/  UMOV UR17, 0x40000040 ;  /* 0x4000004000117882 */ /* 0x000fe20000000000 */
[----:B------:R-:W-:Y:S01]  /*1b80*/  UMOV UR21, 0x40000040 ;  /* 0x4000004000157882 */ /* 0x000fe20000000000 */
[----:B------:R-:W-:Y:S01]  /*1b90*/  UIADD3 UR4, UR4, 0x20400, URZ ;  /* 0x0002040004047890 */ /* 0x000fe2000fffe03f */
[----:B------:R-:W-:Y:S01]  /*1ba0*/  UMOV UR25, 0x40000040 ;  /* 0x4000004000197882 */ /* 0x000fe20000000000 */
[----:B------:R-:W-:-:S02]  /*1bb0*/  UMOV UR29, 0x40000040 ;  /* 0x40000040001d7882 */ /* 0x000fc40000000000 */
[----:B------:R-:W-:Y:S01]  /*1bc0*/  USHF.R.U32.HI UR4, URZ, 0x4, UR4 ;  /* 0x000000043f047899 */ /* 0x000fe20008011604 */
[----:B------:R-:W-:Y:S01]  /*1bd0*/  UMOV UR33, 0x40000040 ;  /* 0x4000004000217882 */ /* 0x000fe20000000000 */
[----:B------:R-:W-:Y:S02]  /*1be0*/  UMOV UR37, 0x40000040 ;  /* 0x4000004000257882 */ /* 0x000fe40000000000 */
[----:B------:R-:W-:Y:S01]  /*1bf0*/  ULOP3.LUT UR4, UR4, 0x3fff, URZ, 0xc0, !UPT ;  /* 0x00003fff04047892 */ /* 0x000fe2000f8ec03f */
[----:B------:R-:W-:Y:S01]  /*1c00*/  UMOV UR41, 0x40000040 ;  /* 0x4000004000297882 */ /* 0x000fe20000000000 */
[----:B------:R-:W-:Y:S02]  /*1c10*/  UMOV UR45, 0x40000040 ;  /* 0x40000040002d7882 */ /* 0x000fe40000000000 */
[----:B------:R-:W-:Y:S01]  /*1c20*/  ULOP3.LUT UR18, UR4, 0x10000, URZ, 0xfc, !UPT ;  /* 0x0001000004127892 */ /* 0x000fe2000f8efc3f */
[----:B------:R-:W-:Y:S01]  /*1c30*/  UMOV UR49, 0x40000040 ;  /* 0x4000004000317882 */ /* 0x000fe20000000000 */
[----:B------:R-:W-:-:S02]  /*1c40*/  UMOV UR53, 0x40000040 ;  /* 0x4000004000357882 */ /* 0x000fc40000000000 */
[----:B------:R-:W-:Y:S02]  /*1c50*/  UIADD3 UR6, UR18, 0x2, URZ ;  /* 0x0000000212067890 */ /* 0x000fe4000fffe03f */
[----:B------:R-:W-:Y:S02]  /*1c60*/  UIADD3 UR14, UR18, 0x200, URZ ;  /* 0x00000200120e7890 */ /* 0x000fe4000fffe03f */
[----:B------:R-:W-:Y:S01]  /*1c70*/  IMAD.U32 R21, RZ, RZ, UR18 ;  /* 0x00000012ff157e24 */ /* 0x000fe2000f8e00ff */
[----:B------:R-:W-:Y:S02]  /*1c80*/  UMOV UR10, UR18 ;  /* 0x00000012000a7c82 */ /* 0x000fe40008000000 */
[----:B------:R-:W-:Y:S01]  /*1c90*/  HGMMA.64x64x16.F32.BF16 R24, gdesc[UR8], RZ, !UPT, gsb0 ;  /* 0x00e00000081879f0 */ /* 0x000fe2000c0018ff */
[----:B------:R-:W-:Y:S01]  /*1ca0*/  R2UR UR10, R6 ;  /* 0x00000000060a72ca */ /* 0x000fe200000e0000 */
[----:B------:R-:W-:Y:S02]  /*1cb0*/  UMOV UR9, 0x40000040 ;  /* 0x4000004000097882 */ /* 0x000fe40000000000 */
[----:B------:R-:W-:-:S10]  /*1cc0*/  IMAD.U32 R15, RZ, RZ, UR9 ;  /* 0x00000009ff0f7e24 */ /* 0x000fd4000f8e00ff */
[----:B------:R-:W-:Y:S02]  /*1cd0*/  UIADD3 UR4, UR10, 0x2, URZ ;  /* 0x000000020a047890 */ /* 0x000fe4000fffe03f */
[----:B------:R-:W-:Y:S02]  /*1ce0*/  UIADD3 UR16, UR10, 0x402, URZ ;  /* 0x000004020a107890 */ /* 0x000fe4000fffe03f */
[----:B------:R-:W-:Y:S02]  /*1cf0*/  UIADD3 UR20, UR10, 0x404, URZ ;  /* 0x000004040a147890 */ /* 0x000fe4000fffe03f */
[----:B------:R-:W-:Y:S01]  /*1d00*/  UIADD3 UR24, UR10, 0x406, URZ ;  /* 0x000004060a187890 */ /* 0x000fe2000fffe03f */
[----:B------:R-:W-:Y:S01]  /*1d10*/  UMOV UR12, UR4 ;  /* 0x00000004000c7c82 */ /* 0x000fe20008000000 */
[----:B------:R-:W-:Y:S01]  /*1d20*/  UIADD3 UR28, UR10, 0x800, URZ ;  /* 0x000008000a1c7890 */ /* 0x000fe2000fffe03f */
[----:B------:R-:W-:Y:S01]  /*1d30*/  IMAD.U32 R10, RZ, RZ, UR12 ;  /* 0x0000000cff0a7e24 */ /* 0x000fe2000f8e00ff */
[----:B------:R-:W-:Y:S01]  /*1d40*/  UMOV UR4, UR12 ;  /* 0x0000000c00047c82 */ /* 0x000fe20008000000 */
[----:B------:R-:W-:-:S02]  /*1d50*/  UIADD3 UR12, UR10, 0x400, URZ ;  /* 0x000004000a0c7890 */ /* 0x000fc4000fffe03f */
[----:B------:R-:W-:Y:S02]  /*1d60*/  UIADD3 UR32, UR10, 0x802, URZ ;  /* 0x000008020a207890 */ /* 0x000fe4000fffe03f */
[----:B------:R-:W-:Y:S02]  /*1d70*/  UIADD3 UR36, UR10, 0x804, URZ ;  /* 0x000008040a247890 */ /* 0x000fe4000fffe03f */
[----:B------:R-:W-:Y:S02]  /*1d80*/  UIADD3 UR40, UR10, 0x806, URZ ;  /* 0x000008060a287890 */ /* 0x000fe4000fffe03f */
[----:B------:R-:W-:Y:S02]  /*1d90*/  UIADD3 UR44, UR10, 0xc00, URZ ;  /* 0x00000c000a2c7890 */ /* 0x000fe4000fffe03f */
[----:B------:R-:W-:Y:S02]  /*1da0*/  UIADD3 UR48, UR10, 0xc02, URZ ;  /* 0x00000c020a307890 */ /* 0x000fe4000fffe03f */
[----:B------:R-:W-:Y:S01]  /*1db0*/  UIADD3 UR52, UR10, 0xc04, URZ ;  /* 0x00000c040a347890 */ /* 0x000fe2000fffe03f */
[----:B------:R-:W-:-:S02]  /*1dc0*/  WARPGROUP.DEPBAR.LE gsb0, 0x0 ;  /* 0x00008000000079c5 */ /* 0x000fc40000010000 */
[----:B------:R-:W-:-:S06]  /*1dd0*/  WARPGROUP.ARRIVE ;  /* 0x00000000000079c5 */ /* 0x000fcc0000000000 */
[----:B------:R-:W-:Y:S01]  /*1de0*/  HGMMA.64x64x16.F32.BF16 R24, gdesc[UR4], R24, gsb0 ;  /* 0x00e00000041879f0 */ /* 0x000fe20008001818 */
[----:B------:R-:W-:Y:S02]  /*1df0*/  UIADD3 UR4, UR10, 0x4, URZ ;  /* 0x000000040a047890 */ /* 0x000fe4000fffe03f */
[----:B------:R-:W-:Y:S01]  /*1e00*/  UIADD3 UR6, UR18, 0x4, URZ ;  /* 0x0000000412067890 */ /* 0x000fe2000fffe03f */
[----:B------:R-:W-:Y:S01]  /*1e10*/  UMOV UR5, UR9 ;  /* 0x0000000900057c82 */ /* 0x000fe20008000000 */
[----:B------:R-:W-:Y:S01]  /*1e20*/  UMOV UR7, 0x40000040 ;  /* 0x4000004000077882 */ /* 0x000fe20000000000 */
[----:B------:R-:W-:Y:S02]  /*1e30*/  UMOV UR9, 0x40000040 ;  /* 0x4000004000097882 */ /* 0x000fe40000000000 */
[----:B------:R-:W-:Y:S02]  /*1e40*/  UMOV UR8, UR4 ;  /* 0x0000000400087c82 */ /* 0x000fe40008000000 */
[----:B------:R-:W-:Y:S01]  /*1e50*/  UMOV UR4, UR8 ;  /* 0x0000000800047c82 */ /* 0x000fe20008000000 */
[----:B------:R-:W-:Y:S01]  /*1e60*/  IMAD.U32 R14, RZ, RZ, UR8 ;  /* 0x00000008ff0e7e24 */ /* 0x000fe2000f8e00ff */
[----:B------:R-:W-:-:S02]  /*1e70*/  UIADD3 UR8, UR10, 0x6, URZ ;  /* 0x000000060a087890 */ /* 0x000fc4000fffe03f */
[----:B------:R-:W-:Y:S01]  /*1e80*/  UIADD3 UR10, UR10, 0xc06, URZ ;  /* 0x00000c060a0a7890 */ /* 0x000fe2000fffe03f */
[----:B------:R-:W-:Y:S02]  /*1e90*/  WARPGROUP.DEPBAR.LE gsb0, 0x0 ;  /* 0x00008000000079c5 */ /* 0x000fe40000010000 */
[----:B------:R-:W-:-:S06]  /*1ea0*/  WARPGROUP.ARRIVE ;  /* 0x00000000000079c5 */ /* 0x000fcc0000000000 */
[----:B------:R-:W-:Y:S01]  /*1eb0*/  HGMMA.64x64x16.F32.BF16 R24, gdesc[UR4], R24, gsb0 ;  /* 0x00e00000041879f0 */ /* 0x000fe20008001818 */
[----:B------:R-:W-:Y:S01]  /*1ec0*/  UIADD3 UR6, UR18, 0x6, URZ ;  /* 0x0000000612067890 */ /* 0x000fe2000fffe03f */
[----:B------:R-:W-:Y:S01]  /*1ed0*/  UMOV UR4, UR8 ;  /* 0x0000000800047c82 */ /* 0x000fe20008000000 */
[----:B------:R-:W-:Y:S01]  /*1ee0*/  UMOV UR5, UR9 ;  /* 0x0000000900057c82 */ /* 0x000fe20008000000 */
[----:B------:R-:W-:Y:S01]  /*1ef0*/  UMOV UR7, 0x40000040 ;  /* 0x4000004000077882 */ /* 0x000fe20000000000 */
        /* <DEDUP_REMOVED lines=9> */
[----:B------:R-:W-:Y:S03]  /*1f90*/  HGMMA.64x64x16.F32.BF16 R24, gdesc[UR12], R24, gsb0 ;  /* 0x00e000000c1879f0 */ /* 0x000fe60008001818 */
        /* <DEDUP_REMOVED lines=68> */
[----:B------:R-:W-:Y:S01]  /*23e0*/  UMOV UR5, 0x40000040 ;  /* 0x4000004000057882 */ /* 0x000fe20000000000 */
[----:B------:R-:W-:Y:S01]  /*23f0*/  UMOV UR7, 0x40000040 ;  /* 0x4000004000077882 */ /* 0x000fe20000000000 */
[----:B------:R-:W-:Y:S01]  /*2400*/  MOV R12, UR4 ;  /* 0x00000004000c7c02 */ /* 0x000fe20008000f00 */
[----:B------:R-:W-:Y:S01]  /*2410*/  IMAD.U32 R13, RZ, RZ, UR5 ;  /* 0x00000005ff0d7e24 */ /* 0x000fe2000f8e00ff */
[----:B------:R-:W-:Y:S02]  /*2420*/  WARPGROUP.DEPBAR.LE gsb0, 0x0 ;  /* 0x00008000000079c5 */ /* 0x000fe40000010000 */
[----:B------:R-:W-:-:S06]  /*2430*/  WARPGROUP.ARRIVE ;  /* 0x00000000000079c5 */ /* 0x000fcc0000000000 */
[----:B------:R-:W-:Y:S03]  /*2440*/  HGMMA.64x64x16.F32.BF16 R24, gdesc[UR4], R24, gsb0 ;  /* 0x00e00000041879f0 */ /* 0x000fe60008001818 */
[----:B------:R-:W-:Y:S02]  /*2450*/  WARPGROUP.DEPBAR.LE gsb0, 0x0 ;  /* 0x00008000000079c5 */ /* 0x000fe40000010000 */
[----:B------:R-:W-:Y:S05]  /*2460*/  @!P0 BRA `(.L_x_1006) ;  /* 0x0000000000048947 */ /* 0x000fea0003800000 */
[----:B------:R-:W-:Y:S01]  /*2470*/  BPT.TRAP 0x1 ;  /* 0x000000040000795c */ /* 0x000fe20000300000 */
.L_x_1006:
[----:B01----:R-:W-:Y:S01]  /*2480*/  LOP3.LUT R0, R57, 0xffffff80, RZ, 0xc0, !PT ;  /* 0xffffff8039007812 */ /* 0x003fe200078ec0ff */
[----:B------:R-:W-:Y:S01]  /*2490*/  ULDC UR7, c[0x0][0x2f0] ;  /* 0x0000bc0000077ab9 */ /* 0x000fe20000000800 */
[----:B------:R-:W-:Y:S02]  /*24a0*/  R2UR UR5, R23 ;  /* 0x00000000170572ca */ /* 0x000fe400000e0000 */
[----:B------:R-:W-:Y:S01]  /*24b0*/  LEA.HI R56, R56, R19, RZ, 0x2 ;  /* 0x0000001338387211 */ /* 0x000fe200078f10ff */
[----:B------:R-:W-:Y:S01]  /*24c0*/  IMAD.IADD R0, R19, 0x1, -R0 ;  /* 0x0000000113007824 */ /* 0x000fe200078e0a00 */
[----:B------:R-:W-:Y:S02]  /*24d0*/  LEA.HI R5, R58, R58, RZ, 0x1 ;  /* 0x0000003a3a057211 */ /* 0x000fe400078f08ff */
[----:B------:R-:W-:Y:S02]  /*24e0*/  LOP3.LUT R56, R56, 0xfffffffc, RZ, 0xc0, !PT ;  /* 0xfffffffc38387812 */ /* 0x000fe400078ec0ff */
[----:B------:R-:W-:-:S02]  /*24f0*/  SHF.R.S32.HI R3, RZ, 0x1f, R0 ;  /* 0x0000001fff037819 */ /* 0x000fc40000011400 */
[----:B------:R-:W-:Y:S01]  /*2500*/  LOP3.LUT R5, R5, 0x3fffffe, RZ, 0xc0, !PT ;  /* 0x03fffffe05057812 */ /* 0x000fe200078ec0ff */
[----:B------:R-:W-:Y:S01]  /*2510*/  IMAD.IADD R56, R19, 0x1, -R56 ;  /* 0x0000000113387824 */ /* 0x000fe200078e0a38 */
[CC--:B------:R-:W-:Y:S01]  /*2520*/  LEA.HI R2, R3.reuse, R0.reuse, RZ, 0x2 ;  /* 0x0000000003027211 */ /* 0x0c0fe200078f10ff */
[----:B------:R-:W-:Y:S01]  /*2530*/  UISETP.NE.AND UP1, UPT, UR5, URZ, UPT ;  /* 0x0000003f0500728c */ /* 0x000fe2000bf25270 */
[----:B------:R-:W-:Y:S01]  /*2540*/  LEA.HI R4, R3, R0, RZ, 0x5 ;  /* 0x0000000003047211 */ /* 0x000fe200078f28ff */
[----:B------:R-:W-:Y:S01]  /*2550*/  IMAD.IADD R5, R58, 0x1, -R5 ;  /* 0x000000013a057824 */ /* 0x000fe200078e0a05 */
[--C-:B------:R-:W-:Y:S02]  /*2560*/  SHF.R.S32.HI R3, RZ, 0x2, R2.reuse ;  /* 0x00000002ff037819 */ /* 0x100fe40000011402 */
[----:B------:R-:W-:Y:S02]  /*2570*/  SHF.R.S32.HI R8, RZ, 0x1f, R2 ;  /* 0x0000001fff087819 */ /* 0x000fe40000011402 */
[----:B------:R-:W-:-:S02]  /*2580*/  SHF.R.S32.HI R4, RZ, 0x5, R4 ;  /* 0x00000005ff047819 */ /* 0x000fc40000011404 */
[----:B------:R-:W-:Y:S02]  /*2590*/  LEA.HI R8, R8, R3, RZ, 0x3 ;  /* 0x0000000308087211 */ /* 0x000fe400078f18ff */
[----:B------:R-:W-:Y:S01]  /*25a0*/  LEA.HI R9, R56, R56, RZ, 0x1 ;  /* 0x0000003838097211 */ /* 0x000fe200078f08ff */
[----:B------:R-:W-:Y:S01]  /*25b0*/  @UP1 ULDC UR5, c[0x0][0x450] ;  /* 0x0001140000051ab9 */ /* 0x000fe20000000800 */
[----:B------:R-:W-:Y:S02]  /*25c0*/  LEA R4, R4, UR38, 0x4 ;  /* 0x0000002604047c11 */ /* 0x000fe4000f8e20ff */
[----:B------:R-:W-:Y:S02]  /*25d0*/  LOP3.LUT R8, R8, 0xfffffff8, RZ, 0xc0, !PT ;  /* 0xfffffff808087812 */ /* 0x000fe400078ec0ff */
[----:B------:R-:W-:Y:S02]  /*25e0*/  R2UR UR4, R22 ;  /* 0x00000000160472ca */ /* 0x000fe400000e0000 */
[----:B------:R-:W-:-:S02]  /*25f0*/  LOP3.LUT R9, R9, 0x1ffffffe, RZ, 0xc0, !PT ;  /* 0x1ffffffe09097812 */ /* 0x000fc400078ec0ff */
[----:B------:R-:W-:Y:S01]  /*2600*/  IADD3 R4, R4, R3, -R8 ;  /* 0x0000000304047210 */ /* 0x000fe20007ffe808 */
[----:B------:R-:W-:Y:S01]  /*2610*/  IMAD.MOV.U32 R3, RZ, RZ, -0x40 ;  /* 0xffffffc0ff037424 */ /* 0x000fe200078e00ff */
[----:B------:R-:W-:Y:S01]  /*2620*/  PLOP3.LUT P1, PT, PT, PT, UP1, 0x80, 0x0 ;  /* 0x000000000000781c */ /* 0x000fe20003f2f018 */
[----:B------:R-:W-:Y:S01]  /*2630*/  IMAD.IADD R9, R56, 0x1, -R9 ;  /* 0x0000000138097824 */ /* 0x000fe200078e0a09 */
[----:B------:R-:W-:Y:S01]  /*2640*/  R2UR UR6, R16 ;  /* 0x00000000100672ca */ /* 0x000fe200000e0000 */
[----:B------:R-:W-:Y:S01]  /*2650*/  IMAD R60, R204, R3, 0x40 ;  /* 0x00000040cc3c7424 */ /* 0x000fe200078e0203 */
[----:B------:R-:W-:Y:S02]  /*2660*/  LEA R4, R5, R4, 0x6 ;  /* 0x0000000405047211 */ /* 0x000fe400078e30ff */
[----:B------:R-:W-:Y:S01]  /*2670*/  PLOP3.LUT P2, PT, PT, PT, UP1, 0x80, 0x0 ;  /* 0x000000000000781c */ /* 0x000fe20003f4f018 */
[----:B------:R-:W-:Y:S01]  /*2680*/  UISETP.NE.AND UP0, UPT, UR4, URZ, UPT ;  /* 0x0000003f0400728c */ /* 0x000fe2000bf05270 */
[----:B------:R-:W-:Y:S01]  /*2690*/  LOP3.LUT R3, R2, 0x7ffffffc, RZ, 0xc0, !PT ;  /* 0x7ffffffc02037812 */ /* 0x000fe200078ec0ff */
[----:B------:R-:W-:Y:S01]  /*26a0*/  IMAD R19, R9, 0x8, R4 ;  /* 0x0000000809137824 */ /* 0x000fe200078e0204 */
[----:B------:R-:W-:Y:S01]  /*26b0*/  @UP1 ULDC UR4, c[0x0][0x44c] ;  /* 0x0001130000041ab9 */ /* 0x000fe20000000800 */
[----:B------:R-:W-:-:S02]  /*26c0*/  LEA R58, R204, 0xffffffc0, 0x6 ;  /* 0xffffffc0cc3a7811 */ /* 0x000fc400078e30ff */
[----:B------:R-:W-:Y:S01]  /*26d0*/  @P1 IMAD.HI.U32 R5, R19, UR4, RZ ;  /* 0x0000000413051c27 */ /* 0x000fe2000f8e00ff */
[----:B------:R-:W-:Y:S01]  /*26e0*/  PLOP3.LUT P1, PT, PT, PT, UP0, 0x40, 0x0 ;  /* 0x000000000000781c */ /* 0x000fe20003f2e808 */
[----:B------:R-:W-:Y:S01]  /*26f0*/  UIADD3 UR4, UR6, 0x30840, URZ ;  /* 0x0003084006047890 */ /* 0x000fe2000fffe03f */
[----:B------:R-:W0:Y:S01]  /*2700*/  S2UR UR6, SR_CgaCtaId ;  /* 0x00000000000679c3 */ /* 0x000e220000008800 */
[----:B------:R-:W-:Y:S02]  /*2710*/  IMAD.MOV.U32 R4, RZ, RZ, R19 ;  /* 0x000000ffff047224 */ /* 0x000fe400078e0013 */
[----:B------:R-:W-:Y:S01]  /*2720*/  @P2 SHF.R.U32.HI R4, RZ, UR5, R5 ;  /* 0x00000005ff042c19 */ /* 0x000fe20008011605 */
[----:B------:R-:W-:Y:S01]  /*2730*/  IMAD.IADD R8, R0, 0x1, -R3 ;  /* 0x0000000100087824 */ /* 0x000fe200078e0a03 */
[----:B------:R-:W-:Y:S01]  /*2740*/  ULDC UR5, c[0x0][0x288] ;  /* 0x0000a20000057ab9 */ /* 0x000fe20000000800 */
[----:B------:R-:W-:Y:S01]  /*2750*/  VIADD R3, R60, 0x1 ;  /* 0x000000013c037836 */ /* 0x000fe20000000000 */
[----:B------:R-:W-:Y:S01]  /*2760*/  MOV R20, UR5 ;  /* 0x0000000500147c02 */ /* 0x000fe20008000f00 */
[----:B------:R-:W1:Y:S02]  /*2770*/  SHFL.IDX PT, R56, R4, RZ, 0x1c1f ;  /* 0x001c1fff04387589 */ /* 0x000e6400000e0000 */
[----:B------:R-:W-:-:S02]  /*2780*/  IMAD R0, R8, -0x2, R3 ;  /* 0xfffffffe08007824 */ /* 0x000fc400078e0203 */
[C---:B------:R-:W-:Y:S02]  /*2790*/  IMAD R3, R17.reuse, UR7, R60 ;  /* 0x0000000711037c24 */ /* 0x040fe4000f8e023c */
[----:B------:R-:W-:Y:S02]  /*27a0*/  IMAD R5, R17, UR7, R0 ;  /* 0x0000000711057c24 */ /* 0x000fe4000f8e0200 */
[----:B------:R-:W-:Y:S02]  /*27b0*/  IMAD R9, R8, -0x2, R3 ;  /* 0xfffffffe08097824 */ /* 0x000fe400078e0203 */
[----:B------:R-:W-:Y:S01]  /*27c0*/  IMAD.IADD R5, R5, 0x1, -R20 ;  /* 0x0000000105057824 */ /* 0x000fe200078e0a14 */
[----:B0-----:R-:W-:-:S03]  /*27d0*/  UPRMT UR4, UR6, 0x654, UR4 ;  /* 0x0000065406047896 */ /* 0x001fc60008000004 */
[----:B------:R-:W-:Y:S02]  /*27e0*/  ULDC UR6, c[0x0][0x9e0] ;  /* 0x0002780000067ab9 */ /* 0x000fe40000000800 */
[----:B------:R-:W-:-:S04]  /*27f0*/  VIADD R62, R5, UR6 ;  /* 0x00000006053e7c36 */ /* 0x000fc80008000000 */
[----:B------:R-:W-:Y:S01]  /*2800*/  SYNCS.ARRIVE.TRANS64.RED.A1T0 RZ, [UR4], RZ ;  /* 0x000000ffffff79a7 */ /* 0x000fe20008100404 */
[----:B------:R-:W-:Y:S01]  /*2810*/  ULDC UR4, c[0x0][0x9dc] ;  /* 0x0002770000047ab9 */ /* 0x000fe20000000800 */
[----:B-1----:R-:W-:Y:S01]  /*2820*/  VIADDMNMX R0, R56, R62, R9, PT ;  /* 0x0000003e38007246 */ /* 0x002fe20003800109 */
[----:B------:R-:W-:-:S06]  /*2830*/  ULOP3.LUT UR10, URZ, UR4, URZ, 0x33, !UPT ;  /* 0x000000043f0a7292 */ /* 0x000fcc000f8e333f */
[----:B------:R-:W-:Y:S02]  /*2840*/  VIADD R5, R5, UR10 ;  /* 0x0000000a05057c36 */ /* 0x000fe40008000000 */
[----:B------:R-:W-:Y:S02]  /*2850*/  IMAD.U32 R200, RZ, RZ, UR10 ;  /* 0x0000000affc87e24 */ /* 0x000fe4000f8e00ff */
[----:B------:R-:W-:Y:S01]  /*2860*/  IMAD.IADD R2, R5, 0x1, R56 ;  /* 0x0000000105027824 */ /* 0x000fe200078e0238 */
[----:B------:R-:W-:Y:S06]  /*2870*/  @P1 BRA `(.L_x_1007) ;  /* 0x0000000000641947 */ /* 0x000fec0003800000 */
[----:B------:R-:W-:Y:S01]  /*2880*/  IMAD R3, R17, UR7, R56 ;  /* 0x0000000711037c24 */ /* 0x000fe2000f8e0238 */
[----:B------:R-:W-:Y:S04]  /*2890*/  BSSY B0, `(.L_x_1008) ;  /* 0x0000013000007945 */ /* 0x000fe80003800000 */
[----:B------:R-:W-:-:S04]  /*28a0*/  IADD3 R3, R3, -R20, RZ ;  /* 0x8000001403037210 */ /* 0x000fc80007ffe0ff */
[----:B------:R-:W-:-:S13]  /*28b0*/  ISETP.GT.AND P1, PT, R3, -0x1, PT ;  /* 0xffffffff0300780c */ /* 0x000fda0003f24270 */
[----:B------:R-:W-:Y:S05]  /*28c0*/  @P1 BRA `(.L_x_1009) ;  /* 0x0000000000241947 */ /* 0x000fea0003800000 */
[----:B------:R-:W-:Y:S01]  /*28d0*/  ULDC UR4, c[0x0][0x9e4] ;  /* 0x0002790000047ab9 */ /* 0x000fe20000000800 */
[----:B------:R-:W-:Y:S01]  /*28e0*/  LOP3.LUT R3, RZ, R3, RZ, 0x33, !PT ;  /* 0x00000003ff037212 */ /* 0x000fe200078e33ff */
[----:B------:R-:W-:-:S05]  /*28f0*/  IMAD.U32 R57, RZ, RZ, UR4 ;  /* 0x00000004ff397e24 */ /* 0x000fca000f8e00ff */
[----:B------:R-:W-:-:S13]  /*2900*/  ISETP.NE.AND P1, PT, R57, 0x1, PT ;  /* 0x000000013900780c */ /* 0x000fda0003f25270 */
[----:B------:R-:W0:Y:S02]  /*2910*/  @P1 LDC.64 R64, c[0x0][0x9e8] ;  /* 0x00027a00ff401b82 */ /* 0x000e240000000a00 */
[----:B0-----:R-:W-:-:S05]  /*2920*/  @P1 IMAD.HI.U32 R56, R3, R64, RZ ;  /* 0x0000004003381227 */ /* 0x001fca00078e00ff */
[----:B------:R-:W-:-:S04]  /*2930*/  @P1 SHF.R.U32.HI R3, RZ, R65, R56 ;  /* 0x00000041ff031219 */ /* 0x000fc80000011638 */
[----:B------:R-:W-:Y:S01]  /*2940*/  LOP3.LUT R3, RZ, R3, RZ, 0x33, !PT ;  /* 0x00000003ff037212 */ /* 0x000fe200078e33ff */
[----:B------:R-:W-:Y:S06]  /*2950*/  BRA `(.L_x_1010) ;  /* 0x0000000000187947 */ /* 0x000fec0003800000 */
.L_x_1009:
[----:B------:R-:W-:Y:S02]  /*2960*/  ULDC UR4, c[0x0][0x9e4] ;  /* 0x0002790000047ab9 */ /* 0x000fe40000000800 */
[----:B------:R-:W-:-:S05]  /*2970*/  IMAD.U32 R57, RZ, RZ, UR4 ;  /* 0x00000004ff397e24 */ /* 0x000fca000f8e00ff */
[----:B------:R-:W-:-:S13]  /*2980*/  ISETP.NE.AND P1, PT, R57, 0x1, PT ;  /* 0x000000013900780c */ /* 0x000fda0003f25270 */
[----:B------:R-:W0:Y:S02]  /*2990*/  @P1 LDC.64 R64, c[0x0][0x9e8] ;  /* 0x00027a00ff401b82 */ /* 0x000e240000000a00 */
[----:B0-----:R-:W-:-:S05]  /*29a0*/  @P1 IMAD.HI.U32 R56, R3, R64, RZ ;  /* 0x0000004003381227 */ /* 0x001fca00078e00ff */
[----:B------:R-:W-:-:S07]  /*29b0*/  @P1 SHF.R.U32.HI R3, RZ, R65, R56 ;  /* 0x00000041ff031219 */ /* 0x000fce0000011638 */
.L_x_1010:
[----:B------:R-:W-:Y:S05]  /*29c0*/  BSYNC B0 ;  /* 0x0000000000007941 */ /* 0x000fea0003800000 */
.L_x_1008:
[----:B------:R-:W-:-:S04]  /*29d0*/  IMAD R3, R3, R57, -R58 ;  /* 0x0000003903037224 */ /* 0x000fc800078e0a3a */
[----:B------:R-:W-:-:S05]  /*29e0*/  IMAD R3, R8, -0x2, R3 ;  /* 0xfffffffe08037824 */ /* 0x000fca00078e0203 */
[----:B------:R-:W-:Y:S02]  /*29f0*/  VIADDMNMX R0, R3, R57, R0, PT ;  /* 0x0000003903007246 */ /* 0x000fe40003800100 */
[----:B------:R-:W-:-:S07]  /*2a00*/  VIMNMX R2, R2, R3, !PT ;  /* 0x0000000302027248 */ /* 0x000fce0007fe0100 */
.L_x_1007:
[C---:B------:R-:W-:Y:S01]  /*2a10*/  ISETP.GE.AND P2, PT, R60.reuse, 0x9, PT ;  /* 0x000000093c00780c */ /* 0x040fe20003f46270 */
[----:B------:R-:W0:Y:S01]  /*2a20*/  SHFL.IDX PT, R4, R4, 0x1, 0x1c1f ;  /* 0x003c1f0004047f89 */ /* 0x000e2200000e0000 */
[----:B------:R-:W-:Y:S02]  /*2a30*/  ISETP.GE.AND P1, PT, R60, 0x2, PT ;  /* 0x000000023c00780c */ /* 0x000fe40003f26270 */
[C---:B------:R-:W-:Y:S02]  /*2a40*/  ISETP.GT.AND P3, PT, R2.reuse, 0x8, !P2 ;  /* 0x000000080200780c */ /* 0x040fe40005764270 */
[----:B------:R-:W-:Y:S02]  /*2a50*/  ISETP.GT.AND P4, PT, R2, 0x1, !P1 ;  /* 0x000000010200780c */ /* 0x000fe40004f84270 */
[----:B------:R-:W-:Y:S02]  /*2a60*/  ISETP.LT.OR P3, PT, R0, 0x9, P3 ;  /* 0x000000090000780c */ /* 0x000fe40001f61670 */
[----:B------:R-:W-:-:S02]  /*2a70*/  ISETP.GE.AND P5, PT, R60, 0x11, PT ;  /* 0x000000113c00780c */ /* 0x000fc40003fa6270 */
[----:B------:R-:W-:Y:S02]  /*2a80*/  FSEL R64, R28, -INF , !P3 ;  /* 0xff8000001c407808 */ /* 0x000fe40005800000 */
[----:B------:R-:W-:Y:S02]  /*2a90*/  ISETP.LT.OR P4, PT, R0, 0x2, P4 ;  /* 0x000000020000780c */ /* 0x000fe40002781670 */
[----:B------:R-:W-:Y:S02]  /*2aa0*/  ISETP.GT.AND P3, PT, R2, 0x10, !P5 ;  /* 0x000000100200780c */ /* 0x000fe40006f64270 */
[----:B------:R-:W-:Y:S02]  /*2ab0*/  ISETP.GE.AND P6, PT, R60, 0xa, PT ;  /* 0x0000000a3c00780c */ /* 0x000fe40003fc6270 */
[----:B------:R-:W-:Y:S02]  /*2ac0*/  FSEL R56, R25, -INF , !P4 ;  /* 0xff80000019387808 */ /* 0x000fe40006000000 */
[----:B------:R-:W-:-:S02]  /*2ad0*/  P2R R59, PR, RZ, 0x20 ;  /* 0x00000020ff3b7803 */ /* 0x000fc40000000000 */
[----:B------:R-:W-:Y:S02]  /*2ae0*/  ISETP.LT.OR P3, PT, R0, 0x11, P3 ;  /* 0x000000110000780c */ /* 0x000fe40001f61670 */
[----:B------:R-:W-:Y:S02]  /*2af0*/  ISETP.GT.AND P4, PT, R2, 0x9, !P6 ;  /* 0x000000090200780c */ /* 0x000fe40007784270 */
[----:B------:R-:W-:Y:S02]  /*2b00*/  ISETP.GE.AND P5, PT, R60, 0x12, PT ;  /* 0x000000123c00780c */ /* 0x000fe40003fa6270 */
[----:B------:R-:W-:Y:S02]  /*2b10*/  FSEL R68, R32, -INF , !P3 ;  /* 0xff80000020447808 */ /* 0x000fe40005800000 */
[----:B------:R-:W-:Y:S02]  /*2b20*/  ISETP.LT.OR P4, PT, R0, 0xa, P4 ;  /* 0x0000000a0000780c */ /* 0x000fe40002781670 */
[----:B------:R-:W-:-:S02]  /*2b30*/  ISETP.GT.AND P3, PT, R2, 0x11, !P5 ;  /* 0x000000110200780c */ /* 0x000fc40006f64270 */
[----:B------:R-:W-:Y:S02]  /*2b40*/  FSEL R66, R29, -INF , !P4 ;  /* 0xff8000001d427808 */ /* 0x000fe40006000000 */
[----:B------:R-:W-:Y:S02]  /*2b50*/  ISETP.LT.OR P3, PT, R0, 0x12, P3 ;  /* 0x000000120000780c */ /* 0x000fe40001f61670 */
[----:B------:R-:W-:Y:S02]  /*2b60*/  ISETP.GE.AND P4, PT, R60, 0x19, PT ;  /* 0x000000193c00780c */ /* 0x000fe40003f86270 */
[----:B------:R-:W-:Y:S02]  /*2b70*/  FSEL R70, R33, -INF , !P3 ;  /* 0xff80000021467808 */ /* 0x000fe40005800000 */
[----:B------:R-:W-:Y:S02]  /*2b80*/  ISETP.GT.AND P3, PT, R2, 0x18, !P4 ;  /* 0x000000180200780c */ /* 0x000fe40006764270 */
[----:B------:R-:W-:-:S02]  /*2b90*/  P2R R33, PR, RZ, 0x10 ;  /* 0x00000010ff217803 */ /* 0x000fc40000000000 */
[----:B------:R-:W-:Y:S02]  /*2ba0*/  ISETP.LT.OR P3, PT, R0, 0x19, P3 ;  /* 0x000000190000780c */ /* 0x000fe40001f61670 */
[----:B------:R-:W-:Y:S02]  /*2bb0*/  ISETP.GE.AND P4, PT, R60, 0x1a, PT ;  /* 0x0000001a3c00780c */ /* 0x000fe40003f86270 */
[----:B------:R-:W-:Y:S02]  /*2bc0*/  FSEL R36, R36, -INF , !P3 ;  /* 0xff80000024247808 */ /* 0x000fe40005800000 */
[----:B------:R-:W-:Y:S02]  /*2bd0*/  ISETP.GT.AND P3, PT, R2, 0x19, !P4 ;  /* 0x000000190200780c */ /* 0x000fe40006764270 */
[----:B------:R-:W-:Y:S02]  /*2be0*/  P2R R61, PR, RZ, 0x10 ;  /* 0x00000010ff3d7803 */ /* 0x000fe40000000000 */
[----:B------:R-:W-:-:S02]  /*2bf0*/  ISETP.LT.OR P3, PT, R0, 0x1a, P3 ;  /* 0x0000001a0000780c */ /* 0x000fc40001f61670 */
[----:B------:R-:W-:Y:S02]  /*2c00*/  ISETP.GE.AND P4, PT, R60, 0x21, PT ;  /* 0x000000213c00780c */ /* 0x000fe40003f86270 */
[----:B------:R-:W-:Y:S02]  /*2c10*/  FSEL R72, R37, -INF , !P3 ;  /* 0xff80000025487808 */ /* 0x000fe40005800000 */
[----:B------:R-:W-:Y:S02]  /*2c20*/  ISETP.GT.AND P3, PT, R2, 0x20, !P4 ;  /* 0x000000200200780c */ /* 0x000fe40006764270 */
[----:B------:R-:W-:Y:S02]  /*2c30*/  P2R R37, PR, RZ, 0x10 ;  /* 0x00000010ff257803 */ /* 0x000fe40000000000 */
[----:B------:R-:W-:Y:S02]  /*2c40*/  ISETP.LT.OR P3, PT, R0, 0x21, P3 ;  /* 0x000000210000780c */ /* 0x000fe40001f61670 */
[----:B------:R-:W-:-:S02]  /*2c50*/  ISETP.GE.AND P4, PT, R60, 0x22, PT ;  /* 0x000000223c00780c */ /* 0x000fc40003f86270 */
[----:B------:R-:W-:Y:S02]  /*2c60*/  FSEL R40, R40, -INF , !P3 ;  /* 0xff80000028287808 */ /* 0x000fe40005800000 */
[----:B------:R-:W-:Y:S02]  /*2c70*/  ISETP.GT.AND P3, PT, R2, 0x21, !P4 ;  /* 0x000000210200780c */ /* 0x000fe40006764270 */
[----:B------:R-:W-:Y:S02]  /*2c80*/  P2R R63, PR, RZ, 0x10 ;  /* 0x00000010ff3f7803 */ /* 0x000fe40000000000 */
[----:B------:R-:W-:Y:S02]  /*2c90*/  ISETP.LT.OR P3, PT, R0, 0x22, P3 ;  /* 0x000000220000780c */ /* 0x000fe40001f61670 */
[----:B------:R-:W-:Y:S02]  /*2ca0*/  ISETP.GE.AND P4, PT, R60, 0x29, PT ;  /* 0x000000293c00780c */ /* 0x000fe40003f86270 */
[----:B------:R-:W-:-:S02]  /*2cb0*/  FSEL R74, R41, -INF , !P3 ;  /* 0xff800000294a7808 */ /* 0x000fc40005800000 */
[----:B------:R-:W-:Y:S02]  /*2cc0*/  ISETP.GT.AND P3, PT, R2, 0x28, !P4 ;  /* 0x000000280200780c */ /* 0x000fe40006764270 */
[----:B------:R-:W-:Y:S02]  /*2cd0*/  P2R R41, PR, RZ, 0x10 ;  /* 0x00000010ff297803 */ /* 0x000fe40000000000 */
[----:B------:R-:W-:Y:S02]  /*2ce0*/  ISETP.LT.OR P3, PT, R0, 0x29, P3 ;  /* 0x000000290000780c */ /* 0x000fe40001f61670 */
[----:B------:R-:W-:Y:S02]  /*2cf0*/  ISETP.GE.AND P4, PT, R60, 0x2a, PT ;  /* 0x0000002a3c00780c */ /* 0x000fe40003f86270 */
[----:B------:R-:W-:Y:S02]  /*2d00*/  FSEL R44, R44, -INF , !P3 ;  /* 0xff8000002c2c7808 */ /* 0x000fe40005800000 */
[----:B------:R-:W-:-:S02]  /*2d10*/  ISETP.GT.AND P3, PT, R2, 0x29, !P4 ;  /* 0x000000290200780c */ /* 0x000fc40006764270 */
[----:B------:R-:W-:Y:S02]  /*2d20*/  P2R R65, PR, RZ, 0x10 ;  /* 0x00000010ff417803 */ /* 0x000fe40000000000 */
[----:B------:R-:W-:Y:S02]  /*2d30*/  ISETP.LT.OR P3, PT, R0, 0x2a, P3 ;  /* 0x0000002a0000780c */ /* 0x000fe40001f61670 */
[----:B------:R-:W-:Y:S02]  /*2d40*/  P2R R29, PR, RZ, 0x20 ;  /* 0x00000020ff1d7803 */ /* 0x000fe40000000000 */
[----:B------:R-:W-:Y:S02]  /*2d50*/  FSEL R76, R45, -INF , !P3 ;  /* 0xff8000002d4c7808 */ /* 0x000fe40005800000 */
[----:B------:R-:W-:Y:S02]  /*2d60*/  ISETP.GE.AND P3, PT, R60, 0x31, PT ;  /* 0x000000313c00780c */ /* 0x000fe40003f66270 */
[----:B------:R-:W-:-:S02]  /*2d70*/  P2R R57, PR, RZ, 0x40 ;  /* 0x00000040ff397803 */ /* 0x000fc40000000000 */
[----:B------:R-:W-:Y:S02]  /*2d80*/  ISETP.GT.AND P4, PT, R2, 0x30, !P3 ;  /* 0x000000300200780c */ /* 0x000fe40005f84270 */
[----:B------:R-:W-:Y:S02]  /*2d90*/  R2UR UR4, R22 ;  /* 0x00000000160472ca */ /* 0x000fe400000e0000 */
[----:B------:R-:W-:-:S04]  /*2da0*/  ISETP.LT.OR P4, PT, R0, 0x31, P4 ;  /* 0x000000310000780c */ /* 0x000fc80002781670 */
[----:B------:R-:W-:Y:S02]  /*2db0*/  FSEL R48, R48, -INF , !P4 ;  /* 0xff80000030307808 */ /* 0x000fe40006000000 */
[----:B------:R-:W-:-:S04]  /*2dc0*/  ISETP.GE.AND P4, PT, R60, 0x32, PT ;  /* 0x000000323c00780c */ /* 0x000fc80003f86270 */
[----:B------:R-:W-:Y:S01]  /*2dd0*/  ISETP.GT.AND P5, PT, R2, 0x31, !P4 ;  /* 0x000000310200780c */ /* 0x000fe200067a4270 */
[----:B------:R-:W-:-:S03]  /*2de0*/  UISETP.NE.AND UP0, UPT, UR4, URZ, UPT ;  /* 0x0000003f0400728c */ /* 0x000fc6000bf05270 */
[----:B------:R-:W-:-:S04]  /*2df0*/  ISETP.LT.OR P5, PT, R0, 0x32, P5 ;  /* 0x000000320000780c */ /* 0x000fc80002fa1670 */
[----:B------:R-:W-:Y:S02]  /*2e00*/  FSEL R78, R49, -INF , !P5 ;  /* 0xff800000314e7808 */ /* 0x000fe40006800000 */
[----:B------:R-:W-:-:S04]  /*2e10*/  ISETP.GE.AND P5, PT, R60, 0x39, PT ;  /* 0x000000393c00780c */ /* 0x000fc80003fa6270 */
[----:B------:R-:W-:-:S04]  /*2e20*/  ISETP.GT.AND P6, PT, R2, 0x38, !P5 ;  /* 0x000000380200780c */ /* 0x000fc80006fc4270 */
[----:B------:R-:W-:-:S04]  /*2e30*/  ISETP.LT.OR P6, PT, R0, 0x39, P6 ;  /* 0x000000390000780c */ /* 0x000fc800037c1670 */
[----:B------:R-:W-:Y:S02]  /*2e40*/  FSEL R52, R52, -INF , !P6 ;  /* 0xff80000034347808 */ /* 0x000fe40007000000 */
[----:B------:R-:W-:-:S04]  /*2e50*/  ISETP.GE.AND P6, PT, R60, 0x1, PT ;  /* 0x000000013c00780c */ /* 0x000fc80003fc6270 */
[----:B------:R-:W-:Y:S02]  /*2e60*/  P2R R28, PR, RZ, 0x40 ;  /* 0x00000040ff1c7803 */ /* 0x000fe40000000000 */
[----:B------:R-:W-:-:S04]  /*2e70*/  ISETP.GT.AND P6, PT, R2, RZ, !P6 ;  /* 0x000000ff0200720c */ /* 0x000fc800077c4270 */
[----:B------:R-:W-:-:S04]  /*2e80*/  ISETP.LT.OR P6, PT, R0, 0x1, P6 ;  /* 0x000000010000780c */ /* 0x000fc800037c1670 */
[----:B------:R-:W-:Y:S02]  /*2e90*/  FSEL R32, R24, -INF , !P6 ;  /* 0xff80000018207808 */ /* 0x000fe40007000000 */
[----:B------:R-:W-:-:S04]  /*2ea0*/  ISETP.GE.AND P6, PT, R60, 0x3a, PT ;  /* 0x0000003a3c00780c */ /* 0x000fc80003fc6270 */
[----:B------:R-:W-:Y:S02]  /*2eb0*/  P2R R45, PR, RZ, 0x40 ;  /* 0x00000040ff2d7803 */ /* 0x000fe40000000000 */
[----:B------:R-:W-:Y:S01]  /*2ec0*/  ISETP.GT.AND P6, PT, R2, 0x39, !P6 ;  /* 0x000000390200780c */ /* 0x000fe200077c4270 */
[----:B0-----:R-:W-:-:S03]  /*2ed0*/  IMAD.IADD R2, R5, 0x1, R4 ;  /* 0x0000000105027824 */ /* 0x001fc600078e0204 */
[----:B------:R-:W-:Y:S02]  /*2ee0*/  ISETP.LT.OR P6, PT, R0, 0x3a, P6 ;  /* 0x0000003a0000780c */ /* 0x000fe400037c1670 */
[----:B------:R-:W-:Y:S02]  /*2ef0*/  VIADDMNMX R0, R4, R62, R9, PT ;  /* 0x0000003e04007246 */ /* 0x000fe40003800109 */
[----:B------:R-:W-:Y:S02]  /*2f00*/  FSEL R60, R53, -INF , !P6 ;  /* 0xff800000353c7808 */ /* 0x000fe40007000000 */
[----:B------:R-:W-:-:S13]  /*2f10*/  PLOP3.LUT P6, PT, PT, PT, UP0, 0x40, 0x0 ;  /* 0x000000000000781c */ /* 0x000fda0003fce808 */
[----:B------:R-:W-:Y:S05]  /*2f20*/  @P6 BRA `(.L_x_1011) ;  /* 0x0000000000646947 */ /* 0x000fea0003800000 */
[----:B------:R-:W-:Y:S01]  /*2f30*/  IMAD R3, R17, UR7, R4 ;  /* 0x0000000711037c24 */ /* 0x000fe2000f8e0204 */
[----:B------:R-:W-:Y:S03]  /*2f40*/  BSSY B0, `(.L_x_1012) ;  /* 0x0000013000007945 */ /* 0x000fe60003800000 */
[----:B------:R-:W-:-:S05]  /*2f50*/  IMAD.IADD R3, R3, 0x1, -R20 ;  /* 0x0000000103037824 */ /* 0x000fca00078e0a14 */
        /* <DEDUP_REMOVED lines=11> */
.L_x_1013:
[----:B------:R-:W-:Y:S02]  /*3010*/  ULDC UR4, c[0x0][0x9e4] ;  /* 0x0002790000047ab9 */ /* 0x000fe40000000800 */
[----:B------:R-:W-:-:S04]  /*3020*/  MOV R5, UR4 ;  /* 0x0000000400057c02 */ /* 0x000fc80008000f00 */
[----:B------:R-:W-:-:S13]  /*3030*/  ISETP.NE.AND P6, PT, R5, 0x1, PT ;  /* 0x000000010500780c */ /* 0x000fda0003fc5270 */
[----:B------:R-:W0:Y:S02]  /*3040*/  @P6 LDC.64 R24, c[0x0][0x9e8] ;  /* 0x00027a00ff186b82 */ /* 0x000e240000000a00 */
[----:B0-----:R-:W-:-:S05]  /*3050*/  @P6 IMAD.HI.U32 R4, R3, R24, RZ ;  /* 0x0000001803046227 */ /* 0x001fca00078e00ff */
[----:B------:R-:W-:-:S07]  /*3060*/  @P6 SHF.R.U32.HI R3, RZ, R25, R4 ;  /* 0x00000019ff036219 */ /* 0x000fce0000011604 */
.L_x_1014:
[----:B------:R-:W-:Y:S05]  /*3070*/  BSYNC B0 ;  /* 0x0000000000007941 */ /* 0x000fea0003800000 */
.L_x_1012:
[----:B------:R-:W-:-:S04]  /*3080*/  IMAD R3, R3, R5, -R58 ;  /* 0x0000000503037224 */ /* 0x000fc800078e0a3a */
[----:B------:R-:W-:-:S05]  /*3090*/  IMAD R3, R8, -0x2, R3 ;  /* 0xfffffffe08037824 */ /* 0x000fca00078e0203 */
[----:B------:R-:W-:Y:S02]  /*30a0*/  VIADDMNMX R0, R3, R5, R0, PT ;  /* 0x0000000503007246 */ /* 0x000fe40003800100 */
[----:B------:R-:W-:-:S07]  /*30b0*/  VIMNMX R2, R2, R3, !PT ;  /* 0x0000000302027248 */ /* 0x000fce0007fe0100 */
.L_x_1011:
[----:B------:R-:W-:Y:S01]  /*30c0*/  ISETP.GT.AND P1, PT, R2, 0x1, !P1 ;  /* 0x000000010200780c */ /* 0x000fe20004f24270 */
[----:B------:R-:W-:Y:S01]  /*30d0*/  ULDC UR10, c[0x0][0x988] ;  /* 0x00026200000a7ab9 */ /* 0x000fe20000000800 */
[----:B------:R-:W-:Y:S01]  /*30e0*/  FMNMX.FTZ R3, R32, R56, !PT ;  /* 0x0000003820037209 */ /* 0x000fe20007810000 */
[----:B------:R-:W-:Y:S01]  /*30f0*/  VIADD R204, R204, 0xfffffffe ;  /* 0xfffffffecccc7836 */ /* 0x000fe20000000000 */
[----:B------:R-:W-:Y:S02]  /*3100*/  ISETP.LT.OR P1, PT, R0, 0x2, P1 ;  /* 0x000000020000780c */ /* 0x000fe40000f21670 */
[----:B------:R-:W-:Y:S02]  /*3110*/  FMNMX.FTZ R3, R64, R3, !PT ;  /* 0x0000000340037209 */ /* 0x000fe40007810000 */
[----:B------:R-:W-:Y:S02]  /*3120*/  FSEL R27, R27, -INF , !P1 ;  /* 0xff8000001b1b7808 */ /* 0x000fe40004800000 */
[----:B------:R-:W-:-:S02]  /*3130*/  ISETP.NE.AND P1, PT, R57, RZ, PT ;  /* 0x000000ff3900720c */ /* 0x000fc40003f25270 */
[----:B------:R-:W-:Y:S02]  /*3140*/  FMNMX.FTZ R3, R66, R3, !PT ;  /* 0x0000000342037209 */ /* 0x000fe40007810000 */
[----:B------:R-:W-:Y:S02]  /*3150*/  ISETP.GT.AND P1, PT, R2, 0x9, !P1 ;  /* 0x000000090200780c */ /* 0x000fe40004f24270 */
[----:B------:R-:W-:Y:S02]  /*3160*/  FMNMX.FTZ R3, R68, R3, !PT ;  /* 0x0000000344037209 */ /* 0x000fe40007810000 */
[----:B------:R-:W-:Y:S02]  /*3170*/  ISETP.LT.OR P1, PT, R0, 0xa, P1 ;  /* 0x0000000a0000780c */ /* 0x000fe40000f21670 */
[----:B------:R-:W-:Y:S02]  /*3180*/  FMNMX.FTZ R3, R70, R3, !PT ;  /* 0x0000000346037209 */ /* 0x000fe40007810000 */
[----:B------:R-:W-:-:S02]  /*3190*/  FSEL R31, R31, -INF , !P1 ;  /* 0xff8000001f1f7808 */ /* 0x000fc40004800000 */
[----:B------:R-:W-:Y:S02]  /*31a0*/  ISETP.NE.AND P1, PT, R59, RZ, PT ;  /* 0x000000ff3b00720c */ /* 0x000fe40003f25270 */
[----:B------:R-:W-:Y:S02]  /*31b0*/  FMNMX.FTZ R3, R36, R3, !PT ;  /* 0x0000000324037209 */ /* 0x000fe40007810000 */
[----:B------:R-:W-:Y:S02]  /*31c0*/  ISETP.GT.AND P1, PT, R2, 0x10, !P1 ;  /* 0x000000100200780c */ /* 0x000fe40004f24270 */
[----:B------:R-:W-:Y:S02]  /*31d0*/  FMNMX.FTZ R3, R72, R3, !PT ;  /* 0x0000000348037209 */ /* 0x000fe40007810000 */
[----:B------:R-:W-:Y:S02]  /*31e0*/  ISETP.LT.OR P1, PT, R0, 0x11, P1 ;  /* 0x000000110000780c */ /* 0x000fe40000f21670 */
[----:B------:R-:W-:-:S02]  /*31f0*/  FMNMX.FTZ R3, R40, R3, !PT ;  /* 0x0000000328037209 */ /* 0x000fc40007810000 */
[----:B------:R-:W-:Y:S02]  /*3200*/  FSEL R34, R34, -INF , !P1 ;  /* 0xff80000022227808 */ /* 0x000fe40004800000 */
[----:B------:R-:W-:Y:S02]  /*3210*/  ISETP.NE.AND P1, PT, R29, RZ, PT ;  /* 0x000000ff1d00720c */ /* 0x000fe40003f25270 */
[----:B------:R-:W-:Y:S02]  /*3220*/  FMNMX.FTZ R3, R74, R3, !PT ;  /* 0x000000034a037209 */ /* 0x000fe40007810000 */
[----:B------:R-:W-:Y:S02]  /*3230*/  ISETP.GT.AND P1, PT, R2, 0x11, !P1 ;  /* 0x000000110200780c */ /* 0x000fe40004f24270 */
[----:B------:R-:W-:Y:S02]  /*3240*/  FMNMX.FTZ R3, R44, R3, !PT ;  /* 0x000000032c037209 */ /* 0x000fe40007810000 */
[----:B------:R-:W-:-:S02]  /*3250*/  ISETP.LT.OR P1, PT, R0, 0x12, P1 ;  /* 0x000000120000780c */ /* 0x000fc40000f21670 */
[----:B------:R-:W-:Y:S02]  /*3260*/  FMNMX.FTZ R3, R76, R3, !PT ;  /* 0x000000034c037209 */ /* 0x000fe40007810000 */
[----:B------:R-:W-:Y:S02]  /*3270*/  FSEL R35, R35, -INF , !P1 ;  /* 0xff80000023237808 */ /* 0x000fe40004800000 */
[----:B------:R-:W-:Y:S02]  /*3280*/  ISETP.NE.AND P1, PT, R33, RZ, PT ;  /* 0x000000ff2100720c */ /* 0x000fe40003f25270 */
[----:B------:R-:W-:Y:S02]  /*3290*/  FMNMX.FTZ R3, R48, R3, !PT ;  /* 0x0000000330037209 */ /* 0x000fe40007810000 */
[----:B------:R-:W-:Y:S02]  /*32a0*/  ISETP.GT.AND P1, PT, R2, 0x18, !P1 ;  /* 0x000000180200780c */ /* 0x000fe40004f24270 */
[----:B------:R-:W-:-:S02]  /*32b0*/  FMNMX.FTZ R3, R78, R3, !PT ;  /* 0x000000034e037209 */ /* 0x000fc40007810000 */
[----:B------:R-:W-:Y:S02]  /*32c0*/  ISETP.LT.OR P1, PT, R0, 0x19, P1 ;  /* 0x000000190000780c */ /* 0x000fe40000f21670 */
[----:B------:R-:W-:Y:S02]  /*32d0*/  FMNMX.FTZ R3, R52, R3, !PT ;  /* 0x0000000334037209 */ /* 0x000fe40007810000 */
[----:B------:R-:W-:Y:S02]  /*32e0*/  FSEL R38, R38, -INF , !P1 ;  /* 0xff80000026267808 */ /* 0x000fe40004800000 */
[----:B------:R-:W-:Y:S02]  /*32f0*/  ISETP.NE.AND P1, PT, R61, RZ, PT ;  /* 0x000000ff3d00720c */ /* 0x000fe40003f25270 */
[C---:B------:R-:W-:Y:S02]  /*3300*/  ISETP.GT.AND P2, PT, R2.reuse, 0x8, !P2 ;  /* 0x000000080200780c */ /* 0x040fe40005744270 */
[----:B------:R-:W-:-:S02]  /*3310*/  ISETP.GT.AND P1, PT, R2, 0x19, !P1 ;  /* 0x000000190200780c */ /* 0x000fc40004f24270 */
[----:B------:R-:W-:Y:S02]  /*3320*/  FMNMX.FTZ R5, R60, R3, !PT ;  /* 0x000000033c057209 */ /* 0x000fe40007810000 */
[C---:B------:R-:W-:Y:S02]  /*3330*/  ISETP.LT.OR P1, PT, R0.reuse, 0x1a, P1 ;  /* 0x0000001a0000780c */ /* 0x040fe40000f21670 */
[----:B------:R-:W-:Y:S01]  /*3340*/  ISETP.LT.OR P2, PT, R0, 0x9, P2 ;  /* 0x000000090000780c */ /* 0x000fe20001741670 */
[----:B------:R-:W0:Y:S01]  /*3350*/  SHFL.BFLY PT, R4, R5, 0x2, 0x1f ;  /* 0x0c401f0005047f89 */ /* 0x000e2200000e0000 */
[----:B------:R-:W-:Y:S02]  /*3360*/  FSEL R39, R39, -INF , !P1 ;  /* 0xff80000027277808 */ /* 0x000fe40004800000 */
[----:B------:R-:W-:Y:S02]  /*3370*/  ISETP.NE.AND P1, PT, R37, RZ, PT ;  /* 0x000000ff2500720c */ /* 0x000fe40003f25270 */
[----:B------:R-:W-:-:S02]  /*3380*/  FSEL R30, R30, -INF , !P2 ;  /* 0xff8000001e1e7808 */ /* 0x000fc40005000000 */
[----:B------:R-:W-:Y:S02]  /*3390*/  ISETP.GT.AND P1, PT, R2, 0x20, !P1 ;  /* 0x000000200200780c */ /* 0x000fe40004f24270 */
[----:B------:R-:W-:Y:S02]  /*33a0*/  ISETP.NE.AND P2, PT, R63, RZ, PT ;  /* 0x000000ff3f00720c */ /* 0x000fe40003f45270 */
[----:B------:R-:W-:Y:S02]  /*33b0*/  ISETP.LT.OR P1, PT, R0, 0x21, P1 ;  /* 0x000000210000780c */ /* 0x000fe40000f21670 */
[----:B------:R-:W-:Y:S02]  /*33c0*/  ISETP.NE.AND P6, PT, R28, RZ, PT ;  /* 0x000000ff1c00720c */ /* 0x000fe40003fc5270 */
[----:B------:R-:W-:Y:S02]  /*33d0*/  FSEL R42, R42, -INF , !P1 ;  /* 0xff8000002a2a7808 */ /* 0x000fe40004800000 */
[----:B------:R-:W-:-:S02]  /*33e0*/  ISETP.GT.AND P1, PT, R2, 0x21, !P2 ;  /* 0x000000210200780c */ /* 0x000fc40005724270 */
[----:B------:R-:W-:Y:S02]  /*33f0*/  ISETP.NE.AND P2, PT, R65, RZ, PT ;  /* 0x000000ff4100720c */ /* 0x000fe40003f45270 */
[----:B------:R-:W-:Y:S02]  /*3400*/  ISETP.LT.OR P1, PT, R0, 0x22, P1 ;  /* 0x000000220000780c */ /* 0x000fe40000f21670 */
[C---:B------:R-:W-:Y:S02]  /*3410*/  ISETP.GT.AND P2, PT, R2.reuse, 0x29, !P2 ;  /* 0x000000290200780c */ /* 0x040fe40005744270 */
[----:B------:R-:W-:Y:S02]  /*3420*/  FSEL R43, R43, -INF , !P1 ;  /* 0xff8000002b2b7808 */ /* 0x000fe40004800000 */
[----:B------:R-:W-:Y:S02]  /*3430*/  ISETP.GT.AND P1, PT, R2, RZ, !P6 ;  /* 0x000000ff0200720c */ /* 0x000fe40007724270 */
[----:B0-----:R-:W-:-:S02]  /*3440*/  FMNMX.FTZ R9, R5, R4, !PT ;  /* 0x0000000405097209 */ /* 0x001fc40007810000 */
[----:B------:R-:W-:Y:S02]  /*3450*/  ISETP.LT.OR P1, PT, R0, 0x1, P1 ;  /* 0x000000010000780c */ /* 0x000fe40000f21670 */
[----:B------:R-:W-:Y:S01]  /*3460*/  ISETP.NE.AND P6, PT, R45, RZ, PT ;  /* 0x000000ff2d00720c */ /* 0x000fe20003fc5270 */
[----:B------:R-:W0:Y:S01]  /*3470*/  SHFL.BFLY PT, R28, R9, 0x1, 0x1f ;  /* 0x0c201f00091c7f89 */ /* 0x000e2200000e0000 */
[----:B------:R-:W-:Y:S02]  /*3480*/  FSEL R26, R26, -INF , !P1 ;  /* 0xff8000001a1a7808 */ /* 0x000fe40004800000 */
[----:B------:R-:W-:Y:S02]  /*3490*/  ISETP.NE.AND P1, PT, R41, RZ, PT ;  /* 0x000000ff2900720c */ /* 0x000fe40003f25270 */
[----:B------:R-:W-:Y:S02]  /*34a0*/  FMNMX.FTZ R3, R26, R27, !PT ;  /* 0x0000001b1a037209 */ /* 0x000fe40007810000 */
[----:B------:R-:W-:-:S02]  /*34b0*/  ISETP.GT.AND P1, PT, R2, 0x28, !P1 ;  /* 0x000000280200780c */ /* 0x000fc40004f24270 */
[----:B------:R-:W-:Y:S02]  /*34c0*/  FMNMX.FTZ R4, R30, R3, !PT ;  /* 0x000000031e047209 */ /* 0x000fe40007810000 */
[----:B------:R-:W-:Y:S02]  /*34d0*/  ISETP.LT.OR P1, PT, R0, 0x29, P1 ;  /* 0x000000290000780c */ /* 0x000fe40000f21670 */
[----:B------:R-:W-:Y:S02]  /*34e0*/  FMNMX.FTZ R3, R31, R4, !PT ;  /* 0x000000041f037209 */ /* 0x000fe40007810000 */
[----:B------:R-:W-:Y:S02]  /*34f0*/  FSEL R46, R46, -INF , !P1 ;  /* 0xff8000002e2e7808 */ /* 0x000fe40004800000 */
[----:B------:R-:W-:Y:S02]  /*3500*/  FMNMX.FTZ R24, R34, R3, !PT ;  /* 0x0000000322187209 */ /* 0x000fe40007810000 */
[----:B------:R-:W-:-:S02]  /*3510*/  ISETP.GT.AND P3, PT, R2, 0x30, !P3 ;  /* 0x000000300200780c */ /* 0x000fc40005f64270 */
[----:B------:R-:W-:Y:S02]  /*3520*/  FMNMX.FTZ R3, R35, R24, !PT ;  /* 0x0000001823037209 */ /* 0x000fe40007810000 */
[----:B------:R-:W-:Y:S02]  /*3530*/  ISETP.LT.OR P2, PT, R0, 0x2a, P2 ;  /* 0x0000002a0000780c */ /* 0x000fe40001741670 */
[----:B------:R-:W-:Y:S02]  /*3540*/  FMNMX.FTZ R24, R38, R3, !PT ;  /* 0x0000000326187209 */ /* 0x000fe40007810000 */
[----:B0-----:R-:W-:Y:S02]  /*3550*/  FMNMX.FTZ R4, R9, R28, !PT ;  /* 0x0000001c09047209 */ /* 0x001fe40007810000 */
[----:B------:R-:W-:Y:S02]  /*3560*/  FMNMX.FTZ R3, R39, R24, !PT ;  /* 0x0000001827037209 */ /* 0x000fe40007810000 */
[C---:B------:R-:W-:Y:S01]  /*3570*/  FSETP.NEU.FTZ.AND P1, PT, R4.reuse, -INF , PT ;  /* 0xff8000000400780b */ /* 0x040fe20003f3d000 */
[----:B------:R-:W-:Y:S01]  /*3580*/  FMUL.FTZ R5, R4, UR10 ;  /* 0x0000000a04057c20 */ /* 0x000fe20008410000 */
[----:B------:R-:W-:-:S02]  /*3590*/  FMNMX.FTZ R24, R42, R3, !PT ;  /* 0x000000032a187209 */ /* 0x000fc40007810000 */
[C---:B------:R-:W-:Y:S02]  /*35a0*/  ISETP.GT.AND P4, PT, R2.reuse, 0x31, !P4 ;  /* 0x000000310200780c */ /* 0x040fe40006784270 */
[----:B------:R-:W-:Y:S02]  /*35b0*/  FMNMX.FTZ R3, R43, R24, !PT ;  /* 0x000000182b037209 */ /* 0x000fe40007810000 */
[----:B------:R-:W-:Y:S02]  /*35c0*/  FSEL R5, R5, RZ, P1 ;  /* 0x000000ff05057208 */ /* 0x000fe40000800000 */
[C---:B------:R-:W-:Y:S02]  /*35d0*/  ISETP.GT.AND P5, PT, R2.reuse, 0x38, !P5 ;  /* 0x000000380200780c */ /* 0x040fe40006fa4270 */
[----:B------:R-:W-:Y:S01]  /*35e0*/  ISETP.GT.AND P1, PT, R2, 0x39, !P6 ;  /* 0x000000390200780c */ /* 0x000fe20007724270 */
[--C-:B------:R-:W-:Y:S01]  /*35f0*/  FFMA.FTZ R9, R32, UR10, -R5.reuse ;  /* 0x0000000a20097c23 */ /* 0x100fe20008010805 */
[----:B------:R-:W-:Y:S01]  /*3600*/  ISETP.LT.OR P3, PT, R0, 0x31, P3 ;  /* 0x000000310000780c */ /* 0x000fe20001f61670 */
[--C-:B------:R-:W-:Y:S01]  /*3610*/  FFMA.FTZ R24, R56, UR10, -R5.reuse ;  /* 0x0000000a38187c23 */ /* 0x100fe20008010805 */
[----:B------:R-:W-:Y:S01]  /*3620*/  FSEL R47, R47, -INF , !P2 ;  /* 0xff8000002f2f7808 */ /* 0x000fe20005000000 */
[--C-:B------:R-:W-:Y:S01]  /*3630*/  FFMA.FTZ R25, R66, UR10, -R5.reuse ;  /* 0x0000000a42197c23 */ /* 0x100fe20008010805 */
[----:B------:R-:W-:Y:S01]  /*3640*/  FMNMX.FTZ R2, R46, R3, !PT ;  /* 0x000000032e027209 */ /* 0x000fe20007810000 */
[----:B------:R-:W-:Y:S01]  /*3650*/  MUFU.EX2 R9, R9 ;  /* 0x0000000900097308 */ /* 0x000fe20000000800 */
[----:B------:R-:W-:Y:S01]  /*3660*/  ISETP.LT.OR P4, PT, R0, 0x32, P4 ;  /* 0x000000320000780c */ /* 0x000fe20002781670 */
[--C-:B------:R-:W-:Y:S01]  /*3670*/  FFMA.FTZ R28, R68, UR10, -R5.reuse ;  /* 0x0000000a441c7c23 */ /* 0x100fe20008010805 */
[----:B------:R-:W-:Y:S01]  /*3680*/  FSEL R50, R50, -INF , !P3 ;  /* 0xff80000032327808 */ /* 0x000fe20005800000 */
[--C-:B------:R-:W-:Y:S01]  /*3690*/  FFMA.FTZ R29, R70, UR10, -R5.reuse ;  /* 0x0000000a461d7c23 */ /* 0x100fe20008010805 */
[----:B------:R-:W-:Y:S01]  /*36a0*/  FMNMX.FTZ R3, R47, R2, !PT ;  /* 0x000000022f037209 */ /* 0x000fe20007810000 */
[--C-:B------:R-:W-:Y:S01]  /*36b0*/  FFMA.FTZ R32, R36, UR10, -R5.reuse ;  /* 0x0000000a24207c23 */ /* 0x100fe20008010805 */
[----:B------:R-:W-:Y:S01]  /*36c0*/  ISETP.LT.OR P5, PT, R0, 0x39, P5 ;  /* 0x000000390000780c */ /* 0x000fe20002fa1670 */
[----:B------:R-:W0:Y:S01]  /*36d0*/  MUFU.EX2 R24, R24 ;  /* 0x0000001800187308 */ /* 0x000e220000000800 */
[----:B------:R-:W-:Y:S01]  /*36e0*/  FSEL R51, R51, -INF , !P4 ;  /* 0xff80000033337808 */ /* 0x000fe20006000000 */
[--C-:B------:R-:W-:Y:S01]  /*36f0*/  FFMA.FTZ R36, R40, UR10, -R5.reuse ;  /* 0x0000000a28247c23 */ /* 0x100fe20008010805 */
[----:B------:R-:W-:Y:S01]  /*3700*/  FMNMX.FTZ R2, R50, R3, !PT ;  /* 0x0000000332027209 */ /* 0x000fe20007810000 */
[--C-:B------:R-:W-:Y:S01]  /*3710*/  FFMA.FTZ R40, R44, UR10, -R5.reuse ;  /* 0x0000000a2c287c23 */ /* 0x100fe20008010805 */
[----:B------:R-:W-:Y:S01]  /*3720*/  ISETP.LT.OR P1, PT, R0, 0x3a, P1 ;  /* 0x0000003a0000780c */ /* 0x000fe20000f21670 */
[--C-:B------:R-:W-:Y:S01]  /*3730*/  FFMA.FTZ R44, R48, UR10, -R5.reuse ;  /* 0x0000000a302c7c23 */ /* 0x100fe20008010805 */
[----:B------:R-:W-:Y:S01]  /*3740*/  FSEL R54, R54, -INF , !P5 ;  /* 0xff80000036367808 */ /* 0x000fe20006800000 */
[----:B------:R-:W-:Y:S01]  /*3750*/  MUFU.EX2 R25, R25 ;  /* 0x0000001900197308 */ /* 0x000fe20000000800 */
[----:B------:R-:W-:Y:S01]  /*3760*/  FMNMX.FTZ R3, R51, R2, !PT ;  /* 0x0000000233037209 */ /* 0x000fe20007810000 */
[--C-:B------:R-:W-:Y:S01]  /*3770*/  FFMA.FTZ R2, R64, UR10, -R5.reuse ;  /* 0x0000000a40027c23 */ /* 0x100fe20008010805 */
[----:B------:R-:W-:Y:S01]  /*3780*/  FSEL R55, R55, -INF , !P1 ;  /* 0xff80000037377808 */ /* 0x000fe20004800000 */
[--C-:B------:R-:W-:Y:S01]  /*3790*/  FFMA.FTZ R33, R72, UR10, -R5.reuse ;  /* 0x0000000a48217c23 */ /* 0x100fe20008010805 */
[----:B------:R-:W-:Y:S01]  /*37a0*/  FMNMX.FTZ R0, R54, R3, !PT ;  /* 0x0000000336007209 */ /* 0x000fe20007810000 */
[--C-:B------:R-:W-:Y:S01]  /*37b0*/  FFMA.FTZ R41, R76, UR10, -R5.reuse ;  /* 0x0000000a4c297c23 */ /* 0x100fe20008010805 */
[----:B------:R-:W-:Y:S01]  /*37c0*/  R2UR UR11, R18 ;  /* 0x00000000120b72ca */ /* 0x000fe200000e0000 */
[----:B------:R-:W1:Y:S01]  /*37d0*/  MUFU.EX2 R198, R2 ;  /* 0x0000000200c67308 */ /* 0x000e620000000800 */
[----:B------:R-:W-:Y:S01]  /*37e0*/  FMNMX.FTZ R0, R55, R0, !PT ;  /* 0x0000000037007209 */ /* 0x000fe20007810000 */
[----:B0-----:R-:W-:Y:S01]  /*37f0*/  FADD.FTZ R49, R9, R24 ;  /* 0x0000001809317221 */ /* 0x001fe20000010000 */
[----:B------:R-:W-:Y:S01]  /*3800*/  FFMA.FTZ R45, R78, UR10, -R5 ;  /* 0x0000000a4e2d7c23 */ /* 0x000fe20008010805 */
[----:B------:R-:W-:-:S02]  /*3810*/  F2FP.BF16.F32.PACK_AB R196, R24, R9 ;  /* 0x0000000918c4723e */ /* 0x000fc400000010ff */
[----:B------:R-:W0:Y:S01]  /*3820*/  SHFL.BFLY PT, R3, R0, 0x2, 0x1f ;  /* 0x0c401f0000037f89 */ /* 0x000e2200000e0000 */
[----:B------:R-:W-:Y:S01]  /*3830*/  R2UR UR5, R23 ;  /* 0x00000000170572ca */ /* 0x000fe200000e0000 */
[----:B------:R-:W2:Y:S01]  /*3840*/  MUFU.EX2 R28, R28 ;  /* 0x0000001c001c7308 */ /* 0x000ea20000000800 */
[----:B------:R-:W-:-:S07]  /*3850*/  R2UR UR4, R22 ;  /* 0x00000000160472ca */ /* 0x000fce00000e0000 */
[----:B------:R-:W3:Y:S01]  /*3860*/  MUFU.EX2 R29, R29 ;  /* 0x0000001d001d7308 */ /* 0x000ee20000000800 */
[----:B-1----:R-:W-:Y:S01]  /*3870*/  FADD.FTZ R48, R198, R49 ;  /* 0x00000031c6307221 */ /* 0x002fe20000010000 */
[C---:B------:R-:W-:Y:S02]  /*3880*/  F2FP.BF16.F32.PACK_AB R198, R25.reuse, R198 ;  /* 0x000000c619c6723e */ /* 0x040fe400000010ff */
[----:B------:R-:W-:Y:S01]  /*3890*/  UISETP.NE.AND UP1, UPT, UR5, URZ, UPT ;  /* 0x0000003f0500728c */ /* 0x000fe2000bf25270 */
[----:B------:R-:W-:Y:S01]  /*38a0*/  FADD.FTZ R49, R25, R48 ;  /* 0x0000003019317221 */ /* 0x000fe20000010000 */
[----:B------:R-:W-:Y:S02]  /*38b0*/  UISETP.NE.AND UP0, UPT, UR4, URZ, UPT ;  /* 0x0000003f0400728c */ /* 0x000fe4000bf05270 */
[----:B------:R-:W1:Y:S01]  /*38c0*/  MUFU.EX2 R32, R32 ;  /* 0x0000002000207308 */ /* 0x000e620000000800 */
[----:B--2---:R-:W-:Y:S01]  /*38d0*/  FADD.FTZ R48, R28, R49 ;  /* 0x000000311c307221 */ /* 0x004fe20000010000 */
[----:B0-----:R-:W-:Y:S01]  /*38e0*/  FMNMX.FTZ R2, R0, R3, !PT ;  /* 0x0000000300027209 */ /* 0x001fe20007810000 */
[----:B------:R-:W-:-:S05]  /*38f0*/  FFMA.FTZ R0, R74, UR10, -R5 ;  /* 0x0000000a4a007c23 */ /* 0x000fca0008010805 */
[----:B------:R-:W0:Y:S01]  /*3900*/  MUFU.EX2 R33, R33 ;  /* 0x0000002100217308 */ /* 0x000e220000000800 */
[C---:B---3--:R-:W-:Y:S01]  /*3910*/  FADD.FTZ R49, R29.reuse, R48 ;  /* 0x000000301d317221 */ /* 0x048fe20000010000 */
[----:B------:R-:W-:Y:S01]  /*3920*/  @UP1 ULDC UR4, c[0x0][0x44c] ;  /* 0x0001130000041ab9 */ /* 0x000fe20000000800 */
[----:B------:R-:W2:Y:S01]  /*3930*/  SHFL.BFLY PT, R3, R2, 0x1, 0x1f ;  /* 0x0c201f0002037f89 */ /* 0x000ea200000e0000 */
[----:B------:R-:W-:Y:S01]  /*3940*/  UIMAD.WIDE.U32 UR4, UR38, UR4, URZ ;  /* 0x00000004260472a5 */ /* 0x000fe2000f8e003f */
[----:B------:R-:W-:Y:S01]  /*3950*/  F2FP.BF16.F32.PACK_AB R192, R29, R28 ;  /* 0x0000001c1dc0723e */ /* 0x000fe200000010ff */
[----:B------:R-:W-:Y:S02]  /*3960*/  @UP1 ULDC UR14, c[0x0][0x450] ;  /* 0x00011400000e1ab9 */ /* 0x000fe40000000800 */
[----:B------:R3:W-:Y:S01]  /*3970*/  MUFU.EX2 R37, R0 ;  /* 0x0000000000257308 */ /* 0x0007e20000000800 */
[----:B-1----:R-:W-:Y:S01]  /*3980*/  FADD.FTZ R48, R32, R49 ;  /* 0x0000003120307221 */ /* 0x002fe20000010000 */
[----:B------:R-:W-:-:S04]  /*3990*/  @UP1 USHF.R.U32.HI UR38, URZ, UR14, UR5 ;  /* 0x0000000e3f261299 */ /* 0x000fc80008011605 */
[----:B------:R-:W-:Y:S02]  /*39a0*/  UIADD3 UR38, UR11, UR38, URZ ;  /* 0x000000260b267290 */ /* 0x000fe4000fffe03f */
[----:B------:R-:W1:Y:S01]  /*39b0*/  MUFU.EX2 R36, R36 ;  /* 0x0000002400247308 */ /* 0x000e620000000800 */
[C---:B0-----:R-:W-:Y:S01]  /*39c0*/  FADD.FTZ R53, R33.reuse, R48 ;  /* 0x0000003021357221 */ /* 0x041fe20000010000 */
[----:B------:R-:W-:Y:S01]  /*39d0*/  UIADD3 UR6, UR38, UR6, URZ ;  /* 0x0000000626067290 */ /* 0x000fe2000fffe03f */
[----:B------:R-:W-:-:S05]  /*39e0*/  F2FP.BF16.F32.PACK_AB R194, R33, R32 ;  /* 0x0000002021c2723e */ /* 0x000fca00000010ff */
[----:B------:R-:W0:Y:S01]  /*39f0*/  MUFU.EX2 R40, R40 ;  /* 0x0000002800287308 */ /* 0x000e220000000800 */
[----:B--2---:R-:W-:Y:S01]  /*3a00*/  FMNMX.FTZ R3, R2, R3, !PT ;  /* 0x0000000302037209 */ /* 0x004fe20007810000 */
[--C-:B------:R-:W-:Y:S01]  /*3a10*/  FFMA.FTZ R2, R52, UR10, -R5.reuse ;  /* 0x0000000a34027c23 */ /* 0x100fe20008010805 */
[----:B------:R-:W-:Y:S02]  /*3a20*/  FFMA.FTZ R5, R60, UR10, -R5 ;  /* 0x0000000a3c057c23 */ /* 0x000fe40008010805 */
[C---:B------:R-:W-:Y:S01]  /*3a30*/  FSETP.NEU.FTZ.AND P1, PT, R3.reuse, -INF , PT ;  /* 0xff8000000300780b */ /* 0x040fe20003f3d000 */
[----:B---3--:R-:W-:Y:S02]  /*3a40*/  FMUL.FTZ R0, R3, UR10 ;  /* 0x0000000a03007c20 */ /* 0x008fe40008410000 */
[----:B------:R-:W2:Y:S01]  /*3a50*/  MUFU.EX2 R41, R41 ;  /* 0x0000002900297308 */ /* 0x000ea20000000800 */
[----:B-1----:R-:W-:Y:S01]  /*3a60*/  FADD.FTZ R48, R36, R53 ;  /* 0x0000003524307221 */ /* 0x002fe20000010000 */
[----:B------:R-:W-:-:S02]  /*3a70*/  F2FP.BF16.F32.PACK_AB R188, R37, R36 ;  /* 0x0000002425bc723e */ /* 0x000fc400000010ff */
[----:B------:R-:W-:Y:S01]  /*3a80*/  FSEL R0, R0, RZ, P1 ;  /* 0x000000ff00007208 */ /* 0x000fe20000800000 */
[----:B------:R-:W-:Y:S01]  /*3a90*/  FADD.FTZ R53, R37, R48 ;  /* 0x0000003025357221 */ /* 0x000fe20000010000 */
[----:B------:R-:W-:Y:S02]  /*3aa0*/  PLOP3.LUT P1, PT, PT, PT, UP0, 0x40, 0x0 ;  /* 0x000000000000781c */ /* 0x000fe40003f2e808 */
        /* <DEDUP_REMOVED lines=14> */
[----:B0-----:R-:W-:Y:S01]  /*3b90*/  FADD.FTZ R48, R40, R53 ;  /* 0x0000003528307221 */ /* 0x001fe20000010000 */
[--C-:B------:R-:W-:Y:S01]  /*3ba0*/  FFMA.FTZ R50, R50, UR10, -R0.reuse ;  /* 0x0000000a32327c23 */ /* 0x100fe20008010800 */
[----:B------:R-:W0:Y:S01]  /*3bb0*/  MUFU.EX2 R27, R27 ;  /* 0x0000001b001b7308 */ /* 0x000e220000000800 */
[--C-:B------:R-:W-:Y:S01]  /*3bc0*/  FFMA.FTZ R51, R51, UR10, -R0.reuse ;  /* 0x0000000a33337c23 */ /* 0x100fe20008010800 */
[--C-:B------:R-:W-:Y:S01]  /*3bd0*/  FFMA.FTZ R54, R54, UR10, -R0.reuse ;  /* 0x0000000a36367c23 */ /* 0x100fe20008010800 */
[----:B------:R-:W-:Y:S01]  /*3be0*/  FFMA.FTZ R0, R55, UR10, -R0 ;  /* 0x0000000a37007c23 */ /* 0x000fe20008010800 */
[----:B--2---:R-:W-:-:S04]  /*3bf0*/  F2FP.BF16.F32.PACK_AB R190, R41, R40 ;  /* 0x0000002829be723e */ /* 0x004fc800000010ff */
[----:B------:R-:W1:Y:S08]  /*3c00*/  MUFU.EX2 R30, R30 ;  /* 0x0000001e001e7308 */ /* 0x000e700000000800 */
[----:B------:R-:W2:Y:S01]  /*3c10*/  MUFU.EX2 R31, R31 ;  /* 0x0000001f001f7308 */ /* 0x000ea20000000800 */
[----:B0-----:R-:W-:Y:S01]  /*3c20*/  FADD.FTZ R49, R26, R27 ;  /* 0x0000001b1a317221 */ /* 0x001fe20000010000 */
[----:B------:R-:W-:-:S06]  /*3c30*/  F2FP.BF16.F32.PACK_AB R197, R27, R26 ;  /* 0x0000001a1bc5723e */ /* 0x000fcc00000010ff */
[----:B------:R-:W0:Y:S01]  /*3c40*/  MUFU.EX2 R34, R34 ;  /* 0x0000002200227308 */ /* 0x000e220000000800 */
[----:B-1----:R-:W-:-:S07]  /*3c50*/  FADD.FTZ R18, R30, R49 ;  /* 0x000000311e127221 */ /* 0x002fce0000010000 */
[----:B------:R-:W1:Y:S01]  /*3c60*/  MUFU.EX2 R35, R35 ;  /* 0x0000002300237308 */ /* 0x000e620000000800 */
[C---:B--2---:R-:W-:Y:S01]  /*3c70*/  FADD.FTZ R49, R31.reuse, R18 ;  /* 0x000000121f317221 */ /* 0x044fe20000010000 */
[----:B------:R-:W-:-:S06]  /*3c80*/  F2FP.BF16.F32.PACK_AB R199, R31, R30 ;  /* 0x0000001e1fc7723e */ /* 0x000fcc00000010ff */
[----:B------:R-:W2:Y:S01]  /*3c90*/  MUFU.EX2 R38, R38 ;  /* 0x0000002600267308 */ /* 0x000ea20000000800 */
[----:B0-----:R-:W-:Y:S01]  /*3ca0*/  FADD.FTZ R18, R34, R49 ;  /* 0x0000003122127221 */ /* 0x001fe20000010000 */
[----:B------:R-:W-:-:S04]  /*3cb0*/  FADD.FTZ R49, R41, R48 ;  /* 0x0000003029317221 */ /* 0x000fc80000010000 */
[----:B------:R-:W-:Y:S02]  /*3cc0*/  FADD.FTZ R24, R44, R49 ;  /* 0x000000312c187221 */ /* 0x000fe40000010000 */
[----:B------:R-:W0:Y:S01]  /*3cd0*/  MUFU.EX2 R39, R39 ;  /* 0x0000002700277308 */ /* 0x000e220000000800 */
[C---:B-1----:R-:W-:Y:S01]  /*3ce0*/  FADD.FTZ R9, R35.reuse, R18 ;  /* 0x0000001223097221 */ /* 0x042fe20000010000 */
[----:B------:R-:W-:-:S06]  /*3cf0*/  F2FP.BF16.F32.PACK_AB R193, R35, R34 ;  /* 0x0000002223c1723e */ /* 0x000fcc00000010ff */
[----:B------:R-:W1:Y:S01]  /*3d00*/  MUFU.EX2 R42, R42 ;  /* 0x0000002a002a7308 */ /* 0x000e620000000800 */
[----:B--2---:R-:W-:-:S07]  /*3d10*/  FADD.FTZ R18, R38, R9 ;  /* 0x0000000926127221 */ /* 0x004fce0000010000 */
[----:B------:R-:W2:Y:S01]  /*3d20*/  MUFU.EX2 R45, R45 ;  /* 0x0000002d002d7308 */ /* 0x000ea20000000800 */
[C---:B0-----:R-:W-:Y:S01]  /*3d30*/  FADD.FTZ R9, R39.reuse, R18 ;  /* 0x0000001227097221 */ /* 0x041fe20000010000 */
[----:B------:R-:W-:-:S06]  /*3d40*/  F2FP.BF16.F32.PACK_AB R195, R39, R38 ;  /* 0x0000002627c3723e */ /* 0x000fcc00000010ff */
[----:B------:R-:W0:Y:S01]  /*3d50*/  MUFU.EX2 R43, R43 ;  /* 0x0000002b002b7308 */ /* 0x000e220000000800 */
[----:B-1----:R-:W-:-:S07]  /*3d60*/  FADD.FTZ R18, R42, R9 ;  /* 0x000000092a127221 */ /* 0x002fce0000010000 */
[----:B------:R-:W1:Y:S01]  /*3d70*/  MUFU.EX2 R2, R2 ;  /* 0x0000000200027308 */ /* 0x000e620000000800 */
[C---:B--2---:R-:W-:Y:S01]  /*3d80*/  FADD.FTZ R25, R45.reuse, R24 ;  /* 0x000000182d197221 */ /* 0x044fe20000010000 */
[----:B------:R-:W-:-:S06]  /*3d90*/  F2FP.BF16.F32.PACK_AB R184, R45, R44 ;  /* 0x0000002c2db8723e */ /* 0x000fcc00000010ff */
[----:B------:R-:W2:Y:S01]  /*3da0*/  MUFU.EX2 R5, R5 ;  /* 0x0000000500057308 */ /* 0x000ea20000000800 */
[C---:B0-----:R-:W-:Y:S01]  /*3db0*/  FADD.FTZ R9, R43.reuse, R18 ;  /* 0x000000122b097221 */ /* 0x041fe20000010000 */
[----:B------:R-:W-:-:S06]  /*3dc0*/  F2FP.BF16.F32.PACK_AB R189, R43, R42 ;  /* 0x0000002a2bbd723e */ /* 0x000fcc00000010ff */
[----:B------:R-:W0:Y:S01]  /*3dd0*/  MUFU.EX2 R46, R46 ;  /* 0x0000002e002e7308 */ /* 0x000e220000000800 */
[----:B-1----:R-:W-:-:S07]  /*3de0*/  FADD.FTZ R24, R2, R25 ;  /* 0x0000001902187221 */ /* 0x002fce0000010000 */
[----:B------:R-:W1:Y:S01]  /*3df0*/  MUFU.EX2 R47, R47 ;  /* 0x0000002f002f7308 */ /* 0x000e620000000800 */
[C---:B--2---:R-:W-:Y:S01]  /*3e00*/  F2FP.BF16.F32.PACK_AB R186, R5.reuse, R2 ;  /* 0x0000000205ba723e */ /* 0x044fe200000010ff */
[----:B------:R-:W-:-:S06]  /*3e10*/  FADD.FTZ R18, R5, R24 ;  /* 0x0000001805127221 */ /* 0x000fcc0000010000 */
[----:B------:R-:W2:Y:S01]  /*3e20*/  MUFU.EX2 R50, R50 ;  /* 0x0000003200327308 */ /* 0x000ea20000000800 */
[----:B0-----:R-:W-:-:S07]  /*3e30*/  FADD.FTZ R2, R46, R9 ;  /* 0x000000092e027221 */ /* 0x001fce0000010000 */
[----:B------:R-:W0:Y:S01]  /*3e40*/  MUFU.EX2 R51, R51 ;  /* 0x0000003300337308 */ /* 0x000e220000000800 */
[C---:B-1----:R-:W-:Y:S01]  /*3e50*/  FADD.FTZ R5, R47.reuse, R2 ;  /* 0x000000022f057221 */ /* 0x042fe20000010000 */
[----:B------:R-:W-:-:S06]  /*3e60*/  F2FP.BF16.F32.PACK_AB R191, R47, R46 ;  /* 0x0000002e2fbf723e */ /* 0x000fcc00000010ff */
[----:B------:R-:W1:Y:S01]  /*3e70*/  MUFU.EX2 R54, R54 ;  /* 0x0000003600367308 */ /* 0x000e620000000800 */
[----:B--2---:R-:W-:-:S07]  /*3e80*/  FADD.FTZ R2, R50, R5 ;  /* 0x0000000532027221 */ /* 0x004fce0000010000 */
[----:B------:R1:W2:Y:S01]  /*3e90*/  MUFU.EX2 R187, R0 ;  /* 0x0000000000bb7308 */ /* 0x0002a20000000800 */
[C---:B0-----:R-:W-:Y:S01]  /*3ea0*/  FADD.FTZ R5, R51.reuse, R2 ;  /* 0x0000000233057221 */ /* 0x041fe20000010000 */
[----:B------:R-:W-:-:S03]  /*3eb0*/  F2FP.BF16.F32.PACK_AB R185, R51, R50 ;  /* 0x0000003233b9723e */ /* 0x000fc600000010ff */
[----:B-1----:R-:W-:-:S04]  /*3ec0*/  FADD.FTZ R0, R54, R5 ;  /* 0x0000000536007221 */ /* 0x002fc80000010000 */
[C---:B--2---:R-:W-:Y:S01]  /*3ed0*/  FADD.FTZ R9, R187.reuse, R0 ;  /* 0x00000000bb097221 */ /* 0x044fe20000010000 */
[----:B------:R-:W-:Y:S01]  /*3ee0*/  F2FP.BF16.F32.PACK_AB R187, R187, R54 ;  /* 0x00000036bbbb723e */ /* 0x000fe200000010ff */
[----:B------:R-:W-:Y:S06]  /*3ef0*/  @P1 BRA `(.L_x_1015) ;  /* 0x00000000004c1947 */ /* 0x000fec0003800000 */
[----:B------:R-:W-:Y:S01]  /*3f00*/  ISETP.LT.AND P1, PT, RZ, UR38, PT ;  /* 0x00000026ff007c0c */ /* 0x000fe2000bf21270 */
[----:B------:R-:W-:-:S12]  /*3f10*/  UIADD3 UR11, UR38, -0x1, URZ ;  /* 0xffffffff260b7890 */ /* 0x000fd8000fffe03f */
[----:B------:R-:W-:Y:S05]  /*3f20*/  @P1 BRA `(.L_x_1016) ;  /* 0x0000000000201947 */ /* 0x000fea0003800000 */
[----:B------:R-:W-:Y:S01]  /*3f30*/  ULDC UR18, c[0x0][0x9e4] ;  /* 0x0002790000127ab9 */ /* 0x000fe20000000800 */
[----:B------:R-:W-:Y:S02]  /*3f40*/  UIADD3 UR11, -UR38, URZ, URZ ;  /* 0x0000003f260b7290 */ /* 0x000fe4000fffe13f */
[----:B------:R-:W-:-:S11]  /*3f50*/  UISETP.NE.AND UP0, UPT, UR18, 0x1, UPT ;  /* 0x000000011200788c */ /* 0x000fd6000bf05270 */
[----:B------:R-:W-:Y:S02]  /*3f60*/  @UP0 ULDC.64 UR4, c[0x0][0x9e8] ;  /* 0x00027a0000040ab9 */ /* 0x000fe40000000a00 */
[----:B------:R-:W-:-:S04]  /*3f70*/  UIMAD.WIDE.U32 UR14, UR11, UR4, URZ ;  /* 0x000000040b0e72a5 */ /* 0x000fc8000f8e003f */
[----:B------:R-:W-:-:S04]  /*3f80*/  @UP0 USHF.R.U32.HI UR11, URZ, UR5, UR15 ;  /* 0x000000053f0b0299 */ /* 0x000fc8000801160f */
[----:B------:R-:W-:Y:S01]  /*3f90*/  ULOP3.LUT UR11, URZ, UR11, URZ, 0x33, !UPT ;  /* 0x0000000b3f0b7292 */ /* 0x000fe2000f8e333f */
[----:B------:R-:W-:Y:S11]  /*3fa0*/  BRA `(.L_x_1017) ;  /* 0x0000000000147947 */ /* 0x000ff60003800000 */
.L_x_1016:
[----:B------:R-:W-:Y:S02]  /*3fb0*/  ULDC UR18, c[0x0][0x9e4] ;  /* 0x0002790000127ab9 */ /* 0x000fe40000000800 */
[----:B------:R-:W-:-:S11]  /*3fc0*/  UISETP.NE.AND UP0, UPT, UR18, 0x1, UPT ;  /* 0x000000011200788c */ /* 0x000fd6000bf05270 */
[----:B------:R-:W-:Y:S02]  /*3fd0*/  @UP0 ULDC.64 UR4, c[0x0][0x9e8] ;  /* 0x00027a0000040ab9 */ /* 0x000fe40000000a00 */
[----:B------:R-:W-:-:S04]  /*3fe0*/  UIMAD.WIDE.U32 UR14, UR11, UR4, URZ ;  /* 0x000000040b0e72a5 */ /* 0x000fc8000f8e003f */
[----:B------:R-:W-:-:S12]  /*3ff0*/  @UP0 USHF.R.U32.HI UR11, URZ, UR5, UR15 ;  /* 0x000000053f0b0299 */ /* 0x000fd8000801160f */
.L_x_1017:
[----:B------:R-:W-:-:S04]  /*4000*/  UIMAD UR11, UR11, UR18, UR18 ;  /* 0x000000120b0b72a4 */ /* 0x000fc8000f8e0212 */
[----:B------:R-:W-:-:S04]  /*4010*/  UISETP.LT.AND UP0, UPT, UR6, UR11, UPT ;  /* 0x0000000b0600728c */ /* 0x000fc8000bf01270 */
[----:B------:R-:W-:-:S12]  /*4020*/  USEL UR6, UR6, UR11, UP0 ;  /* 0x0000000b06067287 */ /* 0x000fd80008000000 */
.L_x_1015:
[----:B------:R-:W-:Y:S01]  /*4030*/  R2UR UR5, R201 ;  /* 0x00000000c90572ca */ /* 0x000fe200000e0000 */
[----:B------:R-:W-:Y:S01]  /*4040*/  USHF.R.S32.HI UR4, URZ, 0x1f, UR6 ;  /* 0x0000001f3f047899 */ /* 0x000fe20008011406 */
[----:B------:R-:W-:Y:S01]  /*4050*/  IMAD.MOV.U32 R0, RZ, RZ, 0x3f800000 ;  /* 0x3f800000ff007424 */ /* 0x000fe200078e00ff */
[----:B------:R-:W-:Y:S01]  /*4060*/  CS2R R150, SRZ ;  /* 0x0000000000967805 */ /* 0x000fe2000001ff00 */
[----:B------:R-:W-:Y:S01]  /*4070*/  IMAD.MOV.U32 R2, RZ, RZ, 0x3f800000 ;  /* 0x3f800000ff027424 */ /* 0x000fe200078e00ff */
[----:B------:R-:W-:Y:S01]  /*4080*/  ULEA.HI UR4, UR4, UR6, URZ, 0x6 ;  /* 0x0000000604047291 */ /* 0x000fe2000f8f303f */
[----:B------:R-:W-:Y:S02]  /*4090*/  CS2R R148, SRZ ;  /* 0x0000000000947805 */ /* 0x000fe4000001ff00 */
[----:B------:R-:W-:Y:S02]  /*40a0*/  CS2R R146, SRZ ;  /* 0x0000000000927805 */ /* 0x000fe4000001ff00 */
[----:B------:R-:W-:Y:S01]  /*40b0*/  CS2R R144, SRZ ;  /* 0x0000000000907805 */ /* 0x000fe2000001ff00 */
[----:B------:R-:W-:Y:S01]  /*40c0*/  USHF.R.S32.HI UR4, URZ, 0x6, UR4 ;  /* 0x000000063f047899 */ /* 0x000fe20008011404 */
[----:B------:R-:W-:-:S02]  /*40d0*/  CS2R R142, SRZ ;  /* 0x00000000008e7805 */ /* 0x000fc4000001ff00 */
[----:B------:R-:W-:Y:S02]  /*40e0*/  CS2R R140, SRZ ;  /* 0x00000000008c7805 */ /* 0x000fe4000001ff00 */
[----:B------:R-:W-:Y:S01]  /*40f0*/  CS2R R138, SRZ ;  /* 0x00000000008a7805 */ /* 0x000fe2000001ff00 */
[----:B------:R-:W-:Y:S01]  /*4100*/  UISETP.LT.AND UP0, UPT, UR5, UR4, UPT ;  /* 0x000000040500728c */ /* 0x000fe2000bf01270 */
[----:B------:R-:W-:Y:S02]  /*4110*/  CS2R R136, SRZ ;  /* 0x0000000000887805 */ /* 0x000fe4000001ff00 */
[----:B------:R-:W-:Y:S02]  /*4120*/  CS2R R134, SRZ ;  /* 0x0000000000867805 */ /* 0x000fe4000001ff00 */
[----:B------:R-:W-:Y:S01]  /*4130*/  CS2R R132, SRZ ;  /* 0x0000000000847805 */ /* 0x000fe2000001ff00 */
[----:B------:R-:W-:Y:S01]  /*4140*/  USEL UR5, UR5, UR4, !UP0 ;  /* 0x0000000405057287 */ /* 0x000fe2000c000000 */
[----:B------:R-:W-:-:S02]  /*4150*/  CS2R R130, SRZ ;  /* 0x0000000000827805 */ /* 0x000fc4000001ff00 */
[----:B------:R-:W-:Y:S01]  /*4160*/  CS2R R128, SRZ ;  /* 0x0000000000807805 */ /* 0x000fe2000001ff00 */
[----:B------:R-:W-:Y:S01]  /*4170*/  UMOV UR4, URZ ;  /* 0x0000003f00047c82 */ /* 0x000fe20008000000 */
[----:B------:R-:W-:Y:S02]  /*4180*/  CS2R R126, SRZ ;  /* 0x00000000007e7805 */ /* 0x000fe4000001ff00 */
[----:B------:R-:W-:Y:S02]  /*4190*/  CS2R R124, SRZ ;  /* 0x00000000007c7805 */ /* 0x000fe4000001ff00 */
[----:B------:R-:W-:Y:S01]  /*41a0*/  ISETP.GE.AND P1, PT, R204, UR5, PT ;  /* 0x00000005cc007c0c */ /* 0x000fe2000bf26270 */
[----:B------:R-:W-:Y:S01]  /*41b0*/  IMAD.U32 R205, RZ, RZ, UR5 ;  /* 0x00000005ffcd7e24 */ /* 0x000fe2000f8e00ff */
[----:B------:R-:W-:Y:S01]  /*41c0*/  UMOV UR5, URZ ;  /* 0x0000003f00057c82 */ /* 0x000fe20008000000 */
[----:B------:R-:W-:Y:S01]  /*41d0*/  CS2R R122, SRZ ;  /* 0x00000000007a7805 */ /* 0x000fe2000001ff00 */
[----:B------:R-:W-:Y:S01]  /*41e0*/  IMAD.U32 R5, RZ, RZ, UR5 ;  /* 0x00000005ff057e24 */ /* 0x000fe2000f8e00ff */
        /* <DEDUP_REMOVED lines=49> */
[----:B------:R-:W-:Y:S06]  /*4500*/  @!P1 BRA `(.L_x_1018) ;  /* 0x00000028006c9947 */ /* 0x000fec0003800000 */
[----:B------:R-:W-:Y:S01]  /*4510*/  UMOV UR4, URZ ;  /* 0x0000003f00047c82 */ /* 0x000fe20008000000 */
[----:B------:R-:W-:Y:S01]  /*4520*/  MOV R203, R3 ;  /* 0x0000000300cb7202 */ /* 0x000fe20000000f00 */
[----:B------:R-:W-:Y:S01]  /*4530*/  IMAD.MOV.U32 R202, RZ, RZ, R4 ;  /* 0x000000ffffca7224 */ /* 0x000fe200078e0004 */
[----:B------:R-:W-:Y:S01]  /*4540*/  UMOV UR5, URZ ;  /* 0x0000003f00057c82 */ /* 0x000fe20008000000 */
[----:B------:R-:W-:Y:S02]  /*4550*/  IMAD.U32 R206, RZ, RZ, UR4 ;  /* 0x00000004ffce7e24 */ /* 0x000fe4000f8e00ff */
[----:B------:R-:W-:Y:S02]  /*4560*/  IMAD.MOV.U32 R2, RZ, RZ, 0x3f800000 ;  /* 0x3f800000ff027424 */ /* 0x000fe400078e00ff */
[----:B------:R-:W-:Y:S02]  /*4570*/  IMAD.MOV.U32 R0, RZ, RZ, 0x3f800000 ;  /* 0x3f800000ff007424 */ /* 0x000fe400078e00ff */
[----:B------:R-:W-:-:S07]  /*4580*/  IMAD.MOV.U32 R151, RZ, RZ, RZ ;  /* 0x000000ffff977224 */ /* 0x000fce00078e00ff */
.L_x_1037:
[----:B------:R-:W-:Y:S01]  /*4590*/  R2UR UR6, R206 ;  /* 0x00000000ce0672ca */ /* 0x000fe200000e0000 */
[----:B------:R-:W-:-:S04]  /*45a0*/  UISETP.NE.AND UP0, UPT, UR5, 0x1, UPT ;  /* 0x000000010500788c */ /* 0x000fc8000bf05270 */
[----:B------:R-:W-:-:S08]  /*45b0*/  USEL UR4, URZ, 0x1, UP0 ;  /* 0x000000013f047887 */ /* 0x000fd00008000000 */
[----:B------:R-:W-:-:S06]  /*45c0*/  ULOP3.LUT UR4, UR6, UR4, URZ, 0x3c, !UPT ;  /* 0x0000000406047292 */ /* 0x000fcc000f8e3c3f */
[----:B------:R-:W-:Y:S01]  /*45d0*/  MOV R5, UR4 ;  /* 0x0000000400057c02 */ /* 0x000fe20008000f00 */
[----:B------:R-:W-:Y:S06]  /*45e0*/  @!P0 BRA `(.L_x_1019) ;  /* 0x0000000000048947 */ /* 0x000fec0003800000 */
[----:B------:R-:W-:Y:S01]  /*45f0*/  BPT.TRAP 0x1 ;  /* 0x000000040000795c */ /* 0x000fe20000300000 */
.L_x_1019:
[----:B------:R-:W-:Y:S01]  /*4600*/  R2UR UR7, R16 ;  /* 0x00000000100772ca */ /* 0x000fe200000e0000 */
[----:B------:R-:W-:Y:S01]  /*4610*/  UIADD3 UR4, UR5, 0x1, URZ ;  /* 0x0000000105047890 */ /* 0x000fe2000fffe03f */
[----:B------:R-:W-:-:S03]  /*4620*/  R2UR UR6, R5 ;  /* 0x00000000050672ca */ /* 0x000fc600000e0000 */
[----:B------:R-:W-:-:S04]  /*4630*/  UISETP.NE.AND UP0, UPT, UR4, 0x2, UPT ;  /* 0x000000020400788c */ /* 0x000fc8000bf05270 */
[----:B------:R-:W-:-:S04]  /*4640*/  USEL UR4, UR4, URZ, UP0 ;  /* 0x0000003f04047287 */ /* 0x000fc80008000000 */
[----:B------:R-:W-:Y:S02]  /*4650*/  ULEA UR7, UR4, UR7, 0x3 ;  /* 0x0000000704077291 */ /* 0x000fe4000f8e183f */
[----:B------:R-:W-:-:S05]  /*4660*/  IMAD.U32 R3, RZ, RZ, UR6 ;  /* 0x00000006ff037e24 */ /* 0x000fca000f8e00ff */
[----:B------:R-:W-:-:S04]  /*4670*/  SHF.L.U32 R3, R3, 0x1f, RZ ;  /* 0x0000001f03037819 */ /* 0x000fc800000006ff */
[----:B------:R0:W1:Y:S01]  /*4680*/  SYNCS.PHASECHK.TRANS64.TRYWAIT P1, [UR7+0x30830], R3 ;  /* 0x03083003ff0075a7 */ /* 0x0000620008020147 */
[----:B------:R-:W-:Y:S05]  /*4690*/  @!P0 BRA `(.L_x_1020) ;  /* 0x0000000000048947 */ /* 0x000fea0003800000 */
[----:B------:R-:W-:Y:S01]  /*46a0*/  BPT.TRAP 0x1 ;  /* 0x000000040000795c */ /* 0x000fe20000300000 */
.L_x_1020:
[----:B-1----:R-:W-:Y:S05]  /*46b0*/  @P1 BRA `(.L_x_1021) ;  /* 0x0000000000081947 */ /* 0x002fea0003800000 */
[----:B------:R-:W1:Y:S02]  /*46c0*/  SYNCS.PHASECHK.TRANS64.TRYWAIT P1, [UR7+0x30830], R3 ;  /* 0x03083003ff0075a7 */ /* 0x000e640008020147 */
[----:B-1----:R-:W-:Y:S05]  /*46d0*/  @!P1 BRA `(.L_x_1022) ;  /* 0x000000e800b09947 */ /* 0x002fea0003800000 */
.L_x_1021:
[----:B------:R-:W-:Y:S01]  /*46e0*/  R2UR UR6, R21 ;  /* 0x00000000150672ca */ /* 0x000fe200000e0000 */
[----:B------:R-:W-:Y:S01]  /*46f0*/  WARPGROUP.ARRIVE ;  /* 0x00000000000079c5 */ /* 0x000fe20000000000 */
[----:B------:R-:W-:Y:S01]  /*4700*/  R2UR UR56, R6 ;  /* 0x00000000063872ca */ /* 0x000fe200000e0000 */
[----:B------:R-:W-:Y:S01]  /*4710*/  UMOV UR59, 0x40000040 ;  /* 0x40000040003b7882 */ /* 0x000fe20000000000 */
[----:B------:R-:W-:Y:S01]  /*4720*/  R2UR UR57, R7 ;  /* 0x00000000073972ca */ /* 0x000fe200000e0000 */
[----:B------:R-:W-:Y:S01]  /*4730*/  UMOV UR55, 0x40000040 ;  /* 0x4000004000377882 */ /* 0x000fe20000000000 */
[----:B01----:R-:W-:Y:S01]  /*4740*/  MOV R3, UR53 ;  /* 0x0000003500037c02 */ /* 0x003fe20008000f00 */
[----:B------:R-:W-:Y:S01]  /*4750*/  UMOV UR11, 0x40000040 ;  /* 0x40000040000b7882 */ /* 0x000fe20000000000 */
[----:B------:R-:W-:Y:S01]  /*4760*/  MOV R4, UR52 ;  /* 0x0000003400047c02 */ /* 0x000fe20008000f00 */
[----:B------:R-:W-:Y:S01]  /*4770*/  UMOV UR15, 0x40000040 ;  /* 0x40000040000f7882 */ /* 0x000fe20000000000 */
[----:B------:R-:W-:Y:S01]  /*4780*/  R2UR UR52, R10 ;  /* 0x000000000a3472ca */ /* 0x000fe200000e0000 */
[----:B------:R-:W-:Y:S01]  /*4790*/  UMOV UR19, 0x40000040 ;  /* 0x4000004000137882 */ /* 0x000fe20000000000 */
[----:B------:R-:W-:Y:S01]  /*47a0*/  R2UR UR53, R11 ;  /* 0x000000000b3572ca */ /* 0x000fe200000e0000 */
[----:B------:R-:W-:Y:S01]  /*47b0*/  ULEA UR6, UR4, UR6, 0xb ;  /* 0x0000000604067291 */ /* 0x000fe2000f8e583f */
[-C--:B------:R-:W-:Y:S01]  /*47c0*/  FMUL.FTZ R24, R24, R0.reuse ;  /* 0x0000000018187220 */ /* 0x080fe20000410000 */
[----:B------:R-:W-:Y:S01]  /*47d0*/  UMOV UR23, 0x40000040 ;  /* 0x4000004000177882 */ /* 0x000fe20000000000 */
[----:B------:R-:W-:Y:S01]  /*47e0*/  UMOV UR27, 0x40000040 ;  /* 0x40000040001b7882 */ /* 0x000fe20000000000 */
[----:B------:R-:W-:Y:S01]  /*47f0*/  UIADD3 UR10, UR6, 0x2, URZ ;  /* 0x00000002060a7890 */ /* 0x000fe2000fffe03f */
[-C--:B------:R-:W-:Y:S01]  /*4800*/  FMUL.FTZ R25, R25, R0.reuse ;  /* 0x0000000019197220 */ /* 0x080fe20000410000 */
[----:B------:R-:W-:Y:S01]  /*4810*/  UIADD3 UR14, UR6, 0x200, URZ ;  /* 0x00000200060e7890 */ /* 0x000fe2000fffe03f */
[-C--:B------:R-:W-:Y:S01]  /*4820*/  FMUL.FTZ R28, R28, R0.reuse ;  /* 0x000000001c1c7220 */ /* 0x080fe20000410000 */
[----:B------:R-:W-:Y:S01]  /*4830*/  UMOV UR58, UR6 ;  /* 0x00000006003a7c82 */ /* 0x000fe20008000000 */
[----:B------:R-:W-:Y:S01]  /*4840*/  UIADD3 UR18, UR6, 0x202, URZ ;  /* 0x0000020206127890 */ /* 0x000fe2000fffe03f */
[----:B------:R-:W-:Y:S01]  /*4850*/  HGMMA.64x64x16.F32.BF16 R152, gdesc[UR56], RZ, !UPT, gsb0 ;  /* 0x00e00000389879f0 */ /* 0x000fe2000c0018ff */
[----:B------:R-:W-:Y:S01]  /*4860*/  UMOV UR54, UR10 ;  /* 0x0000000a00367c82 */ /* 0x000fe20008000000 */
[----:B------:R-:W-:Y:S01]  /*4870*/  R2UR UR56, R14 ;  /* 0x000000000e3872ca */ /* 0x000fe200000e0000 */
[----:B------:R-:W-:Y:S01]  /*4880*/  UIADD3 UR10, UR6, 0x4, URZ ;  /* 0x00000004060a7890 */ /* 0x000fe2000fffe03f */
[----:B------:R-:W-:Y:S01]  /*4890*/  R2UR UR57, R15 ;  /* 0x000000000f3972ca */ /* 0x000fe200000e0000 */
[----:B------:R-:W-:Y:S01]  /*48a0*/  UMOV UR59, 0x40000040 ;  /* 0x40000040003b7882 */ /* 0x000fe20000000000 */
[----:B------:R-:W-:Y:S01]  /*48b0*/  UIADD3 UR22, UR6, 0x204, URZ ;  /* 0x0000020406167890 */ /* 0x000fe2000fffe03f */
[-C--:B------:R-:W-:Y:S01]  /*48c0*/  FMUL.FTZ R29, R29, R0.reuse ;  /* 0x000000001d1d7220 */ /* 0x080fe20000410000 */
[----:B------:R-:W-:Y:S01]  /*48d0*/  UIADD3 UR26, UR6, 0x206, URZ ;  /* 0x00000206061a7890 */ /* 0x000fe2000fffe03f */
[-C--:B------:R-:W-:Y:S01]  /*48e0*/  FMUL.FTZ R32, R32, R0.reuse ;  /* 0x0000000020207220 */ /* 0x080fe20000410000 */
        /* <DEDUP_REMOVED lines=73> */
[----:B------:R-:W-:Y:S01]  /*4d80*/  HGMMA.64x64x16.F32.BF16 R152, gdesc[UR52], R152, gsb0 ;  /* 0x00e00000349879f0 */ /* 0x000fe20008001898 */
[----:B------:R-:W-:Y:S01]  /*4d90*/  R2UR UR53, R3 ;  /* 0x00000000033572ca */ /* 0x000fe200000e0000 */
[----:B------:R-:W-:Y:S01]  /*4da0*/  UIADD3 UR54, UR6, 0x604, URZ ;  /* 0x0000060406367890 */ /* 0x000fe2000fffe03f */
[----:B------:R-:W-:Y:S01]  /*4db0*/  R2UR UR52, R4 ;  /* 0x00000000043472ca */ /* 0x000fe200000e0000 */
[----:B------:R-:W-:Y:S01]  /*4dc0*/  UMOV UR55, 0x40000040 ;  /* 0x4000004000377882 */ /* 0x000fe20000000000 */
[----:B------:R-:W-:Y:S01]  /*4dd0*/  UIADD3 UR6, UR6, 0x606, URZ ;  /* 0x0000060606067890 */ /* 0x000fe2000fffe03f */
        /* <DEDUP_REMOVED lines=68> */
[----:B------:R-:W-:Y:S01]  /*5220*/  HGMMA.64x64x16.F32.BF16 R152, gdesc[UR56], R152, gsb0 ;  /* 0x00e00000389879f0 */ /* 0x000fe20008001898 */
[----:B------:R-:W-:Y:S01]  /*5230*/  R2UR UR56, R12 ;  /* 0x000000000c3872ca */ /* 0x000fe200000e0000 */
[----:B------:R-:W-:Y:S01]  /*5240*/  UMOV UR58, UR6 ;  /* 0x00000006003a7c82 */ /* 0x000fe20008000000 */
[----:B------:R-:W-:Y:S01]  /*5250*/  R2UR UR57, R13 ;  /* 0x000000000d3972ca */ /* 0x000fe200000e0000 */
[----:B------:R-:W-:Y:S01]  /*5260*/  UMOV UR59, 0x40000040 ;  /* 0x40000040003b7882 */ /* 0x000fe20000000000 */
[----:B------:R-:W-:Y:S02]  /*5270*/  WARPGROUP.DEPBAR.LE gsb0, 0x0 ;  /* 0x00008000000079c5 */ /* 0x000fe40000010000 */
[----:B------:R-:W-:-:S06]  /*5280*/  WARPGROUP.ARRIVE ;  /* 0x00000000000079c5 */ /* 0x000fcc0000000000 */
[----:B------:R-:W-:Y:S03]  /*5290*/  HGMMA.64x64x16.F32.BF16 R152, gdesc[UR8], R152, gsb0 ;  /* 0x00e00000089879f0 */ /* 0x000fe60008001898 */
        /* <DEDUP_REMOVED lines=37> */
[----:B------:R-:W-:Y:S05]  /*54f0*/  @!P0 BRA `(.L_x_1023) ;  /* 0x0000000000048947 */ /* 0x000fea0003800000 */
[----:B------:R-:W-:Y:S01]  /*5500*/  BPT.TRAP 0x1 ;  /* 0x000000040000795c */ /* 0x000fe20000300000 */
.L_x_1023:
[----:B------:R-:W-:Y:S02]  /*5510*/  R2UR UR6, R16 ;  /* 0x00000000100672ca */ /* 0x000fe400000e0000 */
[----:B------:R-:W-:-:S11]  /*5520*/  R2UR UR10, R206 ;  /* 0x00000000ce0a72ca */ /* 0x000fd600000e0000 */
[----:B------:R-:W-:Y:S02]  /*5530*/  ULEA UR6, UR5, UR6, 0x3 ;  /* 0x0000000605067291 */ /* 0x000fe4000f8e183f */
[----:B------:R-:W-:-:S05]  /*5540*/  IMAD.U32 R0, RZ, RZ, UR10 ;  /* 0x0000000aff007e24 */ /* 0x000fca000f8e00ff */
[----:B------:R-:W-:-:S04]  /*5550*/  SHF.L.U32 R0, R0, 0x1f, RZ ;  /* 0x0000001f00007819 */ /* 0x000fc800000006ff */
[----:B------:R0:W1:Y:S01]  /*5560*/  SYNCS.PHASECHK.TRANS64.TRYWAIT P1, [UR6+0x30850], R0 ;  /* 0x03085000ff0075a7 */ /* 0x0000620008020146 */
[----:B------:R-:W-:Y:S05]  /*5570*/  @!P0 BRA `(.L_x_1024) ;  /* 0x0000000000048947 */ /* 0x000fea0003800000 */
[----:B------:R-:W-:Y:S01]  /*5580*/  BPT.TRAP 0x1 ;  /* 0x000000040000795c */ /* 0x000fe20000300000 */
.L_x_1024:
[----:B-1----:R-:W-:Y:S05]  /*5590*/  @P1 BRA `(.L_x_1025) ;  /* 0x0000000000081947 */ /* 0x002fea0003800000 */
[----:B------:R-:W1:Y:S02]  /*55a0*/  SYNCS.PHASECHK.TRANS64.TRYWAIT P1, [UR6+0x30850], R0 ;  /* 0x03085000ff0075a7 */ /* 0x000e640008020146 */
[----:B-1----:R-:W-:Y:S05]  /*55b0*/  @!P1 BRA `(.L_x_1026) ;  /* 0x000000dc00109947 */ /* 0x002fea0003800000 */
.L_x_1025:
[----:B------:R-:W-:Y:S01]  /*55c0*/  R2UR UR10, R16 ;  /* 0x00000000100a72ca */ /* 0x000fe200000e0000 */
[----:B------:R-:W-:Y:S01]  /*55d0*/  WARPGROUP.ARRIVE ;  /* 0x00000000000079c5 */ /* 0x000fe20000000000 */
[----:B------:R-:W-:-:S11]  /*55e0*/  UMOV UR11, 0x40000040 ;  /* 0x40000040000b7882 */ /* 0x000fd60000000000 */
[----:B------:R-:W-:-:S04]  /*55f0*/  UIADD3 UR10, UR10, 0x400, URZ ;  /* 0x000004000a0a7890 */ /* 0x000fc8000fffe03f */
[----:B------:R-:W-:-:S04]  /*5600*/  USHF.R.U32.HI UR10, URZ, 0x4, UR10 ;  /* 0x000000043f0a7899 */ /* 0x000fc8000801160a */
[----:B------:R-:W-:-:S04]  /*5610*/  ULOP3.LUT UR10, UR10, 0x3fff, URZ, 0xc0, !UPT ;  /* 0x00003fff0a0a7892 */ /* 0x000fc8000f8ec03f */
[----:B------:R-:W-:-:S04]  /*5620*/  ULOP3.LUT UR10, UR10, 0x2000000, URZ, 0xfc, !UPT ;  /* 0x020000000a0a7892 */ /* 0x000fc8000f8efc3f */
[----:B------:R-:W-:-:S07]  /*5630*/  ULEA UR5, UR5, UR10, 0xb ;  /* 0x0000000a05057291 */ /* 0x000fce000f8e583f */
        /* <DEDUP_REMOVED lines=23> */
.L_x_1027:
[----:B------:R-:W-:Y:S01]  /*57b0*/  R2UR UR10, R23 ;  /* 0x00000000170a72ca */ /* 0x000fe200000e0000 */
[----:B------:R-:W2:Y:S01]  /*57c0*/  S2UR UR14, SR_CgaCtaId ;  /* 0x00000000000e79c3 */ /* 0x000ea20000008800 */
[----:B------:R-:W-:Y:S01]  /*57d0*/  R2UR UR5, R22 ;  /* 0x00000000160572ca */ /* 0x000fe200000e0000 */
[----:B01----:R-:W-:Y:S01]  /*57e0*/  IMAD.MOV.U32 R0, RZ, RZ, R19 ;  /* 0x000000ffff007224 */ /* 0x003fe200078e0013 */
[----:B------:R-:W-:Y:S01]  /*57f0*/  UIADD3 UR7, UR7, 0x30840, URZ ;  /* 0x0003084007077890 */ /* 0x000fe2000fffe03f */
[----:B------:R-:W-:Y:S01]  /*5800*/  IMAD.SHL.U32 R4, R204, 0x40, RZ ;  /* 0x00000040cc047824 */ /* 0x000fe200078e00ff */
[----:B------:R-:W-:-:S03]  /*5810*/  R2UR UR11, R200 ;  /* 0x00000000c80b72ca */ /* 0x000fc600000e0000 */
[----:B------:R-:W0:Y:S01]  /*5820*/  LDC R20, c[0x0][0x288] ;  /* 0x0000a200ff147b82 */ /* 0x000e220000000800 */
[----:B------:R-:W-:-:S03]  /*5830*/  IADD3 R3, -R4, 0x1, RZ ;  /* 0x0000000104037810 */ /* 0x000fc60007ffe1ff */
[----:B------:R-:W-:Y:S02]  /*5840*/  UISETP.NE.AND UP1, UPT, UR10, URZ, UPT ;  /* 0x0000003f0a00728c */ /* 0x000fe4000bf25270 */
[----:B------:R-:W-:-:S04]  /*5850*/  UISETP.NE.AND UP0, UPT, UR5, URZ, UPT ;  /* 0x0000003f0500728c */ /* 0x000fc8000bf05270 */
[----:B------:R-:W-:Y:S02]  /*5860*/  PLOP3.LUT P1, PT, PT, PT, UP1, 0x80, 0x0 ;  /* 0x000000000000781c */ /* 0x000fe40003f2f018 */
[----:B------:R-:W-:-:S03]  /*5870*/  PLOP3.LUT P2, PT, PT, PT, UP1, 0x80, 0x0 ;  /* 0x000000000000781c */ /* 0x000fc60003f4f018 */
[----:B------:R-:W-:Y:S01]  /*5880*/  @UP1 ULDC UR5, c[0x0][0x44c] ;  /* 0x0001130000051ab9 */ /* 0x000fe20000000800 */
[----:B------:R-:W-:Y:S01]  /*5890*/  @UP1 ULDC UR10, c[0x0][0x450] ;  /* 0x00011400000a1ab9 */ /* 0x000fe20000000800 */
[----:B--2---:R-:W-:-:S03]  /*58a0*/  UPRMT UR7, UR14, 0x654, UR7 ;  /* 0x000006540e077896 */ /* 0x004fc60008000007 */
[----:B------:R-:W-:-:S03]  /*58b0*/  ULDC UR14, c[0x0][0x2f0] ;  /* 0x0000bc00000e7ab9 */ /* 0x000fc60000000800 */
[----:B------:R-:W-:Y:S01]  /*58c0*/  @P1 IMAD.HI.U32 R2, R19, UR5, RZ ;  /* 0x0000000513021c27 */ /* 0x000fe2000f8e00ff */
[----:B------:R-:W-:Y:S02]  /*58d0*/  PLOP3.LUT P1, PT, PT, PT, UP0, 0x40, 0x0 ;  /* 0x000000000000781c */ /* 0x000fe40003f2e808 */
[----:B------:R-:W-:Y:S01]  /*58e0*/  SYNCS.ARRIVE.TRANS64.RED.A1T0 RZ, [UR7], RZ ;  /* 0x000000ffffff79a7 */ /* 0x000fe20008100407 */
[----:B------:R-:W-:Y:S01]  /*58f0*/  UMOV UR7, UR14 ;  /* 0x0000000e00077c82 */ /* 0x000fe20008000000 */
[----:B------:R-:W-:Y:S01]  /*5900*/  @P2 SHF.R.U32.HI R0, RZ, UR10, R2 ;  /* 0x0000000aff002c19 */ /* 0x000fe20008011602 */
[----:B------:R-:W-:Y:S01]  /*5910*/  IMAD R2, R8, -0x2, R3 ;  /* 0xfffffffe08027824 */ /* 0x000fe200078e0203 */
[----:B------:R-:W-:-:S03]  /*5920*/  ULDC UR14, c[0x0][0x9e0] ;  /* 0x00027800000e7ab9 */ /* 0x000fc60000000800 */
[----:B------:R-:W1:Y:S01]  /*5930*/  SHFL.IDX PT, R184, R0, RZ, 0x1c1f ;  /* 0x001c1fff00b87589 */ /* 0x000e6200000e0000 */
[----:B------:R-:W-:-:S04]  /*5940*/  IMAD R3, R17, UR7, R2 ;  /* 0x0000000711037c24 */ /* 0x000fc8000f8e0202 */
[----:B0-----:R-:W-:-:S04]  /*5950*/  IMAD.IADD R3, R3, 0x1, -R20 ;  /* 0x0000000103037824 */ /* 0x001fc800078e0a14 */
[C---:B------:R-:W-:Y:S01]  /*5960*/  VIADD R187, R3.reuse, UR11 ;  /* 0x0000000b03bb7c36 */ /* 0x040fe20008000000 */
[----:B------:R-:W-:-:S05]  /*5970*/  IADD3 R186, R3, UR14, RZ ;  /* 0x0000000e03ba7c10 */ /* 0x000fca000fffe0ff */
[--C-:B-1----:R-:W-:Y:S02]  /*5980*/  IMAD.IADD R2, R186, 0x1, R184.reuse ;  /* 0x00000001ba027824 */ /* 0x102fe400078e02b8 */
[----:B------:R-:W-:Y:S01]  /*5990*/  IMAD.IADD R3, R187, 0x1, R184 ;  /* 0x00000001bb037824 */ /* 0x000fe200078e02b8 */
[----:B------:R-:W-:Y:S06]  /*59a0*/  @P1 BRA `(.L_x_1028) ;  /* 0x0000000000641947 */ /* 0x000fec0003800000 */
        /* <DEDUP_REMOVED lines=14> */
.L_x_1030:
[----:B------:R-:W-:Y:S02]  /*5a90*/  ULDC UR5, c[0x0][0x9e4] ;  /* 0x0002790000057ab9 */ /* 0x000fe40000000800 */
[----:B------:R-:W-:-:S04]  /*5aa0*/  MOV R188, UR5 ;  /* 0x0000000500bc7c02 */ /* 0x000fc80008000f00 */
[----:B------:R-:W-:-:S13]  /*5ab0*/  ISETP.NE.AND P1, PT, R188, 0x1, PT ;  /* 0x00000001bc00780c */ /* 0x000fda0003f25270 */
[----:B------:R-:W0:Y:S02]  /*5ac0*/  @P1 LDC.64 R190, c[0x0][0x9e8] ;  /* 0x00027a00ffbe1b82 */ /* 0x000e240000000a00 */
[----:B0-----:R-:W-:-:S05]  /*5ad0*/  @P1 IMAD.HI.U32 R184, R185, R190, RZ ;  /* 0x000000beb9b81227 */ /* 0x001fca00078e00ff */
[----:B------:R-:W-:-:S07]  /*5ae0*/  @P1 SHF.R.U32.HI R185, RZ, R191, R184 ;  /* 0x000000bfffb91219 */ /* 0x000fce00000116b8 */
.L_x_1031:
[----:B------:R-:W-:Y:S05]  /*5af0*/  BSYNC B0 ;  /* 0x0000000000007941 */ /* 0x000fea0003800000 */
.L_x_1029:
[----:B------:R-:W-:-:S04]  /*5b00*/  IMAD R185, R185, R188, -R4 ;  /* 0x000000bcb9b97224 */ /* 0x000fc800078e0a04 */
[----:B------:R-:W-:-:S05]  /*5b10*/  IMAD R185, R8, -0x2, R185 ;  /* 0xfffffffe08b97824 */ /* 0x000fca00078e02b9 */
[----:B------:R-:W-:Y:S02]  /*5b20*/  VIADDMNMX R2, R185, R188, R2, PT ;  /* 0x000000bcb9027246 */ /* 0x000fe40003800102 */
[----:B------:R-:W-:-:S07]  /*5b30*/  VIMNMX R3, R3, R185, !PT ;  /* 0x000000b903037248 */ /* 0x000fce0007fe0100 */
.L_x_1028:
[----:B------:R-:W-:Y:S01]  /*5b40*/  ISETP.GT.AND P1, PT, R204, -0x1, PT ;  /* 0xffffffffcc00780c */ /* 0x000fe20003f24270 */
[----:B------:R-:W0:Y:S01]  /*5b50*/  SHFL.IDX PT, R184, R0, 0x1, 0x1c1f ;  /* 0x003c1f0000b87f89 */ /* 0x000e2200000e0000 */
[----:B------:R-:W-:Y:S02]  /*5b60*/  R2UR UR5, R22 ;  /* 0x00000000160572ca */ /* 0x000fe400000e0000 */
[C---:B------:R-:W-:Y:S02]  /*5b70*/  ISETP.GT.AND P4, PT, R3.reuse, 0x1, P1 ;  /* 0x000000010300780c */ /* 0x040fe40000f84270 */
[----:B------:R-:W-:Y:S02]  /*5b80*/  ISETP.GT.AND P5, PT, R3, RZ, P1 ;  /* 0x000000ff0300720c */ /* 0x000fe40000fa4270 */
[C---:B------:R-:W-:Y:S02]  /*5b90*/  ISETP.LT.OR P4, PT, R2.reuse, 0x2, P4 ;  /* 0x000000020200780c */ /* 0x040fe40002781670 */
[----:B------:R-:W-:-:S02]  /*5ba0*/  ISETP.LT.OR P5, PT, R2, 0x1, P5 ;  /* 0x000000010200780c */ /* 0x000fc40002fa1670 */
[----:B------:R-:W-:Y:S02]  /*5bb0*/  FSEL R153, R153, -INF , !P4 ;  /* 0xff80000099997808 */ /* 0x000fe40006000000 */
[C---:B------:R-:W-:Y:S01]  /*5bc0*/  ISETP.GT.AND P4, PT, R3.reuse, 0x18, P1 ;  /* 0x000000180300780c */ /* 0x040fe20000f84270 */
[----:B------:R-:W-:Y:S01]  /*5bd0*/  UISETP.NE.AND UP0, UPT, UR5, URZ, UPT ;  /* 0x0000003f0500728c */ /* 0x000fe2000bf05270 */
[----:B------:R-:W-:Y:S02]  /*5be0*/  FSEL R185, R152, -INF , !P5 ;  /* 0xff80000098b97808 */ /* 0x000fe40006800000 */
[----:B------:R-:W-:Y:S02]  /*5bf0*/  ISETP.LT.OR P4, PT, R2, 0x19, P4 ;  /* 0x000000190200780c */ /* 0x000fe40002781670 */
[C---:B------:R-:W-:Y:S02]  /*5c00*/  ISETP.GT.AND P6, PT, R3.reuse, 0x8, P1 ;  /* 0x000000080300780c */ /* 0x040fe40000fc4270 */
[----:B------:R-:W-:-:S02]  /*5c10*/  ISETP.GT.AND P2, PT, R3, 0x9, P1 ;  /* 0x000000090300780c */ /* 0x000fc40000f44270 */
[C---:B------:R-:W-:Y:S01]  /*5c20*/  ISETP.GT.AND P3, PT, R3.reuse, 0x10, P1 ;  /* 0x000000100300780c */ /* 0x040fe20000f64270 */
[--C-:B0-----:R-:W-:Y:S01]  /*5c30*/  IMAD.IADD R0, R186, 0x1, R184.reuse ;  /* 0x00000001ba007824 */ /* 0x101fe200078e02b8 */
[----:B------:R-:W-:Y:S01]  /*5c40*/  ISETP.GT.AND P5, PT, R3, 0x11, P1 ;  /* 0x000000110300780c */ /* 0x000fe20000fa4270 */
[----:B------:R-:W-:Y:S01]  /*5c50*/  IMAD.IADD R152, R187, 0x1, R184 ;  /* 0x00000001bb987824 */ /* 0x000fe200078e02b8 */
[----:B------:R-:W-:Y:S02]  /*5c60*/  FSEL R164, R164, -INF , !P4 ;  /* 0xff800000a4a47808 */ /* 0x000fe40006000000 */
[----:B------:R-:W-:Y:S02]  /*5c70*/  ISETP.GT.AND P4, PT, R3, 0x29, P1 ;  /* 0x000000290300780c */ /* 0x000fe40000f84270 */
[C---:B------:R-:W-:Y:S02]  /*5c80*/  ISETP.LT.OR P6, PT, R2.reuse, 0x9, P6 ;  /* 0x000000090200780c */ /* 0x040fe400037c1670 */
[----:B------:R-:W-:-:S02]  /*5c90*/  ISETP.LT.OR P2, PT, R2, 0xa, P2 ;  /* 0x0000000a0200780c */ /* 0x000fc40001741670 */
[C---:B------:R-:W-:Y:S02]  /*5ca0*/  ISETP.LT.OR P3, PT, R2.reuse, 0x11, P3 ;  /* 0x000000110200780c */ /* 0x040fe40001f61670 */
[C---:B------:R-:W-:Y:S02]  /*5cb0*/  ISETP.LT.OR P5, PT, R2.reuse, 0x12, P5 ;  /* 0x000000120200780c */ /* 0x040fe40002fa1670 */
[----:B------:R-:W-:Y:S02]  /*5cc0*/  ISETP.LT.OR P4, PT, R2, 0x2a, P4 ;  /* 0x0000002a0200780c */ /* 0x000fe40002781670 */
[----:B------:R-:W-:Y:S02]  /*5cd0*/  FSEL R156, R156, -INF , !P6 ;  /* 0xff8000009c9c7808 */ /* 0x000fe40007000000 */
[----:B------:R-:W-:Y:S02]  /*5ce0*/  FSEL R157, R157, -INF , !P2 ;  /* 0xff8000009d9d7808 */ /* 0x000fe40005000000 */
[----:B------:R-:W-:-:S02]  /*5cf0*/  FSEL R160, R160, -INF , !P3 ;  /* 0xff800000a0a07808 */ /* 0x000fc40005800000 */
[----:B------:R-:W-:Y:S02]  /*5d00*/  FSEL R161, R161, -INF , !P5 ;  /* 0xff800000a1a17808 */ /* 0x000fe40006800000 */
[C---:B------:R-:W-:Y:S02]  /*5d10*/  ISETP.GT.AND P6, PT, R3.reuse, 0x19, P1 ;  /* 0x000000190300780c */ /* 0x040fe40000fc4270 */
[C---:B------:R-:W-:Y:S02]  /*5d20*/  ISETP.GT.AND P2, PT, R3.reuse, 0x20, P1 ;  /* 0x000000200300780c */ /* 0x040fe40000f44270 */
[C---:B------:R-:W-:Y:S02]  /*5d30*/  ISETP.GT.AND P3, PT, R3.reuse, 0x21, P1 ;  /* 0x000000210300780c */ /* 0x040fe40000f64270 */
[----:B------:R-:W-:Y:S02]  /*5d40*/  ISETP.GT.AND P5, PT, R3, 0x28, P1 ;  /* 0x000000280300780c */ /* 0x000fe40000fa4270 */
[----:B------:R-:W-:-:S02]  /*5d50*/  FSEL R173, R173, -INF , !P4 ;  /* 0xff800000adad7808 */ /* 0x000fc40006000000 */
[----:B------:R-:W-:Y:S02]  /*5d60*/  PLOP3.LUT P4, PT, PT, PT, UP0, 0x40, 0x0 ;  /* 0x000000000000781c */ /* 0x000fe40003f8e808 */
[C---:B------:R-:W-:Y:S02]  /*5d70*/  ISETP.LT.OR P6, PT, R2.reuse, 0x1a, P6 ;  /* 0x0000001a0200780c */ /* 0x040fe400037c1670 */
[C---:B------:R-:W-:Y:S02]  /*5d80*/  ISETP.LT.OR P2, PT, R2.reuse, 0x21, P2 ;  /* 0x000000210200780c */ /* 0x040fe40001741670 */
[C---:B------:R-:W-:Y:S02]  /*5d90*/  ISETP.LT.OR P3, PT, R2.reuse, 0x22, P3 ;  /* 0x000000220200780c */ /* 0x040fe40001f61670 */
[----:B------:R-:W-:Y:S02]  /*5da0*/  ISETP.LT.OR P5, PT, R2, 0x29, P5 ;  /* 0x000000290200780c */ /* 0x000fe40002fa1670 */
[----:B------:R-:W-:-:S02]  /*5db0*/  FSEL R165, R165, -INF , !P6 ;  /* 0xff800000a5a57808 */ /* 0x000fc40007000000 */
[----:B------:R-:W-:Y:S02]  /*5dc0*/  FSEL R168, R168, -INF , !P2 ;  /* 0xff800000a8a87808 */ /* 0x000fe40005000000 */
[----:B------:R-:W-:Y:S02]  /*5dd0*/  FSEL R169, R169, -INF , !P3 ;  /* 0xff800000a9a97808 */ /* 0x000fe40005800000 */
[----:B------:R-:W-:Y:S02]  /*5de0*/  FSEL R172, R172, -INF , !P5 ;  /* 0xff800000acac7808 */ /* 0x000fe40006800000 */
[C---:B------:R-:W-:Y:S02]  /*5df0*/  ISETP.GT.AND P6, PT, R3.reuse, 0x30, P1 ;  /* 0x000000300300780c */ /* 0x040fe40000fc4270 */
[C---:B------:R-:W-:Y:S02]  /*5e00*/  ISETP.GT.AND P2, PT, R3.reuse, 0x31, P1 ;  /* 0x000000310300780c */ /* 0x040fe40000f44270 */
[----:B------:R-:W-:-:S02]  /*5e10*/  ISETP.GT.AND P3, PT, R3, 0x38, P1 ;  /* 0x000000380300780c */ /* 0x000fc40000f64270 */
[----:B------:R-:W-:Y:S02]  /*5e20*/  ISETP.GT.AND P5, PT, R3, 0x39, P1 ;  /* 0x000000390300780c */ /* 0x000fe40000fa4270 */
[C---:B------:R-:W-:Y:S02]  /*5e30*/  ISETP.LT.OR P6, PT, R2.reuse, 0x31, P6 ;  /* 0x000000310200780c */ /* 0x040fe400037c1670 */
[C---:B------:R-:W-:Y:S02]  /*5e40*/  ISETP.LT.OR P2, PT, R2.reuse, 0x32, P2 ;  /* 0x000000320200780c */ /* 0x040fe40001741670 */
[C---:B------:R-:W-:Y:S02]  /*5e50*/  ISETP.LT.OR P3, PT, R2.reuse, 0x39, P3 ;  /* 0x000000390200780c */ /* 0x040fe40001f61670 */
[----:B------:R-:W-:Y:S02]  /*5e60*/  ISETP.LT.OR P5, PT, R2, 0x3a, P5 ;  /* 0x0000003a0200780c */ /* 0x000fe40002fa1670 */
[----:B------:R-:W-:-:S02]  /*5e70*/  FSEL R176, R176, -INF , !P6 ;  /* 0xff800000b0b07808 */ /* 0x000fc40007000000 */
[----:B------:R-:W-:Y:S02]  /*5e80*/  FSEL R177, R177, -INF , !P2 ;  /* 0xff800000b1b17808 */ /* 0x000fe40005000000 */
[----:B------:R-:W-:Y:S02]  /*5e90*/  FSEL R180, R180, -INF , !P3 ;  /* 0xff800000b4b47808 */ /* 0x000fe40005800000 */
[----:B------:R-:W-:Y:S01]  /*5ea0*/  FSEL R181, R181, -INF , !P5 ;  /* 0xff800000b5b57808 */ /* 0x000fe20006800000 */
        /* <DEDUP_REMOVED lines=15> */
.L_x_1034:
[----:B------:R-:W-:Y:S02]  /*5fa0*/  ULDC UR5, c[0x0][0x9e4] ;  /* 0x0002790000057ab9 */ /* 0x000fe40000000800 */
[----:B------:R-:W-:-:S05]  /*5fb0*/  IMAD.U32 R184, RZ, RZ, UR5 ;  /* 0x00000005ffb87e24 */ /* 0x000fca000f8e00ff */
[----:B------:R-:W-:-:S13]  /*5fc0*/  ISETP.NE.AND P2, PT, R184, 0x1, PT ;  /* 0x00000001b800780c */ /* 0x000fda0003f45270 */
[----:B------:R-:W0:Y:S02]  /*5fd0*/  @P2 LDC.64 R2, c[0x0][0x9e8] ;  /* 0x00027a00ff022b82 */ /* 0x000e240000000a00 */
[----:B0-----:R-:W-:-:S05]  /*5fe0*/  @P2 IMAD.HI.U32 R2, R187, R2, RZ ;  /* 0x00000002bb022227 */ /* 0x001fca00078e00ff */
[----:B------:R-:W-:-:S07]  /*5ff0*/  @P2 SHF.R.U32.HI R187, RZ, R3, R2 ;  /* 0x00000003ffbb2219 */ /* 0x000fce0000011602 */
.L_x_1035:
[----:B------:R-:W-:Y:S05]  /*6000*/  BSYNC B0 ;  /* 0x0000000000007941 */ /* 0x000fea0003800000 */
.L_x_1033:
[----:B------:R-:W-:-:S04]  /*6010*/  IMAD R187, R187, R184, -R4 ;  /* 0x000000b8bbbb7224 */ /* 0x000fc800078e0a04 */
[----:B------:R-:W-:-:S05]  /*6020*/  IMAD R187, R8, -0x2, R187 ;  /* 0xfffffffe08bb7824 */ /* 0x000fca00078e02bb */
[----:B------:R-:W-:Y:S02]  /*6030*/  VIADDMNMX R0, R187, R184, R0, PT ;  /* 0x000000b8bb007246 */ /* 0x000fe40003800100 */
[----:B------:R-:W-:-:S07]  /*6040*/  VIMNMX R152, R152, R187, !PT ;  /* 0x000000bb98987248 */ /* 0x000fce0007fe0100 */
.L_x_1032:
[----:B------:R-:W-:Y:S01]  /*6050*/  FMNMX.FTZ R2, R185, R202, !PT ;  /* 0x000000cab9027209 */ /* 0x000fe20007810000 */
[----:B------:R-:W-:Y:S01]  /*6060*/  ULDC UR5, c[0x0][0x988] ;  /* 0x0002620000057ab9 */ /* 0x000fe20000000800 */
[C---:B------:R-:W-:Y:S01]  /*6070*/  ISETP.GT.AND P3, PT, R152.reuse, RZ, P1 ;  /* 0x000000ff9800720c */ /* 0x040fe20000f64270 */
[----:B------:R-:W-:Y:S01]  /*6080*/  UMOV UR10, UR5 ;  /* 0x00000005000a7c82 */ /* 0x000fe20008000000 */
[----:B------:R-:W-:Y:S02]  /*6090*/  FMNMX.FTZ R3, R153, R2, !PT ;  /* 0x0000000299037209 */ /* 0x000fe40007810000 */
[----:B------:R-:W-:Y:S02]  /*60a0*/  ISETP.GT.AND P4, PT, R152, 0x1, P1 ;  /* 0x000000019800780c */ /* 0x000fe40000f84270 */
[----:B------:R-:W-:Y:S02]  /*60b0*/  FMNMX.FTZ R2, R156, R3, !PT ;  /* 0x000000039c027209 */ /* 0x000fe40007810000 */
[----:B------:R-:W-:-:S02]  /*60c0*/  ISETP.LT.OR P3, PT, R0, 0x1, P3 ;  /* 0x000000010000780c */ /* 0x000fc40001f61670 */
[----:B------:R-:W-:Y:S02]  /*60d0*/  FMNMX.FTZ R3, R157, R2, !PT ;  /* 0x000000029d037209 */ /* 0x000fe40007810000 */
[----:B------:R-:W-:Y:S02]  /*60e0*/  ISETP.GT.AND P6, PT, R152, 0x8, P1 ;  /* 0x000000089800780c */ /* 0x000fe40000fc4270 */
[----:B------:R-:W-:Y:S02]  /*60f0*/  FMNMX.FTZ R2, R160, R3, !PT ;  /* 0x00000003a0027209 */ /* 0x000fe40007810000 */
[----:B------:R-:W-:Y:S02]  /*6100*/  ISETP.LT.OR P4, PT, R0, 0x2, P4 ;  /* 0x000000020000780c */ /* 0x000fe40002781670 */
[----:B------:R-:W-:Y:S02]  /*6110*/  FMNMX.FTZ R3, R161, R2, !PT ;  /* 0x00000002a1037209 */ /* 0x000fe40007810000 */
[----:B------:R-:W-:-:S02]  /*6120*/  FSEL R154, R154, -INF , !P3 ;  /* 0xff8000009a9a7808 */ /* 0x000fc40005800000 */
        /* <DEDUP_REMOVED lines=15> */
[----:B------:R-:W-:Y:S02]  /*6220*/  FSEL R159, R159, -INF , !P2 ;  /* 0xff8000009f9f7808 */ /* 0x000fe40005000000 */
[----:B------:R-:W-:Y:S02]  /*6230*/  FMNMX.FTZ R2, R180, R3, !PT ;  /* 0x00000003b4027209 */ /* 0x000fe40007810000 */
[----:B------:R-:W-:-:S02]  /*6240*/  ISETP.LT.OR P5, PT, R0, 0x11, P5 ;  /* 0x000000110000780c */ /* 0x000fc40002fa1670 */
[----:B------:R-:W-:Y:S02]  /*6250*/  FMNMX.FTZ R2, R181, R2, !PT ;  /* 0x00000002b5027209 */ /* 0x000fe40007810000 */
[----:B------:R-:W-:Y:S02]  /*6260*/  ISETP.GT.AND P6, PT, R152, 0x18, P1 ;  /* 0x000000189800780c */ /* 0x000fe40000fc4270 */
[----:B------:R-:W-:Y:S01]  /*6270*/  ISETP.LT.OR P4, PT, R0, 0x12, P4 ;  /* 0x000000120000780c */ /* 0x000fe20002781670 */
[----:B------:R-:W0:Y:S01]  /*6280*/  SHFL.BFLY PT, R3, R2, 0x2, 0x1f ;  /* 0x0c401f0002037f89 */ /* 0x000e2200000e0000 */
[----:B------:R-:W-:Y:S02]  /*6290*/  FSEL R162, R162, -INF , !P5 ;  /* 0xff800000a2a27808 */ /* 0x000fe40006800000 */
[----:B------:R-:W-:Y:S02]  /*62a0*/  ISETP.GT.AND P2, PT, R152, 0x19, P1 ;  /* 0x000000199800780c */ /* 0x000fe40000f44270 */
[----:B------:R-:W-:-:S02]  /*62b0*/  ISETP.LT.OR P6, PT, R0, 0x19, P6 ;  /* 0x000000190000780c */ /* 0x000fc400037c1670 */
[----:B------:R-:W-:Y:S02]  /*62c0*/  FSEL R163, R163, -INF , !P4 ;  /* 0xff800000a3a37808 */ /* 0x000fe40006000000 */
[----:B------:R-:W-:Y:S02]  /*62d0*/  ISETP.GT.AND P3, PT, R152, 0x20, P1 ;  /* 0x000000209800780c */ /* 0x000fe40000f64270 */
[----:B------:R-:W-:Y:S02]  /*62e0*/  FSEL R166, R166, -INF , !P6 ;  /* 0xff800000a6a67808 */ /* 0x000fe40007000000 */
[C---:B------:R-:W-:Y:S02]  /*62f0*/  ISETP.LT.OR P2, PT, R0.reuse, 0x1a, P2 ;  /* 0x0000001a0000780c */ /* 0x040fe40001741670 */
[----:B------:R-:W-:Y:S02]  /*6300*/  ISETP.LT.OR P3, PT, R0, 0x21, P3 ;  /* 0x000000210000780c */ /* 0x000fe40001f61670 */
[----:B------:R-:W-:-:S02]  /*6310*/  ISETP.GT.AND P5, PT, R152, 0x21, P1 ;  /* 0x000000219800780c */ /* 0x000fc40000fa4270 */
[----:B------:R-:W-:Y:S02]  /*6320*/  FSEL R167, R167, -INF , !P2 ;  /* 0xff800000a7a77808 */ /* 0x000fe40005000000 */
[----:B------:R-:W-:Y:S02]  /*6330*/  FSEL R170, R170, -INF , !P3 ;  /* 0xff800000aaaa7808 */ /* 0x000fe40005800000 */
[----:B------:R-:W-:Y:S02]  /*6340*/  ISETP.GT.AND P4, PT, R152, 0x28, P1 ;  /* 0x000000289800780c */ /* 0x000fe40000f84270 */
[----:B0-----:R-:W-:Y:S02]  /*6350*/  FMNMX.FTZ R3, R2, R3, !PT ;  /* 0x0000000302037209 */ /* 0x001fe40007810000 */
[----:B------:R-:W-:Y:S02]  /*6360*/  FMNMX.FTZ R2, R154, R203, !PT ;  /* 0x000000cb9a027209 */ /* 0x000fe40007810000 */
[----:B------:R-:W-:Y:S01]  /*6370*/  ISETP.LT.OR P5, PT, R0, 0x22, P5 ;  /* 0x000000220000780c */ /* 0x000fe20002fa1670 */
[----:B------:R-:W0:Y:S01]  /*6380*/  SHFL.BFLY PT, R4, R3, 0x1, 0x1f ;  /* 0x0c201f0003047f89 */ /* 0x000e2200000e0000 */
[----:B------:R-:W-:-:S02]  /*6390*/  ISETP.GT.AND P6, PT, R152, 0x29, P1 ;  /* 0x000000299800780c */ /* 0x000fc40000fc4270 */
[----:B------:R-:W-:Y:S02]  /*63a0*/  ISETP.LT.OR P4, PT, R0, 0x29, P4 ;  /* 0x000000290000780c */ /* 0x000fe40002781670 */
[----:B------:R-:W-:Y:S02]  /*63b0*/  ISETP.GT.AND P2, PT, R152, 0x30, P1 ;  /* 0x000000309800780c */ /* 0x000fe40000f44270 */
[----:B------:R-:W-:Y:S02]  /*63c0*/  FSEL R174, R174, -INF , !P4 ;  /* 0xff800000aeae7808 */ /* 0x000fe40006000000 */
[----:B------:R-:W-:Y:S02]  /*63d0*/  ISETP.LT.OR P6, PT, R0, 0x2a, P6 ;  /* 0x0000002a0000780c */ /* 0x000fe400037c1670 */
[----:B------:R-:W-:Y:S02]  /*63e0*/  ISETP.GT.AND P4, PT, R152, 0x38, P1 ;  /* 0x000000389800780c */ /* 0x000fe40000f84270 */
[----:B------:R-:W-:-:S02]  /*63f0*/  ISETP.LT.OR P2, PT, R0, 0x31, P2 ;  /* 0x000000310000780c */ /* 0x000fc40001741670 */
[----:B------:R-:W-:Y:S02]  /*6400*/  FSEL R175, R175, -INF , !P6 ;  /* 0xff800000afaf7808 */ /* 0x000fe40007000000 */
[----:B------:R-:W-:Y:S02]  /*6410*/  FSEL R178, R178, -INF , !P2 ;  /* 0xff800000b2b27808 */ /* 0x000fe40005000000 */
[----:B------:R-:W-:-:S04]  /*6420*/  ISETP.LT.OR P4, PT, R0, 0x39, P4 ;  /* 0x000000390000780c */ /* 0x000fc80002781670 */
[----:B------:R-:W-:Y:S02]  /*6430*/  FSEL R182, R182, -INF , !P4 ;  /* 0xff800000b6b67808 */ /* 0x000fe40006000000 */
[----:B0-----:R-:W-:Y:S02]  /*6440*/  FMNMX.FTZ R4, R3, R4, !PT ;  /* 0x0000000403047209 */ /* 0x001fe40007810000 */
[----:B------:R-:W-:Y:S02]  /*6450*/  FMNMX.FTZ R3, R155, R2, !PT ;  /* 0x000000029b037209 */ /* 0x000fe40007810000 */
[C---:B------:R-:W-:Y:S01]  /*6460*/  FSETP.NEU.FTZ.AND P3, PT, R4.reuse, -INF , PT ;  /* 0xff8000000400780b */ /* 0x040fe20003f7d000 */
[----:B------:R-:W-:Y:S01]  /*6470*/  FMUL.FTZ R184, R4, UR10 ;  /* 0x0000000a04b87c20 */ /* 0x000fe20008410000 */
[----:B------:R-:W-:-:S04]  /*6480*/  FMNMX.FTZ R2, R158, R3, !PT ;  /* 0x000000039e027209 */ /* 0x000fc80007810000 */
[----:B------:R-:W-:-:S04]  /*6490*/  FMNMX.FTZ R3, R159, R2, !PT ;  /* 0x000000029f037209 */ /* 0x000fc80007810000 */
[----:B------:R-:W-:-:S04]  /*64a0*/  FMNMX.FTZ R2, R162, R3, !PT ;  /* 0x00000003a2027209 */ /* 0x000fc80007810000 */
[----:B------:R-:W-:Y:S02]  /*64b0*/  FMNMX.FTZ R3, R163, R2, !PT ;  /* 0x00000002a3037209 */ /* 0x000fe40007810000 */
[----:B------:R-:W-:Y:S02]  /*64c0*/  FSEL R2, R184, RZ, P3 ;  /* 0x000000ffb8027208 */ /* 0x000fe40001800000 */
[----:B------:R-:W-:Y:S02]  /*64d0*/  FMNMX.FTZ R186, R166, R3, !PT ;  /* 0x00000003a6ba7209 */ /* 0x000fe40007810000 */
[----:B------:R-:W-:Y:S01]  /*64e0*/  FSEL R184, R171, -INF , !P5 ;  /* 0xff800000abb87808 */ /* 0x000fe20006800000 */
[--C-:B------:R-:W-:Y:S01]  /*64f0*/  FFMA.FTZ R196, R153, UR10, -R2.reuse ;  /* 0x0000000a99c47c23 */ /* 0x100fe20008010802 */
[----:B------:R-:W-:Y:S01]  /*6500*/  FMNMX.FTZ R3, R167, R186, !PT ;  /* 0x000000baa7037209 */ /* 0x000fe20007810000 */
[--C-:B------:R-:W-:Y:S01]  /*6510*/  FFMA.FTZ R153, R157, UR10, -R2.reuse ;  /* 0x0000000a9d997c23 */ /* 0x100fe20008010802 */
[----:B------:R-:W-:Y:S01]  /*6520*/  ISETP.GT.AND P5, PT, R152, 0x31, P1 ;  /* 0x000000319800780c */ /* 0x000fe20000fa4270 */
[--C-:B------:R-:W-:Y:S01]  /*6530*/  FFMA.FTZ R157, R161, UR10, -R2.reuse ;  /* 0x0000000aa19d7c23 */ /* 0x100fe20008010802 */
[----:B------:R-:W-:Y:S01]  /*6540*/  FMNMX.FTZ R3, R170, R3, !PT ;  /* 0x00000003aa037209 */ /* 0x000fe20007810000 */
[--C-:B------:R-:W-:Y:S01]  /*6550*/  FFMA.FTZ R161, R165, UR10, -R2.reuse ;  /* 0x0000000aa5a17c23 */ /* 0x100fe20008010802 */
[----:B------:R-:W-:Y:S01]  /*6560*/  ISETP.GT.AND P1, PT, R152, 0x39, P1 ;  /* 0x000000399800780c */ /* 0x000fe20000f24270 */
[--C-:B------:R-:W-:Y:S01]  /*6570*/  FFMA.FTZ R165, R169, UR10, -R2.reuse ;  /* 0x0000000aa9a57c23 */ /* 0x100fe20008010802 */
[----:B------:R-:W-:Y:S01]  /*6580*/  FMNMX.FTZ R3, R184, R3, !PT ;  /* 0x00000003b8037209 */ /* 0x000fe20007810000 */
[--C-:B------:R-:W-:Y:S01]  /*6590*/  FFMA.FTZ R169, R173, UR10, -R2.reuse ;  /* 0x0000000aada97c23 */ /* 0x100fe20008010802 */
[----:B------:R-:W-:Y:S01]  /*65a0*/  ISETP.LT.OR P5, PT, R0, 0x32, P5 ;  /* 0x000000320000780c */ /* 0x000fe20002fa1670 */
[--C-:B------:R-:W-:Y:S01]  /*65b0*/  FFMA.FTZ R173, R177, UR10, -R2.reuse ;  /* 0x0000000ab1ad7c23 */ /* 0x100fe20008010802 */
[----:B------:R-:W-:Y:S01]  /*65c0*/  FMNMX.FTZ R152, R174, R3, !PT ;  /* 0x00000003ae987209 */ /* 0x000fe20007810000 */
[--C-:B------:R-:W-:Y:S01]  /*65d0*/  FFMA.FTZ R171, R185, UR10, -R2.reuse ;  /* 0x0000000ab9ab7c23 */ /* 0x100fe20008010802 */
[----:B------:R-:W-:Y:S01]  /*65e0*/  FSEL R179, R179, -INF , !P5 ;  /* 0xff800000b3b37808 */ /* 0x000fe20006800000 */
        /* <DEDUP_REMOVED lines=11> */
[----:B------:R-:W-:Y:S01]  /*66a0*/  FSEL R177, R4, RZ, P3 ;  /* 0x000000ff04b17208 */ /* 0x000fe20001800000 */
[--C-:B------:R-:W-:Y:S01]  /*66b0*/  FFMA.FTZ R186, R180, UR10, -R2.reuse ;  /* 0x0000000ab4ba7c23 */ /* 0x100fe20008010802 */
[----:B------:R-:W-:Y:S01]  /*66c0*/  FMNMX.FTZ R0, R182, R3, !PT ;  /* 0x00000003b6007209 */ /* 0x000fe20007810000 */
[----:B------:R-:W-:Y:S01]  /*66d0*/  FFMA.FTZ R2, R181, UR10, -R2 ;  /* 0x0000000ab5027c23 */ /* 0x000fe20008010802 */
[----:B------:R-:W-:Y:S02]  /*66e0*/  MUFU.EX2 R171, R171 ;  /* 0x000000ab00ab7308 */ /* 0x000fe40000000800 */
[----:B------:R-:W-:-:S05]  /*66f0*/  FMNMX.FTZ R0, R183, R0, !PT ;  /* 0x00000000b7007209 */ /* 0x000fca0007810000 */
[----:B------:R-:W0:Y:S01]  /*6700*/  SHFL.BFLY PT, R3, R0, 0x2, 0x1f ;  /* 0x0c401f0000037f89 */ /* 0x000e2200000e0000 */
[----:B------:R-:W-:Y:S08]  /*6710*/  MUFU.EX2 R196, R196 ;  /* 0x000000c400c47308 */ /* 0x000ff00000000800 */
[----:B------:R-:W-:Y:S08]  /*6720*/  MUFU.EX2 R198, R198 ;  /* 0x000000c600c67308 */ /* 0x000ff00000000800 */
[----:B------:R-:W-:Y:S01]  /*6730*/  MUFU.EX2 R153, R153 ;  /* 0x0000009900997308 */ /* 0x000fe20000000800 */
[----:B0-----:R-:W-:-:S07]  /*6740*/  FMNMX.FTZ R3, R0, R3, !PT ;  /* 0x0000000300037209 */ /* 0x001fce0007810000 */
[----:B------:R-:W-:Y:S01]  /*6750*/  MUFU.EX2 R192, R192 ;  /* 0x000000c000c07308 */ /* 0x000fe20000000800 */
[----:B------:R-:W0:Y:S07]  /*6760*/  SHFL.BFLY PT, R0, R3, 0x1, 0x1f ;  /* 0x0c201f0003007f89 */ /* 0x000e2e00000e0000 */
[----:B------:R-:W-:Y:S08]  /*6770*/  MUFU.EX2 R157, R157 ;  /* 0x0000009d009d7308 */ /* 0x000ff00000000800 */
[----:B------:R-:W-:Y:S08]  /*6780*/  MUFU.EX2 R194, R194 ;  /* 0x000000c200c27308 */ /* 0x000ff00000000800 */
[----:B------:R-:W-:Y:S01]  /*6790*/  MUFU.EX2 R161, R161 ;  /* 0x000000a100a17308 */ /* 0x000fe20000000800 */
[----:B0-----:R-:W-:Y:S01]  /*67a0*/  FMNMX.FTZ R3, R3, R0, !PT ;  /* 0x0000000003037209 */ /* 0x001fe20007810000 */
[----:B------:R-:W-:-:S03]  /*67b0*/  FADD.FTZ R0, -R177, R202 ;  /* 0x000000cab1007221 */ /* 0x000fc60000010100 */
[----:B------:R-:W-:-:S03]  /*67c0*/  FSETP.NEU.FTZ.AND P1, PT, R3, -INF , PT ;  /* 0xff8000000300780b */ /* 0x000fc60003f3d000 */
[----:B------:R0:W-:Y:S01]  /*67d0*/  MUFU.EX2 R177, R2 ;  /* 0x0000000200b17308 */ /* 0x0001e20000000800 */
[----:B------:R-:W-:Y:S01]  /*67e0*/  FMUL.FTZ R181, R3, UR10 ;  /* 0x0000000a03b57c20 */ /* 0x000fe20008410000 */
[----:B------:R-:W-:-:S04]  /*67f0*/  FMUL.FTZ R0, R0, UR10 ;  /* 0x0000000a00007c20 */ /* 0x000fc80008410000 */
[----:B------:R-:W-:Y:S02]  /*6800*/  FSEL R181, R181, RZ, P1 ;  /* 0x000000ffb5b57208 */ /* 0x000fe40000800000 */
[----:B------:R-:W1:Y:S01]  /*6810*/  MUFU.EX2 R0, R0 ;  /* 0x0000000000007308 */ /* 0x000e620000000800 */
[----:B0-----:R-:W-:Y:S02]  /*6820*/  FSEL R2, R3, RZ, P1 ;  /* 0x000000ff03027208 */ /* 0x001fe40000800000 */
[--C-:B------:R-:W-:Y:S01]  /*6830*/  FFMA.FTZ R197, R154, UR10, -R181.reuse ;  /* 0x0000000a9ac57c23 */ /* 0x100fe200080108b5 */
[--C-:B------:R-:W-:Y:S01]  /*6840*/  FFMA.FTZ R154, R155, UR10, -R181.reuse ;  /* 0x0000000a9b9a7c23 */ /* 0x100fe200080108b5 */
[----:B------:R-:W-:Y:S01]  /*6850*/  FFMA.FTZ R199, R158, UR10, -R181 ;  /* 0x0000000a9ec77c23 */ /* 0x000fe200080108b5 */
[----:B------:R-:W-:Y:S01]  /*6860*/  FADD.FTZ R2, -R2, R203 ;  /* 0x000000cb02027221 */ /* 0x000fe20000010100 */
[--C-:B------:R-:W-:Y:S01]  /*6870*/  FFMA.FTZ R156, R159, UR10, -R181.reuse ;  /* 0x0000000a9f9c7c23 */ /* 0x100fe200080108b5 */
[--C-:B------:R-:W-:Y:S01]  /*6880*/  FFMA.FTZ R193, R162, UR10, -R181.reuse ;  /* 0x0000000aa2c17c23 */ /* 0x100fe200080108b5 */
[----:B------:R-:W-:Y:S01]  /*6890*/  MUFU.EX2 R197, R197 ;  /* 0x000000c500c57308 */ /* 0x000fe20000000800 */
[----:B------:R-:W-:Y:S01]  /*68a0*/  FMUL.FTZ R2, R2, UR10 ;  /* 0x0000000a02027c20 */ /* 0x000fe20008410000 */
        /* <DEDUP_REMOVED lines=10> */
[----:B------:R-:W-:Y:S01]  /*6950*/  FFMA.FTZ R179, R179, UR10, -R181 ;  /* 0x0000000ab3b37c23 */ /* 0x000fe200080108b5 */
[----:B------:R-:W-:Y:S01]  /*6960*/  FADD.FTZ R155, R196, R155 ;  /* 0x0000009bc49b7221 */ /* 0x000fe20000010000 */
[--C-:B------:R-:W-:Y:S01]  /*6970*/  FFMA.FTZ R182, R182, UR10, -R181.reuse ;  /* 0x0000000ab6b67c23 */ /* 0x100fe200080108b5 */
[----:B------:R-:W-:Y:S01]  /*6980*/  FFMA.FTZ R181, R183, UR10, -R181 ;  /* 0x0000000ab7b57c23 */ /* 0x000fe200080108b5 */
[----:B------:R-:W1:Y:S01]  /*6990*/  MUFU.EX2 R154, R154 ;  /* 0x0000009a009a7308 */ /* 0x000e620000000800 */
[----:B------:R-:W-:-:S04]  /*69a0*/  FADD.FTZ R166, R198, R155 ;  /* 0x0000009bc6a67221 */ /* 0x000fc80000010000 */
[----:B------:R-:W-:-:S03]  /*69b0*/  FADD.FTZ R155, R153, R166 ;  /* 0x000000a6999b7221 */ /* 0x000fc60000010000 */
[----:B------:R-:W2:Y:S01]  /*69c0*/  MUFU.EX2 R199, R199 ;  /* 0x000000c700c77308 */ /* 0x000ea20000000800 */
[----:B0-----:R-:W-:Y:S01]  /*69d0*/  FFMA.FTZ R9, R2, R9, R197 ;  /* 0x0000000902097223 */ /* 0x001fe200000100c5 */
[----:B------:R-:W-:-:S04]  /*69e0*/  FADD.FTZ R166, R192, R155 ;  /* 0x0000009bc0a67221 */ /* 0x000fc80000010000 */
[----:B------:R-:W-:Y:S02]  /*69f0*/  FADD.FTZ R155, R157, R166 ;  /* 0x000000a69d9b7221 */ /* 0x000fe40000010000 */
[----:B------:R-:W0:Y:S01]  /*6a00*/  MUFU.EX2 R156, R156 ;  /* 0x0000009c009c7308 */ /* 0x000e220000000800 */
[----:B-1----:R-:W-:Y:S01]  /*6a10*/  FADD.FTZ R18, R154, R9 ;  /* 0x000000099a127221 */ /* 0x002fe20000010000 */
[----:B------:R-:W-:-:S04]  /*6a20*/  FADD.FTZ R166, R194, R155 ;  /* 0x0000009bc2a67221 */ /* 0x000fc80000010000 */
[----:B------:R-:W-:Y:S02]  /*6a30*/  FADD.FTZ R155, R161, R166 ;  /* 0x000000a6a19b7221 */ /* 0x000fe40000010000 */
        /* <DEDUP_REMOVED lines=37> */
[----:B--2---:R-:W-:Y:S01]  /*6c90*/  FADD.FTZ R166, R186, R9 ;  /* 0x00000009baa67221 */ /* 0x004fe20000010000 */
[----:B0-----:R-:W-:-:S03]  /*6ca0*/  FADD.FTZ R9, R187, R18 ;  /* 0x00000012bb097221 */ /* 0x001fc60000010000 */
[----:B------:R-:W-:Y:S01]  /*6cb0*/  FADD.FTZ R18, R177, R166 ;  /* 0x000000a6b1127221 */ /* 0x000fe20000010000 */
[----:B-1----:R-:W-:Y:S01]  /*6cc0*/  FADD.FTZ R9, R168, R9 ;  /* 0x00000009a8097221 */ /* 0x002fe20000010000 */
[----:B------:R-:W-:Y:S06]  /*6cd0*/  @!P0 BRA `(.L_x_1036) ;  /* 0x0000000000048947 */ /* 0x000fec0003800000 */
[----:B------:R-:W-:Y:S01]  /*6ce0*/  BPT.TRAP 0x1 ;  /* 0x000000040000795c */ /* 0x000fe20000300000 */
.L_x_1036:
[----:B------:R-:W0:Y:S01]  /*6cf0*/  S2UR UR11, SR_CgaCtaId ;  /* 0x00000000000b79c3 */ /* 0x000e220000008800 */
[----:B------:R-:W-:Y:S01]  /*6d00*/  UIADD3 UR6, UR6, 0x30860, URZ ;  /* 0x0003086006067890 */ /* 0x000fe2000fffe03f */
[----:B------:R-:W-:Y:S01]  /*6d10*/  R2UR UR5, R205 ;  /* 0x00000000cd0572ca */ /* 0x000fe200000e0000 */
[----:B------:R-:W-:Y:S01]  /*6d20*/  IMAD.MOV.U32 R203, RZ, RZ, R3 ;  /* 0x000000ffffcb7224 */ /* 0x000fe200078e0003 */
[----:B------:R-:W-:Y:S01]  /*6d30*/  F2FP.BF16.F32.PACK_AB R196, R196, R171 ;  /* 0x000000abc4c4723e */ /* 0x000fe200000010ff */
[----:B------:R-:W-:Y:S01]  /*6d40*/  IMAD.MOV.U32 R202, RZ, RZ, R4 ;  /* 0x000000ffffca7224 */ /* 0x000fe200078e0004 */
[----:B------:R-:W-:Y:S02]  /*6d50*/  F2FP.BF16.F32.PACK_AB R197, R154, R197 ;  /* 0x000000c59ac5723e */ /* 0x000fe400000010ff */
[----:B------:R-:W-:Y:S02]  /*6d60*/  F2FP.BF16.F32.PACK_AB R198, R153, R198 ;  /* 0x000000c699c6723e */ /* 0x000fe400000010ff */
[----:B------:R-:W-:-:S02]  /*6d70*/  F2FP.BF16.F32.PACK_AB R199, R156, R199 ;  /* 0x000000c79cc7723e */ /* 0x000fc400000010ff */
[----:B------:R-:W-:Y:S02]  /*6d80*/  F2FP.BF16.F32.PACK_AB R192, R157, R192 ;  /* 0x000000c09dc0723e */ /* 0x000fe400000010ff */
[----:B------:R-:W-:Y:S02]  /*6d90*/  F2FP.BF16.F32.PACK_AB R193, R158, R193 ;  /* 0x000000c19ec1723e */ /* 0x000fe400000010ff */
[----:B------:R-:W-:Y:S01]  /*6da0*/  ISETP.GT.AND P1, PT, R204, UR5, PT ;  /* 0x00000005cc007c0c */ /* 0x000fe2000bf24270 */
[----:B------:R-:W-:Y:S01]  /*6db0*/  UMOV UR5, UR4 ;  /* 0x0000000400057c82 */ /* 0x000fe20008000000 */
[----:B------:R-:W-:Y:S02]  /*6dc0*/  F2FP.BF16.F32.PACK_AB R194, R161, R194 ;  /* 0x000000c2a1c2723e */ /* 0x000fe400000010ff */
[----:B------:R-:W-:Y:S02]  /*6dd0*/  F2FP.BF16.F32.PACK_AB R195, R160, R195 ;  /* 0x000000c3a0c3723e */ /* 0x000fe400000010ff */
[----:B------:R-:W-:Y:S01]  /*6de0*/  F2FP.BF16.F32.PACK_AB R188, R165, R188 ;  /* 0x000000bca5bc723e */ /* 0x000fe200000010ff */
[----:B0-----:R-:W-:Y:S01]  /*6df0*/  UPRMT UR6, UR11, 0x654, UR6 ;  /* 0x000006540b067896 */ /* 0x001fe20008000006 */
[----:B------:R-:W-:-:S02]  /*6e00*/  F2FP.BF16.F32.PACK_AB R189, R162, R189 ;  /* 0x000000bda2bd723e */ /* 0x000fc400000010ff */
[----:B------:R-:W-:Y:S02]  /*6e10*/  F2FP.BF16.F32.PACK_AB R190, R169, R190 ;  /* 0x000000bea9be723e */ /* 0x000fe400000010ff */
[----:B------:R-:W-:Y:S02]  /*6e20*/  F2FP.BF16.F32.PACK_AB R191, R164, R191 ;  /* 0x000000bfa4bf723e */ /* 0x000fe400000010ff */
[----:B------:R-:W-:Y:S02]  /*6e30*/  F2FP.BF16.F32.PACK_AB R184, R173, R152 ;  /* 0x00000098adb8723e */ /* 0x000fe400000010ff */
[----:B------:R-:W-:Y:S01]  /*6e40*/  SYNCS.ARRIVE.TRANS64.RED.A1T0 RZ, [UR6], RZ ;  /* 0x000000ffffff79a7 */ /* 0x000fe20008100406 */
[----:B------:R-:W-:Y:S02]  /*6e50*/  R2UR UR6, R5 ;  /* 0x00000000050672ca */ /* 0x000fe400000e0000 */
[----:B------:R-:W-:Y:S02]  /*6e60*/  F2FP.BF16.F32.PACK_AB R185, R179, R185 ;  /* 0x000000b9b3b9723e */ /* 0x000fe400000010ff */
[----:B------:R-:W-:-:S02]  /*6e70*/  F2FP.BF16.F32.PACK_AB R186, R177, R186 ;  /* 0x000000bab1ba723e */ /* 0x000fc400000010ff */
[----:B------:R-:W-:Y:S02]  /*6e80*/  IADD3 R204, R204, -0x1, RZ ;  /* 0xffffffffcccc7810 */ /* 0x000fe40007ffe0ff */
[----:B------:R-:W-:-:S05]  /*6e90*/  F2FP.BF16.F32.PACK_AB R187, R168, R187 ;  /* 0x000000bba8bb723e */ /* 0x000fca00000010ff */
[----:B------:R-:W-:Y:S01]  /*6ea0*/  IMAD.U32 R206, RZ, RZ, UR6 ;  /* 0x00000006ffce7e24 */ /* 0x000fe2000f8e00ff */
[----:B------:R-:W-:Y:S06]  /*6eb0*/  @P1 BRA `(.L_x_1037) ;  /* 0xffffffd400b41947 */ /* 0x000fec000383ffff */
.L_x_1018:
[----:B------:R-:W-:Y:S02]  /*6ec0*/  R2UR UR5, R22 ;  /* 0x00000000160572ca */ /* 0x000fe400000e0000 */
[----:B------:R-:W-:Y:S02]  /*6ed0*/  R2UR UR6, R23 ;  /* 0x00000000170672ca */ /* 0x000fe400000e0000 */
[----:B------:R-:W-:-:S05]  /*6ee0*/  IADD3 R20, -R20, 0x1, RZ ;  /* 0x0000000114147810 */ /* 0x000fca0007ffe1ff */
[----:B------:R-:W-:-:S04]  /*6ef0*/  IMAD R20, R17, UR7, R20 ;  /* 0x0000000711147c24 */ /* 0x000fc8000f8e0214 */
[----:B------:R-:W-:Y:S01]  /*6f00*/  UISETP.NE.AND UP0, UPT, UR5, URZ, UPT ;  /* 0x0000003f0500728c */ /* 0x000fe2000bf05270 */
[----:B------:R-:W0:Y:S01]  /*6f10*/  S2UR UR5, SR_CTAID.X ;  /* 0x00000000000579c3 */ /* 0x000e220000002500 */
[----:B------:R-:W-:Y:S01]  /*6f20*/  UISETP.NE.AND UP1, UPT, UR6, URZ, UPT ;  /* 0x0000003f0600728c */ /* 0x000fe2000bf25270 */
[----:B------:R-:W-:-:S03]  /*6f30*/  R2UR UR11, R20 ;  /* 0x00000000140b72ca */ /* 0x000fc600000e0000 */
[----:B------:R-:W-:-:S07]  /*6f40*/  PLOP3.LUT P1, PT, PT, PT, UP0, 0x40, 0x0 ;  /* 0x000000000000781c */ /* 0x000fce0003f2e808 */
[----:B------:R-:W-:Y:S01]  /*6f50*/  @UP1 ULDC UR6, c[0x0][0x44c] ;  /* 0x0001130000061ab9 */ /* 0x000fe20000000800 */
[----:B------:R-:W-:Y:S01]  /*6f60*/  @UP1 ULDC UR14, c[0x0][0x450] ;  /* 0x00011400000e1ab9 */ /* 0x000fe20000000800 */
[----:B0-----:R-:W-:-:S04]  /*6f70*/  ULEA UR5, UR5, 0x7f, 0x7 ;  /* 0x0000007f05057891 */ /* 0x001fc8000f8e383f */
[----:B------:R-:W-:-:S04]  /*6f80*/  UIMAD.WIDE.U32 UR6, UR5, UR6, URZ ;  /* 0x00000006050672a5 */ /* 0x000fc8000f8e003f */
[----:B------:R-:W-:-:S04]  /*6f90*/  @UP1 USHF.R.U32.HI UR5, URZ, UR14, UR7 ;  /* 0x0000000e3f051299 */ /* 0x000fc80008011607 */
[----:B------:R-:W-:-:S03]  /*6fa0*/  UIADD3 UR6, UR11, UR5, URZ ;  /* 0x000000050b067290 */ /* 0x000fc6000fffe03f */
[----:B------:R-:W-:Y:S02]  /*6fb0*/  ULDC UR5, c[0x0][0x9dc] ;  /* 0x0002770000057ab9 */ /* 0x000fe40000000800 */
[----:B------:R-:W-:Y:S01]  /*6fc0*/  UIADD3 UR5, UR6, -UR5, URZ ;  /* 0x8000000506057290 */ /* 0x000fe2000fffe03f */
[----:B------:R-:W-:Y:S11]  /*6fd0*/  @P1 BRA `(.L_x_1038) ;  /* 0x0000000000501947 */ /* 0x000ff60003800000 */
[----:B------:R-:W-:Y:S02]  /*6fe0*/  UMOV UR11, UR6 ;  /* 0x00000006000b7c82 */ /* 0x000fe40008000000 */
[----:B------:R-:W-:-:S06]  /*6ff0*/  UISETP.GT.AND UP0, UPT, UR11, -0x1, UPT ;  /* 0xffffffff0b00788c */ /* 0x000fcc000bf04270 */
[----:B------:R-:W-:-:S13]  /*7000*/  PLOP3.LUT P1, PT, PT, PT, UP0, 0x80, 0x0 ;  /* 0x000000000000781c */ /* 0x000fda0003f2f008 */
[----:B------:R-:W-:Y:S05]  /*7010*/  @P1 BRA `(.L_x_1039) ;  /* 0x0000000000201947 */ /* 0x000fea0003800000 */
[----:B------:R-:W-:Y:S01]  /*7020*/  ULDC UR18, c[0x0][0x9e4] ;  /* 0x0002790000127ab9 */ /* 0x000fe20000000800 */
[----:B------:R-:W-:Y:S02]  /*7030*/  ULOP3.LUT UR11, URZ, UR11, URZ, 0x33, !UPT ;  /* 0x0000000b3f0b7292 */ /* 0x000fe4000f8e333f */
[----:B------:R-:W-:-:S11]  /*7040*/  UISETP.NE.AND UP0, UPT, UR18, 0x1, UPT ;  /* 0x000000011200788c */ /* 0x000fd6000bf05270 */
[----:B------:R-:W-:Y:S02]  /*7050*/  @UP0 ULDC.64 UR6, c[0x0][0x9e8] ;  /* 0x00027a0000060ab9 */ /* 0x000fe40000000a00 */
[----:B------:R-:W-:-:S04]  /*7060*/  UIMAD.WIDE.U32 UR14, UR11, UR6, URZ ;  /* 0x000000060b0e72a5 */ /* 0x000fc8000f8e003f */
[----:B------:R-:W-:-:S04]  /*7070*/  @UP0 USHF.R.U32.HI UR11, URZ, UR7, UR15 ;  /* 0x000000073f0b0299 */ /* 0x000fc8000801160f */
[----:B------:R-:W-:Y:S01]  /*7080*/  ULOP3.LUT UR11, URZ, UR11, URZ, 0x33, !UPT ;  /* 0x0000000b3f0b7292 */ /* 0x000fe2000f8e333f */
[----:B------:R-:W-:Y:S11]  /*7090*/  BRA `(.L_x_1040) ;  /* 0x0000000000147947 */ /* 0x000ff60003800000 */
.L_x_1039:
[----:B------:R-:W-:Y:S02]  /*70a0*/  ULDC UR18, c[0x0][0x9e4] ;  /* 0x0002790000127ab9 */ /* 0x000fe40000000800 */
[----:B------:R-:W-:-:S11]  /*70b0*/  UISETP.NE.AND UP0, UPT, UR18, 0x1, UPT ;  /* 0x000000011200788c */ /* 0x000fd6000bf05270 */
[----:B------:R-:W-:Y:S02]  /*70c0*/  @UP0 ULDC.64 UR6, c[0x0][0x9e8] ;  /* 0x00027a0000060ab9 */ /* 0x000fe40000000a00 */
[----:B------:R-:W-:-:S04]  /*70d0*/  UIMAD.WIDE.U32 UR14, UR11, UR6, URZ ;  /* 0x000000060b0e72a5 */ /* 0x000fc8000f8e003f */
[----:B------:R-:W-:-:S12]  /*70e0*/  @UP0 USHF.R.U32.HI UR11, URZ, UR7, UR15 ;  /* 0x000000073f0b0299 */ /* 0x000fd8000801160f */
.L_x_1040:
[----:B------:R-:W-:-:S04]  /*70f0*/  UIMAD UR11, UR11, UR18, URZ ;  /* 0x000000120b0b72a4 */ /* 0x000fc8000f8e023f */
[----:B------:R-:W-:-:S04]  /*7100*/  UISETP.LT.AND UP0, UPT, UR5, UR11, UPT ;  /* 0x0000000b0500728c */ /* 0x000fc8000bf01270 */
[----:B------:R-:W-:-:S12]  /*7110*/  USEL UR5, UR5, UR11, !UP0 ;  /* 0x0000000b05057287 */ /* 0x000fd8000c000000 */
.L_x_1038:
[----:B------:R-:W-:Y:S01]  /*7120*/  UIADD3 UR5, UR5, 0x3f, URZ ;  /* 0x0000003f05057890 */ /* 0x000fe2000fffe03f */
[----:B------:R-:W-:-:S03]  /*7130*/  R2UR UR7, R201 ;  /* 0x00000000c90772ca */ /* 0x000fc600000e0000 */
[----:B------:R-:W-:-:S04]  /*7140*/  USHF.R.S32.HI UR6, URZ, 0x1f, UR5 ;  /* 0x0000001f3f067899 */ /* 0x000fc80008011405 */
[----:B------:R-:W-:-:S04]  /*7150*/  ULEA.HI UR6, UR6, UR5, URZ, 0x6 ;  /* 0x0000000506067291 */ /* 0x000fc8000f8f303f */
[----:B------:R-:W-:-:S04]  /*7160*/  USHF.R.S32.HI UR6, URZ, 0x6, UR6 ;  /* 0x000000063f067899 */ /* 0x000fc80008011406 */
[----:B------:R-:W-:-:S04]  /*7170*/  UISETP.LT.AND UP0, UPT, UR7, UR6, UPT ;  /* 0x000000060700728c */ /* 0x000fc8000bf01270 */
[----:B------:R-:W-:-:S06]  /*7180*/  USEL UR5, UR7, UR6, !UP0 ;  /* 0x0000000607057287 */ /* 0x000fcc000c000000 */
[----:B------:R-:W-:Y:S01]  /*7190*/  ISETP.GE.AND P1, PT, R204, UR5, PT ;  /* 0x00000005cc007c0c */ /* 0x000fe2000bf26270 */
[----:B------:R-:W-:-:S12]  /*71a0*/  IMAD.U32 R205, RZ, RZ, UR5 ;  /* 0x00000005ffcd7e24 */ /* 0x000fd8000f8e00ff */
[----:B------:R-:W-:Y:S05]  /*71b0*/  @!P1 BRA `(.L_x_1041) ;  /* 0x0000001c00509947 */ /* 0x000fea0003800000 */
[----:B------:R-:W-:Y:S01]  /*71c0*/  R2UR UR7, R5 ;  /* 0x00000000050772ca */ /* 0x000fe200000e0000 */
[----:B------:R-:W-:Y:S01]  /*71d0*/  IMAD.MOV.U32 R202, RZ, RZ, R3 ;  /* 0x000000ffffca7224 */ /* 0x000fe200078e0003 */
[----:B------:R-:W-:Y:S01]  /*71e0*/  MOV R203, R4 ;  /* 0x0000000400cb7202 */ /* 0x000fe20000000f00 */
[----:B------:R-:W-:Y:S01]  /*71f0*/  IMAD.MOV.U32 R20, RZ, RZ, R204 ;  /* 0x000000ffff147224 */ /* 0x000fe200078e00cc */
[----:B------:R-:W-:-:S11]  /*7200*/  UMOV UR6, UR4 ;  /* 0x0000000400067c82 */ /* 0x000fd60008000000 */
.L_x_1052:
[----:B------:R-:W-:-:S04]  /*7210*/  UIADD3 UR4, UR6, 0x1, URZ ;  /* 0x0000000106047890 */ /* 0x000fc8000fffe03f */
[----:B------:R-:W-:-:S04]  /*7220*/  UISETP.NE.AND UP0, UPT, UR4, 0x2, UPT ;  /* 0x000000020400788c */ /* 0x000fc8000bf05270 */
[----:B------:R-:W-:Y:S02]  /*7230*/  USEL UR5, URZ, 0x1, UP0 ;  /* 0x000000013f057887 */ /* 0x000fe40008000000 */
[----:B------:R-:W-:Y:S02]  /*7240*/  USEL UR4, UR4, URZ, UP0 ;  /* 0x0000003f04047287 */ /* 0x000fe40008000000 */
[----:B------:R-:W-:-:S06]  /*7250*/  ULOP3.LUT UR5, UR7, UR5, URZ, 0x3c, !UPT ;  /* 0x0000000507057292 */ /* 0x000fcc000f8e3c3f */
[----:B------:R-:W-:Y:S01]  /*7260*/  IMAD.U32 R5, RZ, RZ, UR5 ;  /* 0x00000005ff057e24 */ /* 0x000fe2000f8e00ff */
[----:B------:R-:W-:Y:S06]  /*7270*/  @!P0 BRA `(.L_x_1042) ;  /* 0x0000000000048947 */ /* 0x000fec0003800000 */
[----:B------:R-:W-:Y:S01]  /*7280*/  BPT.TRAP 0x1 ;  /* 0x000000040000795c */ /* 0x000fe20000300000 */
.L_x_1042:
        /* <DEDUP_REMOVED lines=8> */
.L_x_1043:
[----:B-1----:R-:W-:Y:S05]  /*7310*/  @P1 BRA `(.L_x_1044) ;  /* 0x0000000000081947 */ /* 0x002fea0003800000 */
[----:B------:R-:W1:Y:S02]  /*7320*/  SYNCS.PHASECHK.TRANS64.TRYWAIT P1, [UR5+0x30830], R3 ;  /* 0x03083003ff0075a7 */ /* 0x000e640008020145 */
[----:B-1----:R-:W-:Y:S05]  /*7330*/  @!P1 BRA `(.L_x_1045) ;  /* 0x000000bc00c89947 */ /* 0x002fea0003800000 */
.L_x_1044:
[----:B------:R-:W-:Y:S01]  /*7340*/  R2UR UR5, R21 ;  /* 0x00000000150572ca */ /* 0x000fe200000e0000 */
[----:B------:R-:W-:Y:S01]  /*7350*/  WARPGROUP.ARRIVE ;  /* 0x00000000000079c5 */ /* 0x000fe20000000000 */
[----:B------:R-:W-:Y:S01]  /*7360*/  R2UR UR56, R6 ;  /* 0x00000000063872ca */ /* 0x000fe200000e0000 */
[----:B------:R-:W-:Y:S01]  /*7370*/  UMOV UR59, 0x40000040 ;  /* 0x40000040003b7882 */ /* 0x000fe20000000000 */
[----:B------:R-:W-:Y:S01]  /*7380*/  R2UR UR57, R7 ;  /* 0x00000000073972ca */ /* 0x000fe200000e0000 */
[----:B------:R-:W-:Y:S01]  /*7390*/  UMOV UR11, 0x40000040 ;  /* 0x40000040000b7882 */ /* 0x000fe20000000000 */
[----:B------:R-:W-:Y:S01]  /*73a0*/  UMOV UR15, 0x40000040 ;  /* 0x40000040000f7882 */ /* 0x000fe20000000000 */
[----:B------:R-:W-:Y:S01]  /*73b0*/  UMOV UR19, 0x40000040 ;  /* 0x4000004000137882 */ /* 0x000fe20000000000 */
[----:B------:R-:W-:Y:S01]  /*73c0*/  UMOV UR23, 0x40000040 ;  /* 0x4000004000177882 */ /* 0x000fe20000000000 */
[----:B------:R-:W-:Y:S01]  /*73d0*/  UMOV UR27, 0x40000040 ;  /* 0x40000040001b7882 */ /* 0x000fe20000000000 */
[----:B------:R-:W-:Y:S01]  /*73e0*/  UMOV UR31, 0x40000040 ;  /* 0x40000040001f7882 */ /* 0x000fe20000000000 */
[----:B------:R-:W-:Y:S01]  /*73f0*/  UMOV UR35, 0x40000040 ;  /* 0x4000004000237882 */ /* 0x000fe20000000000 */
[----:B------:R-:W-:Y:S01]  /*7400*/  UMOV UR39, 0x40000040 ;  /* 0x4000004000277882 */ /* 0x000fe20000000000 */
        /* <DEDUP_REMOVED lines=88> */
[----:B------:R-:W-:Y:S01]  /*7990*/  FMUL.FTZ R149, R149, R0 ;  /* 0x0000000095957220 */ /* 0x000fe20000410000 */
        /* <DEDUP_REMOVED lines=73> */
[----:B------:R-:W-:Y:S01]  /*7e30*/  UIADD3 UR58, UR5, 0x606, URZ ;  /* 0x00000606053a7890 */ /* 0x000fe2000fffe03f */
        /* <DEDUP_REMOVED lines=44> */
.L_x_1046:
[----:B------:R-:W-:Y:S01]  /*8100*/  R2UR UR5, R16 ;  /* 0x00000000100572ca */ /* 0x000fe200000e0000 */
[----:B------:R-:W-:-:S05]  /*8110*/  IMAD.U32 R0, RZ, RZ, UR7 ;  /* 0x00000007ff007e24 */ /* 0x000fca000f8e00ff */
[----:B------:R-:W-:-:S07]  /*8120*/  SHF.L.U32 R0, R0, 0x1f, RZ ;  /* 0x0000001f00007819 */ /* 0x000fce00000006ff */
[----:B------:R-:W-:-:S09]  /*8130*/  ULEA UR5, UR6, UR5, 0x3 ;  /* 0x0000000506057291 */ /* 0x000fd2000f8e183f */
[----:B------:R2:W3:Y:S01]  /*8140*/  SYNCS.PHASECHK.TRANS64.TRYWAIT P1, [UR5+0x30850], R0 ;  /* 0x03085000ff0075a7 */ /* 0x0004e20008020145 */
[----:B------:R-:W-:Y:S05]  /*8150*/  @!P0 BRA `(.L_x_1047) ;  /* 0x0000000000048947 */ /* 0x000fea0003800000 */
[----:B------:R-:W-:Y:S01]  /*8160*/  BPT.TRAP 0x1 ;  /* 0x000000040000795c */ /* 0x000fe20000300000 */
.L_x_1047:
[----:B---3--:R-:W-:Y:S05]  /*8170*/  @P1 BRA `(.L_x_1048) ;  /* 0x0000000000081947 */ /* 0x008fea0003800000 */
[----:B------:R-:W3:Y:S02]  /*8180*/  SYNCS.PHASECHK.TRANS64.TRYWAIT P1, [UR5+0x30850], R0 ;  /* 0x03085000ff0075a7 */ /* 0x000ee40008020145 */
[----:B---3--:R-:W-:Y:S05]  /*8190*/  @!P1 BRA `(.L_x_1049) ;  /* 0x000000b000489947 */ /* 0x008fea0003800000 */
.L_x_1048:
[----:B------:R-:W-:Y:S01]  /*81a0*/  R2UR UR7, R16 ;  /* 0x00000000100772ca */ /* 0x000fe200000e0000 */
[----:B------:R-:W-:-:S12]  /*81b0*/  WARPGROUP.ARRIVE ;  /* 0x00000000000079c5 */ /* 0x000fd80000000000 */
[----:B------:R-:W-:-:S04]  /*81c0*/  UIADD3 UR7, UR7, 0x400, URZ ;  /* 0x0000040007077890 */ /* 0x000fc8000fffe03f */
[----:B------:R-:W-:-:S04]  /*81d0*/  USHF.R.U32.HI UR7, URZ, 0x4, UR7 ;  /* 0x000000043f077899 */ /* 0x000fc80008011607 */
[----:B------:R-:W-:-:S04]  /*81e0*/  ULOP3.LUT UR7, UR7, 0x3fff, URZ, 0xc0, !UPT ;  /* 0x00003fff07077892 */ /* 0x000fc8000f8ec03f */
[----:B------:R-:W-:-:S04]  /*81f0*/  ULOP3.LUT UR7, UR7, 0x2000000, URZ, 0xfc, !UPT ;  /* 0x0200000007077892 */ /* 0x000fc8000f8efc3f */
[----:B------:R-:W-:-:S03]  /*8200*/  ULEA UR10, UR6, UR7, 0xb ;  /* 0x00000007060a7291 */ /* 0x000fc6000f8e583f */
[----:B------:R-:W-:-:S04]  /*8210*/  UMOV UR7, 0x40000040 ;  /* 0x4000004000077882 */ /* 0x000fc80000000000 */
        /* <DEDUP_REMOVED lines=23> */
.L_x_1050:
[----:B0-2---:R-:W-:Y:S01]  /*8390*/  FMNMX.FTZ R0, R152, R203, !PT ;  /* 0x000000cb98007209 */ /* 0x005fe20007810000 */
[----:B------:R-:W-:Y:S01]  /*83a0*/  ULDC UR6, c[0x0][0x988] ;  /* 0x0002620000067ab9 */ /* 0x000fe20000000800 */
[----:B------:R-:W-:Y:S01]  /*83b0*/  FMNMX.FTZ R2, R154, R202, !PT ;  /* 0x000000ca9a027209 */ /* 0x000fe20007810000 */
[----:B------:R-:W-:Y:S01]  /*83c0*/  UMOV UR10, UR6 ;  /* 0x00000006000a7c82 */ /* 0x000fe20008000000 */
[----:B-1----:R-:W-:Y:S01]  /*83d0*/  FMNMX.FTZ R3, R153, R0, !PT ;  /* 0x0000000099037209 */ /* 0x002fe20007810000 */
[----:B------:R-:W0:Y:S01]  /*83e0*/  S2UR UR7, SR_CgaCtaId ;  /* 0x00000000000779c3 */ /* 0x000e220000008800 */
        /* <DEDUP_REMOVED lines=29> */
[----:B------:R-:W-:Y:S01]  /*85c0*/  R2UR UR6, R16 ;  /* 0x00000000100672ca */ /* 0x000fe200000e0000 */
[----:B------:R-:W1:Y:S04]  /*85d0*/  SHFL.BFLY PT, R3, R0, 0x2, 0x1f ;  /* 0x0c401f0000037f89 */ /* 0x000e6800000e0000 */
[----:B------:R-:W2:Y:S08]  /*85e0*/  SHFL.BFLY PT, R185, R2, 0x2, 0x1f ;  /* 0x0c401f0002b97f89 */ /* 0x000eb000000e0000 */
[----:B------:R-:W-:-:S04]  /*85f0*/  ULEA UR6, UR4, UR6, 0x3 ;  /* 0x0000000604067291 */ /* 0x000fc8000f8e183f */
[----:B------:R-:W-:-:S04]  /*8600*/  UIADD3 UR6, UR6, 0x30840, URZ ;  /* 0x0003084006067890 */ /* 0x000fc8000fffe03f */
[----:B0-----:R-:W-:Y:S01]  /*8610*/  UPRMT UR6, UR7, 0x654, UR6 ;  /* 0x0000065407067896 */ /* 0x001fe20008000006 */
[----:B-1----:R-:W-:Y:S02]  /*8620*/  FMNMX.FTZ R184, R0, R3, !PT ;  /* 0x0000000300b87209 */ /* 0x002fe40007810000 */
[----:B--2---:R-:W-:-:S03]  /*8630*/  FMNMX.FTZ R185, R2, R185, !PT ;  /* 0x000000b902b97209 */ /* 0x004fc60007810000 */
[----:B------:R-:W0:Y:S03]  /*8640*/  SHFL.BFLY PT, R3, R184, 0x1, 0x1f ;  /* 0x0c201f00b8037f89 */ /* 0x000e2600000e0000 */
[----:B------:R-:W-:Y:S01]  /*8650*/  SYNCS.ARRIVE.TRANS64.RED.A1T0 RZ, [UR6], RZ ;  /* 0x000000ffffff79a7 */ /* 0x000fe20008100406 */
[----:B------:R-:W1:Y:S01]  /*8660*/  SHFL.BFLY PT, R186, R185, 0x1, 0x1f ;  /* 0x0c201f00b9ba7f89 */ /* 0x000e6200000e0000 */
[----:B0-----:R-:W-:Y:S02]  /*8670*/  FMNMX.FTZ R4, R184, R3, !PT ;  /* 0x00000003b8047209 */ /* 0x001fe40007810000 */
[----:B-1----:R-:W-:-:S03]  /*8680*/  FMNMX.FTZ R3, R185, R186, !PT ;  /* 0x000000bab9037209 */ /* 0x002fc60007810000 */
[C---:B------:R-:W-:Y:S01]  /*8690*/  FMUL.FTZ R189, R4.reuse, UR10 ;  /* 0x0000000a04bd7c20 */ /* 0x040fe20008410000 */
[----:B------:R-:W-:-:S03]  /*86a0*/  FADD.FTZ R186, -R4, R203 ;  /* 0x000000cb04ba7221 */ /* 0x000fc60000010100 */
[--C-:B------:R-:W-:Y:S01]  /*86b0*/  FFMA.FTZ R185, R152, UR10, -R189.reuse ;  /* 0x0000000a98b97c23 */ /* 0x100fe200080108bd */
[C---:B------:R-:W-:Y:S01]  /*86c0*/  FMUL.FTZ R152, R3.reuse, UR10 ;  /* 0x0000000a03987c20 */ /* 0x040fe20008410000 */
[----:B------:R-:W-:Y:S01]  /*86d0*/  FADD.FTZ R187, -R3, R202 ;  /* 0x000000ca03bb7221 */ /* 0x000fe20000010100 */
[----:B------:R-:W-:Y:S01]  /*86e0*/  FMUL.FTZ R186, R186, UR10 ;  /* 0x0000000ababa7c20 */ /* 0x000fe20008410000 */
[--C-:B------:R-:W-:Y:S01]  /*86f0*/  FFMA.FTZ R196, R153, UR10, -R189.reuse ;  /* 0x0000000a99c47c23 */ /* 0x100fe200080108bd */
[--C-:B------:R-:W-:Y:S01]  /*8700*/  FFMA.FTZ R197, R154, UR10, -R152.reuse ;  /* 0x0000000a9ac57c23 */ /* 0x100fe20008010898 */
[----:B------:R-:W-:Y:S01]  /*8710*/  FMUL.FTZ R187, R187, UR10 ;  /* 0x0000000abbbb7c20 */ /* 0x000fe20008410000 */
[--C-:B------:R-:W-:Y:S01]  /*8720*/  FFMA.FTZ R154, R155, UR10, -R152.reuse ;  /* 0x0000000a9b9a7c23 */ /* 0x100fe20008010898 */
[----:B------:R0:W-:Y:S01]  /*8730*/  MUFU.EX2 R0, R186 ;  /* 0x000000ba00007308 */ /* 0x0001e20000000800 */
[--C-:B------:R-:W-:Y:S01]  /*8740*/  FFMA.FTZ R198, R156, UR10, -R189.reuse ;  /* 0x0000000a9cc67c23 */ /* 0x100fe200080108bd */
        /* <DEDUP_REMOVED lines=19> */
[--C-:B0-----:R-:W-:Y:S01]  /*8880*/  FFMA.FTZ R186, R180, UR10, -R189.reuse ;  /* 0x0000000ab4ba7c23 */ /* 0x101fe200080108bd */
[----:B------:R-:W-:Y:S01]  /*8890*/  FFMA.FTZ R177, R181, UR10, -R189 ;  /* 0x0000000ab5b17c23 */ /* 0x000fe200080108bd */
[--C-:B------:R-:W-:Y:S01]  /*88a0*/  FFMA.FTZ R189, R170, UR10, -R152.reuse ;  /* 0x0000000aaabd7c23 */ /* 0x100fe20008010898 */
[----:B------:R-:W0:Y:S01]  /*88b0*/  MUFU.EX2 R197, R197 ;  /* 0x000000c500c57308 */ /* 0x000e220000000800 */
[----:B-1----:R-:W-:Y:S01]  /*88c0*/  FFMA.FTZ R155, R0, R18, R185 ;  /* 0x00000012009b7223 */ /* 0x002fe200000100b9 */
[--C-:B------:R-:W-:Y:S01]  /*88d0*/  FFMA.FTZ R162, R171, UR10, -R152.reuse ;  /* 0x0000000aaba27c23 */ /* 0x100fe20008010898 */
[--C-:B------:R-:W-:Y:S01]  /*88e0*/  FFMA.FTZ R191, R174, UR10, -R152.reuse ;  /* 0x0000000aaebf7c23 */ /* 0x100fe20008010898 */
[--C-:B------:R-:W-:Y:S01]  /*88f0*/  FFMA.FTZ R164, R175, UR10, -R152.reuse ;  /* 0x0000000aafa47c23 */ /* 0x100fe20008010898 */
[--C-:B------:R-:W-:Y:S01]  /*8900*/  FFMA.FTZ R179, R179, UR10, -R152.reuse ;  /* 0x0000000ab3b37c23 */ /* 0x100fe20008010898 */
[----:B------:R-:W-:-:S02]  /*8910*/  FFMA.FTZ R182, R182, UR10, -R152 ;  /* 0x0000000ab6b67c23 */ /* 0x000fc40008010898 */
[----:B------:R-:W1:Y:S08]  /*8920*/  MUFU.EX2 R196, R196 ;  /* 0x000000c400c47308 */ /* 0x000e700000000800 */
[----:B------:R-:W2:Y:S01]  /*8930*/  MUFU.EX2 R154, R154 ;  /* 0x0000009a009a7308 */ /* 0x000ea20000000800 */
[----:B0-----:R-:W-:-:S07]  /*8940*/  FFMA.FTZ R9, R2, R9, R197 ;  /* 0x0000000902097223 */ /* 0x001fce00000100c5 */
        /* <DEDUP_REMOVED lines=62> */
.L_x_1051:
[----:B------:R-:W0:Y:S01]  /*8d30*/  S2UR UR7, SR_CgaCtaId ;  /* 0x00000000000779c3 */ /* 0x000e220000008800 */
[----:B------:R-:W-:Y:S01]  /*8d40*/  R2UR UR6, R205 ;  /* 0x00000000cd0672ca */ /* 0x000fe200000e0000 */
[----:B------:R-:W-:Y:S01]  /*8d50*/  UIADD3 UR5, UR5, 0x30860, URZ ;  /* 0x0003086005057890 */ /* 0x000fe2000fffe03f */
[----:B------:R-:W-:Y:S01]  /*8d60*/  F2FP.BF16.F32.PACK_AB R196, R196, R185 ;  /* 0x000000b9c4c4723e */ /* 0x000fe200000010ff */
[----:B------:R-:W-:Y:S01]  /*8d70*/  IMAD.MOV.U32 R203, RZ, RZ, R4 ;  /* 0x000000ffffcb7224 */ /* 0x000fe200078e0004 */
[----:B------:R-:W-:Y:S02]  /*8d80*/  F2FP.BF16.F32.PACK_AB R197, R154, R197 ;  /* 0x000000c59ac5723e */ /* 0x000fe400000010ff */
[----:B------:R-:W-:Y:S02]  /*8d90*/  F2FP.BF16.F32.PACK_AB R198, R153, R198 ;  /* 0x000000c699c6723e */ /* 0x000fe400000010ff */
[----:B------:R-:W-:Y:S02]  /*8da0*/  F2FP.BF16.F32.PACK_AB R199, R156, R199 ;  /* 0x000000c79cc7723e */ /* 0x000fe400000010ff */
[----:B------:R-:W-:-:S02]  /*8db0*/  F2FP.BF16.F32.PACK_AB R192, R157, R192 ;  /* 0x000000c09dc0723e */ /* 0x000fc400000010ff */
[----:B------:R-:W-:Y:S02]  /*8dc0*/  F2FP.BF16.F32.PACK_AB R193, R158, R193 ;  /* 0x000000c19ec1723e */ /* 0x000fe400000010ff */
[C---:B------:R-:W-:Y:S01]  /*8dd0*/  ISETP.GT.AND P1, PT, R20.reuse, UR6, PT ;  /* 0x0000000614007c0c */ /* 0x040fe2000bf24270 */
[----:B------:R-:W-:Y:S01]  /*8de0*/  UMOV UR6, UR4 ;  /* 0x0000000400067c82 */ /* 0x000fe20008000000 */
[----:B------:R-:W-:Y:S01]  /*8df0*/  F2FP.BF16.F32.PACK_AB R194, R161, R194 ;  /* 0x000000c2a1c2723e */ /* 0x000fe200000010ff */
[----:B------:R-:W-:Y:S01]  /*8e00*/  VIADD R20, R20, 0xffffffff ;  /* 0xffffffff14147836 */ /* 0x000fe20000000000 */
[----:B------:R-:W-:Y:S02]  /*8e10*/  F2FP.BF16.F32.PACK_AB R195, R160, R195 ;  /* 0x000000c3a0c3723e */ /* 0x000fe400000010ff */
[----:B------:R-:W-:Y:S02]  /*8e20*/  F2FP.BF16.F32.PACK_AB R188, R165, R188 ;  /* 0x000000bca5bc723e */ /* 0x000fe400000010ff */
[----:B------:R-:W-:Y:S01]  /*8e30*/  F2FP.BF16.F32.PACK_AB R189, R162, R189 ;  /* 0x000000bda2bd723e */ /* 0x000fe200000010ff */
[----:B0-----:R-:W-:Y:S01]  /*8e40*/  UPRMT UR5, UR7, 0x654, UR5 ;  /* 0x0000065407057896 */ /* 0x001fe20008000005 */
[----:B------:R-:W-:-:S02]  /*8e50*/  R2UR UR7, R5 ;  /* 0x00000000050772ca */ /* 0x000fc400000e0000 */
[----:B------:R-:W-:Y:S02]  /*8e60*/  F2FP.BF16.F32.PACK_AB R190, R169, R190 ;  /* 0x000000bea9be723e */ /* 0x000fe400000010ff */
[----:B------:R-:W-:Y:S02]  /*8e70*/  F2FP.BF16.F32.PACK_AB R191, R164, R191 ;  /* 0x000000bfa4bf723e */ /* 0x000fe400000010ff */
[----:B------:R-:W-:Y:S02]  /*8e80*/  F2FP.BF16.F32.PACK_AB R184, R173, R184 ;  /* 0x000000b8adb8723e */ /* 0x000fe400000010ff */
[----:B------:R-:W-:Y:S01]  /*8e90*/  SYNCS.ARRIVE.TRANS64.RED.A1T0 RZ, [UR5], RZ ;  /* 0x000000ffffff79a7 */ /* 0x000fe20008100405 */
[----:B------:R-:W-:Y:S02]  /*8ea0*/  F2FP.BF16.F32.PACK_AB R185, R179, R155 ;  /* 0x0000009bb3b9723e */ /* 0x000fe400000010ff */
[----:B------:R-:W-:Y:S02]  /*8eb0*/  F2FP.BF16.F32.PACK_AB R186, R177, R186 ;  /* 0x000000bab1ba723e */ /* 0x000fe400000010ff */
[----:B------:R-:W-:-:S02]  /*8ec0*/  F2FP.BF16.F32.PACK_AB R187, R152, R187 ;  /* 0x000000bb98bb723e */ /* 0x000fc400000010ff */
[----:B------:R-:W-:Y:S01]  /*8ed0*/  MOV R202, R3 ;  /* 0x0000000300ca7202 */ /* 0x000fe20000000f00 */
[----:B------:R-:W-:Y:S06]  /*8ee0*/  @P1 BRA `(.L_x_1052) ;  /* 0xffffffe000c81947 */ /* 0x000fec000383ffff */
[----:B------:R-:W-:-:S07]  /*8ef0*/  IMAD.MOV.U32 R204, RZ, RZ, R20 ;  /* 0x000000ffffcc7224 */ /* 0x000fce00078e0014 */
.L_x_1041:
[----:B------:R-:W-:-:S13]  /*8f00*/  R2UR UR5, R201 ;  /* 0x00000000c90572ca */ /* 0x000fda00000e0000 */
[----:B------:R-:W-:-:S13]  /*8f10*/  ISETP.GE.AND P1, PT, R204, UR5, PT ;  /* 0x00000005cc007c0c */ /* 0x000fda000bf26270 */
[----:B------:R-:W-:Y:S05]  /*8f20*/  @!P1 BRA `(.L_x_1053) ;  /* 0x00000028004c9947 */ /* 0x000fea0003800000 */
[----:B------:R-:W-:Y:S01]  /*8f30*/  R2UR UR5, R5 ;  /* 0x00000000050572ca */ /* 0x000fe200000e0000 */
[----:B------:R-:W-:Y:S01]  /*8f40*/  IMAD.MOV.U32 R202, RZ, RZ, R3 ;  /* 0x000000ffffca7224 */ /* 0x000fe200078e0003 */
[----:B------:R-:W-:Y:S01]  /*8f50*/  UMOV UR6, UR4 ;  /* 0x0000000400067c82 */ /* 0x000fe20008000000 */
[----:B------:R-:W-:-:S10]  /*8f60*/  IMAD.MOV.U32 R20, RZ, RZ, R4 ;  /* 0x000000ffff147224 */ /* 0x000fd400078e0004 */
[----:B------:R-:W-:-:S07]  /*8f70*/  IMAD.U32 R203, RZ, RZ, UR5 ;  /* 0x00000005ffcb7e24 */ /* 0x000fce000f8e00ff */
.L_x_1072:
[----:B------:R-:W-:Y:S01]  /*8f80*/  R2UR UR7, R203 ;  /* 0x00000000cb0772ca */ /* 0x000fe200000e0000 */
[----:B------:R-:W-:-:S04]  /*8f90*/  UIADD3 UR4, UR6, 0x1, URZ ;  /* 0x0000000106047890 */ /* 0x000fc8000fffe03f */
[----:B------:R-:W-:-:S04]  /*8fa0*/  UISETP.NE.AND UP0, UPT, UR4, 0x2, UPT ;  /* 0x000000020400788c */ /* 0x000fc8000bf05270 */
[----:B------:R-:W-:Y:S02]  /*8fb0*/  USEL UR5, URZ, 0x1, UP0 ;  /* 0x000000013f057887 */ /* 0x000fe40008000000 */
[----:B------:R-:W-:Y:S02]  /*8fc0*/  USEL UR4, UR4, URZ, UP0 ;  /* 0x0000003f04047287 */ /* 0x000fe40008000000 */
[----:B------:R-:W-:-:S06]  /*8fd0*/  ULOP3.LUT UR5, UR7, UR5, URZ, 0x3c, !UPT ;  /* 0x0000000507057292 */ /* 0x000fcc000f8e3c3f */
[----:B------:R-:W-:Y:S01]  /*8fe0*/  MOV R5, UR5 ;  /* 0x0000000500057c02 */ /* 0x000fe20008000f00 */
[----:B------:R-:W-:Y:S06]  /*8ff0*/  @!P0 BRA `(.L_x_1054) ;  /* 0x0000000000048947 */ /* 0x000fec0003800000 */
[----:B------:R-:W-:Y:S01]  /*9000*/  BPT.TRAP 0x1 ;  /* 0x000000040000795c */ /* 0x000fe20000300000 */
.L_x_1054:
        /* <DEDUP_REMOVED lines=8> */
.L_x_1055:
[----:B-1----:R-:W-:Y:S05]  /*9090*/  @P1 BRA `(.L_x_1056) ;  /* 0x0000000000081947 */ /* 0x002fea0003800000 */
[----:B------:R-:W1:Y:S02]  /*90a0*/  SYNCS.PHASECHK.TRANS64.TRYWAIT P1, [UR7+0x30830], R3 ;  /* 0x03083003ff0075a7 */ /* 0x000e640008020147 */
[----:B-1----:R-:W-:Y:S05]  /*90b0*/  @!P1 BRA `(.L_x_1057) ;  /* 0x000000a000989947 */ /* 0x002fea0003800000 */
.L_x_1056:
        /* <DEDUP_REMOVED lines=220> */
.L_x_1058:
[----:B------:R-:W-:Y:S02]  /*9e80*/  R2UR UR5, R16 ;  /* 0x00000000100572ca */ /* 0x000fe400000e0000 */
[----:B------:R-:W-:-:S11]  /*9e90*/  R2UR UR10, R203 ;  /* 0x00000000cb0a72ca */ /* 0x000fd600000e0000 */
[----:B------:R-:W-:Y:S02]  /*9ea0*/  ULEA UR5, UR6, UR5, 0x3 ;  /* 0x0000000506057291 */ /* 0x000fe4000f8e183f */
[----:B------:R-:W-:-:S05]  /*9eb0*/  IMAD.U32 R0, RZ, RZ, UR10 ;  /* 0x0000000aff007e24 */ /* 0x000fca000f8e00ff */
[----:B------:R-:W-:-:S04]  /*9ec0*/  SHF.L.U32 R0, R0, 0x1f, RZ ;  /* 0x0000001f00007819 */ /* 0x000fc800000006ff */
[----:B------:R2:W3:Y:S01]  /*9ed0*/  SYNCS.PHASECHK.TRANS64.TRYWAIT P1, [UR5+0x30850], R0 ;  /* 0x03085000ff0075a7 */ /* 0x0004e20008020145 */
[----:B------:R-:W-:Y:S05]  /*9ee0*/  @!P0 BRA `(.L_x_1059) ;  /* 0x0000000000048947 */ /* 0x000fea0003800000 */
[----:B------:R-:W-:Y:S01]  /*9ef0*/  BPT.TRAP 0x1 ;  /* 0x000000040000795c */ /* 0x000fe20000300000 */
.L_x_1059:
[----:B---3--:R-:W-:Y:S05]  /*9f00*/  @P1 BRA `(.L_x_1060) ;  /* 0x0000000000081947 */ /* 0x008fea0003800000 */
[----:B------:R-:W3:Y:S02]  /*9f10*/  SYNCS.PHASECHK.TRANS64.TRYWAIT P1, [UR5+0x30850], R0 ;  /* 0x03085000ff0075a7 */ /* 0x000ee40008020145 */
[----:B---3--:R-:W-:Y:S05]  /*9f20*/  @!P1 BRA `(.L_x_1061) ;  /* 0x0000009400149947 */ /* 0x008fea0003800000 */
.L_x_1060:
        /* <DEDUP_REMOVED lines=31> */
.L_x_1062:
[----:B------:R-:W-:Y:S01]  /*a120*/  R2UR UR11, R23 ;  /* 0x00000000170b72ca */ /* 0x000fe200000e0000 */
[----:B0-2---:R-:W-:Y:S01]  /*a130*/  IMAD.MOV.U32 R0, RZ, RZ, R19 ;  /* 0x000000ffff007224 */ /* 0x005fe200078e0013 */
[----:B------:R-:W-:Y:S01]  /*a140*/  R2UR UR6, R22 ;  /* 0x00000000160672ca */ /* 0x000fe200000e0000 */
[----:B-1----:R-:W-:Y:S01]  /*a150*/  IMAD.SHL.U32 R4, R204, 0x40, RZ ;  /* 0x00000040cc047824 */ /* 0x002fe200078e00ff */
[----:B------:R-:W-:Y:S01]  /*a160*/  R2UR UR10, R200 ;  /* 0x00000000c80a72ca */ /* 0x000fe200000e0000 */
[----:B------:R-:W-:Y:S01]  /*a170*/  UIADD3 UR7, UR7, 0x30840, URZ ;  /* 0x0003084007077890 */ /* 0x000fe2000fffe03f */
[----:B------:R-:W-:Y:S02]  /*a180*/  ULDC UR15, c[0x0][0x2f0] ;  /* 0x0000bc00000f7ab9 */ /* 0x000fe40000000800 */
[----:B------:R-:W-:Y:S01]  /*a190*/  IADD3 R3, -R4, 0x1, RZ ;  /* 0x0000000104037810 */ /* 0x000fe20007ffe1ff */
[----:B------:R-:W-:-:S04]  /*a1a0*/  ULDC UR14, c[0x0][0x288] ;  /* 0x0000a200000e7ab9 */ /* 0x000fc80000000800 */
[----:B------:R-:W-:Y:S01]  /*a1b0*/  UISETP.NE.AND UP1, UPT, UR11, URZ, UPT ;  /* 0x0000003f0b00728c */ /* 0x000fe2000bf25270 */
[----:B------:R-:W0:Y:S01]  /*a1c0*/  S2UR UR11, SR_CgaCtaId ;  /* 0x00000000000b79c3 */ /* 0x000e220000008800 */
[----:B------:R-:W-:-:S04]  /*a1d0*/  UISETP.NE.AND UP0, UPT, UR6, URZ, UPT ;  /* 0x0000003f0600728c */ /* 0x000fc8000bf05270 */
[----:B------:R-:W-:Y:S02]  /*a1e0*/  PLOP3.LUT P1, PT, PT, PT, UP1, 0x80, 0x0 ;  /* 0x000000000000781c */ /* 0x000fe40003f2f018 */
[----:B------:R-:W-:-:S03]  /*a1f0*/  PLOP3.LUT P2, PT, PT, PT, UP1, 0x80, 0x0 ;  /* 0x000000000000781c */ /* 0x000fc60003f4f018 */
[----:B------:R-:W-:-:S08]  /*a200*/  @UP1 ULDC UR6, c[0x0][0x44c] ;  /* 0x0001130000061ab9 */ /* 0x000fd00000000800 */
[----:B------:R-:W-:Y:S01]  /*a210*/  @P1 IMAD.HI.U32 R2, R19, UR6, RZ ;  /* 0x0000000613021c27 */ /* 0x000fe2000f8e00ff */
[----:B------:R-:W-:Y:S01]  /*a220*/  @UP1 ULDC UR6, c[0x0][0x450] ;  /* 0x0001140000061ab9 */ /* 0x000fe20000000800 */
[----:B------:R-:W-:-:S03]  /*a230*/  PLOP3.LUT P1, PT, PT, PT, UP0, 0x40, 0x0 ;  /* 0x000000000000781c */ /* 0x000fc60003f2e808 */
[----:B------:R-:W-:Y:S01]  /*a240*/  @P2 SHF.R.U32.HI R0, RZ, UR6, R2 ;  /* 0x00000006ff002c19 */ /* 0x000fe20008011602 */
[----:B------:R-:W-:Y:S01]  /*a250*/  IMAD R2, R8, -0x2, R3 ;  /* 0xfffffffe08027824 */ /* 0x000fe200078e0203 */
[----:B0-----:R-:W-:-:S03]  /*a260*/  UPRMT UR7, UR11, 0x654, UR7 ;  /* 0x000006540b077896 */ /* 0x001fc60008000007 */
[----:B------:R-:W0:Y:S01]  /*a270*/  SHFL.IDX PT, R184, R0, RZ, 0x1c1f ;  /* 0x001c1fff00b87589 */ /* 0x000e2200000e0000 */
[----:B------:R-:W-:Y:S01]  /*a280*/  IMAD R2, R17, UR15, R2 ;  /* 0x0000000f11027c24 */ /* 0x000fe2000f8e0202 */
[----:B------:R-:W-:-:S03]  /*a290*/  ULDC UR11, c[0x0][0x9e0] ;  /* 0x00027800000b7ab9 */ /* 0x000fc60000000800 */
[----:B------:R-:W-:Y:S01]  /*a2a0*/  VIADD R2, R2, -UR14 ;  /* 0x8000000e02027c36 */ /* 0x000fe20008000000 */
[----:B------:R-:W-:Y:S03]  /*a2b0*/  SYNCS.ARRIVE.TRANS64.RED.A1T0 RZ, [UR7], RZ ;  /* 0x000000ffffff79a7 */ /* 0x000fe60008100407 */
[C---:B------:R-:W-:Y:S01]  /*a2c0*/  VIADD R187, R2.reuse, UR10 ;  /* 0x0000000a02bb7c36 */ /* 0x040fe20008000000 */
[----:B------:R-:W-:-:S05]  /*a2d0*/  IADD3 R186, R2, UR11, RZ ;  /* 0x0000000b02ba7c10 */ /* 0x000fca000fffe0ff */
[--C-:B0-----:R-:W-:Y:S02]  /*a2e0*/  IMAD.IADD R2, R186, 0x1, R184.reuse ;  /* 0x00000001ba027824 */ /* 0x101fe400078e02b8 */
[----:B------:R-:W-:Y:S01]  /*a2f0*/  IMAD.IADD R3, R187, 0x1, R184 ;  /* 0x00000001bb037824 */ /* 0x000fe200078e02b8 */
[----:B------:R-:W-:Y:S06]  /*a300*/  @P1 BRA `(.L_x_1063) ;  /* 0x00000000006c1947 */ /* 0x000fec0003800000 */
[----:B------:R-:W-:Y:S01]  /*a310*/  ULDC UR7, c[0x0][0x2f0] ;  /* 0x0000bc0000077ab9 */ /* 0x000fe20000000800 */
[----:B------:R-:W-:Y:S01]  /*a320*/  ULDC UR6, c[0x0][0x288] ;  /* 0x0000a20000067ab9 */ /* 0x000fe20000000800 */
[----:B------:R-:W-:Y:S01]  /*a330*/  IMAD R184, R17, UR7, R184 ;  /* 0x0000000711b87c24 */ /* 0x000fe2000f8e02b8 */
[----:B------:R-:W-:Y:S03]  /*a340*/  BSSY B0, `(.L_x_1064) ;  /* 0x0000013000007945 */ /* 0x000fe60003800000 */
[----:B------:R-:W-:-:S05]  /*a350*/  VIADD R185, R184, -UR6 ;  /* 0x80000006b8b97c36 */ /* 0x000fca0008000000 */
        /* <DEDUP_REMOVED lines=11> */
.L_x_1065:
[----:B------:R-:W-:Y:S02]  /*a410*/  ULDC UR6, c[0x0][0x9e4] ;  /* 0x0002790000067ab9 */ /* 0x000fe40000000800 */
[----:B------:R-:W-:-:S04]  /*a420*/  MOV R188, UR6 ;  /* 0x0000000600bc7c02 */ /* 0x000fc80008000f00 */
[----:B------:R-:W-:-:S13]  /*a430*/  ISETP.NE.AND P1, PT, R188, 0x1, PT ;  /* 0x00000001bc00780c */ /* 0x000fda0003f25270 */
[----:B------:R-:W0:Y:S02]  /*a440*/  @P1 LDC.64 R190, c[0x0][0x9e8] ;  /* 0x00027a00ffbe1b82 */ /* 0x000e240000000a00 */
[----:B0-----:R-:W-:-:S05]  /*a450*/  @P1 IMAD.HI.U32 R184, R185, R190, RZ ;  /* 0x000000beb9b81227 */ /* 0x001fca00078e00ff */
[----:B------:R-:W-:-:S07]  /*a460*/  @P1 SHF.R.U32.HI R185, RZ, R191, R184 ;  /* 0x000000bfffb91219 */ /* 0x000fce00000116b8 */
.L_x_1066:
[----:B------:R-:W-:Y:S05]  /*a470*/  BSYNC B0 ;  /* 0x0000000000007941 */ /* 0x000fea0003800000 */
.L_x_1064:
[----:B------:R-:W-:-:S04]  /*a480*/  IMAD R185, R185, R188, -R4 ;  /* 0x000000bcb9b97224 */ /* 0x000fc800078e0a04 */
[----:B------:R-:W-:-:S05]  /*a490*/  IMAD R185, R8, -0x2, R185 ;  /* 0xfffffffe08b97824 */ /* 0x000fca00078e02b9 */
[----:B------:R-:W-:Y:S02]  /*a4a0*/  VIADDMNMX R2, R185, R188, R2, PT ;  /* 0x000000bcb9027246 */ /* 0x000fe40003800102 */
[----:B------:R-:W-:-:S07]  /*a4b0*/  VIMNMX R3, R3, R185, !PT ;  /* 0x000000b903037248 */ /* 0x000fce0007fe0100 */
.L_x_1063:
        /* <DEDUP_REMOVED lines=72> */
.L_x_1069:
[----:B------:R-:W-:Y:S02]  /*a940*/  ULDC UR6, c[0x0][0x9e4] ;  /* 0x0002790000067ab9 */ /* 0x000fe40000000800 */
[----:B------:R-:W-:-:S04]  /*a950*/  MOV R184, UR6 ;  /* 0x0000000600b87c02 */ /* 0x000fc80008000f00 */
[----:B------:R-:W-:-:S13]  /*a960*/  ISETP.NE.AND P2, PT, R184, 0x1, PT ;  /* 0x00000001b800780c */ /* 0x000fda0003f45270 */
[----:B------:R-:W0:Y:S02]  /*a970*/  @P2 LDC.64 R2, c[0x0][0x9e8] ;  /* 0x00027a00ff022b82 */ /* 0x000e240000000a00 */
[----:B0-----:R-:W-:-:S05]  /*a980*/  @P2 IMAD.HI.U32 R2, R187, R2, RZ ;  /* 0x00000002bb022227 */ /* 0x001fca00078e00ff */
[----:B------:R-:W-:-:S07]  /*a990*/  @P2 SHF.R.U32.HI R187, RZ, R3, R2 ;  /* 0x00000003ffbb2219 */ /* 0x000fce0000011602 */
.L_x_1070:
[----:B------:R-:W-:Y:S05]  /*a9a0*/  BSYNC B0 ;  /* 0x0000000000007941 */ /* 0x000fea0003800000 */
.L_x_1068:
[----:B------:R-:W-:-:S04]  /*a9b0*/  IMAD R187, R187, R184, -R4 ;  /* 0x000000b8bbbb7224 */ /* 0x000fc800078e0a04 */
[----:B------:R-:W-:-:S05]  /*a9c0*/  IMAD R187, R8, -0x2, R187 ;  /* 0xfffffffe08bb7824 */ /* 0x000fca00078e02bb */
[----:B------:R-:W-:Y:S02]  /*a9d0*/  VIADDMNMX R0, R187, R184, R0, PT ;  /* 0x000000b8bb007246 */ /* 0x000fe40003800100 */
[----:B------:R-:W-:-:S07]  /*a9e0*/  VIMNMX R152, R152, R187, !PT ;  /* 0x000000bb98987248 */ /* 0x000fce0007fe0100 */
.L_x_1067:
        /* <DEDUP_REMOVED lines=119> */
[C---:B------:R-:W-:Y:S01]  /*b160*/  FSETP.NEU.FTZ.AND P1, PT, R3.reuse, -INF , PT ;  /* 0xff8000000300780b */ /* 0x040fe20003f3d000 */
[----:B------:R-:W-:Y:S01]  /*b170*/  FMUL.FTZ R20, R3, UR10 ;  /* 0x0000000a03147c20 */ /* 0x000fe20008410000 */
[----:B------:R-:W-:Y:S01]  /*b180*/  FMUL.FTZ R0, R0, UR10 ;  /* 0x0000000a00007c20 */ /* 0x000fe20008410000 */
[----:B------:R-:W-:Y:S03]  /*b190*/  MUFU.EX2 R177, R2 ;  /* 0x0000000200b17308 */ /* 0x000fe60000000800 */
[----:B------:R-:W-:-:S05]  /*b1a0*/  FSEL R20, R20, RZ, P1 ;  /* 0x000000ff14147208 */ /* 0x000fca0000800000 */
[--C-:B------:R-:W-:Y:S01]  /*b1b0*/  FFMA.FTZ R152, R155, UR10, -R20.reuse ;  /* 0x0000000a9b987c23 */ /* 0x100fe20008010814 */
[----:B------:R-:W-:Y:S01]  /*b1c0*/  FSEL R155, R3, RZ, P1 ;  /* 0x000000ff039b7208 */ /* 0x000fe20000800000 */
[--C-:B------:R-:W-:Y:S01]  /*b1d0*/  FFMA.FTZ R197, R187, UR10, -R20.reuse ;  /* 0x0000000abbc57c23 */ /* 0x100fe20008010814 */
[----:B------:R-:W0:Y:S01]  /*b1e0*/  MUFU.EX2 R0, R0 ;  /* 0x0000000000007308 */ /* 0x000e220000000800 */
[--C-:B------:R-:W-:Y:S01]  /*b1f0*/  FFMA.FTZ R199, R158, UR10, -R20.reuse ;  /* 0x0000000a9ec77c23 */ /* 0x100fe20008010814 */
[----:B------:R-:W-:Y:S01]  /*b200*/  FFMA.FTZ R156, R159, UR10, -R20 ;  /* 0x0000000a9f9c7c23 */ /* 0x000fe20008010814 */
[----:B------:R-:W-:Y:S01]  /*b210*/  FADD.FTZ R155, -R155, R202 ;  /* 0x000000ca9b9b7221 */ /* 0x000fe20000010100 */
[--C-:B------:R-:W-:Y:S01]  /*b220*/  FFMA.FTZ R193, R162, UR10, -R20.reuse ;  /* 0x0000000aa2c17c23 */ /* 0x100fe20008010814 */
[--C-:B------:R-:W-:Y:S01]  /*b230*/  FFMA.FTZ R158, R163, UR10, -R20.reuse ;  /* 0x0000000aa39e7c23 */ /* 0x100fe20008010814 */
[--C-:B------:R-:W-:Y:S01]  /*b240*/  FFMA.FTZ R195, R166, UR10, -R20.reuse ;  /* 0x0000000aa6c37c23 */ /* 0x100fe20008010814 */
[----:B------:R-:W-:Y:S01]  /*b250*/  FMUL.FTZ R155, R155, UR10 ;  /* 0x0000000a9b9b7c20 */ /* 0x000fe20008410000 */
        /* <DEDUP_REMOVED lines=8> */
[----:B------:R1:W2:Y:S01]  /*b2e0*/  MUFU.EX2 R2, R155 ;  /* 0x0000009b00027308 */ /* 0x0002a20000000800 */
[----:B0-----:R-:W-:Y:S01]  /*b2f0*/  FFMA.FTZ R159, R0, R18, R171 ;  /* 0x00000012009f7223 */ /* 0x001fe200000100ab */
[--C-:B------:R-:W-:Y:S01]  /*b300*/  FFMA.FTZ R182, R182, UR10, -R20.reuse ;  /* 0x0000000ab6b67c23 */ /* 0x100fe20008010814 */
[----:B------:R-:W-:-:S02]  /*b310*/  FFMA.FTZ R20, R183, UR10, -R20 ;  /* 0x0000000ab7147c23 */ /* 0x000fc40008010814 */
[----:B------:R-:W-:-:S03]  /*b320*/  FADD.FTZ R159, R196, R159 ;  /* 0x0000009fc49f7221 */ /* 0x000fc60000010000 */
[----:B------:R-:W0:Y:S01]  /*b330*/  MUFU.EX2 R152, R152 ;  /* 0x0000009800987308 */ /* 0x000e220000000800 */
[----:B------:R-:W-:-:S04]  /*b340*/  FADD.FTZ R164, R198, R159 ;  /* 0x0000009fc6a47221 */ /* 0x000fc80000010000 */
[----:B-1----:R-:W-:-:S03]  /*b350*/  FADD.FTZ R155, R153, R164 ;  /* 0x000000a4999b7221 */ /* 0x002fc60000010000 */
[----:B------:R-:W1:Y:S01]  /*b360*/  MUFU.EX2 R199, R199 ;  /* 0x000000c700c77308 */ /* 0x000e620000000800 */
[----:B--2---:R-:W-:Y:S01]  /*b370*/  FFMA.FTZ R9, R2, R9, R197 ;  /* 0x0000000902097223 */ /* 0x004fe200000100c5 */
[----:B------:R-:W-:-:S04]  /*b380*/  FADD.FTZ R164, R192, R155 ;  /* 0x0000009bc0a47221 */ /* 0x000fc80000010000 */
[----:B------:R-:W-:Y:S02]  /*b390*/  FADD.FTZ R155, R157, R164 ;  /* 0x000000a49d9b7221 */ /* 0x000fe40000010000 */
[----:B------:R-:W2:Y:S01]  /*b3a0*/  MUFU.EX2 R156, R156 ;  /* 0x0000009c009c7308 */ /* 0x000ea20000000800 */
[----:B0-----:R-:W-:Y:S01]  /*b3b0*/  FADD.FTZ R18, R152, R9 ;  /* 0x0000000998127221 */ /* 0x001fe20000010000 */
[----:B------:R-:W-:-:S04]  /*b3c0*/  FADD.FTZ R164, R194, R155 ;  /* 0x0000009bc2a47221 */ /* 0x000fc80000010000 */
[----:B------:R-:W-:Y:S02]  /*b3d0*/  FADD.FTZ R155, R161, R164 ;  /* 0x000000a4a19b7221 */ /* 0x000fe40000010000 */
        /* <DEDUP_REMOVED lines=37> */
[----:B-1----:R-:W-:-:S04]  /*b630*/  FADD.FTZ R18, R186, R155 ;  /* 0x0000009bba127221 */ /* 0x002fc80000010000 */
[----:B------:R-:W-:Y:S01]  /*b640*/  FADD.FTZ R18, R177, R18 ;  /* 0x00000012b1127221 */ /* 0x000fe20000010000 */
[----:B--2---:R-:W-:-:S04]  /*b650*/  FADD.FTZ R9, R182, R9 ;  /* 0x00000009b6097221 */ /* 0x004fc80000010000 */
[----:B0-----:R-:W-:Y:S01]  /*b660*/  FADD.FTZ R9, R20, R9 ;  /* 0x0000000914097221 */ /* 0x001fe20000010000 */
[----:B------:R-:W-:Y:S06]  /*b670*/  @!P0 BRA `(.L_x_1071) ;  /* 0x0000000000048947 */ /* 0x000fec0003800000 */
[----:B------:R-:W-:Y:S01]  /*b680*/  BPT.TRAP 0x1 ;  /* 0x000000040000795c */ /* 0x000fe20000300000 */
.L_x_1071:
        /* <DEDUP_REMOVED lines=13> */
[----:B------:R-:W-:Y:S01]  /*b760*/  F2FP.BF16.F32.PACK_AB R193, R158, R193 ;  /* 0x000000c19ec1723e */ /* 0x000fe200000010ff */
[----:B------:R-:W-:Y:S01]  /*b770*/  VIADD R204, R204, 0xffffffff ;  /* 0xffffffffcccc7836 */ /* 0x000fe20000000000 */
        /* <DEDUP_REMOVED lines=11> */
[----:B------:R-:W-:-:S07]  /*b830*/  F2FP.BF16.F32.PACK_AB R186, R177, R186 ;  /* 0x000000bab1ba723e */ /* 0x000fce00000010ff */
[----:B------:R-:W-:Y:S01]  /*b840*/  IMAD.U32 R203, RZ, RZ, UR5 ;  /* 0x00000005ffcb7e24 */ /* 0x000fe2000f8e00ff */
[----:B------:R-:W-:Y:S06]  /*b850*/  @P1 BRA `(.L_x_1072) ;  /* 0xffffffd400c81947 */ /* 0x000fec000383ffff */
.L_x_1053:
        /* <DEDUP_REMOVED lines=131> */
.L_x_1073:
        /* <DEDUP_REMOVED lines=8> */
.L_x_1074:
[----:B-1----:R-:W-:Y:S05]  /*c110*/  @P1 BRA `(.L_x_1075) ;  /* 0x0000000000081947 */ /* 0x002fea0003800000 */
[----:B------:R-:W1:Y:S02]  /*c120*/  SYNCS.PHASECHK.TRANS64.TRYWAIT P1, [UR5+0x30850], R0 ;  /* 0x03085000ff0075a7 */ /* 0x000e640008020145 */
[----:B-1----:R-:W-:Y:S05]  /*c130*/  @!P1 BRA `(.L_x_1076) ;  /* 0x0000007000a89947 */ /* 0x002fea0003800000 */
.L_x_1075:
[----:B------:R-:W-:Y:S01]  /*c140*/  R2UR UR6, R16 ;  /* 0x00000000100672ca */ /* 0x000fe200000e0000 */
[----:B------:R-:W-:Y:S01]  /*c150*/  WARPGROUP.ARRIVE ;  /* 0x00000000000079c5 */ /* 0x000fe20000000000 */
[----:B------:R-:W-:Y:S01]  /*c160*/  UMOV UR7, 0x40000040 ;  /* 0x4000004000077882 */ /* 0x000fe20000000000 */
[----:B-1----:R-:W0:Y:S01]  /*c170*/  SHFL.BFLY PT, R5, R18, 0x2, 0x1f ;  /* 0x0c401f0012057f89 */ /* 0x002e2200000e0000 */
[----:B------:R-:W-:-:S03]  /*c180*/  IMAD.MOV.U32 R6, RZ, RZ, RZ ;  /* 0x000000ffff067224 */ /* 0x000fc600078e00ff */
[----:B------:R-:W1:Y:S06]  /*c190*/  SHFL.BFLY PT, R2, R9, 0x2, 0x1f ;  /* 0x0c401f0009027f89 */ /* 0x000e6c00000e0000 */
[----:B------:R-:W-:-:S04]  /*c1a0*/  UIADD3 UR6, UR6, 0x400, URZ ;  /* 0x0000040006067890 */ /* 0x000fc8000fffe03f */
[----:B------:R-:W-:-:S04]  /*c1b0*/  USHF.R.U32.HI UR6, URZ, 0x4, UR6 ;  /* 0x000000043f067899 */ /* 0x000fc80008011606 */
[----:B------:R-:W-:-:S04]  /*c1c0*/  ULOP3.LUT UR6, UR6, 0x3fff, URZ, 0xc0, !UPT ;  /* 0x00003fff06067892 */ /* 0x000fc8000f8ec03f */
[----:B------:R-:W-:Y:S01]  /*c1d0*/  ULOP3.LUT UR6, UR6, 0x2000000, URZ, 0xfc, !UPT ;  /* 0x0200000006067892 */ /* 0x000fe2000f8efc3f */
[----:B0-----:R-:W-:-:S03]  /*c1e0*/  FADD.FTZ R0, R5, R18 ;  /* 0x0000001205007221 */ /* 0x001fc60000010000 */
[----:B------:R-:W-:Y:S01]  /*c1f0*/  ULEA UR4, UR4, UR6, 0xb ;  /* 0x0000000604047291 */ /* 0x000fe2000f8e583f */
[----:B-1----:R-:W-:Y:S01]  /*c200*/  FADD.FTZ R2, R2, R9 ;  /* 0x0000000902027221 */ /* 0x002fe20000010000 */
[----:B------:R-:W0:Y:S01]  /*c210*/  SHFL.BFLY PT, R5, R0, 0x1, 0x1f ;  /* 0x0c201f0000057f89 */ /* 0x000e2200000e0000 */
[----:B------:R-:W-:-:S04]  /*c220*/  IMAD.U32 R9, RZ, RZ, UR10 ;  /* 0x0000000aff097e24 */ /* 0x000fc8000f8e00ff */
[----:B------:R-:W-:Y:S01]  /*c230*/  UMOV UR6, UR4 ;  /* 0x0000000400067c82 */ /* 0x000fe20008000000 */
[----:B------:R-:W1:Y:S01]  /*c240*/  SHFL.BFLY PT, R7, R2, 0x1, 0x1f ;  /* 0x0c201f0002077f89 */ /* 0x000e6200000e0000 */
[----:B------:R-:W-:Y:S01]  /*c250*/  HGMMA.64x256x16.F32.BF16 R24, R196, gdesc[UR4].tnspB, R24, gsb0 ;  /* 0x43e00004c4187df0 */ /* 0x000fe20008001818 */
[----:B------:R-:W-:Y:S01]  /*c260*/  UIADD3 UR6, UR4, 0x80, URZ ;  /* 0x0000008004067890 */ /* 0x000fe2000fffe03f */
[----:B------:R-:W-:Y:S01]  /*c270*/  UMOV UR7, 0x40000040 ;  /* 0x4000004000077882 */ /* 0x000fe20000000000 */
[----:B0-----:R-:W-:Y:S01]  /*c280*/  FADD.FTZ R11, R0, R5 ;  /* 0x00000005000b7221 */ /* 0x001fe20000010000 */
[----:B------:R-:W-:Y:S01]  /*c290*/  IMAD.MOV.U32 R5, RZ, RZ, RZ ;  /* 0x000000ffff057224 */ /* 0x000fe200078e00ff */
[----:B------:R-:W-:Y:S01]  /*c2a0*/  MOV R0, 0xff800000 ;  /* 0xff80000000007802 */ /* 0x000fe20000000f00 */
[----:B-1----:R-:W-:Y:S02]  /*c2b0*/  FADD.FTZ R12, R2, R7 ;  /* 0x00000007020c7221 */ /* 0x002fe40000010000 */
[----:B------:R-:W-:Y:S01]  /*c2c0*/  FSETP.NE.FTZ.AND P1, PT, R11, RZ, PT ;  /* 0x000000ff0b00720b */ /* 0x000fe20003f35000 */
[----:B------:R-:W-:-:S02]  /*c2d0*/  IMAD.U32 R7, RZ, RZ, UR10 ;  /* 0x0000000aff077e24 */ /* 0x000fc4000f8e00ff */
[----:B------:R-:W-:Y:S01]  /*c2e0*/  IMAD.MOV.U32 R2, RZ, RZ, -0x800000 ;  /* 0xff800000ff027424 */ /* 0x000fe200078e00ff */
[----:B------:R-:W-:-:S09]  /*c2f0*/  FSETP.NE.FTZ.AND P2, PT, R12, RZ, PT ;  /* 0x000000ff0c00720b */ /* 0x000fd20003f55000 */
[----:B------:R-:W0:Y:S01]  /*c300*/  @P1 MUFU.LG2 R8, R11 ;  /* 0x0000000b00081308 */ /* 0x000e220000000c00 */
[----:B------:R-:W-:-:S03]  /*c310*/  @P1 FMUL.FTZ R7, R7, 0.69314718246459960938 ;  /* 0x3f31721807071820 */ /* 0x000fc60000410000 */
[----:B------:R-:W-:-:S04]  /*c320*/  @P2 FMUL.FTZ R9, R9, 0.69314718246459960938 ;  /* 0x3f31721809092820 */ /* 0x000fc80000410000 */
[----:B------:R-:W1:Y:S08]  /*c330*/  @P2 MUFU.LG2 R10, R12 ;  /* 0x0000000c000a2308 */ /* 0x000e700000000c00 */
        /* <DEDUP_REMOVED lines=25> */
.L_x_1077:
        /* <DEDUP_REMOVED lines=133> */
.L_x_999:
[----:B------:R-:W-:Y:S05]  /*cd20*/  @P0 BRA `(.L_x_1078) ;  /* 0x0000002000540947 */ /* 0x000fea0003800000 */
[----:B------:R-:W2:Y:S01]  /*cd30*/  LDL R3, [R1] ;  /* 0x0000000001037983 */ /* 0x000ea20000100800 */
[----:B------:R-:W0:Y:S01]  /*cd40*/  S2UR UR12, SR_CTAID.Z ;  /* 0x00000000000c79c3 */ /* 0x000e220000002700 */
[----:B------:R-:W-:Y:S01]  /*cd50*/  ULDC.64 UR8, c[0x0][0xbd0] ;  /* 0x0002f40000087ab9 */ /* 0x000fe20000000a00 */
[----:B------:R-:W-:Y:S06]  /*cd60*/  BSSY B0, `(.L_x_1079) ;  /* 0x000014d000007945 */ /* 0x000fec0003800000 */
[----:B------:R-:W1:Y:S08]  /*cd70*/  LDC.64 R18, c[0x0][0xbd8] ;  /* 0x0002f600ff127b82 */ /* 0x000e700000000a00 */
[----:B------:R-:W3:Y:S08]  /*cd80*/  S2UR UR11, SR_CTAID.Y ;  /* 0x00000000000b79c3 */ /* 0x000ef00000002600 */
[----:B------:R-:W3:Y:S01]  /*cd90*/  LDC R23, c[0x0][0xc50] ;  /* 0x00031400ff177b82 */ /* 0x000ee20000000800 */
[----:B0-----:R-:W-:-:S07]  /*cda0*/  USHF.R.S32.HI UR10, URZ, 0x1f, UR12 ;  /* 0x0000001f3f0a7899 */ /* 0x001fce000801140c */
[----:B------:R-:W0:Y:S08]  /*cdb0*/  LDC.64 R20, c[0x0][0xb40] ;  /* 0x0002d000ff147b82 */ /* 0x000e300000000a00 */
[----:B------:R-:W-:Y:S01]  /*cdc0*/  BAR.SYNC.DEFER_BLOCKING 0x1, 0x100 ;  /* 0x0044000000007b1d */ /* 0x000fe20000010000 */
[----:B--2---:R-:W-:-:S05]  /*cdd0*/  R2UR UR13, R3 ;  /* 0x00000000030d72ca */ /* 0x004fca00000e0000 */
[----:B------:R-:W2:Y:S08]  /*cde0*/  S2R R3, SR_TID.X ;  /* 0x0000000000037919 */ /* 0x000eb00000002100 */
[----:B------:R-:W-:Y:S02]  /*cdf0*/  USHF.R.S32.HI UR7, URZ, 0x1f, UR13 ;  /* 0x0000001f3f077899 */ /* 0x000fe4000801140d */
[----:B------:R-:W-:-:S02]  /*ce00*/  UIMAD.WIDE.U32 UR4, UR13, UR8, URZ ;  /* 0x000000080d0472a5 */ /* 0x000fc4000f8e003f */
[----:B------:R-:W-:-:S04]  /*ce10*/  UIMAD UR6, UR7, UR8, URZ ;  /* 0x00000008070672a4 */ /* 0x000fc8000f8e023f */
[----:B------:R-:W-:-:S03]  /*ce20*/  UIMAD UR6, UR13, UR9, UR6 ;  /* 0x000000090d0672a4 */ /* 0x000fc6000f8e0206 */
[----:B------:R-:W-:Y:S01]  /*ce30*/  ULDC.64 UR8, c[0x0][0xb38] ;  /* 0x0002ce0000087ab9 */ /* 0x000fe20000000a00 */
[----:B------:R-:W-:Y:S02]  /*ce40*/  UIADD3 UR6, UR5, UR6, URZ ;  /* 0x0000000605067290 */ /* 0x000fe4000fffe03f */
[----:B------:R-:W-:Y:S01]  /*ce50*/  UIMAD UR7, UR7, UR8, URZ ;  /* 0x00000008070772a4 */ /* 0x000fe2000f8e023f */
[----:B--2---:R-:W-:-:S05]  /*ce60*/  VIADD R5, R3, 0xffffff80 ;  /* 0xffffff8003057836 */ /* 0x004fca0000000000 */
[----:B------:R-:W-:-:S04]  /*ce70*/  SHF.R.S32.HI R4, RZ, 0x1f, R5 ;  /* 0x0000001fff047819 */ /* 0x000fc80000011405 */
[CC--:B------:R-:W-:Y:S02]  /*ce80*/  LEA.HI R6, R4.reuse, R5.reuse, RZ, 0x7 ;  /* 0x0000000504067211 */ /* 0x0c0fe400078f38ff */
[----:B------:R-:W-:Y:S02]  /*ce90*/  LEA.HI R11, R4, R5, RZ, 0x2 ;  /* 0x00000005040b7211 */ /* 0x000fe400078f10ff */
[----:B------:R-:W-:Y:S02]  /*cea0*/  LOP3.LUT R8, R6, 0xffffff80, RZ, 0xc0, !PT ;  /* 0xffffff8006087812 */ /* 0x000fe400078ec0ff */
[----:B------:R-:W-:-:S03]  /*ceb0*/  SHF.R.S32.HI R7, RZ, 0x7, R6 ;  /* 0x00000007ff077819 */ /* 0x000fc60000011406 */
[----:B------:R-:W-:Y:S01]  /*cec0*/  IMAD.IADD R3, R5, 0x1, -R8 ;  /* 0x0000000105037824 */ /* 0x000fe200078e0a08 */
[----:B------:R-:W-:Y:S01]  /*ced0*/  LEA.HI R4, R6, R7, RZ, 0x1 ;  /* 0x0000000706047211 */ /* 0x000fe200078f08ff */
[----:B------:R-:W2:Y:S01]  /*cee0*/  LDC R8, c[0x0][0xbe8] ;  /* 0x0002fa00ff087b82 */ /* 0x000ea20000000800 */
[----:B------:R-:W-:Y:S02]  /*cef0*/  LOP3.LUT R6, R11, 0xfffffffc, RZ, 0xc0, !PT ;  /* 0xfffffffc0b067812 */ /* 0x000fe400078ec0ff */
[----:B------:R-:W-:Y:S02]  /*cf00*/  SHF.R.S32.HI R12, RZ, 0x1f, R3 ;  /* 0x0000001fff0c7819 */ /* 0x000fe40000011403 */
[----:B------:R-:W-:Y:S01]  /*cf10*/  LOP3.LUT R4, R4, 0x3fffffe, RZ, 0xc0, !PT ;  /* 0x03fffffe04047812 */ /* 0x000fe200078ec0ff */
[----:B------:R-:W-:Y:S01]  /*cf20*/  IMAD.IADD R5, R5, 0x1, -R6 ;  /* 0x0000000105057824 */ /* 0x000fe200078e0a06 */
[----:B------:R-:W-:Y:S02]  /*cf30*/  LEA.HI R10, R12, R3, RZ, 0x2 ;  /* 0x000000030c0a7211 */ /* 0x000fe400078f10ff */
[----:B------:R-:W-:-:S02]  /*cf40*/  IADD3 R6, R7, -R4, RZ ;  /* 0x8000000407067210 */ /* 0x000fc40007ffe0ff */
[--C-:B------:R-:W-:Y:S02]  /*cf50*/  SHF.R.S32.HI R9, RZ, 0x2, R10.reuse ;  /* 0x00000002ff097819 */ /* 0x100fe4000001140a */
[----:B------:R-:W-:Y:S02]  /*cf60*/  SHF.R.S32.HI R14, RZ, 0x1f, R10 ;  /* 0x0000001fff0e7819 */ /* 0x000fe4000001140a */
[----:B------:R-:W-:Y:S02]  /*cf70*/  LEA.HI R7, R5, R5, RZ, 0x1 ;  /* 0x0000000505077211 */ /* 0x000fe400078f08ff */
[----:B------:R-:W-:Y:S02]  /*cf80*/  LEA.HI R14, R14, R9, RZ, 0x3 ;  /* 0x000000090e0e7211 */ /* 0x000fe400078f18ff */
[----:B------:R-:W-:Y:S02]  /*cf90*/  LEA.HI R12, R12, R3, RZ, 0x5 ;  /* 0x000000030c0c7211 */ /* 0x000fe400078f28ff */
[----:B------:R-:W-:-:S02]  /*cfa0*/  LOP3.LUT R14, R14, 0xfffffff8, RZ, 0xc0, !PT ;  /* 0xfffffff80e0e7812 */ /* 0x000fc400078ec0ff */
[----:B------:R-:W-:Y:S02]  /*cfb0*/  LOP3.LUT R10, R10, 0x7ffffffc, RZ, 0xc0, !PT ;  /* 0x7ffffffc0a0a7812 */ /* 0x000fe400078ec0ff */
[----:B--2---:R-:W-:Y:S01]  /*cfc0*/  ISETP.NE.AND P0, PT, R8, 0x1, PT ;  /* 0x000000010800780c */ /* 0x004fe20003f05270 */
[----:B------:R-:W-:Y:S01]  /*cfd0*/  IMAD.IADD R4, R9, 0x1, -R14 ;  /* 0x0000000109047824 */ /* 0x000fe200078e0a0e */
[----:B------:R-:W-:Y:S01]  /*cfe0*/  LOP3.LUT R14, R7, 0x1ffffffe, RZ, 0xc0, !PT ;  /* 0x1ffffffe070e7812 */ /* 0x000fe200078ec0ff */
[----:B------:R-:W2:Y:S01]  /*cff0*/  S2R R9, SR_CTAID.X ;  /* 0x0000000000097919 */ /* 0x000ea20000002500 */
[----:B------:R-:W-:Y:S01]  /*d000*/  SHF.R.S32.HI R7, RZ, 0x5, R12 ;  /* 0x00000005ff077819 */ /* 0x000fe2000001140c */
[----:B-1----:R-:W-:Y:S02]  /*d010*/  IMAD R12, R18, UR10, RZ ;  /* 0x0000000a120c7c24 */ /* 0x002fe4000f8e02ff */
[----:B------:R-:W-:Y:S01]  /*d020*/  IMAD.IADD R11, R5, 0x1, -R14 ;  /* 0x00000001050b7824 */ /* 0x000fe200078e0a0e */
[----:B------:R-:W-:Y:S01]  /*d030*/  MOV R5, UR5 ;  /* 0x0000000500057c02 */ /* 0x000fe20008000f00 */
[----:B------:R-:W-:-:S02]  /*d040*/  IMAD R7, R7, 0x10, R4 ;  /* 0x0000001007077824 */ /* 0x000fc400078e0204 */
[----:B------:R-:W-:Y:S01]  /*d050*/  IMAD.U32 R4, RZ, RZ, UR4 ;  /* 0x00000004ff047e24 */ /* 0x000fe2000f8e00ff */
[----:B------:R-:W-:Y:S01]  /*d060*/  UIMAD.WIDE.U32 UR4, UR13, UR8, URZ ;  /* 0x000000080d0472a5 */ /* 0x000fe2000f8e003f */
[----:B------:R-:W1:Y:S01]  /*d070*/  @P0 LDC R14, c[0x0][0xbec] ;  /* 0x0002fb00ff0e0b82 */ /* 0x000e620000000800 */
[----:B------:R-:W-:Y:S02]  /*d080*/  IMAD R16, R6, 0x40, R7 ;  /* 0x0000004006107824 */ /* 0x000fe400078e0207 */
[----:B------:R-:W-:Y:S01]  /*d090*/  IMAD.U32 R5, RZ, RZ, UR6 ;  /* 0x00000006ff057e24 */ /* 0x000fe2000f8e00ff */
[----:B------:R-:W-:Y:S01]  /*d0a0*/  UIMAD UR6, UR13, UR9, UR7 ;  /* 0x000000090d0672a4 */ /* 0x000fe2000f8e0207 */
[----:B------:R-:W-:Y:S02]  /*d0b0*/  IMAD R6, R11, 0x8, R16 ;  /* 0x000000080b067824 */ /* 0x000fe400078e0210 */
[----:B------:R-:W-:Y:S01]  /*d0c0*/  IMAD.WIDE.U32 R4, R18, UR12, R4 ;  /* 0x0000000c12047c25 */ /* 0x000fe2000f8e0004 */
[----:B------:R-:W4:Y:S01]  /*d0d0*/  @P0 LDC R17, c[0x0][0xbf0] ;  /* 0x0002fc00ff110b82 */ /* 0x000f220000000800 */
[----:B------:R-:W-:-:S02]  /*d0e0*/  UIADD3 UR6, UR5, UR6, URZ ;  /* 0x0000000605067290 */ /* 0x000fc4000fffe03f */
[----:B------:R-:W-:Y:S01]  /*d0f0*/  IMAD R18, RZ, RZ, -UR13 ;  /* 0x8000000dff127e24 */ /* 0x000fe2000f8e02ff */
[----:B------:R-:W-:Y:S01]  /*d100*/  ULDC.64 UR8, c[0x0][0xb28] ;  /* 0x0002ca0000087ab9 */ /* 0x000fe20000000a00 */
[----:B------:R-:W-:Y:S02]  /*d110*/  IMAD R15, R19, UR12, R12 ;  /* 0x0000000c130f7c24 */ /* 0x000fe4000f8e020c */
[----:B------:R-:W-:Y:S01]  /*d120*/  IMAD.U32 R7, RZ, RZ, UR5 ;  /* 0x00000005ff077e24 */ /* 0x000fe2000f8e00ff */
[----:B------:R-:W5:Y:S01]  /*d130*/  @P0 LDC R22, c[0x0][0xbec] ;  /* 0x0002fb00ff160b82 */ /* 0x000f620000000800 */
[----:B---3--:R-:W-:Y:S01]  /*d140*/  IMAD R23, R23, R18, UR11 ;  /* 0x0000000b17177e24 */ /* 0x008fe2000f8e0212 */
[----:B------:R-:W-:Y:S01]  /*d150*/  IADD3 R5, R5, R15, RZ ;  /* 0x0000000f05057210 */ /* 0x000fe20007ffe0ff */
[----:B------:R-:W-:Y:S01]  /*d160*/  IMAD.U32 R7, RZ, RZ, UR6 ;  /* 0x00000006ff077e24 */ /* 0x000fe2000f8e00ff */
[----:B------:R-:W-:Y:S01]  /*d170*/  ULDC.64 UR6, c[0x0][0xb48] ;  /* 0x0002d20000067ab9 */ /* 0x000fe20000000a00 */
[----:B--2---:R-:W-:Y:S01]  /*d180*/  IMAD R11, R9, 0x80, R6 ;  /* 0x00000080090b7824 */ /* 0x004fe200078e0206 */
[----:B------:R-:W-:-:S02]  /*d190*/  MOV R6, UR4 ;  /* 0x0000000400067c02 */ /* 0x000fc40008000f00 */
[----:B------:R-:W2:Y:S01]  /*d1a0*/  @P0 LDC R153, c[0x0][0xbf0] ;  /* 0x0002fc00ff990b82 */ /* 0x000ea20000000800 */
[----:B------:R-:W-:Y:S01]  /*d1b0*/  ULDC.64 UR4, c[0x0][0xbe0] ;  /* 0x0002f80000047ab9 */ /* 0x000fe20000000a00 */
[----:B-1----:R-:W-:-:S04]  /*d1c0*/  @P0 IMAD.HI.U32 R12, R11, R14, RZ ;  /* 0x0000000e0b0c0227 */ /* 0x002fc800078e00ff */
[C---:B0-----:R-:W-:Y:S02]  /*d1d0*/  IMAD R14, R20.reuse, UR10, RZ ;  /* 0x0000000a140e7c24 */ /* 0x041fe4000f8e02ff */
[----:B------:R-:W-:Y:S01]  /*d1e0*/  IMAD.MOV.U32 R13, RZ, RZ, R11 ;  /* 0x000000ffff0d7224 */ /* 0x000fe200078e000b */
[----:B----4-:R-:W-:Y:S01]  /*d1f0*/  @P0 SHF.R.U32.HI R13, RZ, R17, R12 ;  /* 0x00000011ff0d0219 */ /* 0x010fe2000001160c */
[----:B------:R-:W-:Y:S01]  /*d200*/  IMAD R17, R21, UR12, R14 ;  /* 0x0000000c15117c24 */ /* 0x000fe2000f8e020e */
[----:B------:R-:W-:Y:S01]  /*d210*/  SHF.R.S32.HI R14, RZ, 0x1f, R23 ;  /* 0x0000001fff0e7819 */ /* 0x000fe20000011417 */
[----:B------:R-:W-:-:S04]  /*d220*/  IMAD.WIDE.U32 R6, R20, UR12, R6 ;  /* 0x0000000c14067c25 */ /* 0x000fc8000f8e0006 */
[----:B-----5:R-:W-:-:S04]  /*d230*/  @P0 IMAD.HI.U32 R22, R11, R22, RZ ;  /* 0x000000160b160227 */ /* 0x020fc800078e00ff */
[----:B------:R-:W-:Y:S02]  /*d240*/  IMAD.IADD R7, R7, 0x1, R17 ;  /* 0x0000000107077824 */ /* 0x000fe400078e0211 */
[----:B------:R-:W-:Y:S02]  /*d250*/  IMAD.MOV.U32 R15, RZ, RZ, R11 ;  /* 0x000000ffff0f7224 */ /* 0x000fe400078e000b */
[C---:B------:R-:W-:Y:S01]  /*d260*/  IMAD R12, R14.reuse, UR4, RZ ;  /* 0x000000040e0c7c24 */ /* 0x040fe2000f8e02ff */
[----:B--2---:R-:W-:Y:S01]  /*d270*/  @P0 SHF.R.U32.HI R15, RZ, R153, R22 ;  /* 0x00000099ff0f0219 */ /* 0x004fe20000011616 */
[----:B------:R-:W-:Y:S02]  /*d280*/  IMAD R17, R14, UR6, RZ ;  /* 0x000000060e117c24 */ /* 0x000fe4000f8e02ff */
[----:B------:R-:W-:-:S04]  /*d290*/  IMAD.WIDE.U32 R4, R23, UR4, R4 ;  /* 0x0000000417047c25 */ /* 0x000fc8000f8e0004 */
[----:B------:R-:W-:Y:S01]  /*d2a0*/  IMAD R14, R23, UR5, R12 ;  /* 0x00000005170e7c24 */ /* 0x000fe2000f8e020c */
[----:B------:R-:W-:Y:S01]  /*d2b0*/  IADD3 R4, P0, R13, R4, RZ ;  /* 0x000000040d047210 */ /* 0x000fe20007f1e0ff */
[C---:B------:R-:W-:Y:S01]  /*d2c0*/  IMAD R19, R23.reuse, UR7, R17 ;  /* 0x0000000717137c24 */ /* 0x040fe2000f8e0211 */
[--C-:B------:R-:W-:Y:S01]  /*d2d0*/  SHF.R.S32.HI R17, RZ, 0x1f, R13.reuse ;  /* 0x0000001fff117819 */ /* 0x100fe2000001140d */
[----:B------:R-:W-:Y:S01]  /*d2e0*/  IMAD.MOV R13, RZ, RZ, -R13 ;  /* 0x000000ffff0d7224 */ /* 0x000fe200078e0a0d */
[----:B------:R-:W-:Y:S01]  /*d2f0*/  SHF.R.S32.HI R12, RZ, 0x1f, R15 ;  /* 0x0000001fff0c7819 */ /* 0x000fe2000001140f */
[----:B------:R-:W-:Y:S01]  /*d300*/  ULDC.64 UR4, c[0x0][0xb30] ;  /* 0x0002cc0000047ab9 */ /* 0x000fe20000000a00 */
[----:B------:R-:W-:Y:S01]  /*d310*/  IMAD.WIDE.U32 R6, R23, UR6, R6 ;  /* 0x0000000617067c25 */ /* 0x000fe2000f8e0006 */
[----:B------:R-:W-:Y:S01]  /*d320*/  IADD3.X R5, R17, R5, R14, P0, !PT ;  /* 0x0000000511057210 */ /* 0x000fe200007fe40e */
[----:B------:R-:W-:Y:S02]  /*d330*/  ULDC.64 UR6, c[0x0][0xbc8] ;  /* 0x0002f20000067ab9 */ /* 0x000fe40000000a00 */
[----:B------:R-:W-:Y:S01]  /*d340*/  IMAD.MOV R18, RZ, RZ, -R15 ;  /* 0x000000ffff127224 */ /* 0x000fe200078e0a0f */
[----:B------:R-:W-:Y:S01]  /*d350*/  IADD3 R7, R7, R19, RZ ;  /* 0x0000001307077210 */ /* 0x000fe20007ffe0ff */
[----:B------:R-:W-:-:S02]  /*d360*/  IMAD R12, R12, UR4, RZ ;  /* 0x000000040c0c7c24 */ /* 0x000fc4000f8e02ff */
[C-C-:B------:R-:W-:Y:S02]  /*d370*/  IMAD R13, R8.reuse, R13, R11.reuse ;  /* 0x0000000d080d7224 */ /* 0x140fe400078e020b */
[----:B------:R-:W-:Y:S02]  /*d380*/  IMAD R11, R8, R18, R11 ;  /* 0x00000012080b7224 */ /* 0x000fe400078e020b */
[C---:B------:R-:W-:Y:S01]  /*d390*/  IMAD R17, R15.reuse, UR5, R12 ;  /* 0x000000050f117c24 */ /* 0x040fe2000f8e020c */
[----:B------:R-:W-:Y:S01]  /*d3a0*/  SHF.R.S32.HI R12, RZ, 0x1f, R13 ;  /* 0x0000001fff0c7819 */ /* 0x000fe2000001140d */
[----:B------:R-:W-:Y:S01]  /*d3b0*/  IMAD.WIDE.U32 R6, R15, UR4, R6 ;  /* 0x000000040f067c25 */ /* 0x000fe2000f8e0006 */
[----:B------:R-:W-:Y:S01]  /*d3c0*/  SHF.R.S32.HI R14, RZ, 0x1f, R11 ;  /* 0x0000001fff0e7819 */ /* 0x000fe2000001140b */
[----:B------:R-:W0:Y:S01]  /*d3d0*/  S2UR UR5, SR_CgaCtaId ;  /* 0x00000000000579c3 */ /* 0x000e220000008800 */
[----:B------:R-:W-:Y:S01]  /*d3e0*/  UMOV UR4, 0x400 ;  /* 0x0000040000047882 */ /* 0x000fe20000000000 */
[----:B------:R-:W-:-:S02]  /*d3f0*/  IMAD R12, R12, UR6, RZ ;  /* 0x000000060c0c7c24 */ /* 0x000fc4000f8e02ff */
[----:B------:R-:W-:Y:S02]  /*d400*/  IMAD.IADD R7, R7, 0x1, R17 ;  /* 0x0000000107077824 */ /* 0x000fe400078e0211 */
[----:B------:R-:W-:Y:S02]  /*d410*/  IMAD R14, R14, UR8, RZ ;  /* 0x000000080e0e7c24 */ /* 0x000fe4000f8e02ff */
[C---:B------:R-:W-:Y:S02]  /*d420*/  IMAD R15, R13.reuse, UR7, R12 ;  /* 0x000000070d0f7c24 */ /* 0x040fe4000f8e020c */
[----:B------:R-:W-:Y:S01]  /*d430*/  IMAD.WIDE.U32 R4, R13, UR6, R4 ;  /* 0x000000060d047c25 */ /* 0x000fe2000f8e0004 */
[----:B------:R-:W-:-:S03]  /*d440*/  ULDC.64 UR6, c[0x0][0xba8] ;  /* 0x0002ea0000067ab9 */ /* 0x000fc60000000a00 */
[C---:B------:R-:W-:Y:S01]  /*d450*/  IMAD R17, R11.reuse, UR9, R14 ;  /* 0x000000090b117c24 */ /* 0x040fe2000f8e020e */
[----:B------:R-:W-:Y:S01]  /*d460*/  LEA R18, P0, R4, UR6, 0x2 ;  /* 0x0000000604127c11 */ /* 0x000fe2000f8010ff */
[----:B------:R-:W-:Y:S01]  /*d470*/  IMAD.WIDE.U32 R12, R11, UR8, R6 ;  /* 0x000000080b0c7c25 */ /* 0x000fe2000f8e0006 */
[----:B------:R-:W-:Y:S01]  /*d480*/  ULDC.64 UR8, c[0x0][0xb00] ;  /* 0x0002c00000087ab9 */ /* 0x000fe20000000a00 */
[----:B------:R-:W-:Y:S02]  /*d490*/  ULDC UR6, c[0x0][0xa88] ;  /* 0x0002a20000067ab9 */ /* 0x000fe40000000800 */
[----:B------:R-:W-:Y:S01]  /*d4a0*/  IMAD.IADD R5, R5, 0x1, R15 ;  /* 0x0000000105057824 */ /* 0x000fe200078e020f */
[----:B------:R-:W-:Y:S01]  /*d4b0*/  LEA R6, P1, R12, UR8, 0x2 ;  /* 0x000000080c067c11 */ /* 0x000fe2000f8210ff */
[----:B------:R-:W-:Y:S01]  /*d4c0*/  IMAD.IADD R7, R13, 0x1, R17 ;  /* 0x000000010d077824 */ /* 0x000fe200078e0211 */
[----:B------:R-:W-:Y:S01]  /*d4d0*/  SHFL.IDX PT, R14, R18, 0x1, 0x1c1f ;  /* 0x003c1f00120e7f89 */ /* 0x000fe200000e0000 */
[----:B------:R-:W-:Y:S01]  /*d4e0*/  IMAD R11, R9, 0x80, R16 ;  /* 0x00000080090b7824 */ /* 0x000fe200078e0210 */
[----:B------:R-:W-:Y:S01]  /*d4f0*/  LEA.HI.X R17, R4, UR7, R5, 0x2, P0 ;  /* 0x0000000704117c11 */ /* 0x000fe200080f1405 */
[----:B0-----:R-:W-:Y:S01]  /*d500*/  ULEA UR4, UR5, UR4, 0x18 ;  /* 0x0000000405047291 */ /* 0x001fe2000f8ec03f */
[----:B------:R-:W-:Y:S01]  /*d510*/  LEA.HI.X R7, R12, UR9, R7, 0x2, P1 ;  /* 0x000000090c077c11 */ /* 0x000fe200088f1407 */
[----:B------:R-:W-:Y:S01]  /*d520*/  IMAD R8, R8, UR6, RZ ;  /* 0x0000000608087c24 */ /* 0x000fe2000f8e02ff */
[----:B------:R-:W-:Y:S01]  /*d530*/  SHFL.IDX PT, R12, R18, RZ, 0x1c1f ;  /* 0x001c1fff120c7589 */ /* 0x000fe200000e0000 */
[----:B------:R-:W-:Y:S01]  /*d540*/  LOP3.LUT P0, RZ, R3, 0x3, RZ, 0xc0, !PT ;  /* 0x0000000303ff7812 */ /* 0x000fe2000780c0ff */
[----:B------:R-:W-:Y:S01]  /*d550*/  UIADD3 UR4, UR4, 0x30820, URZ ;  /* 0x0003082004047890 */ /* 0x000fe2000fffe03f */
[C---:B------:R-:W-:Y:S01]  /*d560*/  IADD3 R9, R11.reuse, 0x8, RZ ;  /* 0x000000080b097810 */ /* 0x040fe20007ffe0ff */
[----:B------:R-:W0:Y:S01]  /*d570*/  SHFL.IDX PT, R13, R17, RZ, 0x1c1f ;  /* 0x001c1fff110d7589 */ /* 0x000e2200000e0000 */
[-C--:B------:R-:W-:Y:S01]  /*d580*/  ISETP.GE.OR P1, PT, R11, R8.reuse, P0 ;  /* 0x000000080b00720c */ /* 0x080fe20000726670 */
[----:B------:R-:W-:Y:S01]  /*d590*/  UPRMT UR4, URZ, 0x654, UR4 ;  /* 0x000006543f047896 */ /* 0x000fe20008000004 */
[-C--:B------:R-:W-:Y:S01]  /*d5a0*/  ISETP.GE.OR P0, PT, R9, R8.reuse, P0 ;  /* 0x000000080900720c */ /* 0x080fe20000706670 */
[----:B------:R-:W1:Y:S01]  /*d5b0*/  SHFL.IDX PT, R15, R17, 0x1, 0x1c1f ;  /* 0x003c1f00110f7f89 */ /* 0x000e6200000e0000 */
[----:B------:R-:W-:Y:S01]  /*d5c0*/  ISETP.GE.AND P2, PT, R11, R8, PT ;  /* 0x000000080b00720c */ /* 0x000fe20003f46270 */
[----:B------:R-:W-:-:S02]  /*d5d0*/  IMAD.IADD R3, R3, 0x1, -R10 ;  /* 0x0000000103037824 */ /* 0x000fc400078e0a0a */
[----:B------:R2:W3:Y:S02]  /*d5e0*/  SHFL.IDX PT, R4, R6, RZ, 0x1c1f ;  /* 0x001c1fff06047589 */ /* 0x0004e400000e0000 */
[----:B------:R-:W-:Y:S01]  /*d5f0*/  IMAD.SHL.U32 R3, R3, 0x2, RZ ;  /* 0x0000000203037824 */ /* 0x000fe200078e00ff */
[----:B------:R-:W-:Y:S01]  /*d600*/  SYNCS.ARRIVE.TRANS64.RED.A1T0 RZ, [UR4], RZ ;  /* 0x000000ffffff79a7 */ /* 0x000fe20008100404 */
[----:B------:R2:W4:Y:S04]  /*d610*/  SHFL.IDX PT, R5, R7, RZ, 0x1c1f ;  /* 0x001c1fff07057589 */ /* 0x00052800000e0000 */
[----:B0-----:R2:W-:Y:S04]  /*d620*/  @!P1 ST.E desc[UR60][R12.64], R0 ;  /* 0x000000000c009985 */ /* 0x0015e8000c10193c */
[----:B-1----:R2:W-:Y:S01]  /*d630*/  @!P0 ST.E desc[UR60][R14.64], R2 ;  /* 0x000000020e008985 */ /* 0x0025e2000c10193c */
[----:B------:R-:W-:Y:S05]  /*d640*/  @P2 BRA `(.L_x_1080) ;  /* 0x0000000800f82947 */ /* 0x000fea0003800000 */
[C---:B--2---:R-:W-:Y:S01]  /*d650*/  VIADD R0, R3.reuse, 0x8 ;  /* 0x0000000803007836 */ /* 0x044fe20000000000 */
[----:B------:R-:W-:Y:S01]  /*d660*/  ULDC UR4, c[0x0][0xac8] ;  /* 0x0002b20000047ab9 */ /* 0x000fe20000000800 */
[C---:B------:R-:W-:Y:S01]  /*d670*/  VIADD R2, R3.reuse, 0x10 ;  /* 0x0000001003027836 */ /* 0x040fe20000000000 */
[C---:B------:R-:W-:Y:S01]  /*d680*/  IADD3 R10, R3.reuse, 0x18, RZ ;  /* 0x00000018030a7810 */ /* 0x040fe20007ffe0ff */
[C---:B------:R-:W-:Y:S01]  /*d690*/  VIADD R18, R3.reuse, 0x20 ;  /* 0x0000002003127836 */ /* 0x040fe20000000000 */
[----:B------:R-:W-:Y:S01]  /*d6a0*/  ISETP.GE.AND P3, PT, R0, UR4, PT ;  /* 0x0000000400007c0c */ /* 0x000fe2000bf66270 */
[C---:B------:R-:W-:Y:S01]  /*d6b0*/  VIADD R19, R3.reuse, 0x28 ;  /* 0x0000002803137836 */ /* 0x040fe20000000000 */
[----:B------:R-:W-:Y:S01]  /*d6c0*/  ISETP.GE.AND P4, PT, R2, UR4, PT ;  /* 0x0000000402007c0c */ /* 0x000fe2000bf86270 */
[C---:B------:R-:W-:Y:S01]  /*d6d0*/  VIADD R21, R3.reuse, 0x48 ;  /* 0x0000004803157836 */ /* 0x040fe20000000000 */
[----:B------:R-:W-:Y:S01]  /*d6e0*/  ISETP.GE.AND P5, PT, R10, UR4, PT ;  /* 0x000000040a007c0c */ /* 0x000fe2000bfa6270 */
[C---:B------:R-:W-:Y:S01]  /*d6f0*/  VIADD R22, R3.reuse, 0x50 ;  /* 0x0000005003167836 */ /* 0x040fe20000000000 */
[----:B------:R-:W-:-:S02]  /*d700*/  ISETP.GE.AND P2, PT, R3, UR4, PT ;  /* 0x0000000403007c0c */ /* 0x000fc4000bf46270 */
[----:B------:R-:W-:Y:S02]  /*d710*/  ISETP.GE.AND P0, PT, R18, UR4, PT ;  /* 0x0000000412007c0c */ /* 0x000fe4000bf06270 */
[----:B------:R-:W-:Y:S02]  /*d720*/  ISETP.GE.AND P1, PT, R19, UR4, PT ;  /* 0x0000000413007c0c */ /* 0x000fe4000bf26270 */
[----:B------:R-:W-:Y:S02]  /*d730*/  IADD3 R20, R3, 0x40, RZ ;  /* 0x0000004003147810 */ /* 0x000fe40007ffe0ff */
[----:B------:R-:W-:Y:S02]  /*d740*/  @!P3 LEA.HI R0, R0, R0, RZ, 0x1 ;  /* 0x000000000000b211 */ /* 0x000fe400078f08ff */
[----:B------:R-:W-:Y:S02]  /*d750*/  @!P4 LEA.HI R2, R2, R2, RZ, 0x1 ;  /* 0x000000020202c211 */ /* 0x000fe400078f08ff */
[----:B------:R-:W-:-:S02]  /*d760*/  @!P5 LEA.HI R10, R10, R10, RZ, 0x1 ;  /* 0x0000000a0a0ad211 */ /* 0x000fc400078f08ff */
[----:B------:R-:W-:Y:S01]  /*d770*/  @!P3 LOP3.LUT R13, R0, 0xfffffffe, RZ, 0xc0, !PT ;  /* 0xfffffffe000db812 */ /* 0x000fe200078ec0ff */
[C---:B------:R-:W-:Y:S01]  /*d780*/  VIADD R0, R3.reuse, 0x30 ;  /* 0x0000003003007836 */ /* 0x040fe20000000000 */
[----:B------:R-:W-:Y:S01]  /*d790*/  @!P4 LOP3.LUT R15, R2, 0xfffffffe, RZ, 0xc0, !PT ;  /* 0xfffffffe020fc812 */ /* 0x000fe200078ec0ff */
[C---:B------:R-:W-:Y:S01]  /*d7a0*/  VIADD R2, R3.reuse, 0x38 ;  /* 0x0000003803027836 */ /* 0x040fe20000000000 */
[----:B------:R-:W-:Y:S01]  /*d7b0*/  @!P5 LOP3.LUT R17, R10, 0xfffffffe, RZ, 0xc0, !PT ;  /* 0xfffffffe0a11d812 */ /* 0x000fe200078ec0ff */
[--C-:B---34-:R-:W-:Y:S01]  /*d7c0*/  @!P2 IMAD.WIDE R10, R3, 0x4, R4.reuse ;  /* 0x00000004030aa825 */ /* 0x118fe200078e0204 */
[----:B------:R-:W-:Y:S02]  /*d7d0*/  ISETP.GE.AND P6, PT, R22, UR4, PT ;  /* 0x0000000416007c0c */ /* 0x000fe4000bfc6270 */
[----:B------:R-:W-:Y:S01]  /*d7e0*/  @!P0 LEA.HI R18, R18, R18, RZ, 0x1 ;  /* 0x0000001212128211 */ /* 0x000fe200078f08ff */
[----:B------:R-:W-:Y:S01]  /*d7f0*/  @!P3 IMAD.WIDE R12, R13, 0x4, R4 ;  /* 0x000000040d0cb825 */ /* 0x000fe200078e0204 */
[----:B------:R0:W-:Y:S01]  /*d800*/  @!P2 ST.E.64 desc[UR60][R10.64], R24 ;  /* 0x000000180a00a985 */ /* 0x0001e2000c101b3c */
[----:B------:R-:W-:-:S02]  /*d810*/  ISETP.GE.AND P2, PT, R0, UR4, PT ;  /* 0x0000000400007c0c */ /* 0x000fc4000bf46270 */
[--C-:B------:R-:W-:Y:S01]  /*d820*/  @!P4 IMAD.WIDE R14, R15, 0x4, R4.reuse ;  /* 0x000000040f0ec825 */ /* 0x100fe200078e0204 */
[----:B------:R1:W-:Y:S01]  /*d830*/  @!P3 ST.E.64 desc[UR60][R12.64], R28 ;  /* 0x0000001c0c00b985 */ /* 0x0003e2000c101b3c */
[----:B------:R-:W-:Y:S02]  /*d840*/  ISETP.GE.AND P3, PT, R2, UR4, PT ;  /* 0x0000000402007c0c */ /* 0x000fe4000bf66270 */
[----:B------:R-:W-:Y:S01]  /*d850*/  @!P5 IMAD.WIDE R16, R17, 0x4, R4 ;  /* 0x000000041110d825 */ /* 0x000fe200078e0204 */
[----:B------:R2:W-:Y:S01]  /*d860*/  @!P4 ST.E.64 desc[UR60][R14.64], R32 ;  /* 0x000000200e00c985 */ /* 0x0005e2000c101b3c */
[----:B------:R-:W-:Y:S02]  /*d870*/  ISETP.GE.AND P4, PT, R20, UR4, PT ;  /* 0x0000000414007c0c */ /* 0x000fe4000bf86270 */
[----:B------:R-:W-:Y:S01]  /*d880*/  @!P1 LEA.HI R19, R19, R19, RZ, 0x1 ;  /* 0x0000001313139211 */ /* 0x000fe200078f08ff */
[----:B------:R3:W-:Y:S01]  /*d890*/  @!P5 ST.E.64 desc[UR60][R16.64], R36 ;  /* 0x000000241000d985 */ /* 0x0007e2000c101b3c */
[----:B------:R-:W-:Y:S01]  /*d8a0*/  ISETP.GE.AND P5, PT, R21, UR4, PT ;  /* 0x0000000415007c0c */ /* 0x000fe2000bfa6270 */
[C---:B0-----:R-:W-:Y:S01]  /*d8b0*/  VIADD R24, R3.reuse, 0x58 ;  /* 0x0000005803187836 */ /* 0x041fe20000000000 */
[----:B------:R-:W-:Y:S01]  /*d8c0*/  @!P0 LOP3.LUT R11, R18, 0xfffffffe, RZ, 0xc0, !PT ;  /* 0xfffffffe120b8812 */ /* 0x000fe200078ec0ff */
[----:B------:R-:W-:Y:S01]  /*d8d0*/  VIADD R25, R3, 0x60 ;  /* 0x0000006003197836 */ /* 0x000fe20000000000 */
[----:B------:R-:W-:-:S02]  /*d8e0*/  @!P2 LEA.HI R0, R0, R0, RZ, 0x1 ;  /* 0x000000000000a211 */ /* 0x000fc400078f08ff */
[----:B-1----:R-:W-:Y:S01]  /*d8f0*/  @!P1 LOP3.LUT R13, R19, 0xfffffffe, RZ, 0xc0, !PT ;  /* 0xfffffffe130d9812 */ /* 0x002fe200078ec0ff */
        /* <DEDUP_REMOVED lines=11> */
[----:B------:R-:W-:Y:S01]  /*d9b0*/  @!P4 LOP3.LUT R19, R20, 0xfffffffe, RZ, 0xc0, !PT ;  /* 0xfffffffe1413c812 */ /* 0x000fe200078ec0ff */
[----:B------:R-:W-:Y:S01]  /*d9c0*/  VIADD R20, R3, 0x78 ;  /* 0x0000007803147836 */ /* 0x000fe20000000000 */
[----:B------:R-:W-:-:S02]  /*d9d0*/  @!P5 LOP3.LUT R21, R21, 0xfffffffe, RZ, 0xc0, !PT ;  /* 0xfffffffe1515d812 */ /* 0x000fc400078ec0ff */
[----:B------:R-:W-:Y:S01]  /*d9e0*/  @!P6 LOP3.LUT R23, R22, 0xfffffffe, RZ, 0xc0, !PT ;  /* 0xfffffffe1617e812 */ /* 0x000fe200078ec0ff */
[----:B------:R-:W-:Y:S01]  /*d9f0*/  VIADD R22, R3, 0x88 ;  /* 0x0000008803167836 */ /* 0x000fe20000000000 */
[----:B------:R-:W-:Y:S01]  /*da00*/  ISETP.GE.AND P1, PT, R24, UR4, PT ;  /* 0x0000000418007c0c */ /* 0x000fe2000bf26270 */
[--C-:B0-----:R-:W-:Y:S01]  /*da10*/  @!P2 IMAD.WIDE R10, R15, 0x4, R4.reuse ;  /* 0x000000040f0aa825 */ /* 0x101fe200078e0204 */
[----:B------:R-:W-:Y:S02]  /*da20*/  ISETP.GE.AND P0, PT, R25, UR4, PT ;  /* 0x0000000419007c0c */ /* 0x000fe4000bf06270 */
[----:B------:R-:W-:Y:S01]  /*da30*/  IADD3 R0, R3, 0x68, RZ ;  /* 0x0000006803007810 */ /* 0x000fe20007ffe0ff */
[--C-:B-1----:R-:W-:Y:S01]  /*da40*/  @!P3 IMAD.WIDE R12, R17, 0x4, R4.reuse ;  /* 0x00000004110cb825 */ /* 0x102fe200078e0204 */
[----:B------:R0:W-:Y:S02]  /*da50*/  @!P2 ST.E.64 desc[UR60][R10.64], R48 ;  /* 0x000000300a00a985 */ /* 0x0001e4000c101b3c */
[----:B------:R-:W-:Y:S01]  /*da60*/  ISETP.GE.AND P2, PT, R0, UR4, PT ;  /* 0x0000000400007c0c */ /* 0x000fe2000bf46270 */
[----:B------:R-:W-:Y:S01]  /*da70*/  @!P4 IMAD.WIDE R14, R19, 0x4, R4 ;  /* 0x00000004130ec825 */ /* 0x000fe200078e0204 */
[----:B------:R1:W-:Y:S01]  /*da80*/  @!P3 ST.E.64 desc[UR60][R12.64], R52 ;  /* 0x000000340c00b985 */ /* 0x0003e2000c101b3c */
[----:B------:R-:W-:-:S02]  /*da90*/  ISETP.GE.AND P3, PT, R22, UR4, PT ;  /* 0x0000000416007c0c */ /* 0x000fc4000bf66270 */
[--C-:B------:R-:W-:Y:S01]  /*daa0*/  @!P5 IMAD.WIDE R16, R21, 0x4, R4.reuse ;  /* 0x000000041510d825 */ /* 0x100fe200078e0204 */
[----:B------:R2:W-:Y:S01]  /*dab0*/  @!P4 ST.E.64 desc[UR60][R14.64], R56 ;  /* 0x000000380e00c985 */ /* 0x0005e2000c101b3c */
[----:B------:R-:W-:Y:S02]  /*dac0*/  @!P1 LEA.HI R24, R24, R24, RZ, 0x1 ;  /* 0x0000001818189211 */ /* 0x000fe400078f08ff */
[----:B------:R-:W-:Y:S01]  /*dad0*/  @!P6 IMAD.WIDE R18, R23, 0x4, R4 ;  /* 0x000000041712e825 */ /* 0x000fe200078e0204 */
[----:B------:R3:W-:Y:S01]  /*dae0*/  @!P5 ST.E.64 desc[UR60][R16.64], R60 ;  /* 0x0000003c1000d985 */ /* 0x0007e2000c101b3c */
[----:B------:R-:W-:Y:S02]  /*daf0*/  ISETP.GE.AND P5, PT, R20, UR4, PT ;  /* 0x0000000414007c0c */ /* 0x000fe4000bfa6270 */
[----:B------:R-:W-:Y:S01]  /*db00*/  VIADD R21, R3, 0x80 ;  /* 0x0000008003157836 */ /* 0x000fe20000000000 */
[----:B------:R4:W-:Y:S01]  /*db10*/  @!P6 ST.E.64 desc[UR60][R18.64], R64 ;  /* 0x000000401200e985 */ /* 0x0009e2000c101b3c */
[----:B------:R-:W-:-:S02]  /*db20*/  ISETP.GE.AND P6, PT, R2, UR4, PT ;  /* 0x0000000402007c0c */ /* 0x000fc4000bfc6270 */
[----:B------:R-:W-:Y:S02]  /*db30*/  @!P0 LEA.HI R25, R25, R25, RZ, 0x1 ;  /* 0x0000001919198211 */ /* 0x000fe400078f08ff */
[----:B------:R-:W-:Y:S02]  /*db40*/  ISETP.GE.AND P4, PT, R21, UR4, PT ;  /* 0x0000000415007c0c */ /* 0x000fe4000bf86270 */
[----:B0-----:R-:W-:Y:S02]  /*db50*/  @!P1 LOP3.LUT R11, R24, 0xfffffffe, RZ, 0xc0, !PT ;  /* 0xfffffffe180b9812 */ /* 0x001fe400078ec0ff */
[----:B-1----:R-:W-:Y:S01]  /*db60*/  @!P0 LOP3.LUT R13, R25, 0xfffffffe, RZ, 0xc0, !PT ;  /* 0xfffffffe190d8812 */ /* 0x002fe200078ec0ff */
[----:B------:R-:W-:Y:S01]  /*db70*/  VIADD R25, R3, 0x98 ;  /* 0x0000009803197836 */ /* 0x000fe20000000000 */
[----:B------:R-:W-:Y:S01]  /*db80*/  @!P2 LEA.HI R0, R0, R0, RZ, 0x1 ;  /* 0x000000000000a211 */ /* 0x000fe200078f08ff */
[----:B------:R-:W-:Y:S01]  /*db90*/  @!P1 IMAD.WIDE R10, R11, 0x4, R4 ;  /* 0x000000040b0a9825 */ /* 0x000fe200078e0204 */
[----:B------:R-:W-:-:S02]  /*dba0*/  @!P5 LEA.HI R20, R20, R20, RZ, 0x1 ;  /* 0x000000141414d211 */ /* 0x000fc400078f08ff */
[----:B------:R-:W-:Y:S01]  /*dbb0*/  @!P6 LEA.HI R2, R2, R2, RZ, 0x1 ;  /* 0x000000020202e211 */ /* 0x000fe200078f08ff */
[--C-:B------:R-:W-:Y:S01]  /*dbc0*/  @!P0 IMAD.WIDE R12, R13, 0x4, R4.reuse ;  /* 0x000000040d0c8825 */ /* 0x100fe200078e0204 */
        /* <DEDUP_REMOVED lines=10> */
[C---:B------:R-:W-:Y:S01]  /*dc70*/  VIADD R20, R3.reuse, 0xb0 ;  /* 0x000000b003147836 */ /* 0x040fe20000000000 */
[----:B------:R-:W-:Y:S01]  /*dc80*/  @!P3 LOP3.LUT R23, R22, 0xfffffffe, RZ, 0xc0, !PT ;  /* 0xfffffffe1617b812 */ /* 0x000fe200078ec0ff */
[C---:B------:R-:W-:Y:S01]  /*dc90*/  VIADD R22, R3.reuse, 0xc0 ;  /* 0x000000c003167836 */ /* 0x040fe20000000000 */
[----:B------:R-:W-:Y:S01]  /*dca0*/  IADD3 R24, R3, 0x90, RZ ;  /* 0x0000009003187810 */ /* 0x000fe20007ffe0ff */
[----:B0-----:R-:W-:Y:S01]  /*dcb0*/  @!P2 IMAD.WIDE R10, R15, 0x4, R4 ;  /* 0x000000040f0aa825 */ /* 0x001fe200078e0204 */
[----:B------:R-:W-:-:S02]  /*dcc0*/  ISETP.GE.AND P1, PT, R25, UR4, PT ;  /* 0x0000000419007c0c */ /* 0x000fc4000bf26270 */
[----:B------:R-:W-:Y:S01]  /*dcd0*/  ISETP.GE.AND P0, PT, R24, UR4, PT ;  /* 0x0000000418007c0c */ /* 0x000fe2000bf06270 */
[--C-:B-1----:R-:W-:Y:S01]  /*dce0*/  @!P6 IMAD.WIDE R12, R17, 0x4, R4.reuse ;  /* 0x00000004110ce825 */ /* 0x102fe200078e0204 */
[----:B------:R0:W-:Y:S01]  /*dcf0*/  @!P2 ST.E.64 desc[UR60][R10.64], R76 ;  /* 0x0000004c0a00a985 */ /* 0x0001e2000c101b3c */
[----:B------:R-:W-:Y:S02]  /*dd00*/  ISETP.GE.AND P2, PT, R0, UR4, PT ;  /* 0x0000000400007c0c */ /* 0x000fe4000bf46270 */
[--C-:B------:R-:W-:Y:S01]  /*dd10*/  @!P5 IMAD.WIDE R14, R19, 0x4, R4.reuse ;  /* 0x00000004130ed825 */ /* 0x100fe200078e0204 */
[----:B------:R1:W-:Y:S01]  /*dd20*/  @!P6 ST.E.64 desc[UR60][R12.64], R80 ;  /* 0x000000500c00e985 */ /* 0x0003e2000c101b3c */
[----:B------:R-:W-:Y:S02]  /*dd30*/  ISETP.GE.AND P6, PT, R22, UR4, PT ;  /* 0x0000000416007c0c */ /* 0x000fe4000bfc6270 */
[----:B------:R-:W-:Y:S01]  /*dd40*/  @!P4 IMAD.WIDE R16, R21, 0x4, R4 ;  /* 0x000000041510c825 */ /* 0x000fe200078e0204 */
[----:B------:R2:W-:Y:S01]  /*dd50*/  @!P5 ST.E.64 desc[UR60][R14.64], R84 ;  /* 0x000000540e00d985 */ /* 0x0005e2000c101b3c */
[----:B------:R-:W-:-:S02]  /*dd60*/  IADD3 R21, R3, 0xb8, RZ ;  /* 0x000000b803157810 */ /* 0x000fc40007ffe0ff */
[----:B------:R-:W-:Y:S01]  /*dd70*/  @!P3 IMAD.WIDE R18, R23, 0x4, R4 ;  /* 0x000000041712b825 */ /* 0x000fe200078e0204 */
[----:B------:R3:W-:Y:S01]  /*dd80*/  @!P4 ST.E.64 desc[UR60][R16.64], R88 ;  /* 0x000000581000c985 */ /* 0x0007e2000c101b3c */
[----:B------:R-:W-:Y:S02]  /*dd90*/  ISETP.GE.AND P4, PT, R20, UR4, PT ;  /* 0x0000000414007c0c */ /* 0x000fe4000bf86270 */
[----:B------:R-:W-:Y:S01]  /*dda0*/  ISETP.GE.AND P5, PT, R21, UR4, PT ;  /* 0x0000000415007c0c */ /* 0x000fe2000bfa6270 */
[----:B------:R4:W-:Y:S01]  /*ddb0*/  @!P3 ST.E.64 desc[UR60][R18.64], R92 ;  /* 0x0000005c1200b985 */ /* 0x0009e2000c101b3c */
[----:B------:R-:W-:Y:S02]  /*ddc0*/  ISETP.GE.AND P3, PT, R2, UR4, PT ;  /* 0x0000000402007c0c */ /* 0x000fe4000bf66270 */
[----:B------:R-:W-:Y:S02]  /*ddd0*/  @!P0 LEA.HI R24, R24, R24, RZ, 0x1 ;  /* 0x0000001818188211 */ /* 0x000fe400078f08ff */
[----:B------:R-:W-:-:S02]  /*dde0*/  @!P1 LEA.HI R25, R25, R25, RZ, 0x1 ;  /* 0x0000001919199211 */ /* 0x000fc400078f08ff */
[----:B0-----:R-:W-:Y:S02]  /*ddf0*/  @!P0 LOP3.LUT R11, R24, 0xfffffffe, RZ, 0xc0, !PT ;  /* 0xfffffffe180b8812 */ /* 0x001fe400078ec0ff */
[----:B------:R-:W-:Y:S02]  /*de00*/  @!P2 LEA.HI R0, R0, R0, RZ, 0x1 ;  /* 0x000000000000a211 */ /* 0x000fe400078f08ff */
[----:B-1----:R-:W-:Y:S01]  /*de10*/  @!P1 LOP3.LUT R13, R25, 0xfffffffe, RZ, 0xc0, !PT ;  /* 0xfffffffe190d9812 */ /* 0x002fe200078ec0ff */
[--C-:B------:R-:W-:Y:S01]  /*de20*/  @!P0 IMAD.WIDE R10, R11, 0x4, R4.reuse ;  /* 0x000000040b0a8825 */ /* 0x100fe200078e0204 */
[----:B------:R-:W-:Y:S02]  /*de30*/  @!P4 LEA.HI R20, R20, R20, RZ, 0x1 ;  /* 0x000000141414c211 */ /* 0x000fe400078f08ff */
[----:B------:R-:W-:Y:S01]  /*de40*/  @!P3 LEA.HI R2, R2, R2, RZ, 0x1 ;  /* 0x000000020202b211 */ /* 0x000fe200078f08ff */
[--C-:B------:R-:W-:Y:S01]  /*de50*/  @!P1 IMAD.WIDE R12, R13, 0x4, R4.reuse ;  /* 0x000000040d0c9825 */ /* 0x100fe200078e0204 */
[----:B--2---:R-:W-:Y:S01]  /*de60*/  @!P2 LOP3.LUT R15, R0, 0xfffffffe, RZ, 0xc0, !PT ;  /* 0xfffffffe000fa812 */ /* 0x004fe200078ec0ff */
[----:B------:R0:W-:Y:S01]  /*de70*/  @!P0 ST.E.64 desc[UR60][R10.64], R96 ;  /* 0x000000600a008985 */ /* 0x0001e2000c101b3c */
[----:B------:R-:W-:Y:S01]  /*de80*/  @!P5 LEA.HI R21, R21, R21, RZ, 0x1 ;  /* 0x000000151515d211 */ /* 0x000fe200078f08ff */
[----:B------:R-:W-:Y:S01]  /*de90*/  VIADD R0, R3, 0xc8 ;  /* 0x000000c803007836 */ /* 0x000fe20000000000 */
[----:B---3--:R-:W-:Y:S01]  /*dea0*/  @!P3 LOP3.LUT R17, R2, 0xfffffffe, RZ, 0xc0, !PT ;  /* 0xfffffffe0211b812 */ /* 0x008fe200078ec0ff */
[--C-:B------:R-:W-:Y:S01]  /*deb0*/  @!P2 IMAD.WIDE R14, R15, 0x4, R4.reuse ;  /* 0x000000040f0ea825 */ /* 0x100fe200078e0204 */
[----:B------:R-:W-:Y:S01]  /*dec0*/  @!P6 LEA.HI R22, R22, R22, RZ, 0x1 ;  /* 0x000000161616e211 */ /* 0x000fe200078f08ff */
[----:B------:R1:W-:Y:S01]  /*ded0*/  @!P1 ST.E.64 desc[UR60][R12.64], R100 ;  /* 0x000000640c009985 */ /* 0x0003e2000c101b3c */
[----:B----4-:R-:W-:Y:S01]  /*dee0*/  @!P4 LOP3.LUT R19, R20, 0xfffffffe, RZ, 0xc0, !PT ;  /* 0xfffffffe1413c812 */ /* 0x010fe200078ec0ff */
[----:B------:R-:W-:Y:S01]  /*def0*/  VIADD R2, R3, 0xd0 ;  /* 0x000000d003027836 */ /* 0x000fe20000000000 */
[----:B------:R-:W-:Y:S01]  /*df00*/  @!P5 LOP3.LUT R21, R21, 0xfffffffe, RZ, 0xc0, !PT ;  /* 0xfffffffe1515d812 */ /* 0x000fe200078ec0ff */
[----:B------:R2:W-:Y:S01]  /*df10*/  @!P2 ST.E.64 desc[UR60][R14.64], R104 ;  /* 0x000000680e00a985 */ /* 0x0005e2000c101b3c */
[----:B------:R-:W-:Y:S01]  /*df20*/  @!P6 LOP3.LUT R23, R22, 0xfffffffe, RZ, 0xc0, !PT ;  /* 0xfffffffe1617e812 */ /* 0x000fe200078ec0ff */
[----:B------:R-:W-:Y:S01]  /*df30*/  VIADD R20, R3, 0xd8 ;  /* 0x000000d803147836 */ /* 0x000fe20000000000 */
[----:B------:R-:W-:Y:S01]  /*df40*/  ISETP.GE.AND P0, PT, R0, UR4, PT ;  /* 0x0000000400007c0c */ /* 0x000fe2000bf06270 */
[----:B0-----:R-:W-:Y:S01]  /*df50*/  @!P3 IMAD.WIDE R10, R17, 0x4, R4 ;  /* 0x00000004110ab825 */ /* 0x001fe200078e0204 */
[----:B------:R-:W-:-:S02]  /*df60*/  ISETP.GE.AND P1, PT, R2, UR4, PT ;  /* 0x0000000402007c0c */ /* 0x000fc4000bf26270 */
[----:B------:R-:W-:Y:S01]  /*df70*/  ISETP.GE.AND P2, PT, R20, UR4, PT ;  /* 0x0000000414007c0c */ /* 0x000fe2000bf46270 */
[--C-:B------:R-:W-:Y:S01]  /*df80*/  @!P5 IMAD.WIDE R16, R21, 0x4, R4.reuse ;  /* 0x000000041510d825 */ /* 0x100fe200078e0204 */
[----:B------:R0:W-:Y:S01]  /*df90*/  @!P3 ST.E.64 desc[UR60][R10.64], R108 ;  /* 0x0000006c0a00b985 */ /* 0x0001e2000c101b3c */
[----:B------:R-:W-:Y:S02]  /*dfa0*/  IADD3 R21, R3, 0xe0, RZ ;  /* 0x000000e003157810 */ /* 0x000fe40007ffe0ff */
[--C-:B-1----:R-:W-:Y:S02]  /*dfb0*/  @!P4 IMAD.WIDE R12, R19, 0x4, R4.reuse ;  /* 0x00000004130cc825 */ /* 0x102fe400078e0204 */
[----:B------:R-:W-:Y:S02]  /*dfc0*/  ISETP.GE.AND P3, PT, R21, UR4, PT ;  /* 0x0000000415007c0c */ /* 0x000fe4000bf66270 */
[----:B------:R-:W-:Y:S01]  /*dfd0*/  @!P6 IMAD.WIDE R18, R23, 0x4, R4 ;  /* 0x000000041712e825 */ /* 0x000fe200078e0204 */
[----:B------:R1:W-:Y:S01]  /*dfe0*/  @!P4 ST.E.64 desc[UR60][R12.64], R112 ;  /* 0x000000700c00c985 */ /* 0x0003e2000c101b3c */
[----:B------:R-:W-:-:S02]  /*dff0*/  @!P0 LEA.HI R0, R0, R0, RZ, 0x1 ;  /* 0x0000000000008211 */ /* 0x000fc400078f08ff */
[C---:B--2---:R-:W-:Y:S01]  /*e000*/  VIADD R14, R3.reuse, 0xe8 ;  /* 0x000000e8030e7836 */ /* 0x044fe20000000000 */
[----:B------:R2:W-:Y:S01]  /*e010*/  @!P5 ST.E.64 desc[UR60][R16.64], R116 ;  /* 0x000000741000d985 */ /* 0x0005e2000c101b3c */
[C---:B------:R-:W-:Y:S01]  /*e020*/  VIADD R15, R3.reuse, 0xf0 ;  /* 0x000000f0030f7836 */ /* 0x040fe20000000000 */
[----:B------:R-:W-:Y:S01]  /*e030*/  @!P1 LEA.HI R2, R2, R2, RZ, 0x1 ;  /* 0x0000000202029211 */ /* 0x000fe200078f08ff */
[----:B0-----:R-:W-:Y:S01]  /*e040*/  VIADD R11, R3, 0xf8 ;  /* 0x000000f8030b7836 */ /* 0x001fe20000000000 */
[----:B------:R0:W-:Y:S01]  /*e050*/  @!P6 ST.E.64 desc[UR60][R18.64], R120 ;  /* 0x000000781200e985 */ /* 0x0001e2000c101b3c */
[----:B------:R-:W-:Y:S02]  /*e060*/  ISETP.GE.AND P4, PT, R14, UR4, PT ;  /* 0x000000040e007c0c */ /* 0x000fe4000bf86270 */
[----:B------:R-:W-:Y:S02]  /*e070*/  ISETP.GE.AND P5, PT, R15, UR4, PT ;  /* 0x000000040f007c0c */ /* 0x000fe4000bfa6270 */
[----:B------:R-:W-:-:S02]  /*e080*/  ISETP.GE.AND P6, PT, R11, UR4, PT ;  /* 0x000000040b007c0c */ /* 0x000fc4000bfc6270 */
[----:B------:R-:W-:Y:S02]  /*e090*/  @!P2 LEA.HI R20, R20, R20, RZ, 0x1 ;  /* 0x000000141414a211 */ /* 0x000fe400078f08ff */
[----:B------:R-:W-:Y:S02]  /*e0a0*/  @!P3 LEA.HI R21, R21, R21, RZ, 0x1 ;  /* 0x000000151515b211 */ /* 0x000fe400078f08ff */
[----:B-1----:R-:W-:Y:S02]  /*e0b0*/  @!P1 LOP3.LUT R13, R2, 0xfffffffe, RZ, 0xc0, !PT ;  /* 0xfffffffe020d9812 */ /* 0x002fe400078ec0ff */
[----:B--2---:R-:W-:Y:S02]  /*e0c0*/  @!P3 LOP3.LUT R17, R21, 0xfffffffe, RZ, 0xc0, !PT ;  /* 0xfffffffe1511b812 */ /* 0x004fe400078ec0ff */
[----:B------:R-:W-:Y:S02]  /*e0d0*/  @!P4 LEA.HI R14, R14, R14, RZ, 0x1 ;  /* 0x0000000e0e0ec211 */ /* 0x000fe400078f08ff */
[----:B------:R-:W-:Y:S01]  /*e0e0*/  @!P5 LEA.HI R10, R15, R15, RZ, 0x1 ;  /* 0x0000000f0f0ad211 */ /* 0x000fe200078f08ff */
[----:B------:R-:W-:Y:S01]  /*e0f0*/  @!P3 IMAD.WIDE R16, R17, 0x4, R4 ;  /* 0x000000041110b825 */ /* 0x000fe200078e0204 */
[----:B------:R-:W-:-:S02]  /*e100*/  @!P6 LEA.HI R12, R11, R11, RZ, 0x1 ;  /* 0x0000000b0b0ce211 */ /* 0x000fc400078f08ff */
[----:B------:R-:W-:Y:S02]  /*e110*/  @!P0 LOP3.LUT R11, R0, 0xfffffffe, RZ, 0xc0, !PT ;  /* 0xfffffffe000b8812 */ /* 0x000fe400078ec0ff */
[----:B------:R-:W-:Y:S02]  /*e120*/  @!P2 LOP3.LUT R15, R20, 0xfffffffe, RZ, 0xc0, !PT ;  /* 0xfffffffe140fa812 */ /* 0x000fe400078ec0ff */
[----:B0-----:R-:W-:Y:S02]  /*e130*/  @!P4 LOP3.LUT R19, R14, 0xfffffffe, RZ, 0xc0, !PT ;  /* 0xfffffffe0e13c812 */ /* 0x001fe400078ec0ff */
[----:B------:R-:W-:Y:S01]  /*e140*/  @!P5 LOP3.LUT R21, R10, 0xfffffffe, RZ, 0xc0, !PT ;  /* 0xfffffffe0a15d812 */ /* 0x000fe200078ec0ff */
[----:B------:R-:W-:Y:S01]  /*e150*/  @!P0 IMAD.WIDE R10, R11, 0x4, R4 ;  /* 0x000000040b0a8825 */ /* 0x000fe200078e0204 */
[----:B------:R-:W-:-:S03]  /*e160*/  @!P6 LOP3.LUT R23, R12, 0xfffffffe, RZ, 0xc0, !PT ;  /* 0xfffffffe0c17e812 */ /* 0x000fc600078ec0ff */
        /* <DEDUP_REMOVED lines=12> */
.L_x_1080:
[----:B------:R-:W-:Y:S05]  /*e230*/  BSYNC B0 ;  /* 0x0000000000007941 */ /* 0x000fea0003800000 */
.L_x_1079:
        /* <DEDUP_REMOVED lines=11> */
[C---:B------:R-:W-:Y:S01]  /*e2f0*/  VIADD R15, R3.reuse, 0x40 ;  /* 0x00000040030f7836 */ /* 0x040fe20000000000 */
[----:B------:R-:W-:Y:S01]  /*e300*/  ISETP.GE.AND P2, PT, R2, UR4, PT ;  /* 0x0000000402007c0c */ /* 0x000fe2000bf46270 */
[C---:B------:R-:W-:Y:S01]  /*e310*/  VIADD R16, R3.reuse, 0x48 ;  /* 0x0000004803107836 */ /* 0x040fe20000000000 */
[----:B------:R-:W-:Y:S01]  /*e320*/  ISETP.GE.AND P5, PT, R12, UR4, PT ;  /* 0x000000040c007c0c */ /* 0x000fe2000bfa6270 */
[----:B------:R-:W-:Y:S01]  /*e330*/  VIADD R18, R3, 0x50 ;  /* 0x0000005003127836 */ /* 0x000fe20000000000 */
[----:B------:R-:W-:Y:S01]  /*e340*/  ISETP.GE.AND P6, PT, R13, UR4, PT ;  /* 0x000000040d007c0c */ /* 0x000fe2000bfc6270 */
[C---:B------:R-:W-:Y:S01]  /*e350*/  VIADD R20, R3.reuse, 0x58 ;  /* 0x0000005803147836 */ /* 0x040fe20000000000 */
[----:B------:R-:W-:-:S02]  /*e360*/  IADD3 R14, R3, 0x38, RZ ;  /* 0x00000038030e7810 */ /* 0x000fc40007ffe0ff */
[----:B------:R-:W-:Y:S01]  /*e370*/  ISETP.GE.AND P3, PT, R15, UR4, PT ;  /* 0x000000040f007c0c */ /* 0x000fe2000bf66270 */
[C-C-:B-1-3--:R-:W-:Y:S01]  /*e380*/  @!P0 IMAD.WIDE R6, R3.reuse, 0x4, R4.reuse ;  /* 0x0000000403068825 */ /* 0x14afe200078e0204 */
[----:B------:R-:W-:Y:S02]  /*e390*/  ISETP.GE.AND P4, PT, R16, UR4, PT ;  /* 0x0000000410007c0c */ /* 0x000fe4000bf86270 */
[----:B------:R-:W-:Y:S02]  /*e3a0*/  @!P1 LEA.HI R0, R0, R0, RZ, 0x1 ;  /* 0x0000000000009211 */ /* 0x000fe400078f08ff */
[----:B------:R-:W-:Y:S01]  /*e3b0*/  @!P2 LEA.HI R2, R2, R2, RZ, 0x1 ;  /* 0x000000020202a211 */ /* 0x000fe200078f08ff */
[----:B------:R0:W-:Y:S01]  /*e3c0*/  @!P0 ST.E.64 desc[UR60][R6.64], R26 ;  /* 0x0000001a06008985 */ /* 0x0001e2000c101b3c */
[----:B------:R-:W-:Y:S01]  /*e3d0*/  @!P1 LOP3.LUT R9, R0, 0xfffffffe, RZ, 0xc0, !PT ;  /* 0xfffffffe00099812 */ /* 0x000fe200078ec0ff */
[C---:B------:R-:W-:Y:S01]  /*e3e0*/  VIADD R0, R3.reuse, 0x28 ;  /* 0x0000002803007836 */ /* 0x040fe20000000000 */
[----:B------:R-:W-:Y:S01]  /*e3f0*/  @!P2 LOP3.LUT R11, R2, 0xfffffffe, RZ, 0xc0, !PT ;  /* 0xfffffffe020ba812 */ /* 0x000fe200078ec0ff */
[----:B------:R-:W-:Y:S01]  /*e400*/  VIADD R2, R3, 0x30 ;  /* 0x0000003003027836 */ /* 0x000fe20000000000 */
[----:B------:R-:W-:Y:S01]  /*e410*/  @!P5 LEA.HI R12, R12, R12, RZ, 0x1 ;  /* 0x0000000c0c0cd211 */ /* 0x000fe200078f08ff */
[----:B------:R-:W-:Y:S01]  /*e420*/  @!P1 IMAD.WIDE R8, R9, 0x4, R4 ;  /* 0x0000000409089825 */ /* 0x000fe200078e0204 */
[----:B------:R-:W-:-:S02]  /*e430*/  ISETP.GE.AND P0, PT, R0, UR4, PT ;  /* 0x0000000400007c0c */ /* 0x000fc4000bf06270 */
[----:B------:R-:W-:Y:S01]  /*e440*/  @!P6 LEA.HI R13, R13, R13, RZ, 0x1 ;  /* 0x0000000d0d0de211 */ /* 0x000fe200078f08ff */
[--C-:B------:R-:W-:Y:S01]  /*e450*/  @!P2 IMAD.WIDE R10, R11, 0x4, R4.reuse ;  /* 0x000000040b0aa825 */ /* 0x100fe200078e0204 */
[----:B------:R1:W-:Y:S01]  /*e460*/  @!P1 ST.E.64 desc[UR60][R8.64], R30 ;  /* 0x0000001e08009985 */ /* 0x0003e2000c101b3c */
[----:B------:R-:W-:Y:S02]  /*e470*/  ISETP.GE.AND P1, PT, R2, UR4, PT ;  /* 0x0000000402007c0c */ /* 0x000fe4000bf26270 */
[----:B0-----:R-:W-:Y:S01]  /*e480*/  @!P5 LOP3.LUT R7, R12, 0xfffffffe, RZ, 0xc0, !PT ;  /* 0xfffffffe0c07d812 */ /* 0x001fe200078ec0ff */
[----:B------:R0:W-:Y:S01]  /*e490*/  @!P2 ST.E.64 desc[UR60][R10.64], R34 ;  /* 0x000000220a00a985 */ /* 0x0001e2000c101b3c */
[----:B------:R-:W-:Y:S02]  /*e4a0*/  ISETP.GE.AND P2, PT, R14, UR4, PT ;  /* 0x000000040e007c0c */ /* 0x000fe4000bf46270 */
[----:B------:R-:W-:Y:S01]  /*e4b0*/  @!P4 LEA.HI R16, R16, R16, RZ, 0x1 ;  /* 0x000000101010c211 */ /* 0x000fe200078f08ff */
[----:B------:R-:W-:Y:S01]  /*e4c0*/  @!P5 IMAD.WIDE R6, R7, 0x4, R4 ;  /* 0x000000040706d825 */ /* 0x000fe200078e0204 */
[----:B------:R-:W-:-:S02]  /*e4d0*/  @!P0 LEA.HI R0, R0, R0, RZ, 0x1 ;  /* 0x0000000000008211 */ /* 0x000fc400078f08ff */
[----:B------:R-:W-:Y:S01]  /*e4e0*/  @!P4 LOP3.LUT R19, R16, 0xfffffffe, RZ, 0xc0, !PT ;  /* 0xfffffffe1013c812 */ /* 0x000fe200078ec0ff */
[----:B------:R-:W-:Y:S01]  /*e4f0*/  VIADD R16, R3, 0x70 ;  /* 0x0000007003107836 */ /* 0x000fe20000000000 */
[----:B------:R2:W-:Y:S01]  /*e500*/  @!P5 ST.E.64 desc[UR60][R6.64], R38 ;  /* 0x000000260600d985 */ /* 0x0005e2000c101b3c */
[----:B-1----:R-:W-:Y:S02]  /*e510*/  @!P6 LOP3.LUT R9, R13, 0xfffffffe, RZ, 0xc0, !PT ;  /* 0xfffffffe0d09e812 */ /* 0x002fe400078ec0ff */
[----:B------:R-:W-:Y:S02]  /*e520*/  @!P1 LEA.HI R2, R2, R2, RZ, 0x1 ;  /* 0x0000000202029211 */ /* 0x000fe400078f08ff */
[----:B------:R-:W-:Y:S01]  /*e530*/  @!P2 LEA.HI R14, R14, R14, RZ, 0x1 ;  /* 0x0000000e0e0ea211 */ /* 0x000fe200078f08ff */
[----:B------:R-:W-:Y:S01]  /*e540*/  @!P6 IMAD.WIDE R8, R9, 0x4, R4 ;  /* 0x000000040908e825 */ /* 0x000fe200078e0204 */
[----:B0-----:R-:W-:Y:S02]  /*e550*/  @!P3 LEA.HI R10, R15, R15, RZ, 0x1 ;  /* 0x0000000f0f0ab211 */ /* 0x001fe400078f08ff */
[----:B------:R-:W-:-:S02]  /*e560*/  @!P0 LOP3.LUT R11, R0, 0xfffffffe, RZ, 0xc0, !PT ;  /* 0xfffffffe000b8812 */ /* 0x000fc400078ec0ff */
[----:B------:R-:W-:Y:S01]  /*e570*/  @!P1 LOP3.LUT R13, R2, 0xfffffffe, RZ, 0xc0, !PT ;  /* 0xfffffffe020d9812 */ /* 0x000fe200078ec0ff */
[----:B------:R0:W-:Y:S01]  /*e580*/  @!P6 ST.E.64 desc[UR60][R8.64], R42 ;  /* 0x0000002a0800e985 */ /* 0x0001e2000c101b3c */
[----:B------:R-:W-:Y:S01]  /*e590*/  @!P2 LOP3.LUT R15, R14, 0xfffffffe, RZ, 0xc0, !PT ;  /* 0xfffffffe0e0fa812 */ /* 0x000fe200078ec0ff */
[--C-:B--2---:R-:W-:Y:S01]  /*e5a0*/  @!P0 IMAD.WIDE R6, R11, 0x4, R4.reuse ;  /* 0x000000040b068825 */ /* 0x104fe200078e0204 */
[----:B------:R-:W-:Y:S02]  /*e5b0*/  @!P3 LOP3.LUT R17, R10, 0xfffffffe, RZ, 0xc0, !PT ;  /* 0xfffffffe0a11b812 */ /* 0x000fe400078ec0ff */
[----:B------:R-:W-:Y:S01]  /*e5c0*/  ISETP.GE.AND P5, PT, R18, UR4, PT ;  /* 0x0000000412007c0c */ /* 0x000fe2000bfa6270 */
[--C-:B------:R-:W-:Y:S01]  /*e5d0*/  @!P2 IMAD.WIDE R10, R15, 0x4, R4.reuse ;  /* 0x000000040f0aa825 */ /* 0x100fe200078e0204 */
[----:B------:R-:W-:Y:S01]  /*e5e0*/  ISETP.GE.AND P6, PT, R20, UR4, PT ;  /* 0x0000000414007c0c */ /* 0x000fe2000bfc6270 */
[----:B------:R1:W-:Y:S01]  /*e5f0*/  @!P0 ST.E.64 desc[UR60][R6.64], R46 ;  /* 0x0000002e06008985 */ /* 0x0003e2000c101b3c */
[----:B------:R-:W-:Y:S01]  /*e600*/  IADD3 R0, R3, 0x60, RZ ;  /* 0x0000006003007810 */ /* 0x000fe20007ffe0ff */
[----:B------:R-:W-:-:S04]  /*e610*/  @!P4 IMAD.WIDE R14, R19, 0x4, R4 ;  /* 0x00000004130ec825 */ /* 0x000fc800078e0204 */
[----:B0-----:R-:W-:-:S04]  /*e620*/  @!P1 IMAD.WIDE R8, R13, 0x4, R4 ;  /* 0x000000040d089825 */ /* 0x001fc800078e0204 */
[----:B------:R-:W-:Y:S01]  /*e630*/  @!P3 IMAD.WIDE R12, R17, 0x4, R4 ;  /* 0x00000004110cb825 */ /* 0x000fe200078e0204 */
[----:B------:R0:W-:Y:S01]  /*e640*/  @!P1 ST.E.64 desc[UR60][R8.64], R50 ;  /* 0x0000003208009985 */ /* 0x0001e2000c101b3c */
[----:B------:R-:W-:Y:S02]  /*e650*/  @!P5 LEA.HI R18, R18, R18, RZ, 0x1 ;  /* 0x000000121212d211 */ /* 0x000fe400078f08ff */
[C---:B------:R-:W-:Y:S01]  /*e660*/  VIADD R2, R3.reuse, 0x68 ;  /* 0x0000006803027836 */ /* 0x040fe20000000000 */
[----:B------:R2:W-:Y:S01]  /*e670*/  @!P2 ST.E.64 desc[UR60][R10.64], R54 ;  /* 0x000000360a00a985 */ /* 0x0005e2000c101b3c */
[C---:B------:R-:W-:Y:S01]  /*e680*/  VIADD R17, R3.reuse, 0x78 ;  /* 0x0000007803117836 */ /* 0x040fe20000000000 */
[----:B------:R-:W-:Y:S01]  /*e690*/  ISETP.GE.AND P2, PT, R16, UR4, PT ;  /* 0x0000000410007c0c */ /* 0x000fe2000bf46270 */
[----:B------:R-:W-:Y:S01]  /*e6a0*/  VIADD R19, R3, 0x80 ;  /* 0x0000008003137836 */ /* 0x000fe20000000000 */
[----:B------:R3:W-:Y:S01]  /*e6b0*/  @!P3 ST.E.64 desc[UR60][R12.64], R58 ;  /* 0x0000003a0c00b985 */ /* 0x0007e2000c101b3c */
[----:B------:R-:W-:-:S02]  /*e6c0*/  ISETP.GE.AND P3, PT, R2, UR4, PT ;  /* 0x0000000402007c0c */ /* 0x000fc4000bf66270 */
[----:B------:R-:W-:Y:S01]  /*e6d0*/  ISETP.GE.AND P1, PT, R17, UR4, PT ;  /* 0x0000000411007c0c */ /* 0x000fe2000bf26270 */
[----:B------:R4:W-:Y:S01]  /*e6e0*/  @!P4 ST.E.64 desc[UR60][R14.64], R62 ;  /* 0x0000003e0e00c985 */ /* 0x0009e2000c101b3c */
[----:B------:R-:W-:Y:S02]  /*e6f0*/  ISETP.GE.AND P4, PT, R0, UR4, PT ;  /* 0x0000000400007c0c */ /* 0x000fe4000bf86270 */
[----:B------:R-:W-:Y:S02]  /*e700*/  ISETP.GE.AND P0, PT, R19, UR4, PT ;  /* 0x0000000413007c0c */ /* 0x000fe4000bf06270 */
[----:B------:R-:W-:Y:S02]  /*e710*/  @!P6 LEA.HI R20, R20, R20, RZ, 0x1 ;  /* 0x000000141414e211 */ /* 0x000fe400078f08ff */
[----:B-1----:R-:W-:Y:S02]  /*e720*/  @!P5 LOP3.LUT R7, R18, 0xfffffffe, RZ, 0xc0, !PT ;  /* 0xfffffffe1207d812 */ /* 0x002fe400078ec0ff */
[----:B0-----:R-:W-:Y:S01]  /*e730*/  @!P6 LOP3.LUT R9, R20, 0xfffffffe, RZ, 0xc0, !PT ;  /* 0xfffffffe1409e812 */ /* 0x001fe200078ec0ff */
        /* <DEDUP_REMOVED lines=39> */
[----:B------:R-:W-:Y:S02]  /*e9b0*/  @!P5 LEA.HI R20, R20, R20, RZ, 0x1 ;  /* 0x000000141414d211 */ /* 0x000fe400078f08ff */
[----:B0-----:R-:W-:Y:S01]  /*e9c0*/  @!P6 LOP3.LUT R7, R18, 0xfffffffe, RZ, 0xc0, !PT ;  /* 0xfffffffe1207e812 */ /* 0x001fe200078ec0ff */
[C---:B------:R-:W-:Y:S01]  /*e9d0*/  VIADD R18, R3.reuse, 0xc0 ;  /* 0x000000c003127836 */ /* 0x040fe20000000000 */
        /* <DEDUP_REMOVED lines=16> */
[----:B------:R-:W-:-:S02]  /*eae0*/  @!P2 LOP3.LUT R17, R17, 0xfffffffe, RZ, 0xc0, !PT ;  /* 0xfffffffe1111a812 */ /* 0x000fc400078ec0ff */
[----:B------:R-:W-:Y:S02]  /*eaf0*/  @!P1 LOP3.LUT R19, R19, 0xfffffffe, RZ, 0xc0, !PT ;  /* 0xfffffffe13139812 */ /* 0x000fe400078ec0ff */
[----:B------:R-:W-:Y:S01]  /*eb00*/  ISETP.GE.AND P5, PT, R18, UR4, PT ;  /* 0x0000000412007c0c */ /* 0x000fe2000bfa6270 */
[--C-:B0-----:R-:W-:Y:S01]  /*eb10*/  @!P0 IMAD.WIDE R6, R11, 0x4, R4.reuse ;  /* 0x000000040b068825 */ /* 0x101fe200078e0204 */
[----:B------:R-:W-:Y:S02]  /*eb20*/  ISETP.GE.AND P6, PT, R20, UR4, PT ;  /* 0x0000000414007c0c */ /* 0x000fe4000bfc6270 */
[----:B------:R-:W-:Y:S01]  /*eb30*/  IADD3 R2, R3, 0xd8, RZ ;  /* 0x000000d803027810 */ /* 0x000fe20007ffe0ff */
[--C-:B-1----:R-:W-:Y:S01]  /*eb40*/  @!P4 IMAD.WIDE R8, R13, 0x4, R4.reuse ;  /* 0x000000040d08c825 */ /* 0x102fe200078e0204 */
[----:B------:R0:W-:Y:S01]  /*eb50*/  @!P0 ST.E.64 desc[UR60][R6.64], R102 ;  /* 0x0000006606008985 */ /* 0x0001e2000c101b3c */
[----:B------:R-:W-:Y:S02]  /*eb60*/  ISETP.GE.AND P0, PT, R0, UR4, PT ;  /* 0x0000000400007c0c */ /* 0x000fe4000bf06270 */
[--C-:B------:R-:W-:Y:S01]  /*eb70*/  @!P3 IMAD.WIDE R10, R15, 0x4, R4.reuse ;  /* 0x000000040f0ab825 */ /* 0x100fe200078e0204 */
[----:B------:R1:W-:Y:S03]  /*eb80*/  @!P4 ST.E.64 desc[UR60][R8.64], R106 ;  /* 0x0000006a0800c985 */ /* 0x0003e6000c101b3c */
[----:B------:R-:W-:Y:S01]  /*eb90*/  @!P2 IMAD.WIDE R12, R17, 0x4, R4 ;  /* 0x00000004110ca825 */ /* 0x000fe200078e0204 */
[----:B------:R2:W-:Y:S01]  /*eba0*/  @!P3 ST.E.64 desc[UR60][R10.64], R110 ;  /* 0x0000006e0a00b985 */ /* 0x0005e2000c101b3c */
[----:B------:R-:W-:-:S02]  /*ebb0*/  @!P5 LEA.HI R18, R18, R18, RZ, 0x1 ;  /* 0x000000121212d211 */ /* 0x000fc400078f08ff */
[----:B------:R-:W-:Y:S01]  /*ebc0*/  @!P1 IMAD.WIDE R14, R19, 0x4, R4 ;  /* 0x00000004130e9825 */ /* 0x000fe200078e0204 */
[----:B------:R3:W-:Y:S01]  /*ebd0*/  @!P2 ST.E.64 desc[UR60][R12.64], R114 ;  /* 0x000000720c00a985 */ /* 0x0007e2000c101b3c */
[----:B------:R-:W-:Y:S02]  /*ebe0*/  ISETP.GE.AND P2, PT, R16, UR4, PT ;  /* 0x0000000410007c0c */ /* 0x000fe4000bf46270 */
[C---:B------:R-:W-:Y:S01]  /*ebf0*/  VIADD R17, R3.reuse, 0xe8 ;  /* 0x000000e803117836 */ /* 0x040fe20000000000 */
[----:B------:R4:W-:Y:S01]  /*ec00*/  @!P1 ST.E.64 desc[UR60][R14.64], R118 ;  /* 0x000000760e009985 */ /* 0x0009e2000c101b3c */
[C---:B------:R-:W-:Y:S01]  /*ec10*/  VIADD R19, R3.reuse, 0xf0 ;  /* 0x000000f003137836 */ /* 0x040fe20000000000 */
[----:B------:R-:W-:Y:S01]  /*ec20*/  ISETP.GE.AND P1, PT, R2, UR4, PT ;  /* 0x0000000402007c0c */ /* 0x000fe2000bf26270 */
[----:B------:R-:W-:Y:S01]  /*ec30*/  VIADD R3, R3, 0xf8 ;  /* 0x000000f803037836 */ /* 0x000fe20000000000 */
[----:B------:R-:W-:Y:S02]  /*ec40*/  ISETP.GE.AND P3, PT, R17, UR4, PT ;  /* 0x0000000411007c0c */ /* 0x000fe4000bf66270 */
[----:B------:R-:W-:-:S02]  /*ec50*/  ISETP.GE.AND P4, PT, R19, UR4, PT ;  /* 0x0000000413007c0c */ /* 0x000fc4000bf86270 */
[----:B------:R-:W-:Y:S02]  /*ec60*/  @!P6 LEA.HI R20, R20, R20, RZ, 0x1 ;  /* 0x000000141414e211 */ /* 0x000fe400078f08ff */
[----:B0-----:R-:W-:Y:S02]  /*ec70*/  @!P5 LOP3.LUT R7, R18, 0xfffffffe, RZ, 0xc0, !PT ;  /* 0xfffffffe1207d812 */ /* 0x001fe400078ec0ff */
[----:B-1----:R-:W-:Y:S02]  /*ec80*/  @!P6 LOP3.LUT R9, R20, 0xfffffffe, RZ, 0xc0, !PT ;  /* 0xfffffffe1409e812 */ /* 0x002fe400078ec0ff */
[----:B------:R-:W-:Y:S01]  /*ec90*/  @!P0 LEA.HI R0, R0, R0, RZ, 0x1 ;  /* 0x0000000000008211 */ /* 0x000fe200078f08ff */
[--C-:B------:R-:W-:Y:S01]  /*eca0*/  @!P5 IMAD.WIDE R6, R7, 0x4, R4.reuse ;  /* 0x000000040706d825 */ /* 0x100fe200078e0204 */
[----:B------:R-:W-:Y:S02]  /*ecb0*/  @!P1 LEA.HI R2, R2, R2, RZ, 0x1 ;  /* 0x0000000202029211 */ /* 0x000fe400078f08ff */
[----:B------:R-:W-:Y:S01]  /*ecc0*/  @!P2 LEA.HI R16, R16, R16, RZ, 0x1 ;  /* 0x000000101010a211 */ /* 0x000fe200078f08ff */
[----:B------:R-:W-:Y:S01]  /*ecd0*/  @!P6 IMAD.WIDE R8, R9, 0x4, R4 ;  /* 0x000000040908e825 */ /* 0x000fe200078e0204 */
[----:B------:R-:W-:Y:S01]  /*ece0*/  @!P3 LEA.HI R17, R17, R17, RZ, 0x1 ;  /* 0x000000111111b211 */ /* 0x000fe200078f08ff */
[----:B------:R0:W-:Y:S01]  /*ecf0*/  @!P5 ST.E.64 desc[UR60][R6.64], R122 ;  /* 0x0000007a0600d985 */ /* 0x0001e2000c101b3c */
[----:B------:R-:W-:-:S02]  /*ed00*/  @!P4 LEA.HI R19, R19, R19, RZ, 0x1 ;  /* 0x000000131313c211 */ /* 0x000fc400078f08ff */
[----:B--2---:R-:W-:Y:S01]  /*ed10*/  @!P0 LOP3.LUT R11, R0, 0xfffffffe, RZ, 0xc0, !PT ;  /* 0xfffffffe000b8812 */ /* 0x004fe200078ec0ff */
[----:B------:R1:W-:Y:S01]  /*ed20*/  @!P6 ST.E.64 desc[UR60][R8.64], R126 ;  /* 0x0000007e0800e985 */ /* 0x0003e2000c101b3c */
[----:B---3--:R-:W-:Y:S02]  /*ed30*/  @!P1 LOP3.LUT R13, R2, 0xfffffffe, RZ, 0xc0, !PT ;  /* 0xfffffffe020d9812 */ /* 0x008fe400078ec0ff */
[----:B----4-:R-:W-:Y:S02]  /*ed40*/  @!P2 LOP3.LUT R15, R16, 0xfffffffe, RZ, 0xc0, !PT ;  /* 0xfffffffe100fa812 */ /* 0x010fe400078ec0ff */
[----:B------:R-:W-:Y:S02]  /*ed50*/  @!P3 LOP3.LUT R17, R17, 0xfffffffe, RZ, 0xc0, !PT ;  /* 0xfffffffe1111b812 */ /* 0x000fe400078ec0ff */
[----:B------:R-:W-:Y:S01]  /*ed60*/  @!P4 LOP3.LUT R19, R19, 0xfffffffe, RZ, 0xc0, !PT ;  /* 0xfffffffe1313c812 */ /* 0x000fe200078ec0ff */
[----:B0-----:R-:W-:-:S04]  /*ed70*/  @!P0 IMAD.WIDE R6, R11, 0x4, R4 ;  /* 0x000000040b068825 */ /* 0x001fc800078e0204 */
[--C-:B-1----:R-:W-:Y:S01]  /*ed80*/  @!P1 IMAD.WIDE R8, R13, 0x4, R4.reuse ;  /* 0x000000040d089825 */ /* 0x102fe200078e0204 */
[----:B------:R0:W-:Y:S01]  /*ed90*/  @!P0 ST.E.64 desc[UR60][R6.64], R130 ;  /* 0x0000008206008985 */ /* 0x0001e2000c101b3c */
[----:B------:R-:W-:Y:S02]  /*eda0*/  ISETP.GE.AND P0, PT, R3, UR4, PT ;  /* 0x0000000403007c0c */ /* 0x000fe4000bf06270 */
[--C-:B------:R-:W-:Y:S01]  /*edb0*/  @!P2 IMAD.WIDE R10, R15, 0x4, R4.reuse ;  /* 0x000000040f0aa825 */ /* 0x100fe200078e0204 */
[----:B------:R0:W-:Y:S03]  /*edc0*/  @!P1 ST.E.64 desc[UR60][R8.64], R134 ;  /* 0x0000008608009985 */ /* 0x0001e6000c101b3c */
[--C-:B------:R-:W-:Y:S01]  /*edd0*/  @!P3 IMAD.WIDE R12, R17, 0x4, R4.reuse ;  /* 0x00000004110cb825 */ /* 0x100fe200078e0204 */
[----:B------:R0:W-:Y:S03]  /*ede0*/  @!P2 ST.E.64 desc[UR60][R10.64], R138 ;  /* 0x0000008a0a00a985 */ /* 0x0001e6000c101b3c */
[----:B------:R-:W-:Y:S01]  /*edf0*/  @!P4 IMAD.WIDE R14, R19, 0x4, R4 ;  /* 0x00000004130ec825 */ /* 0x000fe200078e0204 */
[----:B------:R0:W-:Y:S04]  /*ee00*/  @!P3 ST.E.64 desc[UR60][R12.64], R142 ;  /* 0x0000008e0c00b985 */ /* 0x0001e8000c101b3c */
[----:B------:R0:W-:Y:S01]  /*ee10*/  @!P4 ST.E.64 desc[UR60][R14.64], R146 ;  /* 0x000000920e00c985 */ /* 0x0001e2000c101b3c */
[----:B------:R-:W-:Y:S05]  /*ee20*/  @P0 BRA `(.L_x_991) ;  /* 0x00000040009c0947 */ /* 0x000fea0003800000 */
[----:B------:R-:W-:-:S04]  /*ee30*/  LEA.HI R3, R3, R3, RZ, 0x1 ;  /* 0x0000000303037211 */ /* 0x000fc800078f08ff */
[----:B------:R-:W-:-:S05]  /*ee40*/  LOP3.LUT R3, R3, 0xfffffffe, RZ, 0xc0, !PT ;  /* 0xfffffffe03037812 */ /* 0x000fca00078ec0ff */
[----:B------:R-:W-:-:S05]  /*ee50*/  IMAD.WIDE R4, R3, 0x4, R4 ;  /* 0x0000000403047825 */ /* 0x000fca00078e0204 */
[----:B------:R1:W-:Y:S01]  /*ee60*/  ST.E.64 desc[UR60][R4.64], R150 ;  /* 0x0000009604007985 */ /* 0x0003e2000c101b3c */
[----:B------:R-:W-:Y:S05]  /*ee70*/  BRA `(.L_x_991) ;  /* 0x0000004000887947 */ /* 0x000fea0003800000 */
.L_x_1078:
[----:B------:R-:W0:Y:S02]  /*ee80*/  S2R R0, SR_TID.X ;  /* 0x0000000000007919 */ /* 0x000e240000002100 */
[----:B0-----:R-:W-:-:S04]  /*ee90*/  IADD3 R2, R0, -0x80, RZ ;  /* 0xffffff8000027810 */ /* 0x001fc80007ffe0ff */
[----:B------:R-:W-:-:S13]  /*eea0*/  ISETP.GT.AND P0, PT, R2, 0x7f, PT ;  /* 0x0000007f0200780c */ /* 0x000fda0003f04270 */
[----:B------:R-:W-:Y:S05]  /*eeb0*/  @P0 BRA `(.L_x_991) ;  /* 0x0000004000780947 */ /* 0x000fea0003800000 */
[----:B------:R-:W0:Y:S01]  /*eec0*/  S2R R3, SR_CTAID.X ;  /* 0x0000000000037919 */ /* 0x000e220000002500 */
[----:B------:R-:W1:Y:S01]  /*eed0*/  LDC R6, c[0x0][0xbe8] ;  /* 0x0002fa00ff067b82 */ /* 0x000e620000000800 */
[----:B------:R-:W-:Y:S01]  /*eee0*/  ULDC UR4, c[0x0][0xa88] ;  /* 0x0002a20000047ab9 */ /* 0x000fe20000000800 */
[----:B0-----:R-:W-:Y:S02]  /*eef0*/  IMAD R0, R3, 0x80, R0 ;  /* 0x0000008003007824 */ /* 0x001fe400078e0200 */
[----:B-1----:R-:W-:Y:S02]  /*ef00*/  IMAD R3, R6, UR4, RZ ;  /* 0x0000000406037c24 */ /* 0x002fe4000f8e02ff */
[----:B------:R-:W-:-:S05]  /*ef10*/  VIADD R0, R0, 0xffffff80 ;  /* 0xffffff8000007836 */ /* 0x000fca0000000000 */
[----:B------:R-:W-:-:S13]  /*ef20*/  ISETP.GE.AND P0, PT, R0, R3, PT ;  /* 0x000000030000720c */ /* 0x000fda0003f06270 */
[----:B------:R-:W-:Y:S05]  /*ef30*/  @P0 BRA `(.L_x_991) ;  /* 0x0000004000580947 */ /* 0x000fea0003800000 */
[----:B------:R-:W2:Y:S01]  /*ef40*/  LDL R4, [R1] ;  /* 0x0000000001047983 */ /* 0x000ea20000100800 */
[----:B------:R-:W-:Y:S01]  /*ef50*/  ISETP.NE.AND P0, PT, R6, 0x1, PT ;  /* 0x000000010600780c */ /* 0x000fe20003f05270 */
[----:B------:R-:W-:Y:S01]  /*ef60*/  S2UR UR7, SR_CTAID.Z ;  /* 0x00000000000779c3 */ /* 0x000fe20000002700 */
[----:B------:R-:W-:Y:S01]  /*ef70*/  ULDC.64 UR8, c[0x0][0xbd0] ;  /* 0x0002f40000087ab9 */ /* 0x000fe20000000a00 */
[----:B------:R-:W-:-:S06]  /*ef80*/  IMAD.MOV.U32 R5, RZ, RZ, R0 ;  /* 0x000000ffff057224 */ /* 0x000fcc00078e0000 */
[----:B------:R-:W0:Y:S08]  /*ef90*/  LDC.64 R10, c[0x0][0xbd8] ;  /* 0x0002f600ff0a7b82 */ /* 0x000e300000000a00 */
[----:B------:R-:W1:Y:S08]  /*efa0*/  @P0 LDC R7, c[0x0][0xbec] ;  /* 0x0002fb00ff070b82 */ /* 0x000e700000000800 */
[----:B------:R-:W3:Y:S08]  /*efb0*/  @P0 LDC R9, c[0x0][0xbf0] ;  /* 0x0002fc00ff090b82 */ /* 0x000ef00000000800 */
[----:B------:R-:W4:Y:S08]  /*efc0*/  S2UR UR10, SR_CTAID.Y ;  /* 0x00000000000a79c3 */ /* 0x000f300000002600 */
[----:B------:R-:W4:Y:S01]  /*efd0*/  LDC R8, c[0x0][0xc50] ;  /* 0x00031400ff087b82 */ /* 0x000f220000000800 */
[----:B--2---:R-:W-:Y:S01]  /*efe0*/  R2UR UR11, R4 ;  /* 0x00000000040b72ca */ /* 0x004fe200000e0000 */
[----:B-1----:R-:W-:-:S05]  /*eff0*/  @P0 IMAD.HI.U32 R4, R0, R7, RZ ;  /* 0x0000000700040227 */ /* 0x002fca00078e00ff */
[----:B---3--:R-:W-:-:S07]  /*f000*/  @P0 SHF.R.U32.HI R5, RZ, R9, R4 ;  /* 0x00000009ff050219 */ /* 0x008fce0000011604 */
[----:B------:R-:W-:Y:S02]  /*f010*/  USHF.R.S32.HI UR6, URZ, 0x1f, UR11 ;  /* 0x0000001f3f067899 */ /* 0x000fe4000801140b */
[----:B------:R-:W-:Y:S01]  /*f020*/  IMAD R7, RZ, RZ, -UR11 ;  /* 0x8000000bff077e24 */ /* 0x000fe2000f8e02ff */
[----:B------:R-:W-:Y:S02]  /*f030*/  UIMAD.WIDE.U32 UR4, UR11, UR8, URZ ;  /* 0x000000080b0472a5 */ /* 0x000fe4000f8e003f */
[----:B------:R-:W-:Y:S01]  /*f040*/  UIMAD UR6, UR6, UR8, URZ ;  /* 0x00000008060672a4 */ /* 0x000fe2000f8e023f */
[----:B----4-:R-:W-:Y:S01]  /*f050*/  IMAD R9, R8, R7, UR10 ;  /* 0x0000000a08097e24 */ /* 0x010fe2000f8e0207 */
[----:B------:R-:W-:Y:S01]  /*f060*/  USHF.R.S32.HI UR8, URZ, 0x1f, UR7 ;  /* 0x0000001f3f087899 */ /* 0x000fe20008011407 */
[----:B------:R-:W-:Y:S01]  /*f070*/  IMAD.MOV R7, RZ, RZ, -R5 ;  /* 0x000000ffff077224 */ /* 0x000fe200078e0a05 */
[----:B------:R-:W-:Y:S01]  /*f080*/  UIMAD UR6, UR11, UR9, UR6 ;  /* 0x000000090b0672a4 */ /* 0x000fe2000f8e0206 */
[----:B------:R-:W-:Y:S01]  /*f090*/  MOV R3, UR5 ;  /* 0x0000000500037c02 */ /* 0x000fe20008000f00 */
[----:B------:R-:W-:Y:S01]  /*f0a0*/  IMAD.U32 R2, RZ, RZ, UR4 ;  /* 0x00000004ff027e24 */ /* 0x000fe2000f8e00ff */
[----:B------:R-:W-:Y:S01]  /*f0b0*/  SHF.R.S32.HI R4, RZ, 0x1f, R9 ;  /* 0x0000001fff047819 */ /* 0x000fe20000011409 */
[----:B------:R-:W-:Y:S01]  /*f0c0*/  UIADD3 UR6, UR5, UR6, URZ ;  /* 0x0000000605067290 */ /* 0x000fe2000fffe03f */
[----:B0-----:R-:W-:-:S02]  /*f0d0*/  IMAD R12, R10, UR8, RZ ;  /* 0x000000080a0c7c24 */ /* 0x001fc4000f8e02ff */
[----:B------:R-:W-:Y:S01]  /*f0e0*/  ULDC.64 UR4, c[0x0][0xbe0] ;  /* 0x0002f80000047ab9 */ /* 0x000fe20000000a00 */
[----:B------:R-:W-:Y:S02]  /*f0f0*/  IMAD R7, R6, R7, R0 ;  /* 0x0000000706077224 */ /* 0x000fe400078e0200 */
[----:B------:R-:W-:Y:S02]  /*f100*/  IMAD.U32 R3, RZ, RZ, UR6 ;  /* 0x00000006ff037e24 */ /* 0x000fe4000f8e00ff */
[----:B------:R-:W-:Y:S01]  /*f110*/  IMAD R11, R11, UR7, R12 ;  /* 0x000000070b0b7c24 */ /* 0x000fe2000f8e020c */
[----:B------:R-:W-:Y:S01]  /*f120*/  SHF.R.S32.HI R0, RZ, 0x1f, R7 ;  /* 0x0000001fff007819 */ /* 0x000fe20000011407 */
[----:B------:R-:W-:-:S04]  /*f130*/  IMAD.WIDE.U32 R2, R10, UR7, R2 ;  /* 0x000000070a027c25 */ /* 0x000fc8000f8e0002 */
[----:B------:R-:W-:Y:S02]  /*f140*/  IMAD.IADD R3, R11, 0x1, R3 ;  /* 0x000000010b037824 */ /* 0x000fe400078e0203 */
[----:B------:R-:W-:Y:S02]  /*f150*/  IMAD R4, R4, UR4, RZ ;  /* 0x0000000404047c24 */ /* 0x000fe4000f8e02ff */
[----:B------:R-:W-:-:S04]  /*f160*/  IMAD.WIDE.U32 R2, R9, UR4, R2 ;  /* 0x0000000409027c25 */ /* 0x000fc8000f8e0002 */
[----:B------:R-:W-:Y:S01]  /*f170*/  IMAD R4, R9, UR5, R4 ;  /* 0x0000000509047c24 */ /* 0x000fe2000f8e0204 */
[----:B------:R-:W-:Y:S01]  /*f180*/  SHF.R.S32.HI R9, RZ, 0x1f, R5 ;  /* 0x0000001fff097819 */ /* 0x000fe20000011405 */
[----:B------:R-:W-:Y:S01]  /*f190*/  ULDC.64 UR4, c[0x0][0xbc8] ;  /* 0x0002f20000047ab9 */ /* 0x000fe20000000a00 */
[----:B------:R-:W-:Y:S01]  /*f1a0*/  IADD3 R2, P0, R5, R2, RZ ;  /* 0x0000000205027210 */ /* 0x000fe20007f1e0ff */
[----:B------:R-:W-:-:S03]  /*f1b0*/  IMAD R0, R0, UR4, RZ ;  /* 0x0000000400007c24 */ /* 0x000fc6000f8e02ff */
[----:B------:R-:W-:Y:S01]  /*f1c0*/  IADD3.X R3, R9, R3, R4, P0, !PT ;  /* 0x0000000309037210 */ /* 0x000fe200007fe404 */
        /* <DEDUP_REMOVED lines=9> */
.L_x_989:
        /* <DEDUP_REMOVED lines=18> */
.L_x_1081:
[----:B------:R-:W-:Y:S01]  /*f380*/  ULDC UR7, c[0x0][0xc50] ;  /* 0x0003140000077ab9 */ /* 0x000fe20000000800 */
[----:B------:R-:W-:Y:S01]  /*f390*/  UMOV UR39, UR6 ;  /* 0x0000000600277c82 */ /* 0x000fe20008000000 */
[----:B------:R-:W-:-:S11]  /*f3a0*/  UISETP.NE.AND UP0, UPT, UR7, 0x1, UPT ;  /* 0x000000010700788c */ /* 0x000fd6000bf05270 */
[----:B------:R-:W-:Y:S01]  /*f3b0*/  @UP0 ULDC UR4, c[0x0][0xc54] ;  /* 0x0003150000040ab9 */ /* 0x000fe20000000800 */
[----:B------:R-:W-:Y:S01]  /*f3c0*/  @UP0 ULDC UR8, c[0x0][0xc58] ;  /* 0x0003160000080ab9 */ /* 0x000fe20000000800 */
[----:B------:R-:W-:-:S04]  /*f3d0*/  UIMAD.WIDE.U32 UR4, UR6, UR4, URZ ;  /* 0x00000004060472a5 */ /* 0x000fc8000f8e003f */
[----:B------:R-:W-:-:S12]  /*f3e0*/  @UP0 USHF.R.U32.HI UR39, URZ, UR8, UR5 ;  /* 0x000000083f270299 */ /* 0x000fd80008011605 */
.L_x_1082:
[----:B------:R-:W-:Y:S01]  /*f3f0*/  ISETP.GE.AND P0, PT, R23, RZ, PT ;  /* 0x000000ff1700720c */ /* 0x000fe20003f06270 */
[----:B------:R-:W-:Y:S01]  /*f400*/  UIADD3 UR44, -UR39, URZ, URZ ;  /* 0x0000003f272c7290 */ /* 0x000fe2000fffe13f */
[----:B------:R-:W-:Y:S02]  /*f410*/  IMAD.MOV.U32 R0, RZ, RZ, 0x1 ;  /* 0x00000001ff007424 */ /* 0x000fe400078e00ff */
[----:B------:R-:W-:Y:S01]  /*f420*/  IMAD.MOV.U32 R2, RZ, RZ, RZ ;  /* 0x000000ffff027224 */ /* 0x000fe200078e00ff */
[----:B------:R-:W-:Y:S01]  /*f430*/  UIMAD UR44, UR7, UR44, UR6 ;  /* 0x0000002c072c72a4 */ /* 0x000fe2000f8e0206 */
[----:B------:R-:W-:-:S07]  /*f440*/  IMAD.MOV.U32 R6, RZ, RZ, 0x1 ;  /* 0x00000001ff067424 */ /* 0x000fce00078e00ff */
[----:B------:R-:W-:Y:S05]  /*f450*/  @!P0 BRA `(.L_x_1083) ;  /* 0x0000003800488947 */ /* 0x000fea0003800000 */
[----:B------:R-:W0:Y:S01]  /*f460*/  LDC.64 R2, c[0x0][0xa28] ;  /* 0x00028a00ff027b82 */ /* 0x000e220000000a00 */
[----:B------:R-:W-:Y:S01]  /*f470*/  MOV R22, RZ ;  /* 0x000000ff00167202 */ /* 0x000fe20000000f00 */
[----:B------:R-:W-:Y:S01]  /*f480*/  ULDC.64 UR4, c[0x0][0x418] ;  /* 0x0001060000047ab9 */ /* 0x000fe20000000a00 */
[----:B------:R-:W-:Y:S01]  /*f490*/  ULDC UR6, c[0x0][0x448] ;  /* 0x0001120000067ab9 */ /* 0x000fe20000000800 */
[----:B------:R-:W-:Y:S01]  /*f4a0*/  ULDC UR10, c[0x0][0x2f0] ;  /* 0x0000bc00000a7ab9 */ /* 0x000fe20000000800 */
[----:B------:R-:W-:Y:S01]  /*f4b0*/  ULDC UR11, c[0x0][0x288] ;  /* 0x0000a200000b7ab9 */ /* 0x000fe20000000800 */
[----:B0-----:R-:W-:-:S04]  /*f4c0*/  ISETP.NE.U32.AND P0, PT, R2, RZ, PT ;  /* 0x000000ff0200720c */ /* 0x001fc80003f05070 */
[----:B------:R-:W-:-:S13]  /*f4d0*/  ISETP.NE.AND.EX P0, PT, R3, RZ, PT, P0 ;  /* 0x000000ff0300720c */ /* 0x000fda0003f05300 */
[----:B------:R-:W0:Y:S02]  /*f4e0*/  @P0 LDC.64 R2, c[0x0][0xa28] ;  /* 0x00028a00ff020b82 */ /* 0x000e240000000a00 */
[----:B0-----:R-:W-:-:S05]  /*f4f0*/  @P0 IMAD.WIDE R2, R23, 0x4, R2 ;  /* 0x0000000417020825 */ /* 0x001fca00078e0202 */
[----:B------:R0:W5:Y:S01]  /*f500*/  @P0 LDG.E R22, desc[UR60][R2.64] ;  /* 0x0000003c02160981 */ /* 0x000162000c1e1900 */
[----:B------:R-:W1:Y:S01]  /*f510*/  S2UR UR40, SR_CTAID.X ;  /* 0x00000000002879c3 */ /* 0x000e620000002500 */
[----:B------:R-:W-:Y:S02]  /*f520*/  UISETP.NE.U32.AND UP0, UPT, UR4, URZ, UPT ;  /* 0x0000003f0400728c */ /* 0x000fe4000bf05070 */
[----:B------:R-:W-:Y:S02]  /*f530*/  UISETP.NE.AND UP1, UPT, UR6, 0x1, UPT ;  /* 0x000000010600788c */ /* 0x000fe4000bf25270 */
[----:B------:R-:W-:Y:S01]  /*f540*/  UISETP.NE.AND.EX UP0, UPT, UR5, URZ, UPT, UP0 ;  /* 0x0000003f0500728c */ /* 0x000fe2000bf05300 */
[----:B------:R-:W-:Y:S02]  /*f550*/  ULDC UR6, c[0x0][0x424] ;  /* 0x0001090000067ab9 */ /* 0x000fe40000000800 */
[----:B------:R-:W-:Y:S01]  /*f560*/  ULDC.64 UR4, c[0x0][0x9e0] ;  /* 0x0002780000047ab9 */ /* 0x000fe20000000a00 */
[----:B------:R-:W-:-:S02]  /*f570*/  USEL UR9, UR6, 0x1, UP0 ;  /* 0x0000000106097887 */ /* 0x000fc40008000000 */
[----:B------:R-:W-:Y:S02]  /*f580*/  UISETP.GE.AND UP0, UPT, UR5, 0x1, UPT ;  /* 0x000000010500788c */ /* 0x000fe4000bf06270 */
[----:B------:R-:W-:Y:S01]  /*f590*/  UIMAD UR47, UR9, UR10, URZ ;  /* 0x0000000a092f72a4 */ /* 0x000fe2000f8e023f */
[----:B------:R-:W-:Y:S01]  /*f5a0*/  @UP1 ULDC UR7, c[0x0][0x44c] ;  /* 0x0001130000071ab9 */ /* 0x000fe20000000800 */
[----:B------:R-:W-:Y:S02]  /*f5b0*/  UIMAD UR9, UR9, UR10, 0x3f ;  /* 0x0000003f090974a4 */ /* 0x000fe4000f8e020a */
[----:B------:R-:W-:Y:S01]  /*f5c0*/  PLOP3.LUT P1, PT, PT, PT, UP0, 0x80, 0x0 ;  /* 0x000000000000781c */ /* 0x000fe20003f2f008 */
[----:B------:R-:W-:Y:S01]  /*f5d0*/  @UP1 ULDC UR12, c[0x0][0x450] ;  /* 0x00011400000c1ab9 */ /* 0x000fe20000000800 */
[----:B------:R-:W-:Y:S02]  /*f5e0*/  UP2UR UR48, UPR, URZ, 0x2 ;  /* 0x000000023f307883 */ /* 0x000fe40008000000 */
[----:B-1----:R-:W-:-:S04]  /*f5f0*/  USHF.L.U32 UR40, UR40, 0x7, URZ ;  /* 0x0000000728287899 */ /* 0x002fc8000800063f */
[----:B------:R-:W-:-:S04]  /*f600*/  UIADD3 UR8, UR40, 0x7f, URZ ;  /* 0x0000007f28087890 */ /* 0x000fc8000fffe03f */
[----:B------:R-:W-:Y:S02]  /*f610*/  UIMAD.WIDE.U32 UR6, UR8, UR7, URZ ;  /* 0x00000007080672a5 */ /* 0x000fe4000f8e003f */
[----:B------:R-:W-:Y:S02]  /*f620*/  UIADD3 UR6, UR47, 0x1, -UR11 ;  /* 0x000000012f067890 */ /* 0x000fe4000fffe80b */
[----:B------:R-:W-:Y:S02]  /*f630*/  @UP1 USHF.R.U32.HI UR8, URZ, UR12, UR7 ;  /* 0x0000000c3f081299 */ /* 0x000fe40008011607 */
[----:B------:R-:W-:Y:S02]  /*f640*/  USHF.R.S32.HI UR7, URZ, 0x1f, UR9 ;  /* 0x0000001f3f077899 */ /* 0x000fe40008011409 */
[----:B------:R-:W-:Y:S02]  /*f650*/  UIADD3 UR6, UR6, UR8, URZ ;  /* 0x0000000806067290 */ /* 0x000fe4000fffe03f */
[----:B------:R-:W-:-:S02]  /*f660*/  ULEA.HI UR7, UR7, UR9, URZ, 0x6 ;  /* 0x0000000907077291 */ /* 0x000fc4000f8f303f */
[----:B------:R-:W-:Y:S02]  /*f670*/  UIADD3 UR4, UR6, UR4, URZ ;  /* 0x0000000406047290 */ /* 0x000fe4000fffe03f */
[----:B------:R-:W-:Y:S01]  /*f680*/  USHF.R.S32.HI UR41, URZ, 0x6, UR7 ;  /* 0x000000063f297899 */ /* 0x000fe20008011407 */
[----:B0-----:R-:W-:Y:S11]  /*f690*/  @!P1 BRA `(.L_x_1084) ;  /* 0x0000000000449947 */ /* 0x001ff60003800000 */
        /* <DEDUP_REMOVED lines=10> */
.L_x_1085:
[----:B------:R-:W-:-:S11]  /*f740*/  UISETP.NE.AND UP0, UPT, UR5, 0x1, UPT ;  /* 0x000000010500788c */ /* 0x000fd6000bf05270 */
[----:B------:R-:W-:Y:S02]  /*f750*/  @UP0 ULDC.64 UR12, c[0x0][0x9e8] ;  /* 0x00027a00000c0ab9 */ /* 0x000fe40000000a00 */
[----:B------:R-:W-:-:S04]  /*f760*/  UIMAD.WIDE.U32 UR6, UR8, UR12, URZ ;  /* 0x0000000c080672a5 */ /* 0x000fc8000f8e003f */
[----:B------:R-:W-:-:S12]  /*f770*/  @UP0 USHF.R.U32.HI UR8, URZ, UR13, UR7 ;  /* 0x0000000d3f080299 */ /* 0x000fd80008011607 */
.L_x_1086:
[----:B------:R-:W-:-:S04]  /*f780*/  UIMAD UR8, UR8, UR5, UR5 ;  /* 0x00000005080872a4 */ /* 0x000fc8000f8e0205 */
[----:B------:R-:W-:-:S04]  /*f790*/  UISETP.LT.AND UP0, UPT, UR4, UR8, UPT ;  /* 0x000000080400728c */ /* 0x000fc8000bf01270 */
[----:B------:R-:W-:-:S12]  /*f7a0*/  USEL UR4, UR4, UR8, UP0 ;  /* 0x0000000804047287 */ /* 0x000fd80008000000 */
.L_x_1084:
[----:B------:R-:W-:Y:S02]  /*f7b0*/  UISETP.NE.AND UP0, UPT, UR48, URZ, UPT ;  /* 0x0000003f3000728c */ /* 0x000fe4000bf05270 */
[----:B------:R-:W-:-:S04]  /*f7c0*/  UIADD3 UR4, UR4, 0x3f, URZ ;  /* 0x0000003f04047890 */ /* 0x000fc8000fffe03f */
[----:B------:R-:W-:-:S04]  /*f7d0*/  USHF.R.S32.HI UR8, URZ, 0x1f, UR4 ;  /* 0x0000001f3f087899 */ /* 0x000fc80008011404 */
[----:B------:R-:W-:Y:S01]  /*f7e0*/  ULEA.HI UR8, UR8, UR4, URZ, 0x6 ;  /* 0x0000000408087291 */ /* 0x000fe2000f8f303f */
[----:B------:R-:W-:Y:S01]  /*f7f0*/  @UP0 ULDC UR6, c[0x0][0x44c] ;  /* 0x0001130000060ab9 */ /* 0x000fe20000000800 */
[----:B------:R-:W-:Y:S01]  /*f800*/  @UP0 ULDC UR9, c[0x0][0x450] ;  /* 0x0001140000090ab9 */ /* 0x000fe20000000800 */
[----:B------:R-:W-:Y:S02]  /*f810*/  UIMAD.WIDE.U32 UR6, UR40, UR6, URZ ;  /* 0x00000006280672a5 */ /* 0x000fe4000f8e003f */
[----:B------:R-:W-:Y:S01]  /*f820*/  UMOV UR4, UR40 ;  /* 0x0000002800047c82 */ /* 0x000fe20008000000 */
[----:B------:R-:W-:Y:S02]  /*f830*/  USHF.R.S32.HI UR42, URZ, 0x6, UR8 ;  /* 0x000000063f2a7899 */ /* 0x000fe40008011408 */
[----:B------:R-:W-:Y:S02]  /*f840*/  @UP0 USHF.R.U32.HI UR4, URZ, UR9, UR7 ;  /* 0x000000093f040299 */ /* 0x000fe40008011607 */
[----:B------:R-:W-:-:S02]  /*f850*/  UISETP.LT.AND UP0, UPT, UR41, UR42, UPT ;  /* 0x0000002a2900728c */ /* 0x000fc4000bf01270 */
[----:B------:R-:W-:Y:S01]  /*f860*/  UIADD3 UR4, UR4, -UR11, UR47 ;  /* 0x8000000b04047290 */ /* 0x000fe2000fffe02f */
[----:B------:R-:W-:Y:S01]  /*f870*/  ULDC UR8, c[0x0][0x9dc] ;  /* 0x0002770000087ab9 */ /* 0x000fe20000000800 */
[----:B------:R-:W-:Y:S02]  /*f880*/  USEL UR12, UR41, UR42, UP0 ;  /* 0x0000002a290c7287 */ /* 0x000fe40008000000 */
[----:B------:R-:W-:Y:S01]  /*f890*/  UIADD3 UR8, UR4, -UR8, URZ ;  /* 0x8000000804087290 */ /* 0x000fe2000fffe03f */
[----:B------:R-:W-:Y:S11]  /*f8a0*/  @!P1 BRA `(.L_x_1087) ;  /* 0x0000000000449947 */ /* 0x000ff60003800000 */
        /* <DEDUP_REMOVED lines=10> */
.L_x_1088:
[----:B------:R-:W-:-:S11]  /*f950*/  UISETP.NE.AND UP0, UPT, UR5, 0x1, UPT ;  /* 0x000000010500788c */ /* 0x000fd6000bf05270 */
[----:B------:R-:W-:Y:S02]  /*f960*/  @UP0 ULDC.64 UR10, c[0x0][0x9e8] ;  /* 0x00027a00000a0ab9 */ /* 0x000fe40000000a00 */
[----:B------:R-:W-:-:S04]  /*f970*/  UIMAD.WIDE.U32 UR6, UR4, UR10, URZ ;  /* 0x0000000a040672a5 */ /* 0x000fc8000f8e003f */
[----:B------:R-:W-:-:S12]  /*f980*/  @UP0 USHF.R.U32.HI UR4, URZ, UR11, UR7 ;  /* 0x0000000b3f040299 */ /* 0x000fd80008011607 */
.L_x_1089:
[----:B------:R-:W-:-:S04]  /*f990*/  UIMAD UR4, UR4, UR5, URZ ;  /* 0x00000005040472a4 */ /* 0x000fc8000f8e023f */
[----:B------:R-:W-:-:S04]  /*f9a0*/  UISETP.LT.AND UP0, UPT, UR8, UR4, UPT ;  /* 0x000000040800728c */ /* 0x000fc8000bf01270 */
[----:B------:R-:W-:-:S12]  /*f9b0*/  USEL UR8, UR8, UR4, !UP0 ;  /* 0x0000000408087287 */ /* 0x000fd8000c000000 */
.L_x_1087:
[----:B------:R-:W-:Y:S02]  /*f9c0*/  USHF.R.S32.HI UR4, URZ, 0x1f, UR8 ;  /* 0x0000001f3f047899 */ /* 0x000fe40008011408 */
[----:B------:R-:W-:Y:S02]  /*f9d0*/  USHF.R.U32.HI UR9, URZ, 0x10, UR44 ;  /* 0x000000103f097899 */ /* 0x000fe4000801162c */
[----:B------:R-:W-:Y:S02]  /*f9e0*/  ULEA.HI UR4, UR4, UR8, URZ, 0x6 ;  /* 0x0000000804047291 */ /* 0x000fe4000f8f303f */
[----:B------:R-:W-:Y:S02]  /*f9f0*/  ULOP3.LUT UR44, UR44, 0xffff, URZ, 0xc0, !UPT ;  /* 0x0000ffff2c2c7892 */ /* 0x000fe4000f8ec03f */
[----:B------:R-:W-:Y:S01]  /*fa00*/  USHF.R.S32.HI UR4, URZ, 0x6, UR4 ;  /* 0x000000063f047899 */ /* 0x000fe20008011404 */
[----:B------:R-:W-:-:S03]  /*fa10*/  UMOV UR38, URZ ;  /* 0x0000003f00267c82 */ /* 0x000fc60008000000 */
[----:B------:R-:W-:-:S04]  /*fa20*/  UISETP.LT.AND UP0, UPT, URZ, UR4, UPT ;  /* 0x000000043f00728c */ /* 0x000fc8000bf01270 */
[----:B------:R-:W-:Y:S02]  /*fa30*/  USEL UR43, URZ, UR4, !UP0 ;  /* 0x000000043f2b7287 */ /* 0x000fe4000c000000 */
[----:B------:R-:W-:Y:S02]  /*fa40*/  UISETP.NE.AND UP0, UPT, UR9, URZ, UPT ;  /* 0x0000003f0900728c */ /* 0x000fe4000bf05270 */
[----:B------:R-:W-:-:S06]  /*fa50*/  UISETP.GT.AND UP1, UPT, UR12, UR43, UPT ;  /* 0x0000002b0c00728c */ /* 0x000fcc000bf24270 */
[----:B------:R-:W-:-:S03]  /*fa60*/  PLOP3.LUT P0, PT, PT, PT, UP1, 0x80, 0x0 ;  /* 0x000000000000781c */ /* 0x000fc60003f0f018 */
[----:B------:R-:W-:-:S10]  /*fa70*/  @!UP0 ULDC UR9, c[0x0][0x9f0] ;  /* 0x00027c0000098ab9 */ /* 0x000fd40000000800 */
[----:B------:R-:W-:Y:S05]  /*fa80*/  @!P0 BRA `(.L_x_1090) ;  /* 0x00000000007c8947 */ /* 0x000fea0003800000 */
[----:B------:R-:W-:Y:S01]  /*fa90*/  IABS R0, UR9 ;  /* 0x0000000900007c13 */ /* 0x000fe20008000000 */
[----:B------:R-:W-:Y:S02]  /*faa0*/  UIADD3 UR4, UR9, -0x1, UR12 ;  /* 0xffffffff09047890 */ /* 0x000fe4000fffe00c */
[----:B------:R-:W-:Y:S02]  /*fab0*/  IABS R4, UR9 ;  /* 0x0000000900047c13 */ /* 0x000fe40008000000 */
[----:B------:R-:W-:Y:S01]  /*fac0*/  R2UR UR10, R0 ;  /* 0x00000000000a72ca */ /* 0x000fe200000e0000 */
[----:B------:R-:W-:-:S03]  /*fad0*/  UIADD3 UR6, -UR43, UR4, URZ ;  /* 0x000000042b067290 */ /* 0x000fc6000fffe13f */
[----:B------:R-:W-:-:S03]  /*fae0*/  UMOV UR4, URZ ;  /* 0x0000003f00047c82 */ /* 0x000fc60008000000 */
[----:B------:R-:W-:Y:S01]  /*faf0*/  IABS R3, UR6 ;  /* 0x0000000600037c13 */ /* 0x000fe20008000000 */
[----:B------:R-:W-:-:S03]  /*fb00*/  ULOP3.LUT UR6, UR6, UR9, URZ, 0x3c, !UPT ;  /* 0x0000000906067292 */ /* 0x000fc6000f8e3c3f */
[----:B------:R-:W-:Y:S02]  /*fb10*/  R2UR UR8, R3 ;  /* 0x00000000030872ca */ /* 0x000fe400000e0000 */
        /* <DEDUP_REMOVED lines=22> */
.L_x_1090:
[----:B------:R-:W-:Y:S02]  /*fc80*/  UIMAD UR49, UR44, UR38, UR43 ;  /* 0x000000262c3172a4 */ /* 0x000fe4000f8e022b */
[----:B------:R-:W-:Y:S01]  /*fc90*/  IMAD.U32 R0, RZ, RZ, UR38 ;  /* 0x00000026ff007e24 */ /* 0x000fe2000f8e00ff */
[----:B------:R-:W-:Y:S01]  /*fca0*/  MOV R2, RZ ;  /* 0x000000ff00027202 */ /* 0x000fe20000000f00 */
[----:B------:R-:W-:Y:S02]  /*fcb0*/  IMAD.MOV.U32 R6, RZ, RZ, 0x1 ;  /* 0x00000001ff067424 */ /* 0x000fe400078e00ff */
[----:B------:R-:W-:-:S05]  /*fcc0*/  IMAD.U32 R19, RZ, RZ, UR49 ;  /* 0x00000031ff137e24 */ /* 0x000fca000f8e00ff */
[----:B------:R-:W-:Y:S01]  /*fcd0*/  VIADDMNMX R19, R19, R0, UR12, PT ;  /* 0x0000000c13137e46 */ /* 0x000fe2000b800100 */
[----:B------:R-:W-:-:S03]  /*fce0*/  IMAD.MOV.U32 R0, RZ, RZ, 0x1 ;  /* 0x00000001ff007424 */ /* 0x000fc600078e00ff */
[----:B------:R-:W-:-:S13]  /*fcf0*/  ISETP.GT.AND P0, PT, R19, UR49, PT ;  /* 0x0000003113007c0c */ /* 0x000fda000bf04270 */
        /* <DEDUP_REMOVED lines=12> */
[----:B------:R-:W-:Y:S01]  /*fdc0*/  MOV R6, UR6 ;  /* 0x0000000600067c02 */ /* 0x000fe20008000f00 */
[----:B------:R-:W-:Y:S01]  /*fdd0*/  IMAD.U32 R5, RZ, RZ, UR5 ;  /* 0x00000005ff057e24 */ /* 0x000fe2000f8e00ff */
[----:B------:R-:W0:Y:S01]  /*fde0*/  LDC.64 R2, c[0x4][R2] ;  /* 0x0100000002027b82 */ /* 0x000e220000000a00 */
[----:B------:R-:W-:Y:S01]  /*fdf0*/  ULDC.64 UR4, c[0x4][0x30] ;  /* 0x01000c0000047ab9 */ /* 0x000fe20000000a00 */
[----:B------:R-:W-:Y:S01]  /*fe00*/  IMAD.U32 R7, RZ, RZ, UR7 ;  /* 0x00000007ff077e24 */ /* 0x000fe2000f8e00ff */
[----:B------:R-:W-:Y:S01]  /*fe10*/  MOV R12, 0x1 ;  /* 0x00000001000c7802 */ /* 0x000fe20000000f00 */
[----:B------:R-:W-:-:S02]  /*fe20*/  IMAD.U32 R10, RZ, RZ, UR4 ;  /* 0x00000004ff0a7e24 */ /* 0x000fc4000f8e00ff */
[----:B------:R-:W-:Y:S02]  /*fe30*/  IMAD.U32 R11, RZ, RZ, UR5 ;  /* 0x00000005ff0b7e24 */ /* 0x000fe4000f8e00ff */
[----:B------:R-:W-:Y:S02]  /*fe40*/  IMAD.MOV.U32 R8, RZ, RZ, 0x70 ;  /* 0x00000070ff087424 */ /* 0x000fe400078e00ff */
[----:B------:R-:W-:-:S07]  /*fe50*/  IMAD.MOV.U32 R13, RZ, RZ, RZ ;  /* 0x000000ffff0d7224 */ /* 0x000fce00078e00ff */
[----:B------:R-:W-:-:S07]  /*fe60*/  LEPC R20, `(.L_x_1091) ;  /* 0x000000001014794e */ /* 0x000fce0000000000 */
[----:B0----5:R-:W-:Y:S05]  /*fe70*/  CALL.ABS.NOINC R2 ;  /* 0x0000000002007343 */ /* 0x021fea0003c00000 */
.L_x_1091:
        /* <DEDUP_REMOVED lines=14> */
[----:B------:R-:W-:Y:S01]  /*ff60*/  MOV R13, RZ ;  /* 0x000000ff000d7202 */ /* 0x000fe20000000f00 */
[----:B------:R-:W-:-:S02]  /*ff70*/  IMAD.U32 R11, RZ, RZ, UR5 ;  /* 0x00000005ff0b7e24 */ /* 0x000fc4000f8e00ff */
[----:B------:R-:W-:Y:S02]  /*ff80*/  IMAD.MOV.U32 R8, RZ, RZ, 0x70 ;  /* 0x00000070ff087424 */ /* 0x000fe400078e00ff */
[----:B0-----:R-:W-:-:S07]  /*ff90*/  IMAD.MOV.U32 R12, RZ, RZ, 0x1 ;  /* 0x00000001ff0c7424 */ /* 0x001fce00078e00ff */
[----:B------:R-:W-:-:S07]  /*ffa0*/  LEPC R20, `(.L_x_1093) ;  /* 0x000000001014794e */ /* 0x000fce0000000000 */
[----:B-1---5:R-:W-:Y:S05]  /*ffb0*/  CALL.ABS.NOINC R2 ;  /* 0x0000000002007343 */ /* 0x022fea0003c00000 */
.L_x_1093:
[----:B------:R0:W1:Y:S01]  /*ffc0*/  LDC.64 R2, c[0x4][R16] ;  /* 0x0100000010027b82 */ /* 0x0000620000000a00 */
[----:B------:R-:W-:Y:S01]  /*ffd0*/  ULDC.64 UR4, c[0x4][0xa8] ;  /* 0x01002a0000047ab9 */ /* 0x000fe20000000a00 */
[----:B------:R-:W-:Y:S01]  /*ffe0*/  ULDC.64 UR6, c[0x4][0xb0] ;  /* 0x01002c0000067ab9 */ /* 0x000fe20000000a00 */
[----:B------:R-:W-:Y:S02]  /*fff0*/  IMAD.U32 R4, RZ, RZ, UR4 ;  /* 0x00000004ff047e24 */ /* 0x000fe4000f8e00ff */
        /* <DEDUP_REMOVED lines=11> */
.L_x_1092:
[----:B------:R-:W0:Y:S01]  /*100b0*/  LDC.64 R2, c[0x0][0x9f8] ;  /* 0x00027e00ff027b82 */ /* 0x000e220000000a00 */
[----:B------:R-:W-:-:S07]  /*100c0*/  MOV R33, R23 ;  /* 0x0000001700217202 */ /* 0x000fce0000000f00 */
[----:B------:R-:W1:Y:S01]  /*100d0*/  LDC R17, c[0x0][0x430] ;  /* 0x00010c00ff117b82 */ /* 0x000e620000000800 */
[C---:B------:R-:W-:Y:S01]  /*100e0*/  IMAD.SHL.U32 R24, R26.reuse, 0x10, RZ ;  /* 0x000000101a187824 */ /* 0x040fe200078e00ff */
[----:B------:R-:W-:Y:S01]  /*100f0*/  LOP3.LUT R8, R26, 0x7f, RZ, 0xc0, !PT ;  /* 0x0000007f1a087812 */ /* 0x000fe200078ec0ff */
[----:B------:R-:W-:Y:S01]  /*10100*/  VIADD R0, R19, 0xffffffff ;  /* 0xffffffff13007836 */ /* 0x000fe20000000000 */
[----:B------:R-:W-:Y:S01]  /*10110*/  LOP3.LUT R16, R16, 0xffffffbf, RZ, 0xc0, !PT ;  /* 0xffffffbf10107812 */ /* 0x000fe200078ec0ff */
[----:B------:R-:W-:Y:S01]  /*10120*/  ULDC UR4, c[0x0][0x2f4] ;  /* 0x0000bd0000047ab9 */ /* 0x000fe20000000800 */
[----:B0-----:R-:W-:-:S04]  /*10130*/  ISETP.NE.U32.AND P0, PT, R2, RZ, PT ;  /* 0x000000ff0200720c */ /* 0x001fc80003f05070 */
[----:B------:R-:W-:-:S13]  /*10140*/  ISETP.NE.AND.EX P0, PT, R3, RZ, PT, P0 ;  /* 0x000000ff0300720c */ /* 0x000fda0003f05300 */
[----:B------:R-:W0:Y:S02]  /*10150*/  @P0 LDC.64 R2, c[0x0][0x9f8] ;  /* 0x00027e00ff020b82 */ /* 0x000e240000000a00 */
[----:B0-----:R-:W-:-:S05]  /*10160*/  @P0 IMAD.WIDE R2, R23, 0x4, R2 ;  /* 0x0000000417020825 */ /* 0x001fca00078e0202 */
[----:B------:R0:W2:Y:S01]  /*10170*/  @P0 LDG.E R33, desc[UR60][R2.64] ;  /* 0x0000003c02210981 */ /* 0x0000a2000c1e1900 */
[----:B------:R-:W-:Y:S02]  /*10180*/  LOP3.LUT R24, R24, 0x70, RZ, 0xc0, !PT ;  /* 0x0000007018187812 */ /* 0x000fe400078ec0ff */
[----:B------:R-:W-:Y:S02]  /*10190*/  SHF.R.U32.HI R4, RZ, 0x3, R8 ;  /* 0x00000003ff047819 */ /* 0x000fe40000011608 */
[----:B-1----:R-:W-:Y:S02]  /*101a0*/  ISETP.NE.AND P1, PT, R17, 0x1, PT ;  /* 0x000000011100780c */ /* 0x002fe40003f25270 */
[----:B------:R-:W-:-:S05]  /*101b0*/  LOP3.LUT R37, R24, R4, RZ, 0xfc, !PT ;  /* 0x0000000418257212 */ /* 0x000fca00078efcff */
[----:B------:R-:W-:-:S05]  /*101c0*/  IMAD R7, R0, 0x40, R37 ;  /* 0x0000004000077824 */ /* 0x000fca00078e0225 */
[C---:B------:R-:W-:Y:S01]  /*101d0*/  ISETP.GE.AND P0, PT, R7.reuse, UR47, PT ;  /* 0x0000002f07007c0c */ /* 0x040fe2000bf06270 */
[----:B0-----:R-:W0:Y:S01]  /*101e0*/  @P1 LDC R2, c[0x0][0x434] ;  /* 0x00010d00ff021b82 */ /* 0x001e220000000800 */
[----:B-----5:R-:W-:Y:S01]  /*101f0*/  IMAD.IADD R7, R7, 0x1, R22 ;  /* 0x0000000107077824 */ /* 0x020fe200078e0216 */
[----:B------:R-:W-:Y:S02]  /*10200*/  @P1 LOP3.LUT R16, R16, 0x40, RZ, 0xfc, !PT ;  /* 0x0000004010101812 */ /* 0x000fe400078efcff */
[----:B------:R-:W-:Y:S02]  /*10210*/  ISETP.GT.U32.OR P0, PT, R37, 0x3f, P0 ;  /* 0x0000003f2500780c */ /* 0x000fe40000704470 */
[----:B------:R-:W-:Y:S02]  /*10220*/  MOV R9, R7 ;  /* 0x0000000700097202 */ /* 0x000fe40000000f00 */
[----:B------:R-:W1:Y:S09]  /*10230*/  @P1 LDC R3, c[0x0][0x438] ;  /* 0x00010e00ff031b82 */ /* 0x000e720000000800 */
[----:B------:R-:W3:Y:S01]  /*10240*/  @!P0 LDC.64 R10, c[0x0][0x428] ;  /* 0x00010a00ff0a8b82 */ /* 0x000ee20000000a00 */
[----:B0-----:R-:W-:-:S07]  /*10250*/  @P1 IMAD.HI.U32 R2, R7, R2, RZ ;  /* 0x0000000207021227 */ /* 0x001fce00078e00ff */
[----:B------:R-:W0:Y:S01]  /*10260*/  @!P0 LDC.64 R4, c[0x0][0x418] ;  /* 0x00010600ff048b82 */ /* 0x000e220000000a00 */
[----:B-1----:R-:W-:-:S04]  /*10270*/  @P1 SHF.R.U32.HI R9, RZ, R3, R2 ;  /* 0x00000003ff091219 */ /* 0x002fc80000011602 */
[----:B------:R-:W-:Y:S02]  /*10280*/  @!P0 SHF.R.S32.HI R3, RZ, 0x1f, R9 ;  /* 0x0000001fff038819 */ /* 0x000fe40000011409 */
[----:B------:R-:W-:Y:S01]  /*10290*/  LOP3.LUT R16, R16, 0xffffffef, RZ, 0xc0, !PT ;  /* 0xffffffef10107812 */ /* 0x000fe200078ec0ff */
[----:B------:R-:W-:Y:S01]  /*102a0*/  UMOV UR5, 0xffffffff ;  /* 0xffffffff00057882 */ /* 0x000fe20000000000 */
[----:B--2---:R-:W-:-:S05]  /*102b0*/  SHF.R.S32.HI R6, RZ, 0x1f, R33 ;  /* 0x0000001fff067819 */ /* 0x004fca0000011421 */
[----:B---3--:R-:W-:Y:S01]  /*102c0*/  @!P0 IMAD R2, R6, R10, RZ ;  /* 0x0000000a06028224 */ /* 0x008fe200078e02ff */
[----:B------:R1:W-:Y:S03]  /*102d0*/  STL [R1], R6 ;  /* 0x0000000601007387 */ /* 0x0003e60000100800 */
[----:B------:R-:W-:Y:S02]  /*102e0*/  @!P0 IMAD R11, R33, R11, R2 ;  /* 0x0000000b210b8224 */ /* 0x000fe400078e0202 */
[----:B------:R-:W-:-:S04]  /*102f0*/  @!P0 IMAD.MOV.U32 R2, RZ, RZ, R9 ;  /* 0x000000ffff028224 */ /* 0x000fc800078e0009 */
[----:B------:R-:W-:-:S04]  /*10300*/  @!P0 IMAD.WIDE.U32 R2, R33, R10, R2 ;  /* 0x0000000a21028225 */ /* 0x000fc800078e0002 */
[----:B------:R-:W-:Y:S01]  /*10310*/  @!P0 IMAD.IADD R3, R3, 0x1, R11 ;  /* 0x0000000103038824 */ /* 0x000fe200078e020b */
[----:B0-----:R-:W-:Y:S01]  /*10320*/  @!P0 LEA R4, P1, R2, R4, 0x2 ;  /* 0x0000000402048211 */ /* 0x001fe200078210ff */
[----:B-1----:R-:W-:-:S03]  /*10330*/  IMAD.MOV.U32 R6, RZ, RZ, RZ ;  /* 0x000000ffff067224 */ /* 0x002fc600078e00ff */
[----:B------:R-:W-:-:S05]  /*10340*/  @!P0 LEA.HI.X R5, R2, R5, R3, 0x2, P1 ;  /* 0x0000000502058211 */ /* 0x000fca00008f1403 */
[----:B------:R0:W5:Y:S02]  /*10350*/  @!P0 LDG.E R6, desc[UR60][R4.64] ;  /* 0x0000003c04068981 */ /* 0x000164000c1e1900 */
[----:B0-----:R-:W-:-:S05]  /*10360*/  IMAD.SHL.U32 R4, R26, 0x8, RZ ;  /* 0x000000081a047824 */ /* 0x001fca00078e00ff */
[----:B------:R-:W-:-:S04]  /*10370*/  LOP3.LUT R25, R4, 0x38, RZ, 0xc0, !PT ;  /* 0x0000003804197812 */ /* 0x000fc800078ec0ff */
[C---:B------:R-:W-:Y:S02]  /*10380*/  ISETP.GE.AND P0, PT, R25.reuse, UR4, PT ;  /* 0x0000000419007c0c */ /* 0x040fe4000bf06270 */
[C---:B------:R-:W-:Y:S02]  /*10390*/  LOP3.LUT R36, R25.reuse, 0x40, RZ, 0xfc, !PT ;  /* 0x0000004019247812 */ /* 0x040fe400078efcff */
[C---:B------:R-:W-:Y:S02]  /*103a0*/  LOP3.LUT R35, R25.reuse, 0x80, RZ, 0xfc, !PT ;  /* 0x0000008019237812 */ /* 0x040fe400078efcff */
[----:B------:R-:W-:Y:S02]  /*103b0*/  ISETP.GE.AND P2, PT, R36, UR4, PT ;  /* 0x0000000424007c0c */ /* 0x000fe4000bf46270 */
[----:B------:R-:W-:Y:S02]  /*103c0*/  LOP3.LUT R34, R25, 0xc0, RZ, 0xfc, !PT ;  /* 0x000000c019227812 */ /* 0x000fe400078efcff */
[----:B------:R-:W-:-:S03]  /*103d0*/  ISETP.GE.AND P1, PT, R35, UR4, PT ;  /* 0x0000000423007c0c */ /* 0x000fc6000bf26270 */
        /* <DEDUP_REMOVED lines=8> */
[----:B------:R-:W-:Y:S06]  /*10460*/  BRA.DIV UR5, `(.L_x_1094) ;  /* 0x0000002e05f47947 */ /* 0x000fec000b800000 */
.L_x_1136:
[----:B------:R-:W2:Y:S01]  /*10470*/  LDL R2, [R1+0x4] ;  /* 0x0000040001027983 */ /* 0x000ea20000100800 */
[----:B------:R-:W-:Y:S01]  /*10480*/  ISETP.GT.U32.AND P1, PT, R37, 0x3f, PT ;  /* 0x0000003f2500780c */ /* 0x000fe20003f24070 */
[----:B------:R-:W-:Y:S01]  /*10490*/  IMAD.U32 R32, RZ, RZ, UR39 ;  /* 0x00000027ff207e24 */ /* 0x000fe2000f8e00ff */
[----:B------:R-:W-:Y:S01]  /*104a0*/  LOP3.LUT R16, R16, 0xfffffffe, RZ, 0xc0, !PT ;  /* 0xfffffffe10107812 */ /* 0x000fe200078ec0ff */
[----:B------:R-:W-:-:S03]  /*104b0*/  IMAD.MOV.U32 R27, RZ, RZ, R0 ;  /* 0x000000ffff1b7224 */ /* 0x000fc600078e0000 */
[----:B------:R-:W-:-:S07]  /*104c0*/  SHF.R.S32.HI R32, RZ, 0x1f, R32 ;  /* 0x0000001fff207819 */ /* 0x000fce0000011420 */
[----:B------:R-:W-:-:S04]  /*104d0*/  @P1 LOP3.LUT R16, R16, 0x1, RZ, 0xfc, !PT ;  /* 0x0000000110101812 */ /* 0x000fc800078efcff */
[----:B------:R-:W-:Y:S02]  /*104e0*/  LOP3.LUT R16, R16, 0xffffffdf, RZ, 0xc0, !PT ;  /* 0xffffffdf10107812 */ /* 0x000fe400078ec0ff */
[----:B--2---:R-:W-:Y:S02]  /*104f0*/  R2UR UR4, R2 ;  /* 0x00000000020472ca */ /* 0x004fe400000e0000 */
[----:B------:R-:W-:-:S05]  /*10500*/  IADD3 R2, -R9, RZ, RZ ;  /* 0x000000ff09027210 */ /* 0x000fca0007ffe1ff */
[----:B------:R-:W-:-:S06]  /*10510*/  IMAD R7, R17, R2, R7 ;  /* 0x0000000211077224 */ /* 0x000fcc00078e0207 */
[----:B------:R-:W-:-:S06]  /*10520*/  ULOP3.LUT UR4, UR4, 0x2, URZ, 0xfc, !UPT ;  /* 0x0000000204047892 */ /* 0x000fcc000f8efc3f */
[----:B------:R-:W-:-:S05]  /*10530*/  IMAD.U32 R2, RZ, RZ, UR4 ;  /* 0x00000004ff027e24 */ /* 0x000fca000f8e00ff */
[----:B------:R-:W-:-:S13]  /*10540*/  ISETP.NE.AND P0, PT, R2, 0x3, PT ;  /* 0x000000030200780c */ /* 0x000fda0003f05270 */
[----:B------:R-:W-:Y:S01]  /*10550*/  @P0 LOP3.LUT R16, R16, 0x20, RZ, 0xfc, !PT ;  /* 0x0000002010100812 */ /* 0x000fe200078efcff */
[----:B------:R-:W-:Y:S06]  /*10560*/  @!P0 BRA `(.L_x_1095) ;  /* 0x0000000000048947 */ /* 0x000fec0003800000 */
[----:B------:R-:W-:Y:S01]  /*10570*/  BPT.TRAP 0x1 ;  /* 0x000000040000795c */ /* 0x000fe20000300000 */
.L_x_1095:
[----:B------:R-:W-:Y:S01]  /*10580*/  SHF.R.S32.HI R9, RZ, 0x1f, R7 ;  /* 0x0000001fff097819 */ /* 0x000fe20000011407 */
[----:B------:R-:W-:Y:S01]  /*10590*/  ULDC.64 UR4, c[0x0][0x328] ;  /* 0x0000ca0000047ab9 */ /* 0x000fe20000000a00 */
[----:B------:R-:W-:-:S03]  /*105a0*/  R2UR UR6, R32 ;  /* 0x00000000200672ca */ /* 0x000fc600000e0000 */
[----:B------:R-:W-:-:S04]  /*105b0*/  IMAD R2, R9, UR4, RZ ;  /* 0x0000000409027c24 */ /* 0x000fc8000f8e02ff */
[C---:B------:R-:W-:Y:S02]  /*105c0*/  IMAD R5, R7.reuse, UR5, R2 ;  /* 0x0000000507057c24 */ /* 0x040fe4000f8e0202 */
[----:B------:R-:W-:Y:S01]  /*105d0*/  IMAD.WIDE.U32 R2, R7, UR4, RZ ;  /* 0x0000000407027c25 */ /* 0x000fe2000f8e00ff */
[----:B------:R-:W-:-:S03]  /*105e0*/  ULDC.64 UR4, c[0x0][0x338] ;  /* 0x0000ce0000047ab9 */ /* 0x000fc60000000a00 */
[----:B------:R-:W-:Y:S01]  /*105f0*/  IMAD.IADD R3, R3, 0x1, R5 ;  /* 0x0000000103037824 */ /* 0x000fe200078e0205 */
[----:B-----5:R-:W-:Y:S01]  /*10600*/  SHF.R.S32.HI R5, RZ, 0x1f, R6 ;  /* 0x0000001fff057819 */ /* 0x020fe20000011406 */
[----:B------:R-:W-:-:S04]  /*10610*/  IMAD.WIDE.U32 R2, R6, UR4, R2 ;  /* 0x0000000406027c25 */ /* 0x000fc8000f8e0002 */
[----:B------:R-:W-:-:S04]  /*10620*/  IMAD R11, R5, UR4, RZ ;  /* 0x00000004050b7c24 */ /* 0x000fc8000f8e02ff */
[----:B------:R-:W-:Y:S01]  /*10630*/  IMAD R11, R6, UR5, R11 ;  /* 0x00000005060b7c24 */ /* 0x000fe2000f8e020b */
[----:B------:R-:W-:-:S04]  /*10640*/  ULDC.64 UR4, c[0x0][0x330] ;  /* 0x0000cc0000047ab9 */ /* 0x000fc80000000a00 */
[----:B------:R-:W-:Y:S01]  /*10650*/  IADD3 R3, R3, R11, RZ ;  /* 0x0000000b03037210 */ /* 0x000fe20007ffe0ff */
[----:B------:R-:W-:Y:S01]  /*10660*/  IMAD.U32 R11, RZ, RZ, UR4 ;  /* 0x00000004ff0b7e24 */ /* 0x000fe2000f8e00ff */
[----:B------:R-:W-:-:S03]  /*10670*/  UIMAD UR4, UR6, UR4, URZ ;  /* 0x00000004060472a4 */ /* 0x000fc6000f8e023f */
[----:B------:R-:W-:Y:S01]  /*10680*/  IMAD.WIDE.U32 R2, R11, UR39, R2 ;  /* 0x000000270b027c25 */ /* 0x000fe2000f8e0002 */
[----:B------:R-:W-:Y:S01]  /*10690*/  UIMAD UR4, UR39, UR5, UR4 ;  /* 0x00000005270472a4 */ /* 0x000fe2000f8e0204 */
[----:B------:R-:W-:Y:S02]  /*106a0*/  ULDC.64 UR6, c[0x0][0x318] ;  /* 0x0000c60000067ab9 */ /* 0x000fe40000000a00 */
[----:B------:R-:W-:-:S03]  /*106b0*/  LEA R17, P0, R2, UR6, 0x1 ;  /* 0x0000000602117c11 */ /* 0x000fc6000f8008ff */
[----:B------:R-:W-:-:S05]  /*106c0*/  VIADD R3, R3, UR4 ;  /* 0x0000000403037c36 */ /* 0x000fca0008000000 */
[----:B------:R-:W-:Y:S01]  /*106d0*/  LEA.HI.X R18, R2, UR7, R3, 0x1, P0 ;  /* 0x0000000702127c11 */ /* 0x000fe200080f0c03 */
[----:B------:R-:W-:-:S05]  /*106e0*/  IMAD.MOV.U32 R2, RZ, RZ, 0x1 ;  /* 0x00000001ff027424 */ /* 0x000fca00078e00ff */
[----:B------:R-:W-:-:S04]  /*106f0*/  SHF.L.U32 R2, R2, 0x1f, RZ ;  /* 0x0000001f02027819 */ /* 0x000fc800000006ff */
[----:B------:R-:W0:Y:S02]  /*10700*/  SYNCS.PHASECHK.TRANS64.TRYWAIT P0, [UR45+0x30840], R2 ;  /* 0x03084002ff0075a7 */ /* 0x000e24000800016d */
[----:B0-----:R-:W-:Y:S05]  /*10710*/  @!P0 BRA `(.L_x_1096) ;  /* 0x0000002c00688947 */ /* 0x001fea0003800000 */
.L_x_1137:
[----:B------:R-:W-:Y:S01]  /*10720*/  ULDC.64 UR4, c[0x0][0x300] ;  /* 0x0000c00000047ab9 */ /* 0x000fe20000000a00 */
[----:B------:R-:W-:Y:S01]  /*10730*/  R2UR UR6, R32 ;  /* 0x00000000200672ca */ /* 0x000fe200000e0000 */
[----:B0-----:R-:W-:Y:S01]  /*10740*/  IMAD R2, R9, UR4, RZ ;  /* 0x0000000409027c24 */ /* 0x001fe2000f8e02ff */
[----:B------:R-:W-:Y:S01]  /*10750*/  SHF.R.U32.HI R28, RZ, 0x3, R8 ;  /* 0x00000003ff1c7819 */ /* 0x000fe20000011608 */
[----:B------:R-:W-:Y:S01]  /*10760*/  IMAD.SHL.U32 R30, R8, 0x8, RZ ;  /* 0x00000008081e7824 */ /* 0x000fe200078e00ff */
[C---:B------:R-:W-:Y:S01]  /*10770*/  LOP3.LUT P4, RZ, R16.reuse, 0x10, RZ, 0xc0, !PT ;  /* 0x0000001010ff7812 */ /* 0x040fe2000788c0ff */
[C---:B------:R-:W-:Y:S01]  /*10780*/  IMAD R9, R7.reuse, UR5, R2 ;  /* 0x0000000507097c24 */ /* 0x040fe2000f8e0202 */
[C---:B------:R-:W-:Y:S01]  /*10790*/  LOP3.LUT P3, RZ, R16.reuse, 0x8, RZ, 0xc0, !PT ;  /* 0x0000000810ff7812 */ /* 0x040fe2000786c0ff */
[----:B------:R-:W-:Y:S01]  /*107a0*/  IMAD.WIDE.U32 R2, R7, UR4, RZ ;  /* 0x0000000407027c25 */ /* 0x000fe2000f8e00ff */
[----:B------:R-:W-:Y:S01]  /*107b0*/  ULDC.64 UR4, c[0x0][0x310] ;  /* 0x0000c40000047ab9 */ /* 0x000fe20000000a00 */
[----:B------:R-:W-:-:S02]  /*107c0*/  LOP3.LUT P2, RZ, R16, 0x4, RZ, 0xc0, !PT ;  /* 0x0000000410ff7812 */ /* 0x000fc4000784c0ff */
[----:B------:R-:W-:Y:S01]  /*107d0*/  IMAD.IADD R3, R3, 0x1, R9 ;  /* 0x0000000103037824 */ /* 0x000fe200078e0209 */
[----:B------:R-:W-:Y:S01]  /*107e0*/  LOP3.LUT P1, RZ, R16, 0x2, RZ, 0xc0, !PT ;  /* 0x0000000210ff7812 */ /* 0x000fe2000782c0ff */
[----:B------:R-:W-:Y:S02]  /*107f0*/  IMAD R5, R5, UR4, RZ ;  /* 0x0000000405057c24 */ /* 0x000fe4000f8e02ff */
[----:B------:R-:W-:-:S04]  /*10800*/  IMAD.WIDE.U32 R2, R6, UR4, R2 ;  /* 0x0000000406027c25 */ /* 0x000fc8000f8e0002 */
        /* <DEDUP_REMOVED lines=8> */
[----:B------:R-:W-:Y:S01]  /*10890*/  IMAD.MOV.U32 R5, RZ, RZ, -0x40 ;  /* 0xffffffc0ff057424 */ /* 0x000fe200078e00ff */
[----:B------:R-:W-:Y:S02]  /*108a0*/  LEA R6, P0, R2, UR6, 0x1 ;  /* 0x0000000602067c11 */ /* 0x000fe4000f8008ff */
[----:B------:R-:W-:Y:S01]  /*108b0*/  VIADD R7, R3, UR4 ;  /* 0x0000000403077c36 */ /* 0x000fe20008000000 */
[----:B------:R-:W-:Y:S01]  /*108c0*/  LOP3.LUT R3, R4, 0x1c0, RZ, 0xc0, !PT ;  /* 0x000001c004037812 */ /* 0x000fe200078ec0ff */
[----:B------:R-:W-:Y:S01]  /*108d0*/  IMAD R0, R0, R5, UR47 ;  /* 0x0000002f00007e24 */ /* 0x000fe2000f8e0205 */
[----:B------:R-:W-:-:S02]  /*108e0*/  UMOV UR4, 0xffffffff ;  /* 0xffffffff00047882 */ /* 0x000fc40000000000 */
[----:B------:R-:W-:Y:S02]  /*108f0*/  LOP3.LUT R3, R3, 0x38, R4, 0xf8, !PT ;  /* 0x0000003803037812 */ /* 0x000fe400078ef804 */
[----:B------:R-:W-:Y:S02]  /*10900*/  IADD3 R0, -R28, R0, RZ ;  /* 0x000000001c007210 */ /* 0x000fe40007ffe1ff */
[----:B------:R-:W-:Y:S02]  /*10910*/  LOP3.LUT R3, R3, 0x38, R26, 0x78, !PT ;  /* 0x0000003803037812 */ /* 0x000fe400078e781a */
[----:B------:R-:W-:Y:S02]  /*10920*/  LEA.HI.X R7, R2, UR7, R7, 0x1, P0 ;  /* 0x0000000702077c11 */ /* 0x000fe400080f0c07 */
[----:B------:R-:W-:Y:S02]  /*10930*/  LOP3.LUT R30, R3, 0x200, R30, 0xf8, !PT ;  /* 0x00000200031e7812 */ /* 0x000fe400078ef81e */
[----:B------:R-:W-:Y:S01]  /*10940*/  ISETP.GE.AND P0, PT, R0, 0x1, PT ;  /* 0x000000010000780c */ /* 0x000fe20003f06270 */
[----:B------:R-:W-:-:S12]  /*10950*/  BRA.DIV UR4, `(.L_x_1097) ;  /* 0x0000002a04f07947 */ /* 0x000fd8000b800000 */
[----:B------:R-:W-:Y:S01]  /*10960*/  SHFL.IDX PT, R3, R7, RZ, 0x181f ;  /* 0x00181fff07037589 */ /* 0x000fe200000e0000 */
[----:B------:R-:W-:-:S03]  /*10970*/  @P0 LEA R9, R30, UR45, 0x1 ;  /* 0x0000002d1e090c11 */ /* 0x000fc6000f8e08ff */
[----:B------:R-:W0:Y:S04]  /*10980*/  SHFL.IDX PT, R2, R6, RZ, 0x181f ;  /* 0x00181fff06027589 */ /* 0x000e2800000e0000 */
[----:B------:R-:W-:Y:S04]  /*10990*/  SHFL.IDX PT, R5, R7, 0x1, 0x181f ;  /* 0x00381f0007057f89 */ /* 0x000fe800000e0000 */
        /* <DEDUP_REMOVED lines=24> */
.L_x_1147:
[----:B------:R-:W-:Y:S01]  /*10b20*/  ISETP.GE.AND P0, PT, R0, 0x31, PT ;  /* 0x000000310000780c */ /* 0x000fe20003f06270 */
[----:B-1----:R-:W-:Y:S02]  /*10b30*/  IMAD.MOV.U32 R2, RZ, RZ, R14 ;  /* 0x000000ffff027224 */ /* 0x002fe400078e000e */
[----:B--2---:R-:W-:-:S10]  /*10b40*/  IMAD.MOV.U32 R3, RZ, RZ, R4 ;  /* 0x000000ffff037224 */ /* 0x004fd400078e0004 */
[----:B------:R-:W-:Y:S01]  /*10b50*/  @P0 IMAD.WIDE.U32 R2, R25, 0x2, R2 ;  /* 0x0000000219020825 */ /* 0x000fe200078e0002 */
[----:B------:R-:W-:-:S05]  /*10b60*/  @P0 LEA R5, R30, UR45, 0x1 ;  /* 0x0000002d1e050c11 */ /* 0x000fca000f8e08ff */
[----:B------:R-:W-:Y:S01]  /*10b70*/  @!PT LDS RZ, [RZ] ;  /* 0x00000000fffff984 */ /* 0x000fe20000000800 */
[----:B------:R-:W-:Y:S01]  /*10b80*/  @!PT LDS RZ, [RZ] ;  /* 0x00000000fffff984 */ /* 0x000fe20000000800 */
[----:B------:R-:W-:Y:S01]  /*10b90*/  @!PT LDS RZ, [RZ] ;  /* 0x00000000fffff984 */ /* 0x000fe20000000800 */
[----:B------:R0:W-:Y:S04]  /*10ba0*/  @P0 LDGSTS.E.BYPASS.LTC128B.128 [R5+0x21c00], desc[UR60][R2.64], !P4 ;  /* 0x21c0000002050fae */ /* 0x0001e8000e101d7c */
[----:B------:R0:W-:Y:S04]  /*10bb0*/  @P0 LDGSTS.E.BYPASS.LTC128B.128 [R5+0x23c00], desc[UR60][R2.64+0x80], !P3 ;  /* 0x23c0008002050fae */ /* 0x0001e8000d901d7c */
[----:B------:R0:W-:Y:S04]  /*10bc0*/  @P0 LDGSTS.E.BYPASS.LTC128B.128 [R5+0x25c00], desc[UR60][R2.64+0x100], !P2 ;  /* 0x25c0010002050fae */ /* 0x0001e8000d101d7c */
[----:B------:R0:W-:Y:S01]  /*10bd0*/  @P0 LDGSTS.E.BYPASS.LTC128B.128 [R5+0x27c00], desc[UR60][R2.64+0x180], !P1 ;  /* 0x27c0018002050fae */ /* 0x0001e2000c901d7c */
[----:B------:R-:W-:Y:S01]  /*10be0*/  NOP ;  /* 0x0000000000007918 */ /* 0x000fe20000000000 */
[----:B------:R-:W-:Y:S02]  /*10bf0*/  SYNCS.ARRIVE.TRANS64.RED.A0T1 RZ, [UR45+0x30830], RZ ;  /* 0x030830ffffff79a7 */ /* 0x000fe4000820042d */
[----:B------:R-:W-:Y:S01]  /*10c00*/  ARRIVES.LDGSTSBAR.64.TRANSCNT [UR45+0x30830] ;  /* 0x03083000ff0079b0 */ /* 0x000fe20008000aad */
[----:B------:R-:W-:Y:S01]  /*10c10*/  NOP ;  /* 0x0000000000007918 */ /* 0x000fe20000000000 */
[----:B------:R-:W-:-:S13]  /*10c20*/  LOP3.LUT P1, RZ, R16, 0x20, RZ, 0xc0, !PT ;  /* 0x0000002010ff7812 */ /* 0x000fda000782c0ff */
[----:B0-----:R-:W-:Y:S05]  /*10c30*/  @!P1 BRA `(.L_x_1098) ;  /* 0x0000000000049947 */ /* 0x001fea0003800000 */
[----:B------:R-:W-:Y:S01]  /*10c40*/  BPT.TRAP 0x1 ;  /* 0x000000040000795c */ /* 0x000fe20000300000 */
.L_x_1098:
        /* <DEDUP_REMOVED lines=14> */
[----:B------:R-:W-:Y:S01]  /*10d30*/  MOV R2, 0x0 ;  /* 0x0000000000027802 */ /* 0x000fe20000000f00 */
        /* <DEDUP_REMOVED lines=15> */
.L_x_1099:
[----:B------:R-:W-:Y:S01]  /*10e30*/  UISETP.NE.AND UP0, UPT, UR48, URZ, UPT ;  /* 0x0000003f3000728c */ /* 0x000fe2000bf05270 */
[----:B------:R-:W-:Y:S01]  /*10e40*/  VIADD R0, R37, UR40 ;  /* 0x0000002825007c36 */ /* 0x000fe20008000000 */
[----:B------:R-:W0:Y:S01]  /*10e50*/  LDC R7, c[0x0][0x448] ;  /* 0x00011200ff077b82 */ /* 0x000e220000000800 */
[----:B------:R-:W-:Y:S01]  /*10e60*/  MOV R4, UR36 ;  /* 0x0000002400047c02 */ /* 0x000fe20008000f00 */
[----:B------:R-:W-:Y:S02]  /*10e70*/  IMAD.U32 R3, RZ, RZ, UR46 ;  /* 0x0000002eff037e24 */ /* 0x000fe4000f8e00ff */
[----:B------:R-:W-:Y:S01]  /*10e80*/  PLOP3.LUT P0, PT, PT, PT, UP0, 0x80, 0x0 ;  /* 0x000000000000781c */ /* 0x000fe20003f0f008 */
[----:B------:R-:W-:Y:S02]  /*10e90*/  IMAD.MOV.U32 R9, RZ, RZ, R0 ;  /* 0x000000ffff097224 */ /* 0x000fe400078e0000 */
[----:B------:R-:W-:Y:S02]  /*10ea0*/  IMAD.U32 R5, RZ, RZ, UR37 ;  /* 0x00000025ff057e24 */ /* 0x000fe4000f8e00ff */
[----:B------:R-:W-:-:S08]  /*10eb0*/  @UP0 ULDC UR4, c[0x0][0x44c] ;  /* 0x0001130000040ab9 */ /* 0x000fd00000000800 */
[----:B------:R-:W-:Y:S01]  /*10ec0*/  @P0 IMAD.HI.U32 R2, R0, UR4, RZ ;  /* 0x0000000400020c27 */ /* 0x000fe2000f8e00ff */
[----:B------:R-:W-:Y:S01]  /*10ed0*/  PLOP3.LUT P0, PT, PT, PT, UP0, 0x80, 0x0 ;  /* 0x000000000000781c */ /* 0x000fe20003f0f008 */
[----:B------:R-:W-:-:S12]  /*10ee0*/  @UP0 ULDC UR4, c[0x0][0x450] ;  /* 0x0001140000040ab9 */ /* 0x000fd80000000800 */
[----:B------:R-:W-:Y:S01]  /*10ef0*/  @P0 SHF.R.U32.HI R9, RZ, UR4, R2 ;  /* 0x00000004ff090c19 */ /* 0x000fe20008011602 */
[----:B------:R-:W-:Y:S01]  /*10f00*/  ULDC.64 UR4, c[0x0][0x2e0] ;  /* 0x0000b80000047ab9 */ /* 0x000fe20000000a00 */
[----:B------:R-:W-:Y:S02]  /*10f10*/  IMAD.MOV.U32 R2, RZ, RZ, R4 ;  /* 0x000000ffff027224 */ /* 0x000fe400078e0004 */
[----:B------:R-:W-:Y:S02]  /*10f20*/  IMAD R26, R26, UR4, RZ ;  /* 0x000000041a1a7c24 */ /* 0x000fe4000f8e02ff */
[----:B------:R-:W-:-:S04]  /*10f30*/  IMAD.WIDE.U32 R2, R23, UR4, R2 ;  /* 0x0000000417027c25 */ /* 0x000fc8000f8e0002 */
[----:B------:R-:W-:Y:S01]  /*10f40*/  IMAD R5, R23, UR5, R26 ;  /* 0x0000000517057c24 */ /* 0x000fe2000f8e021a */
[----:B------:R-:W-:-:S03]  /*10f50*/  ULDC.64 UR4, c[0x0][0x2d0] ;  /* 0x0000b40000047ab9 */ /* 0x000fc60000000a00 */
[----:B------:R-:W-:Y:S02]  /*10f60*/  IMAD.IADD R3, R3, 0x1, R5 ;  /* 0x0000000103037824 */ /* 0x000fe400078e0205 */
[----:B------:R-:W-:Y:S02]  /*10f70*/  IMAD.MOV R5, RZ, RZ, -R9 ;  /* 0x000000ffff057224 */ /* 0x000fe400078e0a09 */
[----:B------:R-:W-:-:S04]  /*10f80*/  IMAD.WIDE.U32 R2, R9, UR4, R2 ;  /* 0x0000000409027c25 */ /* 0x000fc8000f8e0002 */
[----:B0-----:R-:W-:Y:S01]  /*10f90*/  IMAD R5, R7, R5, R0 ;  /* 0x0000000507057224 */ /* 0x001fe200078e0200 */
[----:B------:R-:W-:-:S05]  /*10fa0*/  SHF.R.S32.HI R0, RZ, 0x1f, R9 ;  /* 0x0000001fff007819 */ /* 0x000fca0000011409 */
[----:B------:R-:W-:-:S04]  /*10fb0*/  IMAD R0, R0, UR4, RZ ;  /* 0x0000000400007c24 */ /* 0x000fc8000f8e02ff */
[----:B------:R-:W-:Y:S01]  /*10fc0*/  IMAD R9, R9, UR5, R0 ;  /* 0x0000000509097c24 */ /* 0x000fe2000f8e0200 */
[----:B------:R-:W-:Y:S01]  /*10fd0*/  SHF.R.S32.HI R0, RZ, 0x1f, R5 ;  /* 0x0000001fff007819 */ /* 0x000fe20000011405 */
[----:B------:R-:W-:-:S03]  /*10fe0*/  ULDC.64 UR4, c[0x0][0x2c8] ;  /* 0x0000b20000047ab9 */ /* 0x000fc60000000a00 */
[----:B------:R-:W-:Y:S01]  /*10ff0*/  IADD3 R3, R3, R9, RZ ;  /* 0x0000000903037210 */ /* 0x000fe20007ffe0ff */
[----:B------:R-:W-:-:S04]  /*11000*/  IMAD R0, R0, UR4, RZ ;  /* 0x0000000400007c24 */ /* 0x000fc8000f8e02ff */
[C---:B------:R-:W-:Y:S02]  /*11010*/  IMAD R9, R5.reuse, UR5, R0 ;  /* 0x0000000505097c24 */ /* 0x040fe4000f8e0200 */
[----:B------:R-:W-:Y:S01]  /*11020*/  IMAD.WIDE.U32 R2, R5, UR4, R2 ;  /* 0x0000000405027c25 */ /* 0x000fe2000f8e0002 */
[----:B------:R-:W-:-:S03]  /*11030*/  ULDC.64 UR4, c[0x0][0x280] ;  /* 0x0000a00000047ab9 */ /* 0x000fc60000000a00 */
[----:B------:R-:W-:Y:S01]  /*11040*/  IMAD.IADD R3, R3, 0x1, R9 ;  /* 0x0000000103037824 */ /* 0x000fe200078e0209 */
[C---:B------:R-:W-:Y:S01]  /*11050*/  LEA R0, P0, R2.reuse, UR4, 0x1 ;  /* 0x0000000402007c11 */ /* 0x040fe2000f8008ff */
[----:B------:R-:W-:Y:S02]  /*11060*/  ULDC UR4, c[0x0][0x2b8] ;  /* 0x0000ae0000047ab9 */ /* 0x000fe40000000800 */
[----:B------:R-:W-:Y:S02]  /*11070*/  ISETP.GE.AND P4, PT, R25, UR4, PT ;  /* 0x0000000419007c0c */ /* 0x000fe4000bf86270 */
[----:B------:R-:W-:Y:S01]  /*11080*/  LEA.HI.X R6, R2, UR5, R3, 0x1, P0 ;  /* 0x0000000502067c11 */ /* 0x000fe200080f0c03 */
[----:B------:R-:W-:Y:S01]  /*11090*/  UMOV UR5, 0xffffffff ;  /* 0xffffffff00057882 */ /* 0x000fe20000000000 */
[----:B------:R-:W-:Y:S02]  /*110a0*/  ISETP.GE.AND P3, PT, R36, UR4, PT ;  /* 0x0000000424007c0c */ /* 0x000fe4000bf66270 */
[----:B------:R-:W-:-:S02]  /*110b0*/  ISETP.GE.AND P2, PT, R35, UR4, PT ;  /* 0x0000000423007c0c */ /* 0x000fc4000bf46270 */
[----:B------:R-:W-:Y:S01]  /*110c0*/  ISETP.GE.AND P1, PT, R34, UR4, PT ;  /* 0x0000000422007c0c */ /* 0x000fe2000bf26270 */
[----:B------:R-:W-:-:S12]  /*110d0*/  BRA.DIV UR5, `(.L_x_1100) ;  /* 0x0000002a05507947 */ /* 0x000fd8000b800000 */
[----:B------:R-:W-:Y:S01]  /*110e0*/  SHFL.IDX PT, R3, R6, RZ, 0x181f ;  /* 0x00181fff06037589 */ /* 0x000fe200000e0000 */
[----:B------:R-:W-:Y:S01]  /*110f0*/  ULDC UR4, c[0x0][0x288] ;  /* 0x0000a20000047ab9 */ /* 0x000fe20000000800 */
[----:B------:R-:W-:Y:S02]  /*11100*/  VIADD R8, R28, UR40 ;  /* 0x000000281c087c36 */ /* 0x000fe40008000000 */
        /* <DEDUP_REMOVED lines=13> */
[----:B------:R-:W-:Y:S01]  /*111e0*/  ISETP.GE.AND P0, PT, R10, R7, PT ;  /* 0x000000070a00720c */ /* 0x000fe20003f06270 */
[----:B------:R-:W-:-:S02]  /*111f0*/  VIADD R10, R8, 0x20 ;  /* 0x00000020080a7836 */ /* 0x000fc40000000000 */
[----:B0-----:R-:W-:Y:S10]  /*11200*/  SHFL.IDX PT, R3, R6, 0x2, 0x181f ;  /* 0x00581f0006037f89 */ /* 0x001ff400000e0000 */
[----:B-1----:R-:W-:Y:S01]  /*11210*/  @!P0 IMAD.WIDE.U32 R4, R25, 0x2, R4 ;  /* 0x0000000219048825 */ /* 0x002fe200078e0004 */
[----:B------:R-:W-:Y:S01]  /*11220*/  @!P0 LEA R21, R30, UR45, 0x1 ;  /* 0x0000002d1e158c11 */ /* 0x000fe2000f8e08ff */
[----:B------:R-:W0:Y:S04]  /*11230*/  SHFL.IDX PT, R2, R0, 0x2, 0x181f ;  /* 0x00581f0000027f89 */ /* 0x000e2800000e0000 */
[----:B------:R-:W-:Y:S04]  /*11240*/  @!P0 LDGSTS.E.BYPASS.LTC128B.128 [R21+0x10c00], desc[UR60][R4.64], !P4 ;  /* 0x10c0000004158fae */ /* 0x000fe8000e101d7c */
[----:B------:R-:W-:Y:S04]  /*11250*/  @!P0 LDGSTS.E.BYPASS.LTC128B.128 [R21+0x14c00], desc[UR60][R4.64+0x80], !P3 ;  /* 0x14c0008004158fae */ /* 0x000fe8000d901d7c */
[----:B------:R-:W-:Y:S04]  /*11260*/  @!P0 LDGSTS.E.BYPASS.LTC128B.128 [R21+0x18c00], desc[UR60][R4.64+0x100], !P2 ;  /* 0x18c0010004158fae */ /* 0x000fe8000d101d7c */
[----:B------:R1:W-:Y:S01]  /*11270*/  @!P0 LDGSTS.E.BYPASS.LTC128B.128 [R21+0x1cc00], desc[UR60][R4.64+0x180], !P1 ;  /* 0x1cc0018004158fae */ /* 0x0003e2000c901d7c */
[----:B------:R-:W-:-:S02]  /*11280*/  ISETP.GE.AND P0, PT, R10, R7, PT ;  /* 0x000000070a00720c */ /* 0x000fc40003f06270 */
[----:B------:R-:W-:Y:S01]  /*11290*/  IADD3 R10, R8, 0x30, RZ ;  /* 0x00000030080a7810 */ /* 0x000fe20007ffe0ff */
        /* <DEDUP_REMOVED lines=46> */
.L_x_1164:
[----:B------:R-:W-:Y:S01]  /*11580*/  VIADD R8, R8, 0x70 ;  /* 0x0000007008087836 */ /* 0x000fe20000000000 */
[----:B------:R-:W-:Y:S01]  /*11590*/  BSSY B0, `(.L_x_1101) ;  /* 0x000000e000007945 */ /* 0x000fe20003800000 */
[----:B-1----:R-:W-:Y:S01]  /*115a0*/  MOV R2, R14 ;  /* 0x0000000e00027202 */ /* 0x002fe20000000f00 */
[----:B------:R-:W-:Y:S02]  /*115b0*/  IMAD.MOV.U32 R3, RZ, RZ, R6 ;  /* 0x000000ffff037224 */ /* 0x000fe400078e0006 */
[----:B------:R-:W-:-:S13]  /*115c0*/  ISETP.GE.AND P0, PT, R8, R7, PT ;  /* 0x000000070800720c */ /* 0x000fda0003f06270 */
[----:B------:R-:W-:Y:S05]  /*115d0*/  @P0 BRA `(.L_x_1102) ;  /* 0x0000000000240947 */ /* 0x000fea0003800000 */
[----:B------:R-:W-:Y:S01]  /*115e0*/  IMAD.WIDE.U32 R2, R25, 0x2, R2 ;  /* 0x0000000219027825 */ /* 0x000fe200078e0002 */
        /* <DEDUP_REMOVED lines=8> */
.L_x_1102:
[----:B------:R-:W-:Y:S05]  /*11670*/  BSYNC B0 ;  /* 0x0000000000007941 */ /* 0x000fea0003800000 */
.L_x_1101:
[----:B------:R-:W-:Y:S01]  /*11680*/  NOP ;  /* 0x0000000000007918 */ /* 0x000fe20000000000 */
[----:B------:R-:W-:Y:S01]  /*11690*/  SYNCS.ARRIVE.TRANS64.RED.A0T1 RZ, [UR45+0x30800], RZ ;  /* 0x030800ffffff79a7 */ /* 0x000fe2000820042d */
[----:B------:R-:W-:Y:S01]  /*116a0*/  IMAD.MOV.U32 R0, RZ, RZ, 0x1 ;  /* 0x00000001ff007424 */ /* 0x000fe200078e00ff */
[----:B------:R-:W-:Y:S01]  /*116b0*/  ARRIVES.LDGSTSBAR.64.TRANSCNT [UR45+0x30800] ;  /* 0x03080000ff0079b0 */ /* 0x000fe20008000aad */
[----:B------:R-:W-:Y:S02]  /*116c0*/  VIADD R19, R19, 0xfffffffe ;  /* 0xfffffffe13137836 */ /* 0x000fe40000000000 */
[----:B------:R-:W-:Y:S01]  /*116d0*/  IMAD.MOV.U32 R23, RZ, RZ, 0x1 ;  /* 0x00000001ff177424 */ /* 0x000fe200078e00ff */
[----:B------:R-:W-:Y:S01]  /*116e0*/  SHF.L.U32 R0, R0, 0x1f, RZ ;  /* 0x0000001f00007819 */ /* 0x000fe200000006ff */
[----:B------:R-:W-:Y:S01]  /*116f0*/  NOP ;  /* 0x0000000000007918 */ /* 0x000fe20000000000 */
[----:B------:R-:W-:Y:S02]  /*11700*/  SYNCS.ARRIVE.TRANS64.A1T0 RZ, [UR45+0x30800], RZ ;  /* 0x030800ffffff79a7 */ /* 0x000fe4000810002d */
[----:B------:R-:W1:Y:S02]  /*11710*/  SYNCS.PHASECHK.TRANS64.TRYWAIT P0, [UR45+0x30820], R0 ;  /* 0x03082000ff0075a7 */ /* 0x000e64000800016d */
[----:B-1----:R-:W-:Y:S05]  /*11720*/  @!P0 BRA `(.L_x_1103) ;  /* 0x0000002c00608947 */ /* 0x002fea0003800000 */
.L_x_1165:
[----:B------:R-:W-:Y:S02]  /*11730*/  ISETP.GE.AND P0, PT, R19, UR49, PT ;  /* 0x0000003113007c0c */ /* 0x000fe4000bf06270 */
[----:B------:R-:W-:-:S11]  /*11740*/  MOV R20, RZ ;  /* 0x000000ff00147202 */ /* 0x000fd60000000f00 */
[----:B------:R-:W-:Y:S05]  /*11750*/  @!P0 BRA `(.L_x_1104) ;  /* 0x0000001000088947 */ /* 0x000fea0003800000 */
[----:B0-----:R-:W0:Y:S01]  /*11760*/  S2R R2, SR_TID.X ;  /* 0x0000000000027919 */ /* 0x001e220000002100 */
[----:B------:R-:W-:Y:S01]  /*11770*/  UIADD3 UR4, UR44, 0x1, URZ ;  /* 0x000000012c047890 */ /* 0x000fe2000fffe03f */
[----:B------:R-:W-:Y:S01]  /*11780*/  LOP3.LUT R3, RZ, UR42, RZ, 0x33, !PT ;  /* 0x0000002aff037c12 */ /* 0x000fe2000f8e33ff */
[----:B------:R-:W-:Y:S01]  /*11790*/  BSSY B0, `(.L_x_1104) ;  /* 0x00000fe000007945 */ /* 0x000fe20003800000 */
[----:B------:R-:W-:Y:S01]  /*117a0*/  LOP3.LUT R5, RZ, UR41, RZ, 0x33, !PT ;  /* 0x00000029ff057c12 */ /* 0x000fe2000f8e33ff */
[----:B------:R-:W-:Y:S01]  /*117b0*/  UIMAD UR4, UR4, UR38, URZ ;  /* 0x00000026040472a4 */ /* 0x000fe2000f8e023f */
[----:B------:R-:W-:-:S05]  /*117c0*/  MOV R19, RZ ;  /* 0x000000ff00137202 */ /* 0x000fca0000000f00 */
[----:B------:R-:W-:Y:S01]  /*117d0*/  LOP3.LUT R0, RZ, UR4, RZ, 0x33, !PT ;  /* 0x00000004ff007c12 */ /* 0x000fe2000f8e33ff */
[----:B------:R-:W-:Y:S02]  /*117e0*/  ULDC UR4, c[0x0][0x2f4] ;  /* 0x0000bd0000047ab9 */ /* 0x000fe40000000800 */
[----:B------:R-:W-:Y:S02]  /*117f0*/  ISETP.GE.AND P4, PT, R25, UR4, PT ;  /* 0x0000000419007c0c */ /* 0x000fe4000bf86270 */
[----:B------:R-:W-:Y:S02]  /*11800*/  VIADDMNMX R0, R0, -UR43, R3, !PT ;  /* 0x8000002b00007c46 */ /* 0x000fe4000f800103 */
[----:B------:R-:W-:Y:S02]  /*11810*/  ISETP.GE.AND P3, PT, R36, UR4, PT ;  /* 0x0000000424007c0c */ /* 0x000fe4000bf66270 */
[----:B------:R-:W-:Y:S02]  /*11820*/  VIMNMX R0, R0, R5, !PT ;  /* 0x0000000500007248 */ /* 0x000fe40007fe0100 */
[----:B------:R-:W-:-:S02]  /*11830*/  ISETP.GE.AND P2, PT, R35, UR4, PT ;  /* 0x0000000423007c0c */ /* 0x000fc4000bf46270 */
[----:B------:R-:W-:Y:S02]  /*11840*/  IADD3 R27, -R0, -0x2, RZ ;  /* 0xfffffffe001b7810 */ /* 0x000fe40007ffe1ff */
        /* <DEDUP_REMOVED lines=9> */
[----:B------:R-:W-:-:S02]  /*118e0*/  IMAD.MOV.U32 R22, RZ, RZ, 0x1 ;  /* 0x00000001ff167424 */ /* 0x000fc400078e00ff */
[----:B------:R-:W-:-:S07]  /*118f0*/  VIADD R0, R3, 0x80 ;  /* 0x0000008003007836 */ /* 0x000fce0000000000 */
.L_x_1117:
[----:B------:R-:W2:Y:S01]  /*11900*/  LDL R8, [R1] ;  /* 0x0000000001087983 */ /* 0x000ea20000100800 */
[----:B------:R-:W0:Y:S01]  /*11910*/  LDC R2, c[0x0][0x430] ;  /* 0x00010c00ff027b82 */ /* 0x000e220000000800 */
[----:B------:R-:W-:Y:S01]  /*11920*/  ISETP.GT.U32.AND P6, PT, R37, 0x3f, PT ;  /* 0x0000003f2500780c */ /* 0x000fe20003fc4070 */
[----:B------:R-:W-:-:S12]  /*11930*/  IMAD.MOV.U32 R9, RZ, RZ, R10 ;  /* 0x000000ffff097224 */ /* 0x000fd800078e000a */
[----:B------:R-:W2:Y:S01]  /*11940*/  @!P6 LDC.64 R6, c[0x0][0x428] ;  /* 0x00010a00ff06eb82 */ /* 0x000ea20000000a00 */
[----:B0-----:R-:W-:-:S13]  /*11950*/  ISETP.NE.AND P0, PT, R2, 0x1, PT ;  /* 0x000000010200780c */ /* 0x001fda0003f05270 */
[----:B------:R-:W0:Y:S08]  /*11960*/  @P0 LDC R3, c[0x0][0x434] ;  /* 0x00010d00ff030b82 */ /* 0x000e300000000800 */
[----:B-1----:R-:W1:Y:S01]  /*11970*/  @P0 LDC R5, c[0x0][0x438] ;  /* 0x00010e00ff050b82 */ /* 0x002e620000000800 */
[----:B0-----:R-:W-:-:S05]  /*11980*/  @P0 IMAD.HI.U32 R2, R10, R3, RZ ;  /* 0x000000030a020227 */ /* 0x001fca00078e00ff */
[----:B-1----:R-:W-:Y:S02]  /*11990*/  @P0 SHF.R.U32.HI R9, RZ, R5, R2 ;  /* 0x00000005ff090219 */ /* 0x002fe40000011602 */
[----:B------:R-:W0:Y:S02]  /*119a0*/  @!P6 LDC.64 R4, c[0x0][0x418] ;  /* 0x00010600ff04eb82 */ /* 0x000e240000000a00 */
[----:B------:R-:W-:Y:S01]  /*119b0*/  @!P6 SHF.R.S32.HI R3, RZ, 0x1f, R9 ;  /* 0x0000001fff03e819 */ /* 0x000fe20000011409 */
[----:B--2---:R-:W-:-:S04]  /*119c0*/  @!P6 IMAD R2, R8, R6, RZ ;  /* 0x000000060802e224 */ /* 0x004fc800078e02ff */
[----:B------:R-:W-:Y:S02]  /*119d0*/  @!P6 IMAD R7, R33, R7, R2 ;  /* 0x000000072107e224 */ /* 0x000fe400078e0202 */
[----:B------:R-:W-:-:S04]  /*119e0*/  @!P6 IMAD.MOV.U32 R2, RZ, RZ, R9 ;  /* 0x000000ffff02e224 */ /* 0x000fc800078e0009 */
[----:B------:R-:W-:-:S04]  /*119f0*/  @!P6 IMAD.WIDE.U32 R2, R33, R6, R2 ;  /* 0x000000062102e225 */ /* 0x000fc800078e0002 */
[----:B------:R-:W-:Y:S01]  /*11a00*/  @!P6 IMAD.IADD R3, R7, 0x1, R3 ;  /* 0x000000010703e824 */ /* 0x000fe200078e0203 */
[----:B0-----:R-:W-:Y:S01]  /*11a10*/  @!P6 LEA R4, P0, R2, R4, 0x2 ;  /* 0x000000040204e211 */ /* 0x001fe200078010ff */
[----:B------:R-:W-:-:S03]  /*11a20*/  IMAD.MOV.U32 R6, RZ, RZ, RZ ;  /* 0x000000ffff067224 */ /* 0x000fc600078e00ff */
[----:B------:R-:W-:-:S05]  /*11a30*/  @!P6 LEA.HI.X R5, R2, R5, R3, 0x2, P0 ;  /* 0x000000050205e211 */ /* 0x000fca00000f1403 */
[----:B------:R0:W5:Y:S01]  /*11a40*/  @!P6 LDG.E R6, desc[UR60][R4.64] ;  /* 0x0000003c0406e981 */ /* 0x000162000c1e1900 */
[----:B------:R-:W-:Y:S02]  /*11a50*/  LOP3.LUT P5, RZ, R16, 0x20, RZ, 0xc0, !PT ;  /* 0x0000002010ff7812 */ /* 0x000fe400078ac0ff */
[----:B------:R-:W-:-:S04]  /*11a60*/  IADD3 R20, R19, 0x1, RZ ;  /* 0x0000000113147810 */ /* 0x000fc80007ffe0ff */
[----:B------:R-:W-:-:S04]  /*11a70*/  ISETP.NE.AND P0, PT, R20, 0x2, PT ;  /* 0x000000021400780c */ /* 0x000fc80003f05270 */
[----:B------:R-:W-:Y:S02]  /*11a80*/  SEL R23, RZ, 0x1, P0 ;  /* 0x00000001ff177807 */ /* 0x000fe40000000000 */
[----:B------:R-:W-:Y:S02]  /*11a90*/  SEL R20, R20, RZ, P0 ;  /* 0x000000ff14147207 */ /* 0x000fe40000000000 */
[----:B------:R-:W-:Y:S01]  /*11aa0*/  LOP3.LUT R23, R22, R23, RZ, 0x3c, !PT ;  /* 0x0000001716177212 */ /* 0x000fe200078e3cff */
[----:B0-----:R-:W-:Y:S06]  /*11ab0*/  @!P5 BRA `(.L_x_1105) ;  /* 0x000000000004d947 */ /* 0x001fec0003800000 */
[----:B------:R-:W-:Y:S01]  /*11ac0*/  BPT.TRAP 0x1 ;  /* 0x000000040000795c */ /* 0x000fe20000300000 */
.L_x_1105:
[----:B------:R-:W-:Y:S01]  /*11ad0*/  LEA R21, R20, UR45, 0x3 ;  /* 0x0000002d14157c11 */ /* 0x000fe2000f8e18ff */
[----:B------:R-:W-:Y:S01]  /*11ae0*/  BSSY B1, `(.L_x_1106) ;  /* 0x0000004000017945 */ /* 0x000fe20003800000 */
[----:B------:R-:W-:-:S04]  /*11af0*/  SHF.L.U32 R2, R23, 0x1f, RZ ;  /* 0x0000001f17027819 */ /* 0x000fc800000006ff */
[----:B------:R-:W0:Y:S02]  /*11b00*/  SYNCS.PHASECHK.TRANS64.TRYWAIT P0, [R21+URZ+0x30840], R2 ;  /* 0x03084002150075a7 */ /* 0x000e24000800017f */
[----:B0-----:R-:W-:Y:S05]  /*11b10*/  @!P0 BRA `(.L_x_1107) ;  /* 0x00000028007c8947 */ /* 0x001fea0003800000 */
.L_x_1166:
[----:B------:R-:W-:Y:S05]  /*11b20*/  BSYNC B1 ;  /* 0x0000000000017941 */ /* 0x000fea0003800000 */
.L_x_1106:
        /* <DEDUP_REMOVED lines=9> */
[----:B0-----:R-:W-:-:S04]  /*11bc0*/  IMAD R2, R24, UR4, RZ ;  /* 0x0000000418027c24 */ /* 0x001fc8000f8e02ff */
[C---:B------:R-:W-:Y:S02]  /*11bd0*/  IMAD R5, R7.reuse, UR5, R2 ;  /* 0x0000000507057c24 */ /* 0x040fe4000f8e0202 */
        /* <DEDUP_REMOVED lines=20> */
[----:B------:R-:W-:Y:S02]  /*11d20*/  LOP3.LUT R16, R16, 0xfffff7ff, RZ, 0xc0, !PT ;  /* 0xfffff7ff10107812 */ /* 0x000fe400078ec0ff */
[----:B------:R-:W1:Y:S01]  /*11d30*/  SHFL.IDX PT, R3, R31, RZ, 0x181f ;  /* 0x00181fff1f037589 */ /* 0x000e6200000e0000 */
[----:B------:R-:W-:Y:S02]  /*11d40*/  LEA R29, R29, UR45, 0x1 ;  /* 0x0000002d1d1d7c11 */ /* 0x000fe4000f8e08ff */
[----:B------:R-:W-:Y:S01]  /*11d50*/  @P1 LOP3.LUT R16, R16, 0x800, RZ, 0xfc, !PT ;  /* 0x0000080010101812 */ /* 0x000fe200078efcff */
[----:B------:R-:W2:Y:S03]  /*11d60*/  SHFL.IDX PT, R2, R28, 0x1, 0x181f ;  /* 0x00381f001c027f89 */ /* 0x000ea600000e0000 */
[----:B------:R-:W-:-:S02]  /*11d70*/  LOP3.LUT P1, RZ, R16, 0x10, RZ, 0xc0, !PT ;  /* 0x0000001010ff7812 */ /* 0x000fc4000782c0ff */
[----:B------:R-:W-:Y:S02]  /*11d80*/  LOP3.LUT P6, RZ, R16, 0x4, RZ, 0xc0, !PT ;  /* 0x0000000410ff7812 */ /* 0x000fe400078cc0ff */
[-C--:B0-----:R-:W-:Y:S02]  /*11d90*/  IADD3 R8, P0, R14, R11.reuse, RZ ;  /* 0x0000000b0e087210 */ /* 0x081fe40007f1e0ff */
[----:B------:R-:W-:Y:S03]  /*11da0*/  SHFL.IDX PT, R14, R28, 0x3, 0x181f ;  /* 0x00781f001c0e7f89 */ /* 0x000fe600000e0000 */
[----:B-1----:R-:W-:Y:S02]  /*11db0*/  IMAD.X R9, RZ, RZ, R3, P0 ;  /* 0x000000ffff097224 */ /* 0x002fe400000e0603 */
[----:B------:R-:W0:Y:S01]  /*11dc0*/  SHFL.IDX PT, R3, R31, 0x1, 0x181f ;  /* 0x00381f001f037f89 */ /* 0x000e2200000e0000 */
[----:B--2---:R-:W-:-:S03]  /*11dd0*/  IADD3 R4, P0, R2, R11, RZ ;  /* 0x0000000b02047210 */ /* 0x004fc60007f1e0ff */
[----:B------:R-:W1:Y:S04]  /*11de0*/  SHFL.IDX PT, R2, R28, 0x2, 0x181f ;  /* 0x00581f001c027f89 */ /* 0x000e6800000e0000 */
[----:B------:R2:W-:Y:S01]  /*11df0*/  LDGSTS.E.BYPASS.LTC128B.128 [R29+0x20400], desc[UR60][R8.64], !P1 ;  /* 0x20400000081d7fae */ /* 0x0005e2000c901d7c */
[----:B0-----:R-:W-:-:S03]  /*11e00*/  IMAD.X R5, RZ, RZ, R3, P0 ;  /* 0x000000ffff057224 */ /* 0x001fc600000e0603 */
[----:B------:R-:W0:Y:S01]  /*11e10*/  SHFL.IDX PT, R3, R31, 0x2, 0x181f ;  /* 0x00581f001f037f89 */ /* 0x000e2200000e0000 */
[----:B-1----:R-:W-:-:S03]  /*11e20*/  IADD3 R2, P0, R2, R11, RZ ;  /* 0x0000000b02027210 */ /* 0x002fc60007f1e0ff */
[----:B------:R-:W1:Y:S01]  /*11e30*/  SHFL.IDX PT, R31, R31, 0x3, 0x181f ;  /* 0x00781f001f1f7f89 */ /* 0x000e6200000e0000 */
[----:B0-----:R-:W-:Y:S02]  /*11e40*/  IADD3.X R3, RZ, R3, RZ, P0, !PT ;  /* 0x00000003ff037210 */ /* 0x001fe400007fe4ff */
        /* <DEDUP_REMOVED lines=11> */
[----:B------:R2:W-:Y:S04]  /*11f00*/  LDGSTS.E.BYPASS.LTC128B.128 [R29+0x25400], desc[UR60][R2.64+0x100], !P6 ;  /* 0x25400100021d7fae */ /* 0x0005e8000f101d7c */
[----:B-1----:R2:W-:Y:S02]  /*11f10*/  LDGSTS.E.BYPASS.LTC128B.128 [R29+0x27400], desc[UR60][R2.64+0x180], !P5 ;  /* 0x27400180021d7fae */ /* 0x0025e4000e901d7c */
.L_x_1176:
[----:B--2---:R-:W-:Y:S01]  /*11f20*/  IMAD.SHL.U32 R2, R25, 0x2, RZ ;  /* 0x0000000219027824 */ /* 0x004fe200078e00ff */
[----:B------:R-:W-:Y:S02]  /*11f30*/  P2R R4, PR, RZ, 0x2 ;  /* 0x00000002ff047803 */ /* 0x000fe40000000000 */
        /* <DEDUP_REMOVED lines=15> */
.L_x_1109:
        /* <DEDUP_REMOVED lines=10> */
.L_x_1110:
[----:B------:R1:W-:Y:S01]  /*120d0*/  SYNCS.ARRIVE.TRANS64.A1T0 RZ, [R21+URZ+0x30830], RZ ;  /* 0x030830ff15ff79a7 */ /* 0x0003e2000810003f */
[----:B------:R-:W-:Y:S05]  /*120e0*/  @!P6 BRA `(.L_x_1111) ;  /* 0x000000000004e947 */ /* 0x000fea0003800000 */
[----:B------:R-:W-:Y:S01]  /*120f0*/  BPT.TRAP 0x1 ;  /* 0x000000040000795c */ /* 0x000fe20000300000 */
.L_x_1111:
[----:B0-----:R-:W-:Y:S01]  /*12100*/  SHF.L.U32 R3, R22, 0x1f, RZ ;  /* 0x0000001f16037819 */ /* 0x001fe200000006ff */
[----:B------:R-:W-:Y:S01]  /*12110*/  BSSY B1, `(.L_x_1112) ;  /* 0x0000004000017945 */ /* 0x000fe20003800000 */
[----:B------:R-:W-:-:S04]  /*12120*/  LEA R4, R19, UR45, 0x3 ;  /* 0x0000002d13047c11 */ /* 0x000fc8000f8e18ff */
[----:B------:R-:W0:Y:S02]  /*12130*/  SYNCS.PHASECHK.TRANS64.TRYWAIT P0, [R4+URZ+0x30860], R3 ;  /* 0x03086003040075a7 */ /* 0x000e24000800017f */
[----:B0-----:R-:W-:Y:S05]  /*12140*/  @!P0 BRA `(.L_x_1113) ;  /* 0x0000002800648947 */ /* 0x001fea0003800000 */
.L_x_1177:
[----:B------:R-:W-:Y:S05]  /*12150*/  BSYNC B1 ;  /* 0x0000000000017941 */ /* 0x000fea0003800000 */
.L_x_1112:
[----:B------:R-:W-:Y:S01]  /*12160*/  UMOV UR4, 0xffffffff ;  /* 0xffffffff00047882 */ /* 0x000fe20000000000 */
[----:B------:R-:W-:Y:S02]  /*12170*/  IMAD R5, R19, 0x4000, R30 ;  /* 0x0000400013057824 */ /* 0x000fe400078e021e */
[----:B------:R-:W-:Y:S01]  /*12180*/  IMAD.SHL.U32 R8, R25, 0x2, RZ ;  /* 0x0000000219087824 */ /* 0x000fe200078e00ff */
[----:B------:R-:W-:Y:S06]  /*12190*/  BRA.DIV UR4, `(.L_x_1114) ;  /* 0x0000002a04647947 */ /* 0x000fec000b800000 */
[----:B------:R-:W2:Y:S01]  /*121a0*/  SHFL.IDX PT, R14, R17, RZ, 0x181f ;  /* 0x00181fff110e7589 */ /* 0x000ea200000e0000 */
[----:B------:R-:W-:-:S03]  /*121b0*/  LEA R5, R5, UR45, 0x1 ;  /* 0x0000002d05057c11 */ /* 0x000fc6000f8e08ff */
[----:B0-----:R-:W0:Y:S01]  /*121c0*/  SHFL.IDX PT, R3, R18, RZ, 0x181f ;  /* 0x00181fff12037589 */ /* 0x001e2200000e0000 */
[----:B--2---:R-:W-:-:S03]  /*121d0*/  IADD3 R2, P0, R14, R8, RZ ;  /* 0x000000080e027210 */ /* 0x004fc60007f1e0ff */
[----:B------:R-:W2:Y:S01]  /*121e0*/  SHFL.IDX PT, R14, R17, 0x1, 0x181f ;  /* 0x00381f00110e7f89 */ /* 0x000ea200000e0000 */
[----:B0-----:R-:W-:Y:S02]  /*121f0*/  IADD3.X R3, RZ, R3, RZ, P0, !PT ;  /* 0x00000003ff037210 */ /* 0x001fe400007fe4ff */
        /* <DEDUP_REMOVED lines=33> */
.L_x_1187:
[----:B0--3--:R-:W-:Y:S01]  /*12410*/  IADD3 R2, P0, R14, R8, RZ ;  /* 0x000000080e027210 */ /* 0x009fe20007f1e0ff */
[----:B------:R-:W-:Y:S02]  /*12420*/  ULDC.64 UR4, c[0x0][0x328] ;  /* 0x0000ca0000047ab9 */ /* 0x000fe40000000a00 */
        /* <DEDUP_REMOVED lines=14> */
[----:B------:R-:W-:Y:S01]  /*12510*/  PLOP3.LUT P0, PT, PT, PT, PT, 0x80, 0x0 ;  /* 0x000000000000781c */ /* 0x000fe20003f0f070 */
[----:B------:R-:W-:Y:S01]  /*12520*/  NOP ;  /* 0x0000000000007918 */ /* 0x000fe20000000000 */
[----:B0-----:R-:W-:Y:S01]  /*12530*/  IMAD.WIDE.U32 R2, R7, UR4, RZ ;  /* 0x0000000407027c25 */ /* 0x001fe2000f8e00ff */
[----:B------:R-:W-:-:S03]  /*12540*/  ULDC.64 UR4, c[0x0][0x338] ;  /* 0x0000ce0000047ab9 */ /* 0x000fc60000000a00 */
[----:B------:R-:W-:Y:S02]  /*12550*/  IMAD.IADD R3, R3, 0x1, R9 ;  /* 0x0000000103037824 */ /* 0x000fe400078e0209 */
[----:B------:R-:W-:Y:S02]  /*12560*/  IMAD R7, R26, UR4, RZ ;  /* 0x000000041a077c24 */ /* 0x000fe4000f8e02ff */
[----:B------:R-:W-:-:S04]  /*12570*/  IMAD.WIDE.U32 R2, R6, UR4, R2 ;  /* 0x0000000406027c25 */ /* 0x000fc8000f8e0002 */
[----:B------:R-:W-:-:S05]  /*12580*/  IMAD R7, R6, UR5, R7 ;  /* 0x0000000506077c24 */ /* 0x000fca000f8e0207 */
[----:B------:R-:W-:-:S07]  /*12590*/  IADD3 R19, R3, R7, RZ ;  /* 0x0000000703137210 */ /* 0x000fce0007ffe0ff */
.L_x_1115:
        /* <DEDUP_REMOVED lines=10> */
.L_x_1116:
[----:B------:R-:W-:Y:S01]  /*12640*/  R2UR UR4, R32 ;  /* 0x00000000200472ca */ /* 0x000fe200000e0000 */
[----:B------:R-:W-:Y:S01]  /*12650*/  ULDC.64 UR6, c[0x0][0x330] ;  /* 0x0000cc0000067ab9 */ /* 0x000fe20000000a00 */
[----:B------:R-:W-:Y:S01]  /*12660*/  IMAD.MOV.U32 R18, RZ, RZ, R2 ;  /* 0x000000ffff127224 */ /* 0x000fe200078e0002 */
[----:B------:R-:W-:Y:S01]  /*12670*/  IADD3 R27, R27, -0x1, RZ ;  /* 0xffffffff1b1b7810 */ /* 0x000fe20007ffe0ff */
[----:B------:R-:W-:Y:S01]  /*12680*/  IMAD.U32 R3, RZ, RZ, UR6 ;  /* 0x00000006ff037e24 */ /* 0x000fe2000f8e00ff */
[----:B------:R0:W-:Y:S01]  /*12690*/  SYNCS.ARRIVE.TRANS64.A1T0 RZ, [R4+URZ+0x30850], RZ ;  /* 0x030850ff04ff79a7 */ /* 0x0001e2000810003f */
[----:B------:R-:W-:Y:S02]  /*126a0*/  VIADD R0, R0, 0x40 ;  /* 0x0000004000007836 */ /* 0x000fe40000000000 */
[----:B------:R-:W-:-:S04]  /*126b0*/  IMAD.WIDE.U32 R18, R3, UR39, R18 ;  /* 0x0000002703127c25 */ /* 0x000fc8000f8e0012 */
[----:B------:R-:W-:Y:S01]  /*126c0*/  VIADD R10, R10, 0xffffffc0 ;  /* 0xffffffc00a0a7836 */ /* 0x000fe20000000000 */
[----:B------:R-:W-:Y:S01]  /*126d0*/  UIMAD UR4, UR4, UR6, URZ ;  /* 0x00000006040472a4 */ /* 0x000fe2000f8e023f */
[----:B------:R-:W-:-:S03]  /*126e0*/  IMAD.MOV.U32 R22, RZ, RZ, R23 ;  /* 0x000000ffff167224 */ /* 0x000fc600078e0017 */
[----:B------:R-:W-:-:S03]  /*126f0*/  UIMAD UR4, UR39, UR7, UR4 ;  /* 0x00000007270472a4 */ /* 0x000fc6000f8e0204 */
[----:B------:R-:W-:Y:S02]  /*12700*/  ULDC.64 UR6, c[0x0][0x318] ;  /* 0x0000c60000067ab9 */ /* 0x000fe40000000a00 */
[----:B------:R-:W-:Y:S01]  /*12710*/  LEA R17, P0, R18, UR6, 0x1 ;  /* 0x0000000612117c11 */ /* 0x000fe2000f8008ff */
[----:B------:R-:W-:Y:S02]  /*12720*/  VIADD R3, R19, UR4 ;  /* 0x0000000413037c36 */ /* 0x000fe40008000000 */
[----:B------:R-:W-:-:S03]  /*12730*/  IMAD.MOV.U32 R19, RZ, RZ, R20 ;  /* 0x000000ffff137224 */ /* 0x000fc600078e0014 */
[----:B------:R-:W-:Y:S02]  /*12740*/  LEA.HI.X R18, R18, UR7, R3, 0x1, P0 ;  /* 0x0000000712127c11 */ /* 0x000fe400080f0c03 */
[----:B------:R-:W-:-:S13]  /*12750*/  ISETP.GT.AND P0, PT, R27, UR49, PT ;  /* 0x000000311b007c0c */ /* 0x000fda000bf04270 */
[----:B0-----:R-:W-:Y:S05]  /*12760*/  @P0 BRA `(.L_x_1117) ;  /* 0xfffffff000640947 */ /* 0x001fea000383ffff */
[----:B------:R-:W-:Y:S05]  /*12770*/  BSYNC B0 ;  /* 0x0000000000007941 */ /* 0x000fea0003800000 */
.L_x_1104:
[----:B------:R-:W-:-:S13]  /*12780*/  LOP3.LUT P0, RZ, R16, 0x20, RZ, 0xc0, !PT ;  /* 0x0000002010ff7812 */ /* 0x000fda000780c0ff */
[----:B------:R-:W-:Y:S05]  /*12790*/  @!P0 BRA `(.L_x_1118) ;  /* 0x0000000000048947 */ /* 0x000fea0003800000 */
[----:B------:R-:W-:Y:S01]  /*127a0*/  BPT.TRAP 0x1 ;  /* 0x000000040000795c */ /* 0x000fe20000300000 */
.L_x_1118:
[C---:B0-----:R-:W-:Y:S01]  /*127b0*/  LEA R0, R20.reuse, UR45, 0x3 ;  /* 0x0000002d14007c11 */ /* 0x041fe2000f8e18ff */
[----:B------:R-:W0:Y:S01]  /*127c0*/  S2R R6, SR_TID.X ;  /* 0x0000000000067919 */ /* 0x000e220000002100 */
[----:B------:R-:W-:Y:S01]  /*127d0*/  SHF.L.U32 R3, R23, 0x1f, RZ ;  /* 0x0000001f17037819 */ /* 0x000fe200000006ff */
[----:B------:R-:W-:Y:S01]  /*127e0*/  IMAD.MOV.U32 R2, RZ, RZ, -0x40 ;  /* 0xffffffc0ff027424 */ /* 0x000fe200078e00ff */
[----:B------:R-:W-:Y:S01]  /*127f0*/  BSSY B0, `(.L_x_1119) ;  /* 0x0000008000007945 */ /* 0x000fe20003800000 */
[----:B------:R-:W-:Y:S01]  /*12800*/  LEA R4, R20, R30, 0xe ;  /* 0x0000001e14047211 */ /* 0x000fe200078e70ff */
[----:B------:R-:W2:Y:S01]  /*12810*/  SYNCS.PHASECHK.TRANS64.TRYWAIT P0, [R0+URZ+0x30860], R3 ;  /* 0x03086003000075a7 */ /* 0x000ea2000800017f */
[----:B------:R-:W-:Y:S01]  /*12820*/  IMAD R5, R27, R2, UR47 ;  /* 0x0000002f1b057e24 */ /* 0x000fe2000f8e0202 */
[----:B0-----:R-:W-:-:S04]  /*12830*/  LOP3.LUT R6, R6, 0x7f, RZ, 0xc0, !PT ;  /* 0x0000007f06067812 */ /* 0x001fc800078ec0ff */
[----:B------:R-:W-:-:S05]  /*12840*/  SHF.R.U32.HI R6, RZ, 0x3, R6 ;  /* 0x00000003ff067819 */ /* 0x000fca0000011606 */
[----:B------:R-:W-:Y:S01]  /*12850*/  IMAD.IADD R5, R5, 0x1, -R6 ;  /* 0x0000000105057824 */ /* 0x000fe200078e0a06 */
[----:B--2---:R-:W-:Y:S06]  /*12860*/  @!P0 BRA `(.L_x_1120) ;  /* 0x00000028001c8947 */ /* 0x004fec0003800000 */
.L_x_1188:
[----:B------:R-:W-:Y:S05]  /*12870*/  BSYNC B0 ;  /* 0x0000000000007941 */ /* 0x000fea0003800000 */
.L_x_1119:
[----:B------:R-:W-:-:S03]  /*12880*/  UMOV UR4, 0xffffffff ;  /* 0xffffffff00047882 */ /* 0x000fc60000000000 */
[----:B------:R-:W-:Y:S05]  /*12890*/  BRA.DIV UR4, `(.L_x_1121) ;  /* 0x0000002a04247947 */ /* 0x000fea000b800000 */
[----:B0-----:R-:W-:Y:S01]  /*128a0*/  SHFL.IDX PT, R3, R18, RZ, 0x181f ;  /* 0x00181fff12037589 */ /* 0x001fe200000e0000 */
[----:B------:R-:W-:Y:S01]  /*128b0*/  ULDC UR4, c[0x0][0x2f4] ;  /* 0x0000bd0000047ab9 */ /* 0x000fe20000000800 */
[----:B------:R-:W-:Y:S02]  /*128c0*/  LEA R4, R4, UR45, 0x1 ;  /* 0x0000002d04047c11 */ /* 0x000fe4000f8e08ff */
[----:B------:R-:W0:Y:S01]  /*128d0*/  SHFL.IDX PT, R2, R17, RZ, 0x181f ;  /* 0x00181fff11027589 */ /* 0x000e2200000e0000 */
[----:B------:R-:W-:Y:S02]  /*128e0*/  ISETP.GE.AND P2, PT, R25, UR4, PT ;  /* 0x0000000419007c0c */ /* 0x000fe4000bf46270 */
[----:B------:R-:W-:Y:S01]  /*128f0*/  ISETP.GE.AND P3, PT, R36, UR4, PT ;  /* 0x0000000424007c0c */ /* 0x000fe2000bf66270 */
[----:B------:R-:W-:Y:S01]  /*12900*/  SHFL.IDX PT, R6, R18, 0x1, 0x181f ;  /* 0x00381f0012067f89 */ /* 0x000fe200000e0000 */
[C---:B------:R-:W-:Y:S02]  /*12910*/  ISETP.LT.OR P5, PT, R5.reuse, 0x1, P2 ;  /* 0x000000010500780c */ /* 0x040fe400017a1670 */
[----:B------:R-:W-:Y:S01]  /*12920*/  ISETP.LT.OR P4, PT, R5, 0x1, P3 ;  /* 0x000000010500780c */ /* 0x000fe20001f81670 */
[----:B------:R-:W2:Y:S01]  /*12930*/  SHFL.IDX PT, R14, R17, 0x1, 0x181f ;  /* 0x00381f00110e7f89 */ /* 0x000ea200000e0000 */
        /* <DEDUP_REMOVED lines=11> */
[----:B--2---:R-:W-:Y:S02]  /*129f0*/  IMAD.MOV.U32 R2, RZ, RZ, R14 ;  /* 0x000000ffff027224 */ /* 0x004fe400078e000e */
[----:B------:R-:W-:Y:S01]  /*12a00*/  IMAD.MOV.U32 R3, RZ, RZ, R6 ;  /* 0x000000ffff037224 */ /* 0x000fe200078e0006 */
[----:B------:R-:W-:Y:S01]  /*12a10*/  SHFL.IDX PT, R14, R17, 0x2, 0x181f ;  /* 0x00581f00110e7f89 */ /* 0x000fe200000e0000 */
[----:B------:R-:W-:-:S03]  /*12a20*/  IMAD.WIDE.U32 R2, R25, 0x2, R2 ;  /* 0x0000000219027825 */ /* 0x000fc600078e0002 */
[----:B------:R-:W0:Y:S04]  /*12a30*/  SHFL.IDX PT, R6, R18, 0x2, 0x181f ;  /* 0x00581f0012067f89 */ /* 0x000e2800000e0000 */
        /* <DEDUP_REMOVED lines=8> */
[----:B------:R-:W-:Y:S02]  /*12ac0*/  ISETP.LT.OR P4, PT, R5, 0x21, P3 ;  /* 0x000000210500780c */ /* 0x000fe40001f81670 */
[----:B0-----:R-:W-:Y:S01]  /*12ad0*/  MOV R3, R6 ;  /* 0x0000000600037202 */ /* 0x001fe20000000f00 */
[----:B------:R-:W-:Y:S02]  /*12ae0*/  IMAD.MOV.U32 R2, RZ, RZ, R14 ;  /* 0x000000ffff027224 */ /* 0x000fe400078e000e */
[----:B------:R0:W3:Y:S01]  /*12af0*/  SHFL.IDX PT, R14, R17, 0x3, 0x181f ;  /* 0x00781f00110e7f89 */ /* 0x0000e200000e0000 */
[----:B------:R-:W-:Y:S02]  /*12b00*/  IMAD.MOV.U32 R6, RZ, RZ, RZ ;  /* 0x000000ffff067224 */ /* 0x000fe400078e00ff */
[----:B------:R-:W-:-:S05]  /*12b10*/  IMAD.WIDE.U32 R2, R25, 0x2, R2 ;  /* 0x0000000219027825 */ /* 0x000fca00078e0002 */
[----:B------:R0:W-:Y:S01]  /*12b20*/  LDGSTS.E.BYPASS.LTC128B.128 [R4+0x1400], desc[UR60][R2.64], !P5 ;  /* 0x0140000002047fae */ /* 0x0001e2000e901d7c */
[----:B------:R-:W-:-:S03]  /*12b30*/  ISETP.LT.OR P5, PT, R5, 0x21, P1 ;  /* 0x000000210500780c */ /* 0x000fc60000fa1670 */
[----:B------:R0:W-:Y:S01]  /*12b40*/  LDGSTS.E.BYPASS.LTC128B.128 [R4+0x3400], desc[UR60][R2.64+0x80], !P4 ;  /* 0x0340008002047fae */ /* 0x0001e2000e101d7c */
[----:B------:R-:W-:-:S09]  /*12b50*/  ISETP.LT.OR P4, PT, R5, 0x21, P0 ;  /* 0x000000210500780c */ /* 0x000fd20000781670 */
[----:B------:R0:W-:Y:S04]  /*12b60*/  LDGSTS.E.BYPASS.LTC128B.128 [R4+0x5400], desc[UR60][R2.64+0x100], !P5 ;  /* 0x0540010002047fae */ /* 0x0001e8000e901d7c */
[----:B--23--:R0:W-:Y:S02]  /*12b70*/  LDGSTS.E.BYPASS.LTC128B.128 [R4+0x7400], desc[UR60][R2.64+0x180], !P4 ;  /* 0x0740018002047fae */ /* 0x00c1e4000e101d7c */
.L_x_1198:
[C---:B------:R-:W-:Y:S01]  /*12b80*/  ISETP.LT.OR P2, PT, R5.reuse, 0x31, P2 ;  /* 0x000000310500780c */ /* 0x040fe20001741670 */
[----:B0-----:R-:W-:Y:S01]  /*12b90*/  IMAD.MOV.U32 R2, RZ, RZ, R14 ;  /* 0x000000ffff027224 */ /* 0x001fe200078e000e */
[C---:B------:R-:W-:Y:S01]  /*12ba0*/  ISETP.LT.OR P3, PT, R5.reuse, 0x31, P3 ;  /* 0x000000310500780c */ /* 0x040fe20001f61670 */
[----:B------:R-:W-:Y:S01]  /*12bb0*/  IMAD.MOV.U32 R3, RZ, RZ, R18 ;  /* 0x000000ffff037224 */ /* 0x000fe200078e0012 */
[C---:B------:R-:W-:Y:S02]  /*12bc0*/  ISETP.LT.OR P1, PT, R5.reuse, 0x31, P1 ;  /* 0x000000310500780c */ /* 0x040fe40000f21670 */
        /* <DEDUP_REMOVED lines=11> */
.L_x_1122:
        /* <DEDUP_REMOVED lines=10> */
.L_x_1123:
[----:B0-----:R-:W-:Y:S01]  /*12d20*/  VIADD R2, R20, 0x1 ;  /* 0x0000000114027836 */ /* 0x001fe20000000000 */
[----:B------:R0:W-:Y:S04]  /*12d30*/  SYNCS.ARRIVE.TRANS64.A1T0 RZ, [R0+URZ+0x30850], RZ ;  /* 0x030850ff00ff79a7 */ /* 0x0001e8000810003f */
[----:B------:R-:W-:-:S04]  /*12d40*/  ISETP.NE.AND P0, PT, R2, 0x2, PT ;  /* 0x000000020200780c */ /* 0x000fc80003f05270 */
[----:B0-----:R-:W-:Y:S02]  /*12d50*/  SEL R0, RZ, 0x1, P0 ;  /* 0x00000001ff007807 */ /* 0x001fe40000000000 */
[----:B------:R-:W-:Y:S02]  /*12d60*/  SEL R2, R2, RZ, P0 ;  /* 0x000000ff02027207 */ /* 0x000fe40000000000 */
[----:B------:R-:W-:-:S07]  /*12d70*/  LOP3.LUT R0, R23, R0, RZ, 0x3c, !PT ;  /* 0x0000000017007212 */ /* 0x000fce00078e3cff */
.L_x_1083:
[----:B------:R-:W0:Y:S01]  /*12d80*/  S2R R4, SR_CgaCtaId ;  /* 0x0000000000047919 */ /* 0x000e220000008800 */
[----:B------:R-:W-:Y:S02]  /*12d90*/  MOV R3, 0x400 ;  /* 0x0000040000037802 */ /* 0x000fe40000000f00 */
[----:B------:R-:W-:Y:S02]  /*12da0*/  SHF.L.U32 R6, R6, 0x1f, RZ ;  /* 0x0000001f06067819 */ /* 0x000fe400000006ff */
[----:B0-----:R-:W-:-:S04]  /*12db0*/  LEA R7, R4, R3, 0x18 ;  /* 0x0000000304077211 */ /* 0x001fc800078ec0ff */
[----:B------:R-:W0:Y:S02]  /*12dc0*/  SYNCS.PHASECHK.TRANS64.TRYWAIT P0, [R7+URZ+0x30820], R6 ;  /* 0x03082006070075a7 */ /* 0x000e24000800017f */
[----:B0-----:R-:W-:Y:S05]  /*12dd0*/  @!P0 BRA `(.L_x_1124) ;  /* 0x0000002800548947 */ /* 0x001fea0003800000 */
.L_x_1199:
[----:B------:R-:W-:-:S03]  /*12de0*/  UMOV UR4, 0xffffffff ;  /* 0xffffffff00047882 */ /* 0x000fc60000000000 */
[----:B------:R-:W-:Y:S05]  /*12df0*/  BRA.DIV UR4, `(.L_x_1125) ;  /* 0x0000002a04607947 */ /* 0x000fea000b800000 */
[----:B------:R-:W2:Y:S02]  /*12e00*/  S2R R3, SR_TID.X ;  /* 0x0000000000037919 */ /* 0x000ea40000002100 */
[----:B--2---:R-:W-:-:S04]  /*12e10*/  SHF.R.U32.HI R3, RZ, 0x5, R3 ;  /* 0x00000005ff037819 */ /* 0x004fc80000011603 */
[----:B------:R-:W-:-:S05]  /*12e20*/  LOP3.LUT R3, R3, 0x3, RZ, 0xc0, !PT ;  /* 0x0000000303037812 */ /* 0x000fca00078ec0ff */
[----:B------:R2:W3:Y:S02]  /*12e30*/  SHFL.IDX PT, R14, R3, RZ, 0x1f ;  /* 0x00001fff030e7589 */ /* 0x0004e400000e0000 */
.L_x_1202:
[----:B---3--:R-:W-:-:S13]  /*12e40*/  ISETP.NE.AND P0, PT, R14, RZ, PT ;  /* 0x000000ff0e00720c */ /* 0x008fda0003f05270 */
[----:B------:R-:W-:Y:S05]  /*12e50*/  @P0 BRA `(.L_x_991) ;  /* 0x0000000000900947 */ /* 0x000fea0003800000 */
[----:B------:R-:W-:-:S03]  /*12e60*/  UMOV UR4, 0xffffffff ;  /* 0xffffffff00047882 */ /* 0x000fc60000000000 */
[----:B------:R-:W-:Y:S05]  /*12e70*/  BRA.DIV UR4, `(.L_x_1126) ;  /* 0x0000002a04747947 */ /* 0x000fea000b800000 */
[----:B------:R-:W-:-:S13]  /*12e80*/  ELECT P6, URZ, PT ;  /* 0x00000000003f782f */ /* 0x000fda00038c0000 */
.L_x_1205:
[----:B------:R-:W-:Y:S05]  /*12e90*/  @!P6 BRA `(.L_x_991) ;  /* 0x000000000080e947 */ /* 0x000fea0003800000 */
[----:B--2---:R-:W2:Y:S02]  /*12ea0*/  LDL R3, [R1+0x4] ;  /* 0x0000040001037983 */ /* 0x004ea40000100800 */
[----:B--2---:R-:W-:-:S13]  /*12eb0*/  R2UR UR4, R3 ;  /* 0x00000000030472ca */ /* 0x004fda00000e0000 */
[----:B------:R-:W-:-:S06]  /*12ec0*/  ULOP3.LUT UR4, UR4, 0x2, URZ, 0xfc, !UPT ;  /* 0x0000000204047892 */ /* 0x000fcc000f8efc3f */
[----:B------:R-:W-:-:S04]  /*12ed0*/  MOV R3, UR4 ;  /* 0x0000000400037c02 */ /* 0x000fc80008000f00 */
[----:B------:R-:W-:-:S13]  /*12ee0*/  ISETP.NE.AND P0, PT, R3, 0x3, PT ;  /* 0x000000030300780c */ /* 0x000fda0003f05270 */
[----:B------:R-:W-:Y:S05]  /*12ef0*/  @!P0 BRA `(.L_x_1127) ;  /* 0x0000000000048947 */ /* 0x000fea0003800000 */
[----:B------:R-:W-:Y:S01]  /*12f00*/  BPT.TRAP 0x1 ;  /* 0x000000040000795c */ /* 0x000fe20000300000 */
.L_x_1127:
[----:B------:R-:W-:Y:S01]  /*12f10*/  IMAD R5, R2, 0x8, R7 ;  /* 0x0000000802057824 */ /* 0x000fe200078e0207 */
[----:B------:R-:W-:Y:S01]  /*12f20*/  SHF.L.U32 R4, R0, 0x1f, RZ ;  /* 0x0000001f00047819 */ /* 0x000fe200000006ff */
[----:B------:R-:W-:-:S03]  /*12f30*/  VIADD R2, R2, 0x1 ;  /* 0x0000000102027836 */ /* 0x000fc60000000000 */
[----:B------:R-:W2:Y:S02]  /*12f40*/  SYNCS.PHASECHK.TRANS64.TRYWAIT P1, [R5+URZ+0x30840], R4 ;  /* 0x03084004050075a7 */ /* 0x000ea4000802017f */
[----:B------:R-:W-:-:S04]  /*12f50*/  ISETP.NE.AND P2, PT, R2, 0x2, PT ;  /* 0x000000020200780c */ /* 0x000fc80003f45270 */
[----:B------:R-:W-:Y:S01]  /*12f60*/  SEL R3, RZ, 0x1, P2 ;  /* 0x00000001ff037807 */ /* 0x000fe20001000000 */
[----:B--2---:R-:W-:Y:S08]  /*12f70*/  @!P1 BRA `(.L_x_1128) ;  /* 0x0000002800549947 */ /* 0x004ff00003800000 */
.L_x_1206:
[----:B------:R-:W-:Y:S02]  /*12f80*/  SEL R2, R2, RZ, P2 ;  /* 0x000000ff02027207 */ /* 0x000fe40001000000 */
[----:B------:R-:W-:Y:S01]  /*12f90*/  LOP3.LUT R0, R0, R3, RZ, 0x3c, !PT ;  /* 0x0000000300007212 */ /* 0x000fe200078e3cff */
[----:B------:R-:W-:Y:S06]  /*12fa0*/  @!P0 BRA `(.L_x_1129) ;  /* 0x0000000000048947 */ /* 0x000fec0003800000 */
[----:B------:R-:W-:Y:S01]  /*12fb0*/  BPT.TRAP 0x1 ;  /* 0x000000040000795c */ /* 0x000fe20000300000 */
.L_x_1129:
[----:B------:R-:W-:Y:S01]  /*12fc0*/  IMAD R3, R2, 0x8, R7 ;  /* 0x0000000802037824 */ /* 0x000fe200078e0207 */
[----:B------:R-:W-:-:S04]  /*12fd0*/  SHF.L.U32 R0, R0, 0x1f, RZ ;  /* 0x0000001f00007819 */ /* 0x000fc800000006ff */
[----:B------:R-:W3:Y:S02]  /*12fe0*/  SYNCS.PHASECHK.TRANS64.TRYWAIT P1, [R3+URZ+0x30840], R0 ;  /* 0x03084000030075a7 */ /* 0x000ee4000802017f */
[----:B---3--:R-:W-:Y:S05]  /*12ff0*/  @!P1 BRA `(.L_x_1130) ;  /* 0x0000002800489947 */ /* 0x008fea0003800000 */
.L_x_1207:
[----:B------:R-:W-:Y:S05]  /*13000*/  @!P0 BRA `(.L_x_1131) ;  /* 0x0000000000048947 */ /* 0x000fea0003800000 */
[----:B------:R-:W-:Y:S01]  /*13010*/  BPT.TRAP 0x1 ;  /* 0x000000040000795c */ /* 0x000fe20000300000 */
.L_x_1131:
[----:B------:R-:W4:Y:S02]  /*13020*/  SYNCS.PHASECHK.TRANS64.TRYWAIT P1, [R5+URZ+0x30860], R4 ;  /* 0x03086004050075a7 */ /* 0x000f24000802017f */
[----:B----4-:R-:W-:Y:S05]  /*13030*/  @!P1 BRA `(.L_x_1132) ;  /* 0x00000028004c9947 */ /* 0x010fea0003800000 */
.L_x_1208:
[----:B------:R-:W-:Y:S05]  /*13040*/  @!P0 BRA `(.L_x_1133) ;  /* 0x0000000000048947 */ /* 0x000fea0003800000 */
[----:B------:R-:W-:Y:S01]  /*13050*/  BPT.TRAP 0x1 ;  /* 0x000000040000795c */ /* 0x000fe20000300000 */
.L_x_1133:
[----:B------:R0:W0:Y:S02]  /*13060*/  SYNCS.PHASECHK.TRANS64.TRYWAIT P0, [R3+URZ+0x30860], R0 ;  /* 0x03086000030075a7 */ /* 0x000024000800017f */
[----:B0-----:R-:W-:Y:S05]  /*13070*/  @!P0 NANOSLEEP.SYNCS 0x989680 ;  /* 0x009896800000895d */ /* 0x001fea0003900000 */
[----:B------:R-:W0:Y:S02]  /*13080*/  @!P0 SYNCS.PHASECHK.TRANS64 P0, [R3+URZ+0x30860], R0 ;  /* 0x03086000030085a7 */ /* 0x000e24000800007f */
[----:B0-----:R-:W-:Y:S05]  /*13090*/  @!P0 BRA `(.L_x_1133) ;  /* 0xfffffffc00f08947 */ /* 0x001fea000383ffff */
.L_x_991:
[----:B------:R-:W-:Y:S05]  /*130a0*/  BSYNC B6 ;  /* 0x0000000000067941 */ /* 0x000fea0003800000 */
.L_x_988:
[----:B------:R-:W-:Y:S05]  /*130b0*/  EXIT ;  /* 0x000000000000794d */ /* 0x000fea0003800000 */
.L_x_1001:
[----:B------:R-:W-:-:S13]  /*130c0*/  R2UR UR4, R16 ;  /* 0x00000000100472ca */ /* 0x000fda00000e0000 */
[----:B0-----:R-:W-:-:S04]  /*130d0*/  IMAD.U32 R3, RZ, RZ, UR4 ;  /* 0x00000004ff037e24 */ /* 0x001fc8000f8e00ff */
[----:B------:R0:W1:Y:S03]  /*130e0*/  SYNCS.PHASECHK.TRANS64.TRYWAIT P0, [R3+URZ+0x30800], R0 ;  /* 0x03080000030075a7 */ /* 0x000066000800017f */
[----:B-1----:R-:W-:Y:S05]  /*130f0*/  @!P0 NANOSLEEP.SYNCS 0x989680 ;  /* 0x009896800000895d */ /* 0x002fea0003900000 */
[----:B------:R-:W1:Y:S02]  /*13100*/  @!P0 SYNCS.PHASECHK.TRANS64 P0, [R3+URZ+0x30800], R0 ;  /* 0x03080000030085a7 */ /* 0x000e64000800007f */
[----:B-1----:R-:W-:Y:S05]  /*13110*/  @!P0 BRA `(.L_x_1001) ;  /* 0xfffffffc00e88947 */ /* 0x002fea000383ffff */
[----:B------:R-:W-:Y:S05]  /*13120*/  BRA `(.L_x_1134) ;  /* 0xfffffee800187947 */ /* 0x000fea000383ffff */
.L_x_1005:
[----:B------:R-:W-:-:S13]  /*13130*/  R2UR UR4, R16 ;  /* 0x00000000100472ca */ /* 0x000fda00000e0000 */
[----:B0-----:R-:W-:-:S04]  /*13140*/  MOV R3, UR4 ;  /* 0x0000000400037c02 */ /* 0x001fc80008000f00 */
[----:B------:R0:W2:Y:S03]  /*13150*/  SYNCS.PHASECHK.TRANS64.TRYWAIT P1, [R3+URZ+0x30830], R0 ;  /* 0x03083000030075a7 */ /* 0x0000a6000802017f */
[----:B--2---:R-:W-:Y:S05]  /*13160*/  @!P1 NANOSLEEP.SYNCS 0x989680 ;  /* 0x009896800000995d */ /* 0x004fea0003900000 */
[----:B------:R-:W2:Y:S02]  /*13170*/  @!P1 SYNCS.PHASECHK.TRANS64 P1, [R3+URZ+0x30830], R0 ;  /* 0x03083000030095a7 */ /* 0x000ea4000802007f */
[----:B--2---:R-:W-:Y:S05]  /*13180*/  @!P1 BRA `(.L_x_1005) ;  /* 0xfffffffc00e89947 */ /* 0x004fea000383ffff */
[----:B------:R-:W-:Y:S05]  /*13190*/  BRA `(.L_x_1004) ;  /* 0xfffffee800407947 */ /* 0x000fea000383ffff */
.L_x_1022:
[----:B-1----:R-:W-:-:S04]  /*131a0*/  IMAD.U32 R4, RZ, RZ, UR7 ;  /* 0x00000007ff047e24 */ /* 0x002fc8000f8e00ff */
[----:B------:R1:W2:Y:S03]  /*131b0*/  SYNCS.PHASECHK.TRANS64.TRYWAIT P1, [R4+URZ+0x30830], R3 ;  /* 0x03083003040075a7 */ /* 0x0002a6000802017f */
[----:B--2---:R-:W-:Y:S05]  /*131c0*/  @!P1 NANOSLEEP.SYNCS 0x989680 ;  /* 0x009896800000995d */ /* 0x004fea0003900000 */
[----:B------:R-:W2:Y:S02]  /*131d0*/  @!P1 SYNCS.PHASECHK.TRANS64 P1, [R4+URZ+0x30830], R3 ;  /* 0x03083003040095a7 */ /* 0x000ea4000802007f */
[----:B--2---:R-:W-:Y:S05]  /*131e0*/  @!P1 BRA `(.L_x_1022) ;  /* 0xfffffffc00ec9947 */ /* 0x004fea000383ffff */
[----:B------:R-:W-:Y:S05]  /*131f0*/  BRA `(.L_x_1021) ;  /* 0xffffff1400387947 */ /* 0x000fea000383ffff */
.L_x_1026:
[----:B-1----:R-:W-:-:S04]  /*13200*/  IMAD.U32 R3, RZ, RZ, UR6 ;  /* 0x00000006ff037e24 */ /* 0x002fc8000f8e00ff */
[----:B------:R1:W2:Y:S03]  /*13210*/  SYNCS.PHASECHK.TRANS64.TRYWAIT P1, [R3+URZ+0x30850], R0 ;  /* 0x03085000030075a7 */ /* 0x0002a6000802017f */
[----:B--2---:R-:W-:Y:S05]  /*13220*/  @!P1 NANOSLEEP.SYNCS 0x989680 ;  /* 0x009896800000995d */ /* 0x004fea0003900000 */
[----:B------:R-:W2:Y:S02]  /*13230*/  @!P1 SYNCS.PHASECHK.TRANS64 P1, [R3+URZ+0x30850], R0 ;  /* 0x03085000030095a7 */ /* 0x000ea4000802007f */
[----:B--2---:R-:W-:Y:S05]  /*13240*/  @!P1 BRA `(.L_x_1026) ;  /* 0xfffffffc00ec9947 */ /* 0x004fea000383ffff */
[----:B------:R-:W-:Y:S05]  /*13250*/  BRA `(.L_x_1025) ;  /* 0xffffff2000d87947 */ /* 0x000fea000383ffff */
.L_x_1045:
[----:B-1----:R-:W-:-:S04]  /*13260*/  IMAD.U32 R4, RZ, RZ, UR5 ;  /* 0x00000005ff047e24 */ /* 0x002fc8000f8e00ff */
[----:B------:R1:W2:Y:S03]  /*13270*/  SYNCS.PHASECHK.TRANS64.TRYWAIT P1, [R4+URZ+0x30830], R3 ;  /* 0x03083003040075a7 */ /* 0x0002a6000802017f */
[----:B--2---:R-:W-:Y:S05]  /*13280*/  @!P1 NANOSLEEP.SYNCS 0x989680 ;  /* 0x009896800000995d */ /* 0x004fea0003900000 */
[----:B------:R-:W2:Y:S02]  /*13290*/  @!P1 SYNCS.PHASECHK.TRANS64 P1, [R4+URZ+0x30830], R3 ;  /* 0x03083003040095a7 */ /* 0x000ea4000802007f */
[----:B--2---:R-:W-:Y:S05]  /*132a0*/  @!P1 BRA `(.L_x_1045) ;  /* 0xfffffffc00ec9947 */ /* 0x004fea000383ffff */
[----:B------:R-:W-:Y:S05]  /*132b0*/  BRA `(.L_x_1044) ;  /* 0xffffff4000207947 */ /* 0x000fea000383ffff */
.L_x_1049:
[----:B01----:R-:W-:-:S04]  /*132c0*/  IMAD.U32 R3, RZ, RZ, UR5 ;  /* 0x00000005ff037e24 */ /* 0x003fc8000f8e00ff */
[----:B------:R0:W1:Y:S03]  /*132d0*/  SYNCS.PHASECHK.TRANS64.TRYWAIT P1, [R3+URZ+0x30850], R0 ;  /* 0x03085000030075a7 */ /* 0x000066000802017f */
[----:B-1----:R-:W-:Y:S05]  /*132e0*/  @!P1 NANOSLEEP.SYNCS 0x989680 ;  /* 0x009896800000995d */ /* 0x002fea0003900000 */
[----:B------:R-:W1:Y:S02]  /*132f0*/  @!P1 SYNCS.PHASECHK.TRANS64 P1, [R3+URZ+0x30850], R0 ;  /* 0x03085000030095a7 */ /* 0x000e64000802007f */
[----:B-1----:R-:W-:Y:S05]  /*13300*/  @!P1 BRA `(.L_x_1049) ;  /* 0xfffffffc00ec9947 */ /* 0x002fea000383ffff */
[----:B------:R-:W-:Y:S05]  /*13310*/  BRA `(.L_x_1048) ;  /* 0xffffff4c00a07947 */ /* 0x000fea000383ffff */
.L_x_1057:
[----:B-1----:R-:W-:-:S04]  /*13320*/  MOV R4, UR7 ;  /* 0x0000000700047c02 */ /* 0x002fc80008000f00 */
[----:B------:R1:W2:Y:S03]  /*13330*/  SYNCS.PHASECHK.TRANS64.TRYWAIT P1, [R4+URZ+0x30830], R3 ;  /* 0x03083003040075a7 */ /* 0x0002a6000802017f */
[----:B--2---:R-:W-:Y:S05]  /*13340*/  @!P1 NANOSLEEP.SYNCS 0x989680 ;  /* 0x009896800000995d */ /* 0x004fea0003900000 */
[----:B------:R-:W2:Y:S02]  /*13350*/  @!P1 SYNCS.PHASECHK.TRANS64 P1, [R4+URZ+0x30830], R3 ;  /* 0x03083003040095a7 */ /* 0x000ea4000802007f */
[----:B--2---:R-:W-:Y:S05]  /*13360*/  @!P1 BRA `(.L_x_1057) ;  /* 0xfffffffc00ec9947 */ /* 0x004fea000383ffff */
[----:B------:R-:W-:Y:S05]  /*13370*/  BRA `(.L_x_1056) ;  /* 0xffffff5c00507947 */ /* 0x000fea000383ffff */
.L_x_1061:
[----:B01----:R-:W-:-:S04]  /*13380*/  IMAD.U32 R3, RZ, RZ, UR5 ;  /* 0x00000005ff037e24 */ /* 0x003fc8000f8e00ff */
[----:B------:R0:W1:Y:S03]  /*13390*/  SYNCS.PHASECHK.TRANS64.TRYWAIT P1, [R3+URZ+0x30850], R0 ;  /* 0x03085000030075a7 */ /* 0x000066000802017f */
[----:B-1----:R-:W-:Y:S05]  /*133a0*/  @!P1 NANOSLEEP.SYNCS 0x989680 ;  /* 0x009896800000995d */ /* 0x002fea0003900000 */
[----:B------:R-:W1:Y:S02]  /*133b0*/  @!P1 SYNCS.PHASECHK.TRANS64 P1, [R3+URZ+0x30850], R0 ;  /* 0x03085000030095a7 */ /* 0x000e64000802007f */
[----:B-1----:R-:W-:Y:S05]  /*133c0*/  @!P1 BRA `(.L_x_1061) ;  /* 0xfffffffc00ec9947 */ /* 0x002fea000383ffff */
[----:B------:R-:W-:Y:S05]  /*133d0*/  BRA `(.L_x_1060) ;  /* 0xffffff6800d47947 */ /* 0x000fea000383ffff */
.L_x_1076:
[----:B-1----:R-:W-:-:S04]  /*133e0*/  IMAD.U32 R5, RZ, RZ, UR5 ;  /* 0x00000005ff057e24 */ /* 0x002fc8000f8e00ff */
[----:B------:R1:W2:Y:S03]  /*133f0*/  SYNCS.PHASECHK.TRANS64.TRYWAIT P1, [R5+URZ+0x30850], R0 ;  /* 0x03085000050075a7 */ /* 0x0002a6000802017f */
[----:B--2---:R-:W-:Y:S05]  /*13400*/  @!P1 NANOSLEEP.SYNCS 0x989680 ;  /* 0x009896800000995d */ /* 0x004fea0003900000 */
[----:B------:R-:W2:Y:S02]  /*13410*/  @!P1 SYNCS.PHASECHK.TRANS64 P1, [R5+URZ+0x30850], R0 ;  /* 0x03085000050095a7 */ /* 0x000ea4000802007f */
[----:B--2---:R-:W-:Y:S05]  /*13420*/  @!P1 BRA `(.L_x_1076) ;  /* 0xfffffffc00ec9947 */ /* 0x004fea000383ffff */
[----:B------:R-:W-:Y:S05]  /*13430*/  BRA `(.L_x_1075) ;  /* 0xffffff8c00407947 */ /* 0x000fea000383ffff */
.L_x_1094:
[----:B------:R-:W-:Y:S01]  /*13440*/  IMAD.MOV.U32 R13, RZ, RZ, R18 ;  /* 0x000000ffff0d7224 */ /* 0x000fe200078e0012 */
[----:B------:R-:W-:Y:S01]  /*13450*/  MOV R11, 0x1f ;  /* 0x0000001f000b7802 */ /* 0x000fe20000000f00 */
[----:B------:R-:W-:Y:S02]  /*13460*/  IMAD.MOV.U32 R12, RZ, RZ, RZ ;  /* 0x000000ffff0c7224 */ /* 0x000fe400078e00ff */
[----:B------:R-:W-:-:S07]  /*13470*/  IMAD.MOV.U32 R15, RZ, RZ, -0x1 ;  /* 0xffffffffff0f7424 */ /* 0x000fce00078e00ff */
[----:B-----5:R-:W-:Y:S05]  /*13480*/  WARPSYNC.COLLECTIVE R15, `(.L_x_1135) ;  /* 0x000000000f087348 */ /* 0x020fea0003c00000 */
[----:B------:R0:W1:Y:S02]  /*13490*/  SHFL.IDX P6, R14, R13, R12, R11 ;  /* 0x0000000c0d0e7389 */ /* 0x00006400000c000b */
[----:B01---5:R-:W-:Y:S01]  /*134a0*/  ENDCOLLECTIVE ;  /* 0x000000000000791b */ /* 0x023fe20003800000 */
.L_x_1135:
[----:B------:R-:W-:Y:S05]  /*134b0*/  BRA `(.L_x_1136) ;  /* 0xffffffcc00ec7947 */ /* 0x000fea000383ffff */
.L_x_1096:
[----:B0-----:R-:W-:-:S04]  /*134c0*/  IMAD.U32 R3, RZ, RZ, UR45 ;  /* 0x0000002dff037e24 */ /* 0x001fc8000f8e00ff */
[----:B------:R0:W1:Y:S03]  /*134d0*/  SYNCS.PHASECHK.TRANS64.TRYWAIT P0, [R3+URZ+0x30840], R2 ;  /* 0x03084002030075a7 */ /* 0x000066000800017f */
[----:B-1----:R-:W-:Y:S05]  /*134e0*/  @!P0 NANOSLEEP.SYNCS 0x989680 ;  /* 0x009896800000895d */ /* 0x002fea0003900000 */
[----:B------:R-:W1:Y:S02]  /*134f0*/  @!P0 SYNCS.PHASECHK.TRANS64 P0, [R3+URZ+0x30840], R2 ;  /* 0x03084002030085a7 */ /* 0x000e64000800007f */
[----:B-1----:R-:W-:Y:S05]  /*13500*/  @!P0 BRA `(.L_x_1096) ;  /* 0xfffffffc00ec8947 */ /* 0x002fea000383ffff */
[----:B------:R-:W-:Y:S05]  /*13510*/  BRA `(.L_x_1137) ;  /* 0xffffffd000807947 */ /* 0x000fea000383ffff */
.L_x_1097:
        /* <DEDUP_REMOVED lines=8> */
.L_x_1139:
[----:B------:R-:W-:Y:S05]  /*135a0*/  BSYNC B0 ;  /* 0x0000000000007941 */ /* 0x000fea0003800000 */
.L_x_1138:
[----:B------:R-:W-:Y:S01]  /*135b0*/  IMAD.MOV.U32 R13, RZ, RZ, R6 ;  /* 0x000000ffff0d7224 */ /* 0x000fe200078e0006 */
[----:B------:R-:W-:Y:S01]  /*135c0*/  MOV R11, 0x181f ;  /* 0x0000181f000b7802 */ /* 0x000fe20000000f00 */
[----:B------:R-:W-:Y:S01]  /*135d0*/  IMAD.MOV.U32 R12, RZ, RZ, RZ ;  /* 0x000000ffff0c7224 */ /* 0x000fe200078e00ff */
[----:B------:R-:W-:Y:S01]  /*135e0*/  @P0 LEA R9, R30, UR45, 0x1 ;  /* 0x0000002d1e090c11 */ /* 0x000fe2000f8e08ff */
[----:B------:R-:W-:Y:S02]  /*135f0*/  IMAD.MOV.U32 R15, RZ, RZ, -0x1 ;  /* 0xffffffffff0f7424 */ /* 0x000fe400078e00ff */
[----:B------:R-:W-:-:S07]  /*13600*/  IMAD.MOV.U32 R3, RZ, RZ, R14 ;  /* 0x000000ffff037224 */ /* 0x000fce00078e000e */
[----:B------:R-:W-:Y:S05]  /*13610*/  WARPSYNC.COLLECTIVE R15, `(.L_x_1140) ;  /* 0x000000000f087348 */ /* 0x000fea0003c00000 */
[----:B------:R0:W1:Y:S02]  /*13620*/  SHFL.IDX P6, R14, R13, R12, R11 ;  /* 0x0000000c0d0e7389 */ /* 0x00006400000c000b */
[----:B01----:R-:W-:Y:S01]  /*13630*/  ENDCOLLECTIVE ;  /* 0x000000000000791b */ /* 0x003fe20003800000 */
.L_x_1140:
[----:B------:R-:W-:Y:S02]  /*13640*/  IMAD.MOV.U32 R13, RZ, RZ, R7 ;  /* 0x000000ffff0d7224 */ /* 0x000fe400078e0007 */
[----:B------:R-:W-:Y:S02]  /*13650*/  IMAD.MOV.U32 R12, RZ, RZ, 0x1 ;  /* 0x00000001ff0c7424 */ /* 0x000fe400078e00ff */
[----:B------:R-:W-:-:S07]  /*13660*/  IMAD.MOV.U32 R2, RZ, RZ, R14 ;  /* 0x000000ffff027224 */ /* 0x000fce00078e000e */
[----:B------:R-:W-:Y:S05]  /*13670*/  WARPSYNC.COLLECTIVE R15, `(.L_x_1141) ;  /* 0x000000000f087348 */ /* 0x000fea0003c00000 */
[----:B------:R0:W1:Y:S02]  /*13680*/  SHFL.IDX P6, R14, R13, R12, R11 ;  /* 0x0000000c0d0e7389 */ /* 0x00006400000c000b */
[----:B01----:R-:W-:Y:S01]  /*13690*/  ENDCOLLECTIVE ;  /* 0x000000000000791b */ /* 0x003fe20003800000 */
.L_x_1141:
[----:B------:R-:W-:-:S05]  /*136a0*/  @P0 IMAD.WIDE.U32 R2, R25, 0x2, R2 ;  /* 0x0000000219020825 */ /* 0x000fca00078e0002 */
[----:B------:R-:W-:Y:S01]  /*136b0*/  @!PT LDS RZ, [RZ] ;  /* 0x00000000fffff984 */ /* 0x000fe20000000800 */
[----:B------:R-:W-:Y:S01]  /*136c0*/  @!PT LDS RZ, [RZ] ;  /* 0x00000000fffff984 */ /* 0x000fe20000000800 */
[----:B------:R-:W-:Y:S01]  /*136d0*/  @!PT LDS RZ, [RZ] ;  /* 0x00000000fffff984 */ /* 0x000fe20000000800 */
[----:B------:R0:W-:Y:S04]  /*136e0*/  @P0 LDGSTS.E.BYPASS.LTC128B.128 [R9+0x20400], desc[UR60][R2.64], !P4 ;  /* 0x2040000002090fae */ /* 0x0001e8000e101d7c */
[----:B------:R0:W-:Y:S01]  /*136f0*/  @P0 LDGSTS.E.BYPASS.LTC128B.128 [R9+0x22400], desc[UR60][R2.64+0x80], !P3 ;  /* 0x2240008002090fae */ /* 0x0001e2000d901d7c */
[----:B------:R-:W-:-:S03]  /*13700*/  IMAD.MOV.U32 R13, RZ, RZ, R6 ;  /* 0x000000ffff0d7224 */ /* 0x000fc600078e0006 */
[----:B------:R0:W-:Y:S04]  /*13710*/  @P0 LDGSTS.E.BYPASS.LTC128B.128 [R9+0x24400], desc[UR60][R2.64+0x100], !P2 ;  /* 0x2440010002090fae */ /* 0x0001e8000d101d7c */
[----:B------:R0:W-:Y:S01]  /*13720*/  @P0 LDGSTS.E.BYPASS.LTC128B.128 [R9+0x26400], desc[UR60][R2.64+0x180], !P1 ;  /* 0x2640018002090fae */ /* 0x0001e2000c901d7c */
[----:B------:R-:W-:Y:S02]  /*13730*/  ISETP.GE.AND P0, PT, R0, 0x11, PT ;  /* 0x000000110000780c */ /* 0x000fe40003f06270 */
[----:B------:R-:W-:-:S11]  /*13740*/  MOV R5, R14 ;  /* 0x0000000e00057202 */ /* 0x000fd60000000f00 */
[----:B0-----:R-:W-:Y:S05]  /*13750*/  WARPSYNC.COLLECTIVE R15, `(.L_x_1142) ;  /* 0x000000000f087348 */ /* 0x001fea0003c00000 */
[----:B------:R1:W2:Y:S02]  /*13760*/  SHFL.IDX P6, R14, R13, R12, R11 ;  /* 0x0000000c0d0e7389 */ /* 0x0002a400000c000b */
[----:B012---:R-:W-:Y:S01]  /*13770*/  ENDCOLLECTIVE ;  /* 0x000000000000791b */ /* 0x007fe20003800000 */
.L_x_1142:
[----:B------:R-:W-:Y:S01]  /*13780*/  @P0 LEA R21, R30, UR45, 0x1 ;  /* 0x0000002d1e150c11 */ /* 0x000fe2000f8e08ff */
[----:B------:R-:W-:Y:S02]  /*13790*/  IMAD.MOV.U32 R13, RZ, RZ, R7 ;  /* 0x000000ffff0d7224 */ /* 0x000fe400078e0007 */
[----:B------:R-:W-:Y:S02]  /*137a0*/  IMAD.MOV.U32 R12, RZ, RZ, 0x2 ;  /* 0x00000002ff0c7424 */ /* 0x000fe400078e00ff */
[----:B------:R-:W-:-:S07]  /*137b0*/  IMAD.MOV.U32 R4, RZ, RZ, R14 ;  /* 0x000000ffff047224 */ /* 0x000fce00078e000e */
[----:B------:R-:W-:Y:S05]  /*137c0*/  WARPSYNC.COLLECTIVE R15, `(.L_x_1143) ;  /* 0x000000000f087348 */ /* 0x000fea0003c00000 */
[----:B------:R0:W1:Y:S02]  /*137d0*/  SHFL.IDX P6, R14, R13, R12, R11 ;  /* 0x0000000c0d0e7389 */ /* 0x00006400000c000b */
[----:B01----:R-:W-:Y:S01]  /*137e0*/  ENDCOLLECTIVE ;  /* 0x000000000000791b */ /* 0x003fe20003800000 */
.L_x_1143:
        /* <DEDUP_REMOVED lines=14> */
.L_x_1144:
[----:B------:R-:W-:Y:S01]  /*138d0*/  @P0 LEA R9, R30, UR45, 0x1 ;  /* 0x0000002d1e090c11 */ /* 0x000fe2000f8e08ff */
[----:B------:R-:W-:Y:S02]  /*138e0*/  IMAD.MOV.U32 R13, RZ, RZ, R7 ;  /* 0x000000ffff0d7224 */ /* 0x000fe400078e0007 */
[----:B------:R-:W-:Y:S02]  /*138f0*/  IMAD.MOV.U32 R12, RZ, RZ, 0x3 ;  /* 0x00000003ff0c7424 */ /* 0x000fe400078e00ff */
[----:B------:R-:W-:-:S07]  /*13900*/  IMAD.MOV.U32 R2, RZ, RZ, R14 ;  /* 0x000000ffff027224 */ /* 0x000fce00078e000e */
[----:B------:R-:W-:Y:S05]  /*13910*/  WARPSYNC.COLLECTIVE R15, `(.L_x_1145) ;  /* 0x000000000f087348 */ /* 0x000fea0003c00000 */
[----:B------:R0:W1:Y:S02]  /*13920*/  SHFL.IDX P6, R14, R13, R12, R11 ;  /* 0x0000000c0d0e7389 */ /* 0x00006400000c000b */
[----:B01----:R-:W-:Y:S01]  /*13930*/  ENDCOLLECTIVE ;  /* 0x000000000000791b */ /* 0x003fe20003800000 */
.L_x_1145:
        /* <DEDUP_REMOVED lines=9> */
[----:B------:R-:W-:-:S07]  /*139d0*/  MOV R4, R14 ;  /* 0x0000000e00047202 */ /* 0x000fce0000000f00 */
[----:B0-----:R-:W-:Y:S05]  /*139e0*/  WARPSYNC.COLLECTIVE R15, `(.L_x_1146) ;  /* 0x000000000f087348 */ /* 0x001fea0003c00000 */
[----:B------:R1:W2:Y:S02]  /*139f0*/  SHFL.IDX P6, R14, R13, R12, R11 ;  /* 0x0000000c0d0e7389 */ /* 0x0002a400000c000b */
[----:B012---:R-:W-:Y:S01]  /*13a00*/  ENDCOLLECTIVE ;  /* 0x000000000000791b */ /* 0x007fe20003800000 */
.L_x_1146:
[----:B------:R-:W-:Y:S05]  /*13a10*/  BRA `(.L_x_1147) ;  /* 0xffffffd000407947 */ /* 0x000fea000383ffff */
.L_x_1100:
[----:B------:R-:W-:Y:S01]  /*13a20*/  IMAD.MOV.U32 R13, RZ, RZ, R6 ;  /* 0x000000ffff0d7224 */ /* 0x000fe200078e0006 */
[----:B------:R-:W-:Y:S01]  /*13a30*/  MOV R15, 0xffffffff ;  /* 0xffffffff000f7802 */ /* 0x000fe20000000f00 */
[----:B------:R-:W-:Y:S02]  /*13a40*/  IMAD.MOV.U32 R12, RZ, RZ, RZ ;  /* 0x000000ffff0c7224 */ /* 0x000fe400078e00ff */
[----:B------:R-:W-:Y:S02]  /*13a50*/  IMAD.MOV.U32 R11, RZ, RZ, 0x181f ;  /* 0x0000181fff0b7424 */ /* 0x000fe400078e00ff */
[----:B------:R-:W-:-:S07]  /*13a60*/  VIADD R8, R28, UR40 ;  /* 0x000000281c087c36 */ /* 0x000fce0008000000 */
[----:B------:R-:W-:Y:S05]  /*13a70*/  WARPSYNC.COLLECTIVE R15, `(.L_x_1148) ;  /* 0x000000000f087348 */ /* 0x000fea0003c00000 */
[----:B------:R0:W1:Y:S02]  /*13a80*/  SHFL.IDX P6, R14, R13, R12, R11 ;  /* 0x0000000c0d0e7389 */ /* 0x00006400000c000b */
[----:B01----:R-:W-:Y:S01]  /*13a90*/  ENDCOLLECTIVE ;  /* 0x000000000000791b */ /* 0x003fe20003800000 */
.L_x_1148:
[----:B------:R-:W-:Y:S01]  /*13aa0*/  IADD3 R4, R8, 0x10, RZ ;  /* 0x0000001008047810 */ /* 0x000fe20007ffe0ff */
[----:B------:R-:W-:Y:S02]  /*13ab0*/  IMAD.MOV.U32 R13, RZ, RZ, R0 ;  /* 0x000000ffff0d7224 */ /* 0x000fe400078e0000 */
[----:B------:R-:W-:-:S07]  /*13ac0*/  IMAD.MOV.U32 R3, RZ, RZ, R14 ;  /* 0x000000ffff037224 */ /* 0x000fce00078e000e */
[----:B------:R-:W-:Y:S05]  /*13ad0*/  WARPSYNC.COLLECTIVE R15, `(.L_x_1149) ;  /* 0x000000000f087348 */ /* 0x000fea0003c00000 */
[----:B------:R0:W1:Y:S02]  /*13ae0*/  SHFL.IDX P6, R14, R13, R12, R11 ;  /* 0x0000000c0d0e7389 */ /* 0x00006400000c000b */
[----:B01----:R-:W-:Y:S01]  /*13af0*/  ENDCOLLECTIVE ;  /* 0x000000000000791b */ /* 0x003fe20003800000 */
.L_x_1149:
[----:B------:R-:W-:Y:S02]  /*13b00*/  ULDC UR4, c[0x0][0x288] ;  /* 0x0000a20000047ab9 */ /* 0x000fe40000000800 */
[----:B------:R-:W-:-:S05]  /*13b10*/  IMAD R7, R7, UR4, RZ ;  /* 0x0000000407077c24 */ /* 0x000fca000f8e02ff */
[----:B------:R-:W-:Y:S01]  /*13b20*/  ISETP.GE.AND P0, PT, R8, R7, PT ;  /* 0x000000070800720c */ /* 0x000fe20003f06270 */
[----:B------:R-:W-:Y:S02]  /*13b30*/  IMAD.MOV.U32 R13, RZ, RZ, R6 ;  /* 0x000000ffff0d7224 */ /* 0x000fe400078e0006 */
[----:B------:R-:W-:-:S10]  /*13b40*/  IMAD.MOV.U32 R12, RZ, RZ, 0x1 ;  /* 0x00000001ff0c7424 */ /* 0x000fd400078e00ff */
[----:B------:R-:W-:Y:S01]  /*13b50*/  @!P0 LEA R9, R30, UR45, 0x1 ;  /* 0x0000002d1e098c11 */ /* 0x000fe2000f8e08ff */
[----:B------:R-:W-:-:S07]  /*13b60*/  IMAD.MOV.U32 R2, RZ, RZ, R14 ;  /* 0x000000ffff027224 */ /* 0x000fce00078e000e */
[----:B------:R-:W-:Y:S05]  /*13b70*/  WARPSYNC.COLLECTIVE R15, `(.L_x_1150) ;  /* 0x000000000f087348 */ /* 0x000fea0003c00000 */
[----:B------:R0:W1:Y:S02]  /*13b80*/  SHFL.IDX P6, R14, R13, R12, R11 ;  /* 0x0000000c0d0e7389 */ /* 0x00006400000c000b */
[----:B01----:R-:W-:Y:S01]  /*13b90*/  ENDCOLLECTIVE ;  /* 0x000000000000791b */ /* 0x003fe20003800000 */
.L_x_1150:
[----:B------:R-:W-:-:S05]  /*13ba0*/  @!P0 IMAD.WIDE.U32 R2, R25, 0x2, R2 ;  /* 0x0000000219028825 */ /* 0x000fca00078e0002 */
        /* <DEDUP_REMOVED lines=8> */
[----:B------:R-:W-:Y:S01]  /*13c30*/  ISETP.GE.AND P0, PT, R4, R7, PT ;  /* 0x000000070400720c */ /* 0x000fe20003f06270 */
[----:B------:R-:W-:-:S12]  /*13c40*/  IMAD.MOV.U32 R5, RZ, RZ, R14 ;  /* 0x000000ffff057224 */ /* 0x000fd800078e000e */
[----:B0-----:R-:W-:Y:S05]  /*13c50*/  WARPSYNC.COLLECTIVE R15, `(.L_x_1151) ;  /* 0x000000000f087348 */ /* 0x001fea0003c00000 */
[----:B------:R1:W2:Y:S02]  /*13c60*/  SHFL.IDX P6, R14, R13, R12, R11 ;  /* 0x0000000c0d0e7389 */ /* 0x0002a400000c000b */
[----:B012---:R-:W-:Y:S01]  /*13c70*/  ENDCOLLECTIVE ;  /* 0x000000000000791b */ /* 0x007fe20003800000 */
.L_x_1151:
[----:B------:R-:W-:Y:S01]  /*13c80*/  VIADD R2, R8, 0x20 ;  /* 0x0000002008027836 */ /* 0x000fe20000000000 */
[----:B------:R-:W-:Y:S01]  /*13c90*/  @!P0 LEA R21, R30, UR45, 0x1 ;  /* 0x0000002d1e158c11 */ /* 0x000fe2000f8e08ff */
[----:B------:R-:W-:Y:S02]  /*13ca0*/  IMAD.MOV.U32 R13, RZ, RZ, R6 ;  /* 0x000000ffff0d7224 */ /* 0x000fe400078e0006 */
[----:B------:R-:W-:Y:S01]  /*13cb0*/  IMAD.MOV.U32 R12, RZ, RZ, 0x2 ;  /* 0x00000002ff0c7424 */ /* 0x000fe200078e00ff */
[----:B------:R-:W-:-:S07]  /*13cc0*/  MOV R4, R14 ;  /* 0x0000000e00047202 */ /* 0x000fce0000000f00 */
[----:B------:R-:W-:Y:S05]  /*13cd0*/  WARPSYNC.COLLECTIVE R15, `(.L_x_1152) ;  /* 0x000000000f087348 */ /* 0x000fea0003c00000 */
[----:B------:R0:W1:Y:S02]  /*13ce0*/  SHFL.IDX P6, R14, R13, R12, R11 ;  /* 0x0000000c0d0e7389 */ /* 0x00006400000c000b */
[----:B01----:R-:W-:Y:S01]  /*13cf0*/  ENDCOLLECTIVE ;  /* 0x000000000000791b */ /* 0x003fe20003800000 */
.L_x_1152:
[----:B------:R-:W-:-:S05]  /*13d00*/  @!P0 IMAD.WIDE.U32 R4, R25, 0x2, R4 ;  /* 0x0000000219048825 */ /* 0x000fca00078e0004 */
[----:B------:R-:W-:Y:S01]  /*13d10*/  @!PT LDS RZ, [RZ] ;  /* 0x00000000fffff984 */ /* 0x000fe20000000800 */
[----:B------:R-:W-:Y:S01]  /*13d20*/  @!PT LDS RZ, [RZ] ;  /* 0x00000000fffff984 */ /* 0x000fe20000000800 */
[----:B------:R-:W-:Y:S01]  /*13d30*/  @!PT LDS RZ, [RZ] ;  /* 0x00000000fffff984 */ /* 0x000fe20000000800 */
[----:B------:R0:W-:Y:S04]  /*13d40*/  @!P0 LDGSTS.E.BYPASS.LTC128B.128 [R21+0x10c00], desc[UR60][R4.64], !P4 ;  /* 0x10c0000004158fae */ /* 0x0001e8000e101d7c */
[----:B------:R0:W-:Y:S01]  /*13d50*/  @!P0 LDGSTS.E.BYPASS.LTC128B.128 [R21+0x14c00], desc[UR60][R4.64+0x80], !P3 ;  /* 0x14c0008004158fae */ /* 0x0001e2000d901d7c */
[----:B------:R-:W-:-:S03]  /*13d60*/  MOV R13, R0 ;  /* 0x00000000000d7202 */ /* 0x000fc60000000f00 */
[----:B------:R0:W-:Y:S04]  /*13d70*/  @!P0 LDGSTS.E.BYPASS.LTC128B.128 [R21+0x18c00], desc[UR60][R4.64+0x100], !P2 ;  /* 0x18c0010004158fae */ /* 0x0001e8000d101d7c */
[----:B------:R0:W-:Y:S01]  /*13d80*/  @!P0 LDGSTS.E.BYPASS.LTC128B.128 [R21+0x1cc00], desc[UR60][R4.64+0x180], !P1 ;  /* 0x1cc0018004158fae */ /* 0x0001e2000c901d7c */
[----:B------:R-:W-:Y:S01]  /*13d90*/  ISETP.GE.AND P0, PT, R2, R7, PT ;  /* 0x000000070200720c */ /* 0x000fe20003f06270 */
[----:B------:R-:W-:-:S12]  /*13da0*/  IMAD.MOV.U32 R3, RZ, RZ, R14 ;  /* 0x000000ffff037224 */ /* 0x000fd800078e000e */
[----:B0-----:R-:W-:Y:S05]  /*13db0*/  WARPSYNC.COLLECTIVE R15, `(.L_x_1153) ;  /* 0x000000000f087348 */ /* 0x001fea0003c00000 */
[----:B------:R1:W2:Y:S02]  /*13dc0*/  SHFL.IDX P6, R14, R13, R12, R11 ;  /* 0x0000000c0d0e7389 */ /* 0x0002a400000c000b */
[----:B012---:R-:W-:Y:S01]  /*13dd0*/  ENDCOLLECTIVE ;  /* 0x000000000000791b */ /* 0x007fe20003800000 */
.L_x_1153:
[----:B------:R-:W-:Y:S01]  /*13de0*/  VIADD R4, R8, 0x30 ;  /* 0x0000003008047836 */ /* 0x000fe20000000000 */
[----:B------:R-:W-:Y:S01]  /*13df0*/  @!P0 LEA R9, R30, UR45, 0x1 ;  /* 0x0000002d1e098c11 */ /* 0x000fe2000f8e08ff */
[----:B------:R-:W-:Y:S02]  /*13e00*/  IMAD.MOV.U32 R13, RZ, RZ, R6 ;  /* 0x000000ffff0d7224 */ /* 0x000fe400078e0006 */
[----:B------:R-:W-:Y:S02]  /*13e10*/  IMAD.MOV.U32 R12, RZ, RZ, 0x3 ;  /* 0x00000003ff0c7424 */ /* 0x000fe400078e00ff */
[----:B------:R-:W-:-:S07]  /*13e20*/  IMAD.MOV.U32 R2, RZ, RZ, R14 ;  /* 0x000000ffff027224 */ /* 0x000fce00078e000e */
[----:B------:R-:W-:Y:S05]  /*13e30*/  WARPSYNC.COLLECTIVE R15, `(.L_x_1154) ;  /* 0x000000000f087348 */ /* 0x000fea0003c00000 */
[----:B------:R0:W1:Y:S02]  /*13e40*/  SHFL.IDX P6, R14, R13, R12, R11 ;  /* 0x0000000c0d0e7389 */ /* 0x00006400000c000b */
[----:B01----:R-:W-:Y:S01]  /*13e50*/  ENDCOLLECTIVE ;  /* 0x000000000000791b */ /* 0x003fe20003800000 */
.L_x_1154:
        /* <DEDUP_REMOVED lines=9> */
[----:B------:R-:W-:Y:S02]  /*13ef0*/  ISETP.GE.AND P0, PT, R4, R7, PT ;  /* 0x000000070400720c */ /* 0x000fe40003f06270 */
[----:B------:R-:W-:-:S11]  /*13f00*/  MOV R5, R14 ;  /* 0x0000000e00057202 */ /* 0x000fd60000000f00 */
[----:B0-----:R-:W-:Y:S05]  /*13f10*/  WARPSYNC.COLLECTIVE R15, `(.L_x_1155) ;  /* 0x000000000f087348 */ /* 0x001fea0003c00000 */
[----:B------:R1:W2:Y:S02]  /*13f20*/  SHFL.IDX P6, R14, R13, R12, R11 ;  /* 0x0000000c0d0e7389 */ /* 0x0002a400000c000b */
[----:B012---:R-:W-:Y:S01]  /*13f30*/  ENDCOLLECTIVE ;  /* 0x000000000000791b */ /* 0x007fe20003800000 */
.L_x_1155:
[----:B------:R-:W-:Y:S01]  /*13f40*/  VIADD R2, R8, 0x40 ;  /* 0x0000004008027836 */ /* 0x000fe20000000000 */
[----:B------:R-:W-:Y:S01]  /*13f50*/  @!P0 LEA R21, R30, UR45, 0x1 ;  /* 0x0000002d1e158c11 */ /* 0x000fe2000f8e08ff */
[----:B------:R-:W-:Y:S01]  /*13f60*/  IMAD.MOV.U32 R13, RZ, RZ, R6 ;  /* 0x000000ffff0d7224 */ /* 0x000fe200078e0006 */
[----:B------:R-:W-:Y:S01]  /*13f70*/  MOV R12, 0x4 ;  /* 0x00000004000c7802 */ /* 0x000fe20000000f00 */
[----:B------:R-:W-:-:S07]  /*13f80*/  IMAD.MOV.U32 R4, RZ, RZ, R14 ;  /* 0x000000ffff047224 */ /* 0x000fce00078e000e */
[----:B------:R-:W-:Y:S05]  /*13f90*/  WARPSYNC.COLLECTIVE R15, `(.L_x_1156) ;  /* 0x000000000f087348 */ /* 0x000fea0003c00000 */
[----:B------:R0:W1:Y:S02]  /*13fa0*/  SHFL.IDX P6, R14, R13, R12, R11 ;  /* 0x0000000c0d0e7389 */ /* 0x00006400000c000b */
[----:B01----:R-:W-:Y:S01]  /*13fb0*/  ENDCOLLECTIVE ;  /* 0x000000000000791b */ /* 0x003fe20003800000 */
.L_x_1156:
        /* <DEDUP_REMOVED lines=14> */
.L_x_1157:
[----:B------:R-:W-:Y:S01]  /*140a0*/  VIADD R4, R8, 0x50 ;  /* 0x0000005008047836 */ /* 0x000fe20000000000 */
[----:B------:R-:W-:Y:S02]  /*140b0*/  @!P0 LEA R9, R30, UR45, 0x1 ;  /* 0x0000002d1e098c11 */ /* 0x000fe4000f8e08ff */
[----:B------:R-:W-:Y:S01]  /*140c0*/  MOV R13, R6 ;  /* 0x00000006000d7202 */ /* 0x000fe20000000f00 */
[----:B------:R-:W-:Y:S02]  /*140d0*/  IMAD.MOV.U32 R12, RZ, RZ, 0x5 ;  /* 0x00000005ff0c7424 */ /* 0x000fe400078e00ff */
[----:B------:R-:W-:-:S07]  /*140e0*/  IMAD.MOV.U32 R2, RZ, RZ, R14 ;  /* 0x000000ffff027224 */ /* 0x000fce00078e000e */
[----:B------:R-:W-:Y:S05]  /*140f0*/  WARPSYNC.COLLECTIVE R15, `(.L_x_1158) ;  /* 0x000000000f087348 */ /* 0x000fea0003c00000 */
[----:B------:R0:W1:Y:S02]  /*14100*/  SHFL.IDX P6, R14, R13, R12, R11 ;  /* 0x0000000c0d0e7389 */ /* 0x00006400000c000b */
[----:B01----:R-:W-:Y:S01]  /*14110*/  ENDCOLLECTIVE ;  /* 0x000000000000791b */ /* 0x003fe20003800000 */
.L_x_1158:
        /* <DEDUP_REMOVED lines=14> */
.L_x_1159:
[----:B------:R-:W-:Y:S02]  /*14200*/  IADD3 R2, R8, 0x60, RZ ;  /* 0x0000006008027810 */ /* 0x000fe40007ffe0ff */
[----:B------:R-:W-:Y:S01]  /*14210*/  @!P0 LEA R21, R30, UR45, 0x1 ;  /* 0x0000002d1e158c11 */ /* 0x000fe2000f8e08ff */
[----:B------:R-:W-:Y:S02]  /*14220*/  IMAD.MOV.U32 R13, RZ, RZ, R6 ;  /* 0x000000ffff0d7224 */ /* 0x000fe400078e0006 */
[----:B------:R-:W-:Y:S02]  /*14230*/  IMAD.MOV.U32 R12, RZ, RZ, 0x6 ;  /* 0x00000006ff0c7424 */ /* 0x000fe400078e00ff */
[----:B------:R-:W-:-:S07]  /*14240*/  IMAD.MOV.U32 R4, RZ, RZ, R14 ;  /* 0x000000ffff047224 */ /* 0x000fce00078e000e */
[----:B------:R-:W-:Y:S05]  /*14250*/  WARPSYNC.COLLECTIVE R15, `(.L_x_1160) ;  /* 0x000000000f087348 */ /* 0x000fea0003c00000 */
[----:B------:R0:W1:Y:S02]  /*14260*/  SHFL.IDX P6, R14, R13, R12, R11 ;  /* 0x0000000c0d0e7389 */ /* 0x00006400000c000b */
[----:B01----:R-:W-:Y:S01]  /*14270*/  ENDCOLLECTIVE ;  /* 0x000000000000791b */ /* 0x003fe20003800000 */
.L_x_1160:
        /* <DEDUP_REMOVED lines=14> */
.L_x_1161:
[----:B------:R-:W-:Y:S01]  /*14360*/  @!P0 LEA R9, R30, UR45, 0x1 ;  /* 0x0000002d1e098c11 */ /* 0x000fe2000f8e08ff */
[----:B------:R-:W-:Y:S02]  /*14370*/  IMAD.MOV.U32 R13, RZ, RZ, R6 ;  /* 0x000000ffff0d7224 */ /* 0x000fe400078e0006 */
[----:B------:R-:W-:Y:S01]  /*14380*/  IMAD.MOV.U32 R12, RZ, RZ, 0x7 ;  /* 0x00000007ff0c7424 */ /* 0x000fe200078e00ff */
[----:B------:R-:W-:-:S07]  /*14390*/  MOV R2, R14 ;  /* 0x0000000e00027202 */ /* 0x000fce0000000f00 */
[----:B------:R-:W-:Y:S05]  /*143a0*/  WARPSYNC.COLLECTIVE R15, `(.L_x_1162) ;  /* 0x000000000f087348 */ /* 0x000fea0003c00000 */
[----:B------:R0:W1:Y:S02]  /*143b0*/  SHFL.IDX P6, R14, R13, R12, R11 ;  /* 0x0000000c0d0e7389 */ /* 0x00006400000c000b */
[----:B01----:R-:W-:Y:S01]  /*143c0*/  ENDCOLLECTIVE ;  /* 0x000000000000791b */ /* 0x003fe20003800000 */
.L_x_1162:
        /* <DEDUP_REMOVED lines=13> */
.L_x_1163:
[----:B------:R-:W-:Y:S05]  /*144a0*/  BRA `(.L_x_1164) ;  /* 0xffffffd000347947 */ /* 0x000fea000383ffff */
.L_x_1103:
[----:B0-----:R-:W-:-:S04]  /*144b0*/  MOV R3, UR45 ;  /* 0x0000002d00037c02 */ /* 0x001fc80008000f00 */
[----:B------:R0:W1:Y:S03]  /*144c0*/  SYNCS.PHASECHK.TRANS64.TRYWAIT P0, [R3+URZ+0x30820], R0 ;  /* 0x03082000030075a7 */ /* 0x000066000800017f */
[----:B-1----:R-:W-:Y:S05]  /*144d0*/  @!P0 NANOSLEEP.SYNCS 0x989680 ;  /* 0x009896800000895d */ /* 0x002fea0003900000 */
[----:B------:R-:W1:Y:S02]  /*144e0*/  @!P0 SYNCS.PHASECHK.TRANS64 P0, [R3+URZ+0x30820], R0 ;  /* 0x03082000030085a7 */ /* 0x000e64000800007f */
[----:B-1----:R-:W-:Y:S05]  /*144f0*/  @!P0 BRA `(.L_x_1103) ;  /* 0xfffffffc00ec8947 */ /* 0x002fea000383ffff */
[----:B------:R-:W-:Y:S05]  /*14500*/  BRA `(.L_x_1165) ;  /* 0xffffffd000887947 */ /* 0x000fea000383ffff */
.L_x_1107:
[----:B0-----:R0:W1:Y:S02]  /*14510*/  SYNCS.PHASECHK.TRANS64.TRYWAIT P0, [R21+URZ+0x30840], R2 ;  /* 0x03084002150075a7 */ /* 0x001064000800017f */
[----:B-1----:R-:W-:Y:S05]  /*14520*/  @!P0 NANOSLEEP.SYNCS 0x989680 ;  /* 0x009896800000895d */ /* 0x002fea0003900000 */
[----:B------:R-:W1:Y:S02]  /*14530*/  @!P0 SYNCS.PHASECHK.TRANS64 P0, [R21+URZ+0x30840], R2 ;  /* 0x03084002150085a7 */ /* 0x000e64000800007f */
[----:B-1----:R-:W-:Y:S05]  /*14540*/  @!P0 BRA `(.L_x_1107) ;  /* 0xfffffffc00f08947 */ /* 0x002fea000383ffff */
[----:B------:R-:W-:Y:S05]  /*14550*/  BRA `(.L_x_1166) ;  /* 0xffffffd400707947 */ /* 0x000fea000383ffff */
.L_x_1108:
        /* <DEDUP_REMOVED lines=8> */
.L_x_1168:
[----:B------:R-:W-:Y:S05]  /*145e0*/  BSYNC B1 ;  /* 0x0000000000017941 */ /* 0x000fea0003800000 */
.L_x_1167:
[----:B------:R-:W-:Y:S01]  /*145f0*/  IMAD.MOV.U32 R13, RZ, RZ, R28 ;  /* 0x000000ffff0d7224 */ /* 0x000fe200078e001c */
[----:B------:R-:W-:Y:S01]  /*14600*/  MOV R15, 0xffffffff ;  /* 0xffffffff000f7802 */ /* 0x000fe20000000f00 */
[----:B------:R-:W-:Y:S01]  /*14610*/  IMAD.MOV.U32 R12, RZ, RZ, RZ ;  /* 0x000000ffff0c7224 */ /* 0x000fe200078e00ff */
[----:B------:R-:W-:Y:S01]  /*14620*/  MOV R3, R14 ;  /* 0x0000000e00037202 */ /* 0x000fe20000000f00 */
[----:B------:R-:W-:Y:S01]  /*14630*/  IMAD.MOV.U32 R11, RZ, RZ, 0x181f ;  /* 0x0000181fff0b7424 */ /* 0x000fe200078e00ff */
[----:B------:R-:W-:Y:S01]  /*14640*/  P2R R4, PR, RZ, 0x8 ;  /* 0x00000008ff047803 */ /* 0x000fe20000000000 */
[----:B------:R-:W-:Y:S01]  /*14650*/  IMAD.SHL.U32 R9, R25, 0x2, RZ ;  /* 0x0000000219097824 */ /* 0x000fe200078e00ff */
[----:B------:R-:W-:-:S13]  /*14660*/  LOP3.LUT P3, RZ, R16, 0x10, RZ, 0xc0, !PT ;  /* 0x0000001010ff7812 */ /* 0x000fda000786c0ff */
[----:B------:R-:W-:Y:S05]  /*14670*/  WARPSYNC.COLLECTIVE R15, `(.L_x_1169) ;  /* 0x000000000f087348 */ /* 0x000fea0003c00000 */
[----:B------:R0:W1:Y:S02]  /*14680*/  SHFL.IDX P6, R14, R13, R12, R11 ;  /* 0x0000000c0d0e7389 */ /* 0x00006400000c000b */
[----:B01----:R-:W-:Y:S01]  /*14690*/  ENDCOLLECTIVE ;  /* 0x000000000000791b */ /* 0x003fe20003800000 */
.L_x_1169:
[----:B------:R-:W-:Y:S02]  /*146a0*/  P2R R5, PR, RZ, 0x4 ;  /* 0x00000004ff057803 */ /* 0x000fe40000000000 */
[C---:B------:R-:W-:Y:S02]  /*146b0*/  LOP3.LUT P2, RZ, R16.reuse, 0x8, RZ, 0xc0, !PT ;  /* 0x0000000810ff7812 */ /* 0x040fe4000784c0ff */
[----:B------:R-:W-:Y:S02]  /*146c0*/  P2R R8, PR, RZ, 0x2 ;  /* 0x00000002ff087803 */ /* 0x000fe40000000000 */
[----:B------:R-:W-:Y:S02]  /*146d0*/  LOP3.LUT P1, RZ, R16, 0x4, RZ, 0xc0, !PT ;  /* 0x0000000410ff7812 */ /* 0x000fe4000782c0ff */
[----:B------:R-:W-:Y:S01]  /*146e0*/  LEA R29, R29, UR45, 0x1 ;  /* 0x0000002d1d1d7c11 */ /* 0x000fe2000f8e08ff */
[----:B------:R-:W-:Y:S02]  /*146f0*/  IMAD.MOV.U32 R13, RZ, RZ, R31 ;  /* 0x000000ffff0d7224 */ /* 0x000fe400078e001f */
[----:B------:R-:W-:Y:S01]  /*14700*/  IMAD.MOV.U32 R12, RZ, RZ, 0x1 ;  /* 0x00000001ff0c7424 */ /* 0x000fe200078e00ff */
[----:B------:R-:W-:-:S13]  /*14710*/  IADD3 R2, P0, R14, R9, RZ ;  /* 0x000000090e027210 */ /* 0x000fda0007f1e0ff */
[----:B------:R-:W-:Y:S05]  /*14720*/  WARPSYNC.COLLECTIVE R15, `(.L_x_1170) ;  /* 0x000000000f087348 */ /* 0x000fea0003c00000 */
[----:B------:R0:W1:Y:S02]  /*14730*/  SHFL.IDX P6, R14, R13, R12, R11 ;  /* 0x0000000c0d0e7389 */ /* 0x00006400000c000b */
[----:B01----:R-:W-:Y:S01]  /*14740*/  ENDCOLLECTIVE ;  /* 0x000000000000791b */ /* 0x003fe20003800000 */
.L_x_1170:
[----:B------:R-:W-:-:S05]  /*14750*/  IMAD.X R3, RZ, RZ, R3, P0 ;  /* 0x000000ffff037224 */ /* 0x000fca00000e0603 */
[----:B------:R-:W-:Y:S01]  /*14760*/  @!PT LDS RZ, [RZ] ;  /* 0x00000000fffff984 */ /* 0x000fe20000000800 */
[----:B------:R-:W-:Y:S01]  /*14770*/  @!PT LDS RZ, [RZ] ;  /* 0x00000000fffff984 */ /* 0x000fe20000000800 */
[----:B------:R-:W-:Y:S01]  /*14780*/  @!PT LDS RZ, [RZ] ;  /* 0x00000000fffff984 */ /* 0x000fe20000000800 */
[----:B------:R-:W-:Y:S04]  /*14790*/  LDGSTS.E.BYPASS.LTC128B.128 [R29+0x20400], desc[UR60][R2.64], !P3 ;  /* 0x20400000021d7fae */ /* 0x000fe8000d901d7c */
[----:B------:R-:W-:Y:S01]  /*147a0*/  LDGSTS.E.BYPASS.LTC128B.128 [R29+0x22400], desc[UR60][R2.64+0x80], !P2 ;  /* 0x22400080021d7fae */ /* 0x000fe2000d101d7c */
[----:B------:R-:W-:-:S03]  /*147b0*/  MOV R13, R28 ;  /* 0x0000001c000d7202 */ /* 0x000fc60000000f00 */
[----:B------:R-:W-:Y:S04]  /*147c0*/  LDGSTS.E.BYPASS.LTC128B.128 [R29+0x24400], desc[UR60][R2.64+0x100], !P1 ;  /* 0x24400100021d7fae */ /* 0x000fe8000c901d7c */
[----:B------:R0:W-:Y:S02]  /*147d0*/  LDGSTS.E.BYPASS.LTC128B.128 [R29+0x26400], desc[UR60][R2.64+0x180], !P5 ;  /* 0x26400180021d7fae */ /* 0x0001e4000e901d7c */
[----:B0-----:R-:W-:-:S07]  /*147e0*/  IMAD.MOV.U32 R3, RZ, RZ, R14 ;  /* 0x000000ffff037224 */ /* 0x001fce00078e000e */
[----:B------:R-:W-:Y:S05]  /*147f0*/  WARPSYNC.COLLECTIVE R15, `(.L_x_1171) ;  /* 0x000000000f087348 */ /* 0x000fea0003c00000 */
[----:B------:R0:W1:Y:S02]  /*14800*/  SHFL.IDX P6, R14, R13, R12, R11 ;  /* 0x0000000c0d0e7389 */ /* 0x00006400000c000b */
[----:B01----:R-:W-:Y:S01]  /*14810*/  ENDCOLLECTIVE ;  /* 0x000000000000791b */ /* 0x003fe20003800000 */
.L_x_1171:
[----:B------:R-:W-:Y:S02]  /*14820*/  IMAD.MOV.U32 R13, RZ, RZ, R31 ;  /* 0x000000ffff0d7224 */ /* 0x000fe400078e001f */
[----:B------:R-:W-:Y:S02]  /*14830*/  IMAD.MOV.U32 R12, RZ, RZ, 0x2 ;  /* 0x00000002ff0c7424 */ /* 0x000fe400078e00ff */
[----:B------:R-:W-:-:S07]  /*14840*/  IMAD.MOV.U32 R2, RZ, RZ, R14 ;  /* 0x000000ffff027224 */ /* 0x000fce00078e000e */
[----:B------:R-:W-:Y:S05]  /*14850*/  WARPSYNC.COLLECTIVE R15, `(.L_x_1172) ;  /* 0x000000000f087348 */ /* 0x000fea0003c00000 */
[----:B------:R0:W1:Y:S02]  /*14860*/  SHFL.IDX P6, R14, R13, R12, R11 ;  /* 0x0000000c0d0e7389 */ /* 0x00006400000c000b */
[----:B01----:R-:W-:Y:S01]  /*14870*/  ENDCOLLECTIVE ;  /* 0x000000000000791b */ /* 0x003fe20003800000 */
.L_x_1172:
[----:B------:R-:W-:-:S05]  /*14880*/  IADD3 R2, P0, R2, R9, RZ ;  /* 0x0000000902027210 */ /* 0x000fca0007f1e0ff */
[----:B------:R-:W-:-:S05]  /*14890*/  IMAD.X R3, RZ, RZ, R3, P0 ;  /* 0x000000ffff037224 */ /* 0x000fca00000e0603 */
[----:B------:R-:W-:Y:S01]  /*148a0*/  @!PT LDS RZ, [RZ] ;  /* 0x00000000fffff984 */ /* 0x000fe20000000800 */
[----:B------:R-:W-:Y:S01]  /*148b0*/  @!PT LDS RZ, [RZ] ;  /* 0x00000000fffff984 */ /* 0x000fe20000000800 */
[----:B------:R-:W-:Y:S01]  /*148c0*/  @!PT LDS RZ, [RZ] ;  /* 0x00000000fffff984 */ /* 0x000fe20000000800 */
[----:B------:R-:W-:Y:S01]  /*148d0*/  LDGSTS.E.BYPASS.LTC128B.128 [R29+0x20c00], desc[UR60][R2.64], !P3 ;  /* 0x20c00000021d7fae */ /* 0x000fe2000d901d7c */
[----:B------:R-:W-:-:S03]  /*148e0*/  IMAD.MOV.U32 R13, RZ, RZ, R28 ;  /* 0x000000ffff0d7224 */ /* 0x000fc600078e001c */
[----:B------:R-:W-:Y:S04]  /*148f0*/  LDGSTS.E.BYPASS.LTC128B.128 [R29+0x22c00], desc[UR60][R2.64+0x80], !P2 ;  /* 0x22c00080021d7fae */ /* 0x000fe8000d101d7c */
[----:B------:R-:W-:Y:S04]  /*14900*/  LDGSTS.E.BYPASS.LTC128B.128 [R29+0x24c00], desc[UR60][R2.64+0x100], !P1 ;  /* 0x24c00100021d7fae */ /* 0x000fe8000c901d7c */
[----:B------:R0:W-:Y:S02]  /*14910*/  LDGSTS.E.BYPASS.LTC128B.128 [R29+0x26c00], desc[UR60][R2.64+0x180], !P5 ;  /* 0x26c00180021d7fae */ /* 0x0001e4000e901d7c */
[----:B0-----:R-:W-:-:S07]  /*14920*/  MOV R3, R14 ;  /* 0x0000000e00037202 */ /* 0x001fce0000000f00 */
[----:B------:R-:W-:Y:S05]  /*14930*/  WARPSYNC.COLLECTIVE R15, `(.L_x_1173) ;  /* 0x000000000f087348 */ /* 0x000fea0003c00000 */
[----:B------:R0:W1:Y:S02]  /*14940*/  SHFL.IDX P6, R14, R13, R12, R11 ;  /* 0x0000000c0d0e7389 */ /* 0x00006400000c000b */
[----:B01----:R-:W-:Y:S01]  /*14950*/  ENDCOLLECTIVE ;  /* 0x000000000000791b */ /* 0x003fe20003800000 */
.L_x_1173:
[----:B------:R-:W-:Y:S01]  /*14960*/  IMAD.MOV.U32 R13, RZ, RZ, R31 ;  /* 0x000000ffff0d7224 */ /* 0x000fe200078e001f */
[----:B------:R-:W-:Y:S01]  /*14970*/  MOV R12, 0x3 ;  /* 0x00000003000c7802 */ /* 0x000fe20000000f00 */
[----:B------:R-:W-:-:S07]  /*14980*/  IMAD.MOV.U32 R2, RZ, RZ, R14 ;  /* 0x000000ffff027224 */ /* 0x000fce00078e000e */
[----:B------:R-:W-:Y:S05]  /*14990*/  WARPSYNC.COLLECTIVE R15, `(.L_x_1174) ;  /* 0x000000000f087348 */ /* 0x000fea0003c00000 */
[----:B------:R0:W1:Y:S02]  /*149a0*/  SHFL.IDX P6, R14, R13, R12, R11 ;  /* 0x0000000c0d0e7389 */ /* 0x00006400000c000b */
[----:B01----:R-:W-:Y:S01]  /*149b0*/  ENDCOLLECTIVE ;  /* 0x000000000000791b */ /* 0x003fe20003800000 */
.L_x_1174:
[----:B------:R-:W-:-:S05]  /*149c0*/  IADD3 R2, P0, R2, R9, RZ ;  /* 0x0000000902027210 */ /* 0x000fca0007f1e0ff */
[----:B------:R-:W-:-:S05]  /*149d0*/  IMAD.X R3, RZ, RZ, R3, P0 ;  /* 0x000000ffff037224 */ /* 0x000fca00000e0603 */
[----:B------:R-:W-:Y:S01]  /*149e0*/  @!PT LDS RZ, [RZ] ;  /* 0x00000000fffff984 */ /* 0x000fe20000000800 */
[----:B------:R-:W-:Y:S01]  /*149f0*/  @!PT LDS RZ, [RZ] ;  /* 0x00000000fffff984 */ /* 0x000fe20000000800 */
[----:B------:R-:W-:Y:S01]  /*14a00*/  @!PT LDS RZ, [RZ] ;  /* 0x00000000fffff984 */ /* 0x000fe20000000800 */
[----:B------:R0:W-:Y:S01]  /*14a10*/  LDGSTS.E.BYPASS.LTC128B.128 [R29+0x21400], desc[UR60][R2.64], !P3 ;  /* 0x21400000021d7fae */ /* 0x0001e2000d901d7c */
[----:B------:R-:W-:Y:S01]  /*14a20*/  IMAD.MOV.U32 R13, RZ, RZ, R28 ;  /* 0x000000ffff0d7224 */ /* 0x000fe200078e001c */
[----:B------:R-:W-:Y:S02]  /*14a30*/  ISETP.NE.AND P3, PT, R4, RZ, PT ;  /* 0x000000ff0400720c */ /* 0x000fe40003f65270 */
[----:B------:R0:W-:Y:S01]  /*14a40*/  LDGSTS.E.BYPASS.LTC128B.128 [R29+0x23400], desc[UR60][R2.64+0x80], !P2 ;  /* 0x23400080021d7fae */ /* 0x0001e2000d101d7c */
[----:B------:R-:W-:-:S03]  /*14a50*/  ISETP.NE.AND P2, PT, R5, RZ, PT ;  /* 0x000000ff0500720c */ /* 0x000fc60003f45270 */
[----:B------:R0:W-:Y:S01]  /*14a60*/  LDGSTS.E.BYPASS.LTC128B.128 [R29+0x25400], desc[UR60][R2.64+0x100], !P1 ;  /* 0x25400100021d7fae */ /* 0x0001e2000c901d7c */
[----:B------:R-:W-:Y:S01]  /*14a70*/  ISETP.NE.AND P1, PT, R8, RZ, PT ;  /* 0x000000ff0800720c */ /* 0x000fe20003f25270 */
[----:B------:R-:W-:Y:S02]  /*14a80*/  IMAD.MOV.U32 R31, RZ, RZ, R14 ;  /* 0x000000ffff1f7224 */ /* 0x000fe400078e000e */
[----:B------:R0:W-:Y:S10]  /*14a90*/  LDGSTS.E.BYPASS.LTC128B.128 [R29+0x27400], desc[UR60][R2.64+0x180], !P5 ;  /* 0x27400180021d7fae */ /* 0x0001f4000e901d7c */
[----:B0-----:R-:W-:Y:S05]  /*14aa0*/  WARPSYNC.COLLECTIVE R15, `(.L_x_1175) ;  /* 0x000000000f087348 */ /* 0x001fea0003c00000 */
[----:B------:R1:W2:Y:S02]  /*14ab0*/  SHFL.IDX P6, R14, R13, R12, R11 ;  /* 0x0000000c0d0e7389 */ /* 0x0002a400000c000b */
[----:B012---:R-:W-:Y:S01]  /*14ac0*/  ENDCOLLECTIVE ;  /* 0x000000000000791b */ /* 0x007fe20003800000 */
.L_x_1175:
[----:B------:R-:W-:Y:S05]  /*14ad0*/  BRA `(.L_x_1176) ;  /* 0xffffffd400107947 */ /* 0x000fea000383ffff */
.L_x_1113:
[----:B0-----:R0:W2:Y:S02]  /*14ae0*/  SYNCS.PHASECHK.TRANS64.TRYWAIT P0, [R4+URZ+0x30860], R3 ;  /* 0x03086003040075a7 */ /* 0x0010a4000800017f */
[----:B--2---:R-:W-:Y:S05]  /*14af0*/  @!P0 NANOSLEEP.SYNCS 0x989680 ;  /* 0x009896800000895d */ /* 0x004fea0003900000 */
[----:B------:R-:W2:Y:S02]  /*14b00*/  @!P0 SYNCS.PHASECHK.TRANS64 P0, [R4+URZ+0x30860], R3 ;  /* 0x03086003040085a7 */ /* 0x000ea4000800007f */
[----:B--2---:R-:W-:Y:S05]  /*14b10*/  @!P0 BRA `(.L_x_1113) ;  /* 0xfffffffc00f08947 */ /* 0x004fea000383ffff */
[----:B------:R-:W-:Y:S05]  /*14b20*/  BRA `(.L_x_1177) ;  /* 0xffffffd400887947 */ /* 0x000fea000383ffff */
.L_x_1114:
        /* <DEDUP_REMOVED lines=8> */
.L_x_1179:
[----:B------:R-:W-:Y:S05]  /*14bb0*/  BSYNC B1 ;  /* 0x0000000000017941 */ /* 0x000fea0003800000 */
.L_x_1178:
[----:B------:R-:W-:Y:S01]  /*14bc0*/  IMAD.MOV.U32 R13, RZ, RZ, R17 ;  /* 0x000000ffff0d7224 */ /* 0x000fe200078e0011 */
[----:B------:R-:W-:Y:S01]  /*14bd0*/  MOV R11, 0x181f ;  /* 0x0000181f000b7802 */ /* 0x000fe20000000f00 */
[----:B------:R-:W-:Y:S01]  /*14be0*/  IMAD.MOV.U32 R12, RZ, RZ, RZ ;  /* 0x000000ffff0c7224 */ /* 0x000fe200078e00ff */
[----:B------:R-:W-:Y:S01]  /*14bf0*/  LEA R5, R5, UR45, 0x1 ;  /* 0x0000002d05057c11 */ /* 0x000fe2000f8e08ff */
[----:B------:R-:W-:Y:S02]  /*14c00*/  IMAD.MOV.U32 R15, RZ, RZ, -0x1 ;  /* 0xffffffffff0f7424 */ /* 0x000fe400078e00ff */
[----:B------:R-:W-:-:S07]  /*14c10*/  IMAD.MOV.U32 R3, RZ, RZ, R14 ;  /* 0x000000ffff037224 */ /* 0x000fce00078e000e */
[----:B------:R-:W-:Y:S05]  /*14c20*/  WARPSYNC.COLLECTIVE R15, `(.L_x_1180) ;  /* 0x000000000f087348 */ /* 0x000fea0003c00000 */
[----:B------:R0:W1:Y:S02]  /*14c30*/  SHFL.IDX P6, R14, R13, R12, R11 ;  /* 0x0000000c0d0e7389 */ /* 0x00006400000c000b */
[----:B01----:R-:W-:Y:S01]  /*14c40*/  ENDCOLLECTIVE ;  /* 0x000000000000791b */ /* 0x003fe20003800000 */
.L_x_1180:
[----:B------:R-:W-:Y:S02]  /*14c50*/  IMAD.MOV.U32 R13, RZ, RZ, R18 ;  /* 0x000000ffff0d7224 */ /* 0x000fe400078e0012 */
[----:B------:R-:W-:Y:S01]  /*14c60*/  IMAD.MOV.U32 R12, RZ, RZ, 0x1 ;  /* 0x00000001ff0c7424 */ /* 0x000fe200078e00ff */
[----:B------:R-:W-:-:S13]  /*14c70*/  IADD3 R2, P0, R14, R8, RZ ;  /* 0x000000080e027210 */ /* 0x000fda0007f1e0ff */
[----:B------:R-:W-:Y:S05]  /*14c80*/  WARPSYNC.COLLECTIVE R15, `(.L_x_1181) ;  /* 0x000000000f087348 */ /* 0x000fea0003c00000 */
[----:B------:R0:W1:Y:S02]  /*14c90*/  SHFL.IDX P6, R14, R13, R12, R11 ;  /* 0x0000000c0d0e7389 */ /* 0x00006400000c000b */
[----:B01----:R-:W-:Y:S01]  /*14ca0*/  ENDCOLLECTIVE ;  /* 0x000000000000791b */ /* 0x003fe20003800000 */
.L_x_1181:
        /* <DEDUP_REMOVED lines=13> */
[----:B0-----:R-:W-:-:S07]  /*14d80*/  MOV R3, R14 ;  /* 0x0000000e00037202 */ /* 0x001fce0000000f00 */
[----:B------:R-:W-:Y:S05]  /*14d90*/  WARPSYNC.COLLECTIVE R15, `(.L_x_1182) ;  /* 0x000000000f087348 */ /* 0x000fea0003c00000 */
[----:B------:R0:W1:Y:S02]  /*14da0*/  SHFL.IDX P6, R14, R13, R12, R11 ;  /* 0x0000000c0d0e7389 */ /* 0x00006400000c000b */
[----:B01----:R-:W-:Y:S01]  /*14db0*/  ENDCOLLECTIVE ;  /* 0x000000000000791b */ /* 0x003fe20003800000 */
.L_x_1182:
[----:B------:R-:W-:Y:S02]  /*14dc0*/  IMAD.MOV.U32 R13, RZ, RZ, R18 ;  /* 0x000000ffff0d7224 */ /* 0x000fe400078e0012 */
[----:B------:R-:W-:Y:S01]  /*14dd0*/  IMAD.MOV.U32 R12, RZ, RZ, 0x2 ;  /* 0x00000002ff0c7424 */ /* 0x000fe200078e00ff */
[----:B------:R-:W-:-:S13]  /*14de0*/  IADD3 R2, P0, R14, R8, RZ ;  /* 0x000000080e027210 */ /* 0x000fda0007f1e0ff */
[----:B------:R-:W-:Y:S05]  /*14df0*/  WARPSYNC.COLLECTIVE R15, `(.L_x_1183) ;  /* 0x000000000f087348 */ /* 0x000fea0003c00000 */
[----:B------:R0:W1:Y:S02]  /*14e00*/  SHFL.IDX P6, R14, R13, R12, R11 ;  /* 0x0000000c0d0e7389 */ /* 0x00006400000c000b */
[----:B01----:R-:W-:Y:S01]  /*14e10*/  ENDCOLLECTIVE ;  /* 0x000000000000791b */ /* 0x003fe20003800000 */
.L_x_1183:
        /* <DEDUP_REMOVED lines=17> */
.L_x_1184:
[----:B------:R-:W-:Y:S02]  /*14f30*/  IMAD.MOV.U32 R13, RZ, RZ, R18 ;  /* 0x000000ffff0d7224 */ /* 0x000fe400078e0012 */
[----:B------:R-:W-:Y:S01]  /*14f40*/  IMAD.MOV.U32 R12, RZ, RZ, 0x3 ;  /* 0x00000003ff0c7424 */ /* 0x000fe200078e00ff */
[----:B------:R-:W-:-:S13]  /*14f50*/  IADD3 R2, P0, R14, R8, RZ ;  /* 0x000000080e027210 */ /* 0x000fda0007f1e0ff */
[----:B------:R-:W-:Y:S05]  /*14f60*/  WARPSYNC.COLLECTIVE R15, `(.L_x_1185) ;  /* 0x000000000f087348 */ /* 0x000fea0003c00000 */
[----:B------:R0:W1:Y:S02]  /*14f70*/  SHFL.IDX P6, R14, R13, R12, R11 ;  /* 0x0000000c0d0e7389 */ /* 0x00006400000c000b */
[----:B01----:R-:W-:Y:S01]  /*14f80*/  ENDCOLLECTIVE ;  /* 0x000000000000791b */ /* 0x003fe20003800000 */
.L_x_1185:
[----:B------:R-:W-:Y:S01]  /*14f90*/  IMAD.X R3, RZ, RZ, R3, P0 ;  /* 0x000000ffff037224 */ /* 0x000fe200000e0603 */
[----:B------:R-:W-:Y:S01]  /*14fa0*/  ISETP.LT.OR P0, PT, R0, 0x21, P4 ;  /* 0x000000210000780c */ /* 0x000fe20002701670 */
[----:B------:R-:W-:-:S12]  /*14fb0*/  IMAD.MOV.U32 R13, RZ, RZ, R17 ;  /* 0x000000ffff0d7224 */ /* 0x000fd800078e0011 */
[----:B------:R-:W-:Y:S01]  /*14fc0*/  @!PT LDS RZ, [RZ] ;  /* 0x00000000fffff984 */ /* 0x000fe20000000800 */
[----:B------:R-:W-:Y:S01]  /*14fd0*/  @!PT LDS RZ, [RZ] ;  /* 0x00000000fffff984 */ /* 0x000fe20000000800 */
[----:B------:R-:W-:Y:S01]  /*14fe0*/  @!PT LDS RZ, [RZ] ;  /* 0x00000000fffff984 */ /* 0x000fe20000000800 */
[----:B------:R0:W-:Y:S01]  /*14ff0*/  LDGSTS.E.BYPASS.LTC128B.128 [R5+0x1400], desc[UR60][R2.64], !P0 ;  /* 0x0140000002057fae */ /* 0x0001e2000c101d7c */
[----:B------:R-:W-:Y:S02]  /*15000*/  ISETP.LT.OR P0, PT, R0, 0x21, P3 ;  /* 0x000000210000780c */ /* 0x000fe40001f01670 */
[----:B------:R-:W-:-:S11]  /*15010*/  MOV R18, R14 ;  /* 0x0000000e00127202 */ /* 0x000fd60000000f00 */
[----:B0-----:R-:W-:Y:S05]  /*15020*/  WARPSYNC.COLLECTIVE R15, `(.L_x_1186) ;  /* 0x000000000f087348 */ /* 0x001fea0003c00000 */
[----:B------:R1:W2:Y:S02]  /*15030*/  SHFL.IDX P6, R14, R13, R12, R11 ;  /* 0x0000000c0d0e7389 */ /* 0x0002a400000c000b */
[----:B012---:R-:W-:Y:S01]  /*15040*/  ENDCOLLECTIVE ;  /* 0x000000000000791b */ /* 0x007fe20003800000 */
.L_x_1186:
        /* <DEDUP_REMOVED lines=9> */
.L_x_1120:
[----:B0-----:R0:W2:Y:S02]  /*150e0*/  SYNCS.PHASECHK.TRANS64.TRYWAIT P0, [R0+URZ+0x30860], R3 ;  /* 0x03086003000075a7 */ /* 0x0010a4000800017f */
[----:B--2---:R-:W-:Y:S05]  /*150f0*/  @!P0 NANOSLEEP.SYNCS 0x989680 ;  /* 0x009896800000895d */ /* 0x004fea0003900000 */
[----:B------:R-:W2:Y:S02]  /*15100*/  @!P0 SYNCS.PHASECHK.TRANS64 P0, [R0+URZ+0x30860], R3 ;  /* 0x03086003000085a7 */ /* 0x000ea4000800007f */
[----:B--2---:R-:W-:Y:S05]  /*15110*/  @!P0 BRA `(.L_x_1120) ;  /* 0xfffffffc00f08947 */ /* 0x004fea000383ffff */
[----:B------:R-:W-:Y:S05]  /*15120*/  BRA `(.L_x_1188) ;  /* 0xffffffd400d07947 */ /* 0x000fea000383ffff */
.L_x_1121:
[----:B------:R-:W-:Y:S01]  /*15130*/  BSSY B0, `(.L_x_1189) ;  /* 0x0000008000007945 */ /* 0x000fe20003800000 */
[----:B------:R-:W-:Y:S01]  /*15140*/  IMAD.MOV.U32 R13, RZ, RZ, R18 ;  /* 0x000000ffff0d7224 */ /* 0x000fe200078e0012 */
[----:B------:R-:W-:Y:S01]  /*15150*/  MOV R15, 0xffffffff ;  /* 0xffffffff000f7802 */ /* 0x000fe20000000f00 */
[----:B------:R-:W-:Y:S02]  /*15160*/  IMAD.MOV.U32 R12, RZ, RZ, RZ ;  /* 0x000000ffff0c7224 */ /* 0x000fe400078e00ff */
[----:B------:R-:W-:-:S07]  /*15170*/  IMAD.MOV.U32 R11, RZ, RZ, 0x181f ;  /* 0x0000181fff0b7424 */ /* 0x000fce00078e00ff */
[----:B01----:R-:W-:Y:S05]  /*15180*/  WARPSYNC.COLLECTIVE R15, `(.L_x_1190) ;  /* 0x000000000f087348 */ /* 0x003fea0003c00000 */
[----:B------:R2:W3:Y:S02]  /*15190*/  SHFL.IDX P6, R14, R13, R12, R11 ;  /* 0x0000000c0d0e7389 */ /* 0x0004e400000c000b */
[----:B0123--:R-:W-:Y:S01]  /*151a0*/  ENDCOLLECTIVE ;  /* 0x000000000000791b */ /* 0x00ffe20003800000 */
.L_x_1190:
[----:B------:R-:W-:Y:S05]  /*151b0*/  BSYNC B0 ;  /* 0x0000000000007941 */ /* 0x000fea0003800000 */
.L_x_1189:
[----:B------:R-:W-:Y:S01]  /*151c0*/  IMAD.MOV.U32 R13, RZ, RZ, R17 ;  /* 0x000000ffff0d7224 */ /* 0x000fe200078e0011 */
[----:B------:R-:W-:Y:S01]  /*151d0*/  MOV R15, 0xffffffff ;  /* 0xffffffff000f7802 */ /* 0x000fe20000000f00 */
[----:B------:R-:W-:Y:S01]  /*151e0*/  IMAD.MOV.U32 R12, RZ, RZ, RZ ;  /* 0x000000ffff0c7224 */ /* 0x000fe200078e00ff */
[----:B------:R-:W-:Y:S01]  /*151f0*/  LEA R4, R4, UR45, 0x1 ;  /* 0x0000002d04047c11 */ /* 0x000fe2000f8e08ff */
[----:B------:R-:W-:Y:S02]  /*15200*/  IMAD.MOV.U32 R11, RZ, RZ, 0x181f ;  /* 0x0000181fff0b7424 */ /* 0x000fe400078e00ff */
[----:B------:R-:W-:-:S07]  /*15210*/  IMAD.MOV.U32 R3, RZ, RZ, R14 ;  /* 0x000000ffff037224 */ /* 0x000fce00078e000e */
[----:B------:R-:W-:Y:S05]  /*15220*/  WARPSYNC.COLLECTIVE R15, `(.L_x_1191) ;  /* 0x000000000f087348 */ /* 0x000fea0003c00000 */
[----:B------:R0:W1:Y:S02]  /*15230*/  SHFL.IDX P6, R14, R13, R12, R11 ;  /* 0x0000000c0d0e7389 */ /* 0x00006400000c000b */
[----:B01----:R-:W-:Y:S01]  /*15240*/  ENDCOLLECTIVE ;  /* 0x000000000000791b */ /* 0x003fe20003800000 */
.L_x_1191:
[----:B------:R-:W-:Y:S02]  /*15250*/  ULDC UR4, c[0x0][0x2f4] ;  /* 0x0000bd0000047ab9 */ /* 0x000fe40000000800 */
[----:B------:R-:W-:Y:S02]  /*15260*/  ISETP.GE.AND P3, PT, R36, UR4, PT ;  /* 0x0000000424007c0c */ /* 0x000fe4000bf66270 */
[----:B------:R-:W-:Y:S02]  /*15270*/  ISETP.GE.AND P1, PT, R35, UR4, PT ;  /* 0x0000000423007c0c */ /* 0x000fe4000bf26270 */
[----:B------:R-:W-:Y:S02]  /*15280*/  ISETP.GE.AND P0, PT, R34, UR4, PT ;  /* 0x0000000422007c0c */ /* 0x000fe4000bf06270 */
[----:B------:R-:W-:Y:S02]  /*15290*/  ISETP.GE.AND P2, PT, R25, UR4, PT ;  /* 0x0000000419007c0c */ /* 0x000fe4000bf46270 */
[----:B------:R-:W-:-:S02]  /*152a0*/  ISETP.LT.OR P4, PT, R5, 0x1, P3 ;  /* 0x000000010500780c */ /* 0x000fc40001f81670 */
[----:B------:R-:W-:Y:S01]  /*152b0*/  ISETP.LT.OR P5, PT, R5, 0x1, P2 ;  /* 0x000000010500780c */ /* 0x000fe200017a1670 */
[----:B------:R-:W-:Y:S02]  /*152c0*/  IMAD.MOV.U32 R13, RZ, RZ, R18 ;  /* 0x000000ffff0d7224 */ /* 0x000fe400078e0012 */
[----:B------:R-:W-:Y:S02]  /*152d0*/  IMAD.MOV.U32 R12, RZ, RZ, 0x1 ;  /* 0x00000001ff0c7424 */ /* 0x000fe400078e00ff */
[----:B------:R-:W-:-:S08]  /*152e0*/  IMAD.MOV.U32 R2, RZ, RZ, R14 ;  /* 0x000000ffff027224 */ /* 0x000fd000078e000e */
[----:B------:R-:W-:Y:S05]  /*152f0*/  WARPSYNC.COLLECTIVE R15, `(.L_x_1192) ;  /* 0x000000000f087348 */ /* 0x000fea0003c00000 */
[----:B------:R0:W1:Y:S02]  /*15300*/  SHFL.IDX P6, R14, R13, R12, R11 ;  /* 0x0000000c0d0e7389 */ /* 0x00006400000c000b */
[----:B01----:R-:W-:Y:S01]  /*15310*/  ENDCOLLECTIVE ;  /* 0x000000000000791b */ /* 0x003fe20003800000 */
.L_x_1192:
[----:B------:R-:W-:-:S05]  /*15320*/  IMAD.WIDE.U32 R2, R25, 0x2, R2 ;  /* 0x0000000219027825 */ /* 0x000fca00078e0002 */
[----:B------:R-:W-:Y:S01]  /*15330*/  @!PT LDS RZ, [RZ] ;  /* 0x00000000fffff984 */ /* 0x000fe20000000800 */
[----:B------:R-:W-:Y:S01]  /*15340*/  @!PT LDS RZ, [RZ] ;  /* 0x00000000fffff984 */ /* 0x000fe20000000800 */
[----:B------:R-:W-:Y:S01]  /*15350*/  @!PT LDS RZ, [RZ] ;  /* 0x00000000fffff984 */ /* 0x000fe20000000800 */
[----:B------:R0:W-:Y:S01]  /*15360*/  LDGSTS.E.BYPASS.LTC128B.128 [R4+0x400], desc[UR60][R2.64], !P5 ;  /* 0x0040000002047fae */ /* 0x0001e2000e901d7c */
[----:B------:R-:W-:-:S03]  /*15370*/  ISETP.LT.OR P5, PT, R5, 0x1, P1 ;  /* 0x000000010500780c */ /* 0x000fc60000fa1670 */
[----:B------:R0:W-:Y:S01]  /*15380*/  LDGSTS.E.BYPASS.LTC128B.128 [R4+0x2400], desc[UR60][R2.64+0x80], !P4 ;  /* 0x0240008002047fae */ /* 0x0001e2000e101d7c */
[----:B------:R-:W-:Y:S02]  /*15390*/  ISETP.LT.OR P4, PT, R5, 0x1, P0 ;  /* 0x000000010500780c */ /* 0x000fe40000781670 */
[----:B------:R-:W-:-:S07]  /*153a0*/  MOV R13, R17 ;  /* 0x00000011000d7202 */ /* 0x000fce0000000f00 */
[----:B------:R0:W-:Y:S01]  /*153b0*/  LDGSTS.E.BYPASS.LTC128B.128 [R4+0x4400], desc[UR60][R2.64+0x100], !P5 ;  /* 0x0440010002047fae */ /* 0x0001e2000e901d7c */
[C---:B------:R-:W-:Y:S01]  /*153c0*/  ISETP.LT.OR P5, PT, R5.reuse, 0x11, P2 ;  /* 0x000000110500780c */ /* 0x040fe200017a1670 */
[----:B------:R-:W-:Y:S02]  /*153d0*/  IMAD.MOV.U32 R6, RZ, RZ, R14 ;  /* 0x000000ffff067224 */ /* 0x000fe400078e000e */
[----:B------:R0:W-:Y:S01]  /*153e0*/  LDGSTS.E.BYPASS.LTC128B.128 [R4+0x6400], desc[UR60][R2.64+0x180], !P4 ;  /* 0x0640018002047fae */ /* 0x0001e2000e101d7c */
[----:B------:R-:W-:-:S13]  /*153f0*/  ISETP.LT.OR P4, PT, R5, 0x11, P3 ;  /* 0x000000110500780c */ /* 0x000fda0001f81670 */
[----:B0-----:R-:W-:Y:S05]  /*15400*/  WARPSYNC.COLLECTIVE R15, `(.L_x_1193) ;  /* 0x000000000f087348 */ /* 0x001fea0003c00000 */
[----:B------:R1:W2:Y:S02]  /*15410*/  SHFL.IDX P6, R14, R13, R12, R11 ;  /* 0x0000000c0d0e7389 */ /* 0x0002a400000c000b */
[----:B012---:R-:W-:Y:S01]  /*15420*/  ENDCOLLECTIVE ;  /* 0x000000000000791b */ /* 0x007fe20003800000 */
.L_x_1193:
[----:B------:R-:W-:Y:S02]  /*15430*/  IMAD.MOV.U32 R3, RZ, RZ, R6 ;  /* 0x000000ffff037224 */ /* 0x000fe400078e0006 */
[----:B------:R-:W-:Y:S02]  /*15440*/  IMAD.MOV.U32 R13, RZ, RZ, R18 ;  /* 0x000000ffff0d7224 */ /* 0x000fe400078e0012 */
[----:B------:R-:W-:Y:S02]  /*15450*/  IMAD.MOV.U32 R12, RZ, RZ, 0x2 ;  /* 0x00000002ff0c7424 */ /* 0x000fe400078e00ff */
[----:B------:R-:W-:-:S07]  /*15460*/  IMAD.MOV.U32 R2, RZ, RZ, R14 ;  /* 0x000000ffff027224 */ /* 0x000fce00078e000e */
[----:B------:R-:W-:Y:S05]  /*15470*/  WARPSYNC.COLLECTIVE R15, `(.L_x_1194) ;  /* 0x000000000f087348 */ /* 0x000fea0003c00000 */
[----:B------:R0:W1:Y:S02]  /*15480*/  SHFL.IDX P6, R14, R13, R12, R11 ;  /* 0x0000000c0d0e7389 */ /* 0x00006400000c000b */
[----:B01----:R-:W-:Y:S01]  /*15490*/  ENDCOLLECTIVE ;  /* 0x000000000000791b */ /* 0x003fe20003800000 */
.L_x_1194:
[----:B------:R-:W-:-:S05]  /*154a0*/  IMAD.WIDE.U32 R2, R25, 0x2, R2 ;  /* 0x0000000219027825 */ /* 0x000fca00078e0002 */
[----:B------:R-:W-:Y:S01]  /*154b0*/  @!PT LDS RZ, [RZ] ;  /* 0x00000000fffff984 */ /* 0x000fe20000000800 */
[----:B------:R-:W-:Y:S01]  /*154c0*/  @!PT LDS RZ, [RZ] ;  /* 0x00000000fffff984 */ /* 0x000fe20000000800 */
[----:B------:R-:W-:Y:S01]  /*154d0*/  @!PT LDS RZ, [RZ] ;  /* 0x00000000fffff984 */ /* 0x000fe20000000800 */
[----:B------:R0:W-:Y:S01]  /*154e0*/  LDGSTS.E.BYPASS.LTC128B.128 [R4+0xc00], desc[UR60][R2.64], !P5 ;  /* 0x00c0000002047fae */ /* 0x0001e2000e901d7c */
[----:B------:R-:W-:-:S03]  /*154f0*/  ISETP.LT.OR P5, PT, R5, 0x11, P1 ;  /* 0x000000110500780c */ /* 0x000fc60000fa1670 */
[----:B------:R0:W-:Y:S01]  /*15500*/  LDGSTS.E.BYPASS.LTC128B.128 [R4+0x2c00], desc[UR60][R2.64+0x80], !P4 ;  /* 0x02c0008002047fae */ /* 0x0001e2000e101d7c */
[----:B------:R-:W-:Y:S01]  /*15510*/  ISETP.LT.OR P4, PT, R5, 0x11, P0 ;  /* 0x000000110500780c */ /* 0x000fe20000781670 */
[----:B------:R-:W-:-:S08]  /*15520*/  IMAD.MOV.U32 R13, RZ, RZ, R17 ;  /* 0x000000ffff0d7224 */ /* 0x000fd000078e0011 */
[----:B------:R0:W-:Y:S01]  /*15530*/  LDGSTS.E.BYPASS.LTC128B.128 [R4+0x4c00], desc[UR60][R2.64+0x100], !P5 ;  /* 0x04c0010002047fae */ /* 0x0001e2000e901d7c */
[C---:B------:R-:W-:Y:S02]  /*15540*/  ISETP.LT.OR P5, PT, R5.reuse, 0x21, P2 ;  /* 0x000000210500780c */ /* 0x040fe400017a1670 */
[----:B------:R-:W-:Y:S01]  /*15550*/  MOV R6, R14 ;  /* 0x0000000e00067202 */ /* 0x000fe20000000f00 */
[----:B------:R0:W-:Y:S01]  /*15560*/  LDGSTS.E.BYPASS.LTC128B.128 [R4+0x6c00], desc[UR60][R2.64+0x180], !P4 ;  /* 0x06c0018002047fae */ /* 0x0001e2000e101d7c */
[----:B------:R-:W-:-:S13]  /*15570*/  ISETP.LT.OR P4, PT, R5, 0x21, P3 ;  /* 0x000000210500780c */ /* 0x000fda0001f81670 */
[----:B0-----:R-:W-:Y:S05]  /*15580*/  WARPSYNC.COLLECTIVE R15, `(.L_x_1195) ;  /* 0x000000000f087348 */ /* 0x001fea0003c00000 */
[----:B------:R1:W2:Y:S02]  /*15590*/  SHFL.IDX P6, R14, R13, R12, R11 ;  /* 0x0000000c0d0e7389 */ /* 0x0002a400000c000b */
[----:B012---:R-:W-:Y:S01]  /*155a0*/  ENDCOLLECTIVE ;  /* 0x000000000000791b */ /* 0x007fe20003800000 */
.L_x_1195:
[----:B------:R-:W-:Y:S02]  /*155b0*/  IMAD.MOV.U32 R3, RZ, RZ, R6 ;  /* 0x000000ffff037224 */ /* 0x000fe400078e0006 */
[----:B------:R-:W-:Y:S02]  /*155c0*/  IMAD.MOV.U32 R6, RZ, RZ, RZ ;  /* 0x000000ffff067224 */ /* 0x000fe400078e00ff */
[----:B------:R-:W-:Y:S01]  /*155d0*/  IMAD.MOV.U32 R13, RZ, RZ, R18 ;  /* 0x000000ffff0d7224 */ /* 0x000fe200078e0012 */
[----:B------:R-:W-:Y:S01]  /*155e0*/  MOV R12, 0x3 ;  /* 0x00000003000c7802 */ /* 0x000fe20000000f00 */
[----:B------:R-:W-:-:S07]  /*155f0*/  IMAD.MOV.U32 R2, RZ, RZ, R14 ;  /* 0x000000ffff027224 */ /* 0x000fce00078e000e */
[----:B------:R-:W-:Y:S05]  /*15600*/  WARPSYNC.COLLECTIVE R15, `(.L_x_1196) ;  /* 0x000000000f087348 */ /* 0x000fea0003c00000 */
[----:B------:R0:W1:Y:S02]  /*15610*/  SHFL.IDX P6, R14, R13, R12, R11 ;  /* 0x0000000c0d0e7389 */ /* 0x00006400000c000b */
[----:B01----:R-:W-:Y:S01]  /*15620*/  ENDCOLLECTIVE ;  /* 0x000000000000791b */ /* 0x003fe20003800000 */
.L_x_1196:
        /* <DEDUP_REMOVED lines=10> */
[----:B------:R-:W-:-:S03]  /*156d0*/  IMAD.MOV.U32 R18, RZ, RZ, R14 ;  /* 0x000000ffff127224 */ /* 0x000fc600078e000e */
[----:B------:R0:W-:Y:S04]  /*156e0*/  LDGSTS.E.BYPASS.LTC128B.128 [R4+0x7400], desc[UR60][R2.64+0x180], !P4 ;  /* 0x0740018002047fae */ /* 0x0001e8000e101d7c */
[----:B0-----:R-:W-:Y:S05]  /*156f0*/  WARPSYNC.COLLECTIVE R15, `(.L_x_1197) ;  /* 0x000000000f087348 */ /* 0x001fea0003c00000 */
[----:B------:R1:W2:Y:S02]  /*15700*/  SHFL.IDX P6, R14, R13, R12, R11 ;  /* 0x0000000c0d0e7389 */ /* 0x0002a400000c000b */
[----:B012---:R-:W-:Y:S01]  /*15710*/  ENDCOLLECTIVE ;  /* 0x000000000000791b */ /* 0x007fe20003800000 */
.L_x_1197:
[----:B------:R-:W-:Y:S05]  /*15720*/  BRA `(.L_x_1198) ;  /* 0xffffffd400147947 */ /* 0x000fea000383ffff */
.L_x_1124:
[----:B0-----:R0:W2:Y:S02]  /*15730*/  SYNCS.PHASECHK.TRANS64.TRYWAIT P0, [R7+URZ+0x30820], R6 ;  /* 0x03082006070075a7 */ /* 0x0010a4000800017f */
[----:B--2---:R-:W-:Y:S05]  /*15740*/  @!P0 NANOSLEEP.SYNCS 0x989680 ;  /* 0x009896800000895d */ /* 0x004fea0003900000 */
[----:B------:R-:W2:Y:S02]  /*15750*/  @!P0 SYNCS.PHASECHK.TRANS64 P0, [R7+URZ+0x30820], R6 ;  /* 0x03082006070085a7 */ /* 0x000ea4000800007f */
[----:B--2---:R-:W-:Y:S05]  /*15760*/  @!P0 BRA `(.L_x_1124) ;  /* 0xfffffffc00f08947 */ /* 0x004fea000383ffff */
[----:B------:R-:W-:Y:S05]  /*15770*/  BRA `(.L_x_1199) ;  /* 0xffffffd400987947 */ /* 0x000fea000383ffff */
.L_x_1125:
[----:B------:R-:W2:Y:S01]  /*15780*/  S2R R3, SR_TID.X ;  /* 0x0000000000037919 */ /* 0x000ea20000002100 */
[----:B------:R-:W-:Y:S01]  /*15790*/  BSSY B0, `(.L_x_1200) ;  /* 0x000000a000007945 */ /* 0x000fe20003800000 */
[----:B------:R-:W-:Y:S01]  /*157a0*/  MOV R12, RZ ;  /* 0x000000ff000c7202 */ /* 0x000fe20000000f00 */
[----:B------:R-:W-:Y:S02]  /*157b0*/  IMAD.MOV.U32 R11, RZ, RZ, 0x1f ;  /* 0x0000001fff0b7424 */ /* 0x000fe400078e00ff */
[----:B------:R-:W-:Y:S01]  /*157c0*/  IMAD.MOV.U32 R15, RZ, RZ, -0x1 ;  /* 0xffffffffff0f7424 */ /* 0x000fe200078e00ff */
[----:B--2---:R-:W-:-:S04]  /*157d0*/  SHF.R.U32.HI R3, RZ, 0x5, R3 ;  /* 0x00000005ff037819 */ /* 0x004fc80000011603 */
[----:B------:R-:W-:-:S05]  /*157e0*/  LOP3.LUT R3, R3, 0x3, RZ, 0xc0, !PT ;  /* 0x0000000303037812 */ /* 0x000fca00078ec0ff */
[----:B------:R-:W-:-:S07]  /*157f0*/  IMAD.MOV.U32 R13, RZ, RZ, R3 ;  /* 0x000000ffff0d7224 */ /* 0x000fce00078e0003 */
[----:B01---5:R-:W-:Y:S05]  /*15800*/  WARPSYNC.COLLECTIVE R15, `(.L_x_1201) ;  /* 0x000000000f087348 */ /* 0x023fea0003c00000 */
[----:B------:R2:W3:Y:S02]  /*15810*/  SHFL.IDX P6, R14, R13, R12, R11 ;  /* 0x0000000c0d0e7389 */ /* 0x0004e400000c000b */
[----:B0123-5:R-:W-:Y:S01]  /*15820*/  ENDCOLLECTIVE ;  /* 0x000000000000791b */ /* 0x02ffe20003800000 */
.L_x_1201:
[----:B------:R-:W-:Y:S05]  /*15830*/  BSYNC B0 ;  /* 0x0000000000007941 */ /* 0x000fea0003800000 */
.L_x_1200:
[----:B------:R-:W-:Y:S05]  /*15840*/  BRA `(.L_x_1202) ;  /* 0xffffffd4007c7947 */ /* 0x000fea000383ffff */
.L_x_1126:
[----:B------:R-:W-:Y:S01]  /*15850*/  BSSY B0, `(.L_x_1203) ;  /* 0x0000006000007945 */ /* 0x000fe20003800000 */
[----:B------:R-:W-:-:S07]  /*15860*/  IMAD.MOV.U32 R15, RZ, RZ, -0x1 ;  /* 0xffffffffff0f7424 */ /* 0x000fce00078e00ff */
[----:B012--5:R-:W-:Y:S05]  /*15870*/  WARPSYNC.COLLECTIVE R15, `(.L_x_1204) ;  /* 0x000000000f0c7348 */ /* 0x027fea0003c00000 */
[----:B------:R-:W-:Y:S02]  /*15880*/  ELECT P6, UR62, PT ;  /* 0x00000000003e782f */ /* 0x000fe400038c0000 */
[----:B------:R-:W-:Y:S01]  /*15890*/  MOV R14, UR62 ;  /* 0x0000003e000e7c02 */ /* 0x000fe20008000f00 */
[----:B012--5:R-:W-:Y:S10]  /*158a0*/  ENDCOLLECTIVE ;  /* 0x000000000000791b */ /* 0x027ff40003800000 */
.L_x_1204:
[----:B------:R-:W-:Y:S05]  /*158b0*/  BSYNC B0 ;  /* 0x0000000000007941 */ /* 0x000fea0003800000 */
.L_x_1203:
[----:B------:R-:W-:Y:S05]  /*158c0*/  BRA `(.L_x_1205) ;  /* 0xffffffd400707947 */ /* 0x000fea000383ffff */
.L_x_1128:
[----:B--2---:R2:W3:Y:S02]  /*158d0*/  SYNCS.PHASECHK.TRANS64.TRYWAIT P1, [R5+URZ+0x30840], R4 ;  /* 0x03084004050075a7 */ /* 0x0044e4000802017f */
[----:B---3--:R-:W-:Y:S05]  /*158e0*/  @!P1 NANOSLEEP.SYNCS 0x989680 ;  /* 0x009896800000995d */ /* 0x008fea0003900000 */
[----:B------:R-:W3:Y:S02]  /*158f0*/  @!P1 SYNCS.PHASECHK.TRANS64 P1, [R5+URZ+0x30840], R4 ;  /* 0x03084004050095a7 */ /* 0x000ee4000802007f */
[----:B---3--:R-:W-:Y:S05]  /*15900*/  @!P1 BRA `(.L_x_1128) ;  /* 0xfffffffc00f09947 */ /* 0x008fea000383ffff */
[----:B------:R-:W-:Y:S05]  /*15910*/  BRA `(.L_x_1206) ;  /* 0xffffffd400987947 */ /* 0x000fea000383ffff */
.L_x_1130:
[----:B---3--:R3:W4:Y:S02]  /*15920*/  SYNCS.PHASECHK.TRANS64.TRYWAIT P1, [R3+URZ+0x30840], R0 ;  /* 0x03084000030075a7 */ /* 0x008724000802017f */
[----:B----4-:R-:W-:Y:S05]  /*15930*/  @!P1 NANOSLEEP.SYNCS 0x989680 ;  /* 0x009896800000995d */ /* 0x010fea0003900000 */
[----:B------:R-:W4:Y:S02]  /*15940*/  @!P1 SYNCS.PHASECHK.TRANS64 P1, [R3+URZ+0x30840], R0 ;  /* 0x03084000030095a7 */ /* 0x000f24000802007f */
[----:B----4-:R-:W-:Y:S05]  /*15950*/  @!P1 BRA `(.L_x_1130) ;  /* 0xfffffffc00f09947 */ /* 0x010fea000383ffff */
[----:B------:R-:W-:Y:S05]  /*15960*/  BRA `(.L_x_1207) ;  /* 0xffffffd400a47947 */ /* 0x000fea000383ffff */
.L_x_1132:
[----:B----4-:R4:W0:Y:S02]  /*15970*/  SYNCS.PHASECHK.TRANS64.TRYWAIT P1, [R5+URZ+0x30860], R4 ;  /* 0x03086004050075a7 */ /* 0x010824000802017f */
[----:B0-----:R-:W-:Y:S05]  /*15980*/  @!P1 NANOSLEEP.SYNCS 0x989680 ;  /* 0x009896800000995d */ /* 0x001fea0003900000 */
[----:B------:R-:W0:Y:S02]  /*15990*/  @!P1 SYNCS.PHASECHK.TRANS64 P1, [R5+URZ+0x30860], R4 ;  /* 0x03086004050095a7 */ /* 0x000e24000802007f */
[----:B0-----:R-:W-:Y:S05]  /*159a0*/  @!P1 BRA `(.L_x_1132) ;  /* 0xfffffffc00f09947 */ /* 0x001fea000383ffff */
[----:B------:R-:W-:Y:S05]  /*159b0*/  BRA `(.L_x_1208) ;  /* 0xffffffd400a07947 */ /* 0x000fea000383ffff */
.L_x_1209:
        /* <DEDUP_REMOVED lines=12> */
.L_x_3274:


//--------------------- .text._ZN7cutlass13device_kernelIN5flash11enable_sm90INS1_16FlashAttnFwdSm90INS1_25CollectiveMainloopFwdSm90ILi2EN4cute5tupleIJNS5_1CILi1EEES8_S8_EEENS6_IJNS7_ILi128EEENS7_ILi64EEENS7_ILi256EEEEEELi256ENS_10bfloat16_tEfNS_4arch4Sm90ELb0ELb1ELb0ELb1ELb1ELb0ELb0ELb1ELb1ELb1ELb1ELb0EEENS1_21CollectiveEpilogueFwdINS6_IJSA_SC_SB_EEES9_SE_SG_Li256ELb1ELb1ELb1ELb0EEENS1_36VarlenDynamicPersistentTileSchedulerILi128ELi64ELi256ELi128ELb1ELb1ELb1ELb1ELb0ELb1EEEEEEEEEvNT_6ParamsE --------------------------
	.section	.text._ZN7cutlass13device_kernelIN5flash11enable_sm90INS1_16FlashAttnFwdSm90INS1_25CollectiveMainloopFwdSm90ILi2EN4cute5tupleIJNS5_1CILi1EEES8_S8_EEENS6_IJNS7_ILi128EEENS7_ILi64EEENS7_ILi256EEEEEELi256ENS_10bfloat16_tEfNS_4arch4Sm90ELb0ELb1ELb0ELb1ELb1ELb0ELb0ELb1ELb1ELb1ELb1ELb0EEENS1_21CollectiveEpilogueFwdINS6_IJSA_SC_SB_EEES9_SE_SG_Li256ELb1ELb1ELb1ELb0EEENS1_36VarlenDynamicPersistentTileSchedulerILi128ELi64ELi256ELi128ELb1ELb1ELb1ELb1ELb0ELb1EEEEEEEEEvNT_6ParamsE,"ax",@progbits
	.align	128
.text._ZN7cutlass13device_kernelIN5flash11enable_sm90INS1_16FlashAttnFwdSm90INS1_25CollectiveMainloopFwdSm90ILi2EN4cute5tupleIJNS5_1CILi1EEES8_S8_EEENS6_IJNS7_ILi128EEENS7_ILi64EEENS7_ILi256EEEEEELi256ENS_10bfloat16_tEfNS_4arch4Sm90ELb0ELb1ELb0ELb1ELb1ELb0ELb0ELb1ELb1ELb1ELb1ELb0EEENS1_21CollectiveEpilogueFwdINS6_IJSA_SC_SB_EEES9_SE_SG_Li256ELb1ELb1ELb1ELb0EEENS1_36VarlenDynamicPersistentTileSchedulerILi128ELi64ELi256ELi128ELb1ELb1ELb1ELb1ELb0ELb1EEEEEEEEEvNT_6ParamsE:
        .type           _ZN7cutlass13device_kernelIN5flash11enable_sm90INS1_16FlashAttnFwdSm90INS1_25CollectiveMainloopFwdSm90ILi2EN4cute5tupleIJNS5_1CILi1EEES8_S8_EEENS6_IJNS7_ILi128EEENS7_ILi64EEENS7_ILi256EEEEEELi256ENS_10bfloat16_tEfNS_4arch4Sm90ELb0ELb1ELb0ELb1ELb1ELb0ELb0ELb1ELb1ELb1ELb1ELb0EEENS1_21CollectiveEpilogueFwdINS6_IJSA_SC_SB_EEES9_SE_SG_Li256ELb1ELb1ELb1ELb0EEENS1_36VarlenDynamicPersistentTileSchedulerILi128ELi64ELi256ELi128ELb1ELb1ELb1ELb1ELb0ELb1EEEEEEEEEvNT_6ParamsE,@function
        .size           _ZN7cutlass13device_kernelIN5flash11enable_sm90INS1_16FlashAttnFwdSm90INS1_25CollectiveMainloopFwdSm90ILi2EN4cute5tupleIJNS5_1CILi1EEES8_S8_EEENS6_IJNS7_ILi128EEENS7_ILi64EEENS7_ILi256EEEEEELi256ENS_10bfloat16_tEfNS_4arch4Sm90ELb0ELb1ELb0ELb1ELb1ELb0ELb0ELb1ELb1ELb1ELb1ELb0EEENS1_21CollectiveEpilogueFwdINS6_IJSA_SC_SB_EEES9_SE_SG_Li256ELb1ELb1ELb1ELb0EEENS1_36VarlenDynamicPersistentTileSchedulerILi128ELi64ELi256ELi128ELb1ELb1ELb1ELb1ELb0ELb1EEEEEEEEEvNT_6ParamsE,(.L_x_3275 - _ZN7cutlass13device_kernelIN5flash11enable_sm90INS1_16FlashAttnFwdSm90INS1_25CollectiveMainloopFwdSm90ILi2EN4cute5tupleIJNS5_1CILi1EEES8_S8_EEENS6_IJNS7_ILi128EEENS7_ILi64EEENS7_ILi256EEEEEELi256ENS_10bfloat16_tEfNS_4arch4Sm90ELb0ELb1ELb0ELb1ELb1ELb0ELb0ELb1ELb1ELb1ELb1ELb0EEENS1_21CollectiveEpilogueFwdINS6_IJSA_SC_SB_EEES9_SE_SG_Li256ELb1ELb1ELb1ELb0EEENS1_36VarlenDynamicPersistentTileSchedulerILi128ELi64ELi256ELi128ELb1ELb1ELb1ELb1ELb0ELb1EEEEEEEEEvNT_6ParamsE)
        .other          _ZN7cutlass13device_kernelIN5flash11enable_sm90INS1_16FlashAttnFwdSm90INS1_25CollectiveMainloopFwdSm90ILi2EN4cute5tupleIJNS5_1CILi1EEES8_S8_EEENS6_IJNS7_ILi128EEENS7_ILi64EEENS7_ILi256EEEEEELi256ENS_10bfloat16_tEfNS_4arch4Sm90ELb0ELb1ELb0ELb1ELb1ELb0ELb0ELb1ELb1ELb1ELb1ELb0EEENS1_21CollectiveEpilogueFwdINS6_IJSA_SC_SB_EEES9_SE_SG_Li256ELb1ELb1ELb1ELb0EEENS1_36VarlenDynamicPersistentTileSchedulerILi128ELi64ELi256ELi128ELb1ELb1ELb1ELb1ELb0ELb1EEEEEEEEEvNT_6ParamsE,@"STO_CUDA_ENTRY STV_DEFAULT"
_ZN7cutlass13device_kernelIN5flash11enable_sm90INS1_16FlashAttnFwdSm90INS1_25CollectiveMainloopFwdSm90ILi2EN4cute5tupleIJNS5_1CILi1EEES8_S8_EEENS6_IJNS7_ILi128EEENS7_ILi64EEENS7_ILi256EEEEEELi256ENS_10bfloat16_tEfNS_4arch4Sm90ELb0ELb1ELb0ELb1ELb1ELb0ELb0ELb1ELb1ELb1ELb1ELb0EEENS1_21CollectiveEpilogueFwdINS6_IJSA_SC_SB_EEES9_SE_SG_Li256ELb1ELb1ELb1ELb0EEENS1_36VarlenDynamicPersistentTileSchedulerILi128ELi64ELi256ELi128ELb1ELb1ELb1ELb1ELb0ELb1EEEEEEEEEvNT_6ParamsE:
        /* <DEDUP_REMOVED lines=45> */
.L_x_1210:
        /* <DEDUP_REMOVED lines=22> */
.L_x_1211:
        /* <DEDUP_REMOVED lines=18> */
.L_x_1212:
        /* <DEDUP_REMOVED lines=22> */
.L_x_1213:
        /* <DEDUP_REMOVED lines=23> */
.L_x_1214:
        /* <DEDUP_REMOVED lines=10> */
.L_x_1216:
        /* <DEDUP_REMOVED lines=18> */
[----:B------:R-:W-:Y:S01]  /*09e0*/  R2UR UR5, R10 ;  /* 0x000000000a0572ca */ /* 0x000fe200000e0000 */
[----:B------:R-:W-:Y:S01]  /*09f0*/  UMOV UR39, URZ ;  /* 0x0000003f00277c82 */ /* 0x000fe20008000000 */
[----:B0-----:R-:W-:Y:S02]  /*0a00*/  SHF.R.S32.HI R3, RZ, 0x1f, R0 ;  /* 0x0000001fff037819 */ /* 0x001fe40000011400 */
[----:B------:R-:W-:Y:S02]  /*0a10*/  R2UR UR7, R11 ;  /* 0x000000000b0772ca */ /* 0x000fe400000e0000 */
[----:B------:R-:W-:-:S02]  /*0a20*/  LEA.HI R4, R3, R0, RZ, 0x4 ;  /* 0x0000000003047211 */ /* 0x000fc400078f20ff */
[CC--:B------:R-:W-:Y:S02]  /*0a30*/  LEA.HI R5, R3.reuse, R0.reuse, RZ, 0x5 ;  /* 0x0000000003057211 */ /* 0x0c0fe400078f28ff */
[----:B------:R-:W-:-:S03]  /*0a40*/  LEA.HI R8, R3, R0, RZ, 0x3 ;  /* 0x0000000003087211 */ /* 0x000fc600078f18ff */
[----:B------:R-:W-:Y:S01]  /*0a50*/  IMAD.SHL.U32 R6, R5, 0x20, RZ ;  /* 0x0000002005067824 */ /* 0x000fe200078e00ff */
[----:B------:R-:W-:-:S04]  /*0a60*/  LOP3.LUT R201, R8, 0xfffffff8, RZ, 0xc0, !PT ;  /* 0xfffffff808c97812 */ /* 0x000fc800078ec0ff */
[----:B------:R-:W-:Y:S01]  /*0a70*/  LOP3.LUT R6, R6, 0xfffffc00, RZ, 0xc0, !PT ;  /* 0xfffffc0006067812 */ /* 0x000fe200078ec0ff */
[----:B------:R-:W-:Y:S01]  /*0a80*/  IMAD.IADD R201, R0, 0x1, -R201 ;  /* 0x0000000100c97824 */ /* 0x000fe200078e0ac9 */
[----:B--2---:R-:W-:Y:S02]  /*0a90*/  R2UR UR4, R2 ;  /* 0x00000000020472ca */ /* 0x004fe400000e0000 */
[----:B------:R-:W-:-:S04]  /*0aa0*/  LEA.HI R2, R3, R0, RZ, 0x7 ;  /* 0x0000000003027211 */ /* 0x000fc800078f38ff */
[----:B------:R-:W-:-:S05]  /*0ab0*/  LOP3.LUT R7, R2, 0xffffff80, RZ, 0xc0, !PT ;  /* 0xffffff8002077812 */ /* 0x000fca00078ec0ff */
[----:B------:R-:W-:Y:S01]  /*0ac0*/  IMAD.IADD R14, R0, 0x1, -R7 ;  /* 0x00000001000e7824 */ /* 0x000fe200078e0a07 */
[----:B------:R-:W-:Y:S01]  /*0ad0*/  LEA.HI R7, R3, R0, RZ, 0x2 ;  /* 0x0000000003077211 */ /* 0x000fe200078f10ff */
[----:B------:R-:W-:Y:S01]  /*0ae0*/  ULOP3.LUT UR8, UR4, 0x1, URZ, 0xfc, !UPT ;  /* 0x0000000104087892 */ /* 0x000fe2000f8efc3f */
[----:B------:R-:W-:Y:S02]  /*0af0*/  LOP3.LUT R3, R4, 0x3fffff0, RZ, 0xc0, !PT ;  /* 0x03fffff004037812 */ /* 0x000fe400078ec0ff */
[----:B------:R-:W-:Y:S01]  /*0b00*/  SHF.R.S32.HI R9, RZ, 0x1f, R14 ;  /* 0x0000001fff097819 */ /* 0x000fe2000001140e */
[----:B------:R-:W-:Y:S01]  /*0b10*/  STL [R1+0x18], R14 ;  /* 0x0000180e01007387 */ /* 0x000fe20000100800 */
[----:B------:R-:W-:Y:S01]  /*0b20*/  LOP3.LUT R13, R7, 0xfffffffc, RZ, 0xc0, !PT ;  /* 0xfffffffc070d7812 */ /* 0x000fe200078ec0ff */
[C---:B------:R-:W-:Y:S01]  /*0b30*/  IMAD.IADD R5, R0.reuse, 0x1, -R3 ;  /* 0x0000000100057824 */ /* 0x040fe200078e0a03 */
[----:B------:R-:W-:Y:S01]  /*0b40*/  LEA.HI R10, R9, R14, RZ, 0x2 ;  /* 0x0000000e090a7211 */ /* 0x000fe200078f10ff */
[----:B------:R-:W-:Y:S01]  /*0b50*/  UMOV UR4, URZ ;  /* 0x0000003f00047c82 */ /* 0x000fe20008000000 */
[----:B------:R-:W-:Y:S01]  /*0b60*/  SHF.R.S32.HI R7, RZ, 0x4, R4 ;  /* 0x00000004ff077819 */ /* 0x000fe20000011404 */
[----:B------:R-:W-:Y:S01]  /*0b70*/  IMAD R5, R5, 0x40, R6 ;  /* 0x0000004005057824 */ /* 0x000fe200078e0206 */
[--C-:B------:R-:W-:Y:S01]  /*0b80*/  SHF.R.S32.HI R11, RZ, 0x2, R10.reuse ;  /* 0x00000002ff0b7819 */ /* 0x100fe2000001140a */
[----:B------:R-:W-:Y:S01]  /*0b90*/  IMAD.IADD R13, R0, 0x1, -R13 ;  /* 0x00000001000d7824 */ /* 0x000fe200078e0a0d */
[----:B------:R-:W-:-:S02]  /*0ba0*/  SHF.R.S32.HI R12, RZ, 0x1f, R10 ;  /* 0x0000001fff0c7819 */ /* 0x000fc4000001140a */
[----:B------:R-:W-:Y:S02]  /*0bb0*/  SHF.R.S32.HI R3, RZ, 0x7, R2 ;  /* 0x00000007ff037819 */ /* 0x000fe40000011402 */
[----:B------:R-:W-:Y:S02]  /*0bc0*/  LEA.HI R4, R4, R7, RZ, 0x1 ;  /* 0x0000000704047211 */ /* 0x000fe400078f08ff */
[----:B------:R-:W-:Y:S02]  /*0bd0*/  LEA.HI R12, R12, R11, RZ, 0x3 ;  /* 0x0000000b0c0c7211 */ /* 0x000fe400078f18ff */
[----:B------:R-:W-:Y:S02]  /*0be0*/  LEA.HI R2, R2, R3, RZ, 0x1 ;  /* 0x0000000302027211 */ /* 0x000fe400078f08ff */
[----:B------:R-:W-:Y:S02]  /*0bf0*/  LOP3.LUT R4, R4, 0x1ffffffe, RZ, 0xc0, !PT ;  /* 0x1ffffffe04047812 */ /* 0x000fe400078ec0ff */
[----:B------:R-:W-:-:S02]  /*0c00*/  LOP3.LUT R12, R12, 0xfffffff8, RZ, 0xc0, !PT ;  /* 0xfffffff80c0c7812 */ /* 0x000fc400078ec0ff */
[----:B------:R-:W-:Y:S01]  /*0c10*/  LEA.HI R9, R9, R14, RZ, 0x5 ;  /* 0x0000000e09097211 */ /* 0x000fe200078f28ff */
[----:B------:R-:W-:Y:S01]  /*0c20*/  IMAD.IADD R4, R7, 0x1, -R4 ;  /* 0x0000000107047824 */ /* 0x000fe200078e0a04 */
[----:B------:R-:W-:Y:S01]  /*0c30*/  LOP3.LUT R2, R2, 0x3fffffe, RZ, 0xc0, !PT ;  /* 0x03fffffe02027812 */ /* 0x000fe200078ec0ff */
[----:B------:R-:W-:Y:S01]  /*0c40*/  IMAD.IADD R12, R11, 0x1, -R12 ;  /* 0x000000010b0c7824 */ /* 0x000fe200078e0a0c */
[----:B------:R-:W-:Y:S02]  /*0c50*/  SHF.R.S32.HI R9, RZ, 0x5, R9 ;  /* 0x00000005ff097819 */ /* 0x000fe40000011409 */
[----:B------:R-:W-:Y:S01]  /*0c60*/  LOP3.LUT R10, R10, 0x7ffffffc, RZ, 0xc0, !PT ;  /* 0x7ffffffc0a0a7812 */ /* 0x000fe200078ec0ff */
[----:B------:R-:W-:Y:S01]  /*0c70*/  IMAD.IADD R2, R3, 0x1, -R2 ;  /* 0x0000000103027824 */ /* 0x000fe200078e0a02 */
[----:B------:R-:W-:Y:S01]  /*0c80*/  LEA.HI R0, R13, R13, RZ, 0x1 ;  /* 0x0000000d0d007211 */ /* 0x000fe200078f08ff */
[----:B------:R-:W-:Y:S02]  /*0c90*/  IMAD R3, R4, 0x8, R5 ;  /* 0x0000000804037824 */ /* 0x000fe400078e0205 */
[----:B------:R-:W-:Y:S01]  /*0ca0*/  IMAD R9, R9, 0x10, R12 ;  /* 0x0000001009097824 */ /* 0x000fe200078e020c */
[----:B------:R-:W-:Y:S01]  /*0cb0*/  LOP3.LUT R0, R0, 0x1ffffffe, RZ, 0xc0, !PT ;  /* 0x1ffffffe00007812 */ /* 0x000fe200078ec0ff */
[----:B------:R-:W-:Y:S01]  /*0cc0*/  IMAD.IADD R10, R14, 0x1, -R10 ;  /* 0x000000010e0a7824 */ /* 0x000fe200078e0a0a */
[----:B------:R0:W-:Y:S01]  /*0cd0*/  STL [R1+0x28], R3 ;  /* 0x0000280301007387 */ /* 0x0001e20000100800 */
[----:B------:R-:W-:-:S02]  /*0ce0*/  IMAD R2, R2, 0x40, R9 ;  /* 0x0000004002027824 */ /* 0x000fc400078e0209 */
[----:B------:R-:W-:Y:S02]  /*0cf0*/  IMAD.U32 R5, RZ, RZ, UR8 ;  /* 0x00000008ff057e24 */ /* 0x000fe4000f8e00ff */
[----:B------:R-:W-:Y:S01]  /*0d00*/  IMAD.SHL.U32 R17, R10, 0x2, RZ ;  /* 0x000000020a117824 */ /* 0x000fe200078e00ff */
[----:B------:R-:W-:Y:S01]  /*0d10*/  STL [R1+0x24], R2 ;  /* 0x0000240201007387 */ /* 0x000fe20000100800 */
[----:B------:R-:W-:Y:S02]  /*0d20*/  IMAD.IADD R0, R13, 0x1, -R0 ;  /* 0x000000010d007824 */ /* 0x000fe400078e0a00 */
[C---:B------:R-:W-:Y:S01]  /*0d30*/  VIADD R229, R17.reuse, 0x20 ;  /* 0x0000002011e57836 */ /* 0x040fe20000000000 */
[----:B0-----:R-:W-:Y:S01]  /*0d40*/  SHF.R.S32.HI R3, RZ, 0x3, R8 ;  /* 0x00000003ff037819 */ /* 0x001fe20000011408 */
[C---:B------:R-:W-:Y:S01]  /*0d50*/  VIADD R228, R17.reuse, 0x28 ;  /* 0x0000002811e47836 */ /* 0x040fe20000000000 */
[----:B------:R-:W-:Y:S01]  /*0d60*/  SHF.R.S32.HI R4, RZ, 0x1f, R17 ;  /* 0x0000001fff047819 */ /* 0x000fe20000011411 */
[----:B------:R-:W-:-:S02]  /*0d70*/  VIADD R4, R17, 0x10 ;  /* 0x0000001011047836 */ /* 0x000fc40000000000 */
[----:B------:R0:W-:Y:S01]  /*0d80*/  STL [R1+0xc], R3 ;  /* 0x00000c0301007387 */ /* 0x0001e20000100800 */
[C---:B------:R-:W-:Y:S02]  /*0d90*/  VIADD R227, R17.reuse, 0x30 ;  /* 0x0000003011e37836 */ /* 0x040fe40000000000 */
[C---:B------:R-:W-:Y:S01]  /*0da0*/  VIADD R226, R17.reuse, 0x38 ;  /* 0x0000003811e27836 */ /* 0x040fe20000000000 */
[----:B------:R1:W-:Y:S01]  /*0db0*/  STL [R1+0x2c], R5 ;  /* 0x00002c0501007387 */ /* 0x0003e20000100800 */
[C---:B------:R-:W-:Y:S02]  /*0dc0*/  VIADD R223, R17.reuse, 0x40 ;  /* 0x0000004011df7836 */ /* 0x040fe40000000000 */
[C---:B------:R-:W-:Y:S02]  /*0dd0*/  VIADD R222, R17.reuse, 0x48 ;  /* 0x0000004811de7836 */ /* 0x040fe40000000000 */
[----:B------:R-:W-:Y:S02]  /*0de0*/  VIADD R221, R17, 0x50 ;  /* 0x0000005011dd7836 */ /* 0x000fe40000000000 */
[----:B0-----:R-:W-:-:S02]  /*0df0*/  IMAD.U32 R3, RZ, RZ, UR4 ;  /* 0x00000004ff037e24 */ /* 0x001fc4000f8e00ff */
[C---:B------:R-:W-:Y:S02]  /*0e00*/  VIADD R220, R17.reuse, 0x58 ;  /* 0x0000005811dc7836 */ /* 0x040fe40000000000 */
[C---:B-1----:R-:W-:Y:S01]  /*0e10*/  VIADD R5, R17.reuse, 0x8 ;  /* 0x0000000811057836 */ /* 0x042fe20000000000 */
[----:B------:R0:W-:Y:S01]  /*0e20*/  STL [R1+0x14], R3 ;  /* 0x0000140301007387 */ /* 0x0001e20000100800 */
[C---:B------:R-:W-:Y:S02]  /*0e30*/  VIADD R219, R17.reuse, 0x60 ;  /* 0x0000006011db7836 */ /* 0x040fe40000000000 */
        /* <DEDUP_REMOVED lines=30> */
[----:B------:R-:W-:Y:S01]  /*1020*/  IMAD R23, R0, 0x8, R2 ;  /* 0x0000000800177824 */ /* 0x000fe200078e0202 */
[----:B------:R-:W-:-:S02]  /*1030*/  SHF.R.S32.HI R3, RZ, 0x1f, R215 ;  /* 0x0000001fff037819 */ /* 0x000fc400000114d7 */
[----:B------:R-:W-:Y:S02]  /*1040*/  SHF.R.S32.HI R5, RZ, 0x1f, R214 ;  /* 0x0000001fff057819 */ /* 0x000fe400000114d6 */
[----:B------:R-:W-:Y:S02]  /*1050*/  SHF.R.S32.HI R4, RZ, 0x1f, R213 ;  /* 0x0000001fff047819 */ /* 0x000fe400000114d5 */
[----:B------:R-:W-:Y:S02]  /*1060*/  SHF.R.S32.HI R3, RZ, 0x1f, R212 ;  /* 0x0000001fff037819 */ /* 0x000fe400000114d4 */
[----:B------:R-:W-:Y:S02]  /*1070*/  SHF.R.S32.HI R5, RZ, 0x1f, R211 ;  /* 0x0000001fff057819 */ /* 0x000fe400000114d3 */
[----:B------:R-:W-:Y:S02]  /*1080*/  SHF.R.S32.HI R4, RZ, 0x1f, R210 ;  /* 0x0000001fff047819 */ /* 0x000fe400000114d2 */
[----:B------:R-:W-:-:S02]  /*1090*/  SHF.R.S32.HI R3, RZ, 0x1f, R209 ;  /* 0x0000001fff037819 */ /* 0x000fc400000114d1 */
[----:B------:R-:W-:Y:S02]  /*10a0*/  SHF.R.S32.HI R5, RZ, 0x1f, R208 ;  /* 0x0000001fff057819 */ /* 0x000fe400000114d0 */
[----:B------:R-:W-:Y:S02]  /*10b0*/  SHF.R.S32.HI R4, RZ, 0x1f, R207 ;  /* 0x0000001fff047819 */ /* 0x000fe400000114cf */
[----:B------:R-:W-:-:S07]  /*10c0*/  SHF.R.S32.HI R3, RZ, 0x1f, R206 ;  /* 0x0000001fff037819 */ /* 0x000fce00000114ce */
.L_x_1328:
[----:B------:R-:W-:Y:S01]  /*10d0*/  ULDC.64 UR8, c[0x0][0xa28] ;  /* 0x00028a0000087ab9 */ /* 0x000fe20000000a00 */
[----:B------:R-:W-:Y:S01]  /*10e0*/  ULDC UR4, c[0x0][0x424] ;  /* 0x0001090000047ab9 */ /* 0x000fe20000000800 */
[----:B------:R-:W-:-:S04]  /*10f0*/  UISETP.NE.U32.AND UP0, UPT, UR8, URZ, UPT ;  /* 0x0000003f0800728c */ /* 0x000fc8000bf05070 */
[----:B------:R-:W-:-:S03]  /*1100*/  UISETP.NE.AND.EX UP0, UPT, UR9, URZ, UPT, UP0 ;  /* 0x0000003f0900728c */ /* 0x000fc6000bf05300 */
[----:B------:R-:W-:Y:S02]  /*1110*/  ULDC.64 UR8, c[0x0][0xa18] ;  /* 0x0002860000087ab9 */ /* 0x000fe40000000a00 */
[----:B------:R-:W-:Y:S01]  /*1120*/  UISETP.NE.U32.AND UP1, UPT, UR8, URZ, UPT ;  /* 0x0000003f0800728c */ /* 0x000fe2000bf25070 */
[----:B------:R-:W-:-:S03]  /*1130*/  PLOP3.LUT P0, PT, PT, PT, UP0, 0x80, 0x0 ;  /* 0x000000000000781c */ /* 0x000fc60003f0f008 */
[----:B------:R-:W-:-:S03]  /*1140*/  UISETP.NE.AND.EX UP1, UPT, UR9, URZ, UPT, UP1 ;  /* 0x0000003f0900728c */ /* 0x000fc6000bf25310 */
[----:B------:R-:W-:Y:S02]  /*1150*/  @UP0 ULDC.64 UR8, c[0x0][0xa28] ;  /* 0x00028a0000080ab9 */ /* 0x000fe40000000a00 */
[----:B------:R-:W-:Y:S01]  /*1160*/  @UP0 UIMAD.WIDE UR8, UR7, 0x4, UR8 ;  /* 0x00000004070808a5 */ /* 0x000fe2000f8e0208 */
[----:B------:R-:W-:-:S05]  /*1170*/  PLOP3.LUT P2, PT, PT, PT, UP1, 0x80, 0x0 ;  /* 0x000000000000781c */ /* 0x000fca0003f4f018 */
[----:B0-2---:R-:W-:Y:S02]  /*1180*/  IMAD.U32 R2, RZ, RZ, UR8 ;  /* 0x00000008ff027e24 */ /* 0x005fe4000f8e00ff */
[----:B------:R-:W-:Y:S01]  /*1190*/  IMAD.U32 R3, RZ, RZ, UR9 ;  /* 0x00000009ff037e24 */ /* 0x000fe2000f8e00ff */
[----:B------:R-:W-:Y:S02]  /*11a0*/  @UP1 ULDC.64 UR8, c[0x0][0xa18] ;  /* 0x0002860000081ab9 */ /* 0x000fe40000000a00 */
[----:B------:R-:W-:Y:S02]  /*11b0*/  @UP1 UIMAD.WIDE UR8, UR7, 0x4, UR8 ;  /* 0x00000004070818a5 */ /* 0x000fe4000f8e0208 */
[----:B------:R-:W2:Y:S04]  /*11c0*/  @P0 LDG.E R2, desc[UR36][R2.64] ;  /* 0x0000002402020981 */ /* 0x000ea8000c1e1900 */
[----:B------:R-:W-:-:S02]  /*11d0*/  IMAD.U32 R4, RZ, RZ, UR8 ;  /* 0x00000008ff047e24 */ /* 0x000fc4000f8e00ff */
[----:B------:R-:W-:Y:S01]  /*11e0*/  IMAD.U32 R5, RZ, RZ, UR9 ;  /* 0x00000009ff057e24 */ /* 0x000fe2000f8e00ff */
[----:B------:R-:W-:-:S04]  /*11f0*/  ULDC.64 UR8, c[0x0][0x418] ;  /* 0x0001060000087ab9 */ /* 0x000fc80000000a00 */
[----:B---3--:R-:W3:Y:S01]  /*1200*/  @P2 LDG.E R4, desc[UR36][R4.64] ;  /* 0x0000002404042981 */ /* 0x008ee2000c1e1900 */
[----:B------:R-:W-:Y:S02]  /*1210*/  UISETP.NE.U32.AND UP0, UPT, UR8, URZ, UPT ;  /* 0x0000003f0800728c */ /* 0x000fe4000bf05070 */
[----:B------:R-:W-:Y:S02]  /*1220*/  ULOP3.LUT UR10, UR5, 0xffff, URZ, 0xc0, !UPT ;  /* 0x0000ffff050a7892 */ /* 0x000fe4000f8ec03f */
[----:B------:R-:W-:Y:S01]  /*1230*/  UISETP.NE.AND.EX UP0, UPT, UR9, URZ, UPT, UP0 ;  /* 0x0000003f0900728c */ /* 0x000fe2000bf05300 */
[----:B------:R-:W-:Y:S02]  /*1240*/  UMOV UR42, URZ ;  /* 0x0000003f002a7c82 */ /* 0x000fe40008000000 */
[----:B------:R-:W-:Y:S01]  /*1250*/  ULDC.64 UR8, c[0x0][0xa20] ;  /* 0x0002880000087ab9 */ /* 0x000fe20000000a00 */
[----:B------:R-:W-:Y:S01]  /*1260*/  USEL UR4, UR4, 0x1, UP0 ;  /* 0x0000000104047887 */ /* 0x000fe20008000000 */
[----:B------:R-:W-:Y:S01]  /*1270*/  ISETP.NE.U32.AND P1, PT, RZ, UR8, PT ;  /* 0x00000008ff007c0c */ /* 0x000fe2000bf25070 */
[----:B------:R-:W-:Y:S01]  /*1280*/  ULDC UR8, c[0x0][0x2f0] ;  /* 0x0000bc0000087ab9 */ /* 0x000fe20000000800 */
[----:B------:R-:W-:Y:S01]  /*1290*/  IMAD.U32 R205, RZ, RZ, UR10 ;  /* 0x0000000affcd7e24 */ /* 0x000fe2000f8e00ff */
[----:B------:R-:W-:Y:S01]  /*12a0*/  UIMAD UR4, UR4, UR8, URZ ;  /* 0x00000008040472a4 */ /* 0x000fe2000f8e023f */
[----:B------:R-:W-:-:S02]  /*12b0*/  ISETP.NE.AND.EX P1, PT, RZ, UR9, PT, P1 ;  /* 0x00000009ff007c0c */ /* 0x000fc4000bf25310 */
[----:B--2---:R-:W-:Y:S02]  /*12c0*/  @P0 R2UR UR42, R2 ;  /* 0x00000000022a02ca */ /* 0x004fe400000e0000 */
[----:B---3--:R-:W-:Y:S01]  /*12d0*/  @P2 R2UR UR41, R4 ;  /* 0x00000000042922ca */ /* 0x008fe200000e0000 */
[----:B-1--45:R-:W-:-:S14]  /*12e0*/  @P2 BRA `(.L_x_1217) ;  /* 0x0000000000382947 */ /* 0x032fdc0003800000 */
[----:B------:R-:W-:Y:S01]  /*12f0*/  ULDC.64 UR8, c[0x0][0xa00] ;  /* 0x0002800000087ab9 */ /* 0x000fe20000000a00 */
[----:B------:R-:W-:Y:S01]  /*1300*/  ULDC UR41, c[0x0][0x288] ;  /* 0x0000a20000297ab9 */ /* 0x000fe20000000800 */
[----:B------:R-:W-:-:S04]  /*1310*/  ISETP.NE.U32.AND P0, PT, RZ, UR8, PT ;  /* 0x00000008ff007c0c */ /* 0x000fc8000bf05070 */
[----:B------:R-:W-:-:S13]  /*1320*/  ISETP.NE.AND.EX P0, PT, RZ, UR9, PT, P0 ;  /* 0x00000009ff007c0c */ /* 0x000fda000bf05300 */
[----:B------:R-:W-:Y:S05]  /*1330*/  @!P0 BRA `(.L_x_1217) ;  /* 0x0000000000248947 */ /* 0x000fea0003800000 */
[----:B------:R-:W-:Y:S02]  /*1340*/  ULDC.64 UR8, c[0x0][0xa00] ;  /* 0x0002800000087ab9 */ /* 0x000fe40000000a00 */
[----:B------:R-:W-:-:S06]  /*1350*/  UIMAD.WIDE UR8, UR7, 0x4, UR8 ;  /* 0x00000004070878a5 */ /* 0x000fcc000f8e0208 */
[----:B------:R-:W-:Y:S02]  /*1360*/  IMAD.U32 R2, RZ, RZ, UR8 ;  /* 0x00000008ff027e24 */ /* 0x000fe4000f8e00ff */
[----:B------:R-:W-:-:S05]  /*1370*/  IMAD.U32 R3, RZ, RZ, UR9 ;  /* 0x00000009ff037e24 */ /* 0x000fca000f8e00ff */
[----:B------:R-:W2:Y:S04]  /*1380*/  LDG.E R4, desc[UR36][R2.64] ;  /* 0x0000002402047981 */ /* 0x000ea8000c1e1900 */
[----:B------:R-:W3:Y:S01]  /*1390*/  LDG.E R0, desc[UR36][R2.64+0x4] ;  /* 0x0000042402007981 */ /* 0x000ee2000c1e1900 */
[----:B--2---:R-:W-:Y:S02]  /*13a0*/  R2UR UR41, R4 ;  /* 0x00000000042972ca */ /* 0x004fe400000e0000 */
[----:B---3--:R-:W-:-:S13]  /*13b0*/  R2UR UR8, R0 ;  /* 0x00000000000872ca */ /* 0x008fda00000e0000 */
[----:B------:R-:W-:-:S12]  /*13c0*/  UIADD3 UR41, -UR41, UR8, URZ ;  /* 0x0000000829297290 */ /* 0x000fd8000fffe13f */
.L_x_1217:
[----:B------:R-:W-:-:S05]  /*13d0*/  IMAD.U32 R0, RZ, RZ, UR7 ;  /* 0x00000007ff007e24 */ /* 0x000fca000f8e00ff */
[----:B------:R0:W-:Y:S01]  /*13e0*/  STL [R1+0x10], R0 ;  /* 0x0000100001007387 */ /* 0x0001e20000100800 */
[----:B------:R-:W-:Y:S05]  /*13f0*/  @!P1 BRA `(.L_x_1218) ;  /* 0x00000000001c9947 */ /* 0x000fea0003800000 */
[----:B------:R-:W-:Y:S02]  /*1400*/  ULDC.64 UR8, c[0x0][0xa20] ;  /* 0x0002880000087ab9 */ /* 0x000fe40000000a00 */
[----:B------:R-:W-:-:S06]  /*1410*/  UIMAD.WIDE UR8, UR7, 0x4, UR8 ;  /* 0x00000004070878a5 */ /* 0x000fcc000f8e0208 */
[----:B------:R-:W-:Y:S02]  /*1420*/  IMAD.U32 R2, RZ, RZ, UR8 ;  /* 0x00000008ff027e24 */ /* 0x000fe4000f8e00ff */
[----:B------:R-:W-:-:S05]  /*1430*/  IMAD.U32 R3, RZ, RZ, UR9 ;  /* 0x00000009ff037e24 */ /* 0x000fca000f8e00ff */
[----:B------:R-:W2:Y:S02]  /*1440*/  LDG.E R2, desc[UR36][R2.64] ;  /* 0x0000002402027981 */ /* 0x000ea4000c1e1900 */
[----:B--2---:R-:W-:Y:S01]  /*1450*/  R2UR UR4, R2 ;  /* 0x00000000020472ca */ /* 0x004fe200000e0000 */
[----:B------:R-:W-:-:S14]  /*1460*/  BRA `(.L_x_1219) ;  /* 0x0000000000347947 */ /* 0x000fdc0003800000 */
.L_x_1218:
[----:B------:R-:W-:Y:S02]  /*1470*/  ULDC.64 UR8, c[0x0][0xa08] ;  /* 0x0002820000087ab9 */ /* 0x000fe40000000a00 */
        /* <DEDUP_REMOVED lines=8> */
[----:B0-----:R-:W3:Y:S01]  /*1500*/  LDG.E R0, desc[UR36][R2.64+0x4] ;  /* 0x0000042402007981 */ /* 0x001ee2000c1e1900 */
[----:B--2---:R-:W-:Y:S02]  /*1510*/  R2UR UR4, R4 ;  /* 0x00000000040472ca */ /* 0x004fe400000e0000 */
[----:B---3--:R-:W-:-:S13]  /*1520*/  R2UR UR7, R0 ;  /* 0x00000000000772ca */ /* 0x008fda00000e0000 */
[----:B------:R-:W-:-:S12]  /*1530*/  UIADD3 UR4, -UR4, UR7, URZ ;  /* 0x0000000704047290 */ /* 0x000fd8000fffe13f */
.L_x_1219:
[----:B------:R-:W-:Y:S01]  /*1540*/  ULDC UR7, c[0x0][0x448] ;  /* 0x0001120000077ab9 */ /* 0x000fe20000000800 */
[----:B------:R-:W-:Y:S02]  /*1550*/  USHF.L.U32 UR60, UR6, 0x7, URZ ;  /* 0x00000007063c7899 */ /* 0x000fe4000800063f */
[----:B------:R-:W-:Y:S02]  /*1560*/  UISETP.NE.AND UP0, UPT, UR7, 0x1, UPT ;  /* 0x000000010700788c */ /* 0x000fe4000bf05270 */
[----:B------:R-:W-:Y:S02]  /*1570*/  UIADD3 UR10, UR60, 0x7f, URZ ;  /* 0x0000007f3c0a7890 */ /* 0x000fe4000fffe03f */
[----:B------:R-:W-:Y:S01]  /*1580*/  UIADD3 UR42, UR4, -UR42, URZ ;  /* 0x8000002a042a7290 */ /* 0x000fe2000fffe03f */
[----:B------:R-:W-:Y:S01]  /*1590*/  ULDC.64 UR6, c[0x0][0x9e0] ;  /* 0x0002780000067ab9 */ /* 0x000fe20000000a00 */
[----:B------:R-:W-:-:S05]  /*15a0*/  UP2UR UR4, UPR, URZ, 0x1 ;  /* 0x000000013f047883 */ /* 0x000fca0008000000 */
[----:B------:R-:W-:Y:S01]  /*15b0*/  @UP0 ULDC UR8, c[0x0][0x44c] ;  /* 0x0001130000080ab9 */ /* 0x000fe20000000800 */
[----:B------:R-:W-:Y:S01]  /*15c0*/  @UP0 ULDC UR11, c[0x0][0x450] ;  /* 0x00011400000b0ab9 */ /* 0x000fe20000000800 */
[----:B------:R-:W-:Y:S01]  /*15d0*/  UIMAD.WIDE.U32 UR8, UR10, UR8, URZ ;  /* 0x000000080a0872a5 */ /* 0x000fe2000f8e003f */
[----:B------:R-:W-:Y:S01]  /*15e0*/  IMAD.U32 R22, RZ, RZ, UR4 ;  /* 0x00000004ff167e24 */ /* 0x000fe2000f8e00ff */
[----:B------:R-:W-:Y:S02]  /*15f0*/  UIADD3 UR4, UR42, 0x1, -UR41 ;  /* 0x000000012a047890 */ /* 0x000fe4000fffe829 */
[----:B------:R-:W-:Y:S02]  /*1600*/  @UP0 USHF.R.U32.HI UR10, URZ, UR11, UR9 ;  /* 0x0000000b3f0a0299 */ /* 0x000fe40008011609 */
[----:B------:R-:W-:Y:S02]  /*1610*/  UISETP.GE.AND UP0, UPT, UR7, 0x1, UPT ;  /* 0x000000010700788c */ /* 0x000fe4000bf06270 */
[----:B------:R-:W-:-:S02]  /*1620*/  UIADD3 UR10, UR4, UR10, URZ ;  /* 0x0000000a040a7290 */ /* 0x000fc4000fffe03f */
[----:B------:R-:W-:Y:S02]  /*1630*/  UP2UR UR43, UPR, URZ, 0x1 ;  /* 0x000000013f2b7883 */ /* 0x000fe40008000000 */
[----:B------:R-:W-:Y:S01]  /*1640*/  PLOP3.LUT P0, PT, PT, PT, UP0, 0x40, 0x0 ;  /* 0x000000000000781c */ /* 0x000fe20003f0e808 */
[----:B------:R-:W-:-:S12]  /*1650*/  UIADD3 UR6, UR10, UR6, URZ ;  /* 0x000000060a067290 */ /* 0x000fd8000fffe03f */
[----:B------:R-:W-:Y:S05]  /*1660*/  @P0 BRA `(.L_x_1220) ;  /* 0x0000000000440947 */ /* 0x000fea0003800000 */
        /* <DEDUP_REMOVED lines=10> */
.L_x_1221:
[----:B------:R-:W-:-:S11]  /*1710*/  UISETP.NE.AND UP0, UPT, UR7, 0x1, UPT ;  /* 0x000000010700788c */ /* 0x000fd6000bf05270 */
[----:B------:R-:W-:Y:S02]  /*1720*/  @UP0 ULDC.64 UR10, c[0x0][0x9e8] ;  /* 0x00027a00000a0ab9 */ /* 0x000fe40000000a00 */
[----:B------:R-:W-:-:S04]  /*1730*/  UIMAD.WIDE.U32 UR8, UR4, UR10, URZ ;  /* 0x0000000a040872a5 */ /* 0x000fc8000f8e003f */
[----:B------:R-:W-:-:S12]  /*1740*/  @UP0 USHF.R.U32.HI UR4, URZ, UR11, UR9 ;  /* 0x0000000b3f040299 */ /* 0x000fd80008011609 */
.L_x_1222:
[----:B------:R-:W-:-:S04]  /*1750*/  UIMAD UR4, UR4, UR7, UR7 ;  /* 0x00000007040472a4 */ /* 0x000fc8000f8e0207 */
[----:B------:R-:W-:-:S04]  /*1760*/  UISETP.LT.AND UP0, UPT, UR6, UR4, UPT ;  /* 0x000000040600728c */ /* 0x000fc8000bf01270 */
[----:B------:R-:W-:-:S12]  /*1770*/  USEL UR6, UR6, UR4, UP0 ;  /* 0x0000000406067287 */ /* 0x000fd80008000000 */
.L_x_1220:
[----:B------:R-:W-:Y:S01]  /*1780*/  R2UR UR4, R22 ;  /* 0x00000000160472ca */ /* 0x000fe200000e0000 */
[----:B------:R-:W-:Y:S02]  /*1790*/  UIADD3 UR10, UR6, 0x3f, URZ ;  /* 0x0000003f060a7890 */ /* 0x000fe4000fffe03f */
[----:B------:R-:W-:Y:S02]  /*17a0*/  UISETP.GE.AND UP1, UPT, UR7, 0x1, UPT ;  /* 0x000000010700788c */ /* 0x000fe4000bf26270 */
[----:B------:R-:W-:Y:S01]  /*17b0*/  USHF.R.S32.HI UR11, URZ, 0x1f, UR10 ;  /* 0x0000001f3f0b7899 */ /* 0x000fe2000801140a */
[----:B------:R-:W-:Y:S01]  /*17c0*/  UMOV UR12, UR60 ;  /* 0x0000003c000c7c82 */ /* 0x000fe20008000000 */
[----:B------:R-:W-:Y:S02]  /*17d0*/  UIADD3 UR48, UR42, -UR41, URZ ;  /* 0x800000292a307290 */ /* 0x000fe4000fffe03f */
[----:B------:R-:W-:Y:S01]  /*17e0*/  PLOP3.LUT P0, PT, PT, PT, UP1, 0x40, 0x0 ;  /* 0x000000000000781c */ /* 0x000fe20003f0e818 */
[----:B------:R-:W-:-:S03]  /*17f0*/  ULEA.HI UR11, UR11, UR10, URZ, 0x6 ;  /* 0x0000000a0b0b7291 */ /* 0x000fc6000f8f303f */
[----:B------:R-:W-:Y:S02]  /*1800*/  UISETP.NE.AND UP0, UPT, UR4, URZ, UPT ;  /* 0x0000003f0400728c */ /* 0x000fe4000bf05270 */
[----:B------:R-:W-:Y:S02]  /*1810*/  UIADD3 UR4, UR42, 0x3f, URZ ;  /* 0x0000003f2a047890 */ /* 0x000fe4000fffe03f */
[----:B------:R-:W-:Y:S02]  /*1820*/  USHF.R.S32.HI UR11, URZ, 0x6, UR11 ;  /* 0x000000063f0b7899 */ /* 0x000fe4000801140b */
[----:B------:R-:W-:Y:S01]  /*1830*/  USHF.R.S32.HI UR6, URZ, 0x1f, UR4 ;  /* 0x0000001f3f067899 */ /* 0x000fe20008011404 */
[----:B------:R-:W-:-:S03]  /*1840*/  ULDC UR10, c[0x0][0x9dc] ;  /* 0x00027700000a7ab9 */ /* 0x000fc60000000800 */
[----:B------:R-:W-:Y:S01]  /*1850*/  ULEA.HI UR6, UR6, UR4, URZ, 0x6 ;  /* 0x0000000406067291 */ /* 0x000fe2000f8f303f */
[----:B------:R-:W-:Y:S01]  /*1860*/  @UP0 ULDC UR8, c[0x0][0x44c] ;  /* 0x0001130000080ab9 */ /* 0x000fe20000000800 */
[----:B------:R-:W-:Y:S01]  /*1870*/  @UP0 ULDC UR13, c[0x0][0x450] ;  /* 0x00011400000d0ab9 */ /* 0x000fe20000000800 */
[----:B------:R-:W-:Y:S02]  /*1880*/  UIMAD.WIDE.U32 UR8, UR60, UR8, URZ ;  /* 0x000000083c0872a5 */ /* 0x000fe4000f8e003f */
[----:B------:R-:W-:Y:S02]  /*1890*/  USHF.R.S32.HI UR6, URZ, 0x6, UR6 ;  /* 0x000000063f067899 */ /* 0x000fe40008011406 */
[----:B------:R-:W-:Y:S02]  /*18a0*/  @UP0 USHF.R.U32.HI UR12, URZ, UR13, UR9 ;  /* 0x0000000d3f0c0299 */ /* 0x000fe40008011609 */
[----:B------:R-:W-:Y:S02]  /*18b0*/  UISETP.LT.AND UP0, UPT, UR6, UR11, UPT ;  /* 0x0000000b0600728c */ /* 0x000fe4000bf01270 */
[----:B------:R-:W-:-:S02]  /*18c0*/  UIADD3 UR4, UR48, UR12, URZ ;  /* 0x0000000c30047290 */ /* 0x000fc4000fffe03f */
[----:B------:R-:W-:Y:S02]  /*18d0*/  USEL UR6, UR6, UR11, UP0 ;  /* 0x0000000b06067287 */ /* 0x000fe40008000000 */
[----:B------:R-:W-:Y:S01]  /*18e0*/  UIADD3 UR10, UR4, -UR10, URZ ;  /* 0x8000000a040a7290 */ /* 0x000fe2000fffe03f */
[----:B------:R-:W-:Y:S11]  /*18f0*/  @P0 BRA `(.L_x_1223) ;  /* 0x0000000000440947 */ /* 0x000ff60003800000 */
        /* <DEDUP_REMOVED lines=10> */
.L_x_1224:
[----:B------:R-:W-:-:S11]  /*19a0*/  UISETP.NE.AND UP0, UPT, UR7, 0x1, UPT ;  /* 0x000000010700788c */ /* 0x000fd6000bf05270 */
[----:B------:R-:W-:Y:S02]  /*19b0*/  @UP0 ULDC.64 UR12, c[0x0][0x9e8] ;  /* 0x00027a00000c0ab9 */ /* 0x000fe40000000a00 */
[----:B------:R-:W-:-:S04]  /*19c0*/  UIMAD.WIDE.U32 UR8, UR4, UR12, URZ ;  /* 0x0000000c040872a5 */ /* 0x000fc8000f8e003f */
[----:B------:R-:W-:-:S12]  /*19d0*/  @UP0 USHF.R.U32.HI UR4, URZ, UR13, UR9 ;  /* 0x0000000d3f040299 */ /* 0x000fd80008011609 */
.L_x_1225:
[----:B------:R-:W-:-:S04]  /*19e0*/  UIMAD UR4, UR4, UR7, URZ ;  /* 0x00000007040472a4 */ /* 0x000fc8000f8e023f */
[----:B------:R-:W-:-:S04]  /*19f0*/  UISETP.LT.AND UP0, UPT, UR10, UR4, UPT ;  /* 0x000000040a00728c */ /* 0x000fc8000bf01270 */
[----:B------:R-:W-:-:S12]  /*1a00*/  USEL UR10, UR10, UR4, !UP0 ;  /* 0x000000040a0a7287 */ /* 0x000fd8000c000000 */
.L_x_1223:
[----:B------:R-:W-:-:S04]  /*1a10*/  USHF.R.S32.HI UR4, URZ, 0x1f, UR10 ;  /* 0x0000001f3f047899 */ /* 0x000fc8000801140a */
[----:B------:R-:W-:-:S04]  /*1a20*/  ULEA.HI UR4, UR4, UR10, URZ, 0x6 ;  /* 0x0000000a04047291 */ /* 0x000fc8000f8f303f */
[----:B------:R-:W-:Y:S02]  /*1a30*/  USHF.R.S32.HI UR7, URZ, 0x6, UR4 ;  /* 0x000000063f077899 */ /* 0x000fe40008011404 */
[----:B------:R-:W-:Y:S02]  /*1a40*/  ULOP3.LUT UR4, UR5, 0xff000000, URZ, 0xc0, !UPT ;  /* 0xff00000005047892 */ /* 0x000fe4000f8ec03f */
[----:B------:R-:W-:Y:S02]  /*1a50*/  UISETP.LT.AND UP0, UPT, URZ, UR7, UPT ;  /* 0x000000073f00728c */ /* 0x000fe4000bf01270 */
[----:B------:R-:W-:Y:S02]  /*1a60*/  ULOP3.LUT UR5, UR5, 0xff0000, URZ, 0xc0, !UPT ;  /* 0x00ff000005057892 */ /* 0x000fe4000f8ec03f */
[----:B------:R-:W-:Y:S02]  /*1a70*/  USEL UR10, URZ, UR7, !UP0 ;  /* 0x000000073f0a7287 */ /* 0x000fe4000c000000 */
[----:B------:R-:W-:-:S02]  /*1a80*/  USHF.R.U32.HI UR4, URZ, 0x8, UR4 ;  /* 0x000000083f047899 */ /* 0x000fc40008011604 */
[----:B------:R-:W-:Y:S02]  /*1a90*/  UISETP.GT.AND UP0, UPT, UR6, UR10, UPT ;  /* 0x0000000a0600728c */ /* 0x000fe4000bf04270 */
[----:B------:R-:W-:-:S03]  /*1aa0*/  ULEA.HI UR5, UR5, UR4, URZ, 0x10 ;  /* 0x0000000405057291 */ /* 0x000fc6000f8f803f */
[----:B------:R-:W-:Y:S01]  /*1ab0*/  UMOV UR4, URZ ;  /* 0x0000003f00047c82 */ /* 0x000fe20008000000 */
[----:B------:R-:W-:Y:S01]  /*1ac0*/  PLOP3.LUT P0, PT, PT, PT, UP0, 0x80, 0x0 ;  /* 0x000000000000781c */ /* 0x000fe20003f0f008 */
[----:B------:R-:W-:Y:S02]  /*1ad0*/  ULOP3.LUT UR7, UR5, 0xff, URZ, 0xc0, !UPT ;  /* 0x000000ff05077892 */ /* 0x000fe4000f8ec03f */
[----:B------:R-:W-:-:S04]  /*1ae0*/  USHF.R.U32.HI UR5, URZ, 0x10, UR5 ;  /* 0x000000103f057899 */ /* 0x000fc80008011605 */
[----:B------:R-:W-:Y:S02]  /*1af0*/  IMAD.U32 R204, RZ, RZ, UR7 ;  /* 0x00000007ffcc7e24 */ /* 0x000fe4000f8e00ff */
[----:B------:R-:W-:-:S04]  /*1b00*/  IMAD.U32 R202, RZ, RZ, UR5 ;  /* 0x00000005ffca7e24 */ /* 0x000fc8000f8e00ff */
[----:B------:R-:W-:Y:S05]  /*1b10*/  @!P0 BRA `(.L_x_1226) ;  /* 0x0000000000988947 */ /* 0x000fea0003800000 */
[----:B------:R-:W-:Y:S01]  /*1b20*/  R2UR UR5, R202 ;  /* 0x00000000ca0572ca */ /* 0x000fe200000e0000 */
[----:B------:R-:W-:-:S12]  /*1b30*/  ULDC UR4, c[0x0][0x9f0] ;  /* 0x00027c0000047ab9 */ /* 0x000fd80000000800 */
[----:B------:R-:W-:-:S04]  /*1b40*/  UISETP.NE.AND UP0, UPT, UR5, URZ, UPT ;  /* 0x0000003f0500728c */ /* 0x000fc8000bf05270 */
[----:B------:R-:W-:-:S04]  /*1b50*/  USEL UR11, UR5, UR4, UP0 ;  /* 0x00000004050b7287 */ /* 0x000fc80008000000 */
[----:B------:R-:W-:Y:S02]  /*1b60*/  UIADD3 UR4, UR11, -0x1, UR6 ;  /* 0xffffffff0b047890 */ /* 0x000fe4000fffe006 */
[----:B------:R-:W-:Y:S02]  /*1b70*/  IMAD.U32 R3, RZ, RZ, UR11 ;  /* 0x0000000bff037e24 */ /* 0x000fe4000f8e00ff */
[----:B------:R-:W-:-:S03]  /*1b80*/  UIADD3 UR7, -UR10, UR4, URZ ;  /* 0x000000040a077290 */ /* 0x000fc6000fffe13f */
[-C--:B0-----:R-:W-:Y:S01]  /*1b90*/  IABS R0, R3.reuse ;  /* 0x0000000300007213 */ /* 0x081fe20000000000 */
[----:B------:R-:W-:Y:S01]  /*1ba0*/  UMOV UR4, URZ ;  /* 0x0000003f00047c82 */ /* 0x000fe20008000000 */
[----:B------:R-:W-:Y:S01]  /*1bb0*/  IABS R5, R3 ;  /* 0x0000000300057213 */ /* 0x000fe20000000000 */
[----:B------:R-:W-:Y:S01]  /*1bc0*/  IMAD.U32 R4, RZ, RZ, UR7 ;  /* 0x00000007ff047e24 */ /* 0x000fe2000f8e00ff */
[----:B------:R-:W-:Y:S01]  /*1bd0*/  R2UR UR12, R0 ;  /* 0x00000000000c72ca */ /* 0x000fe200000e0000 */
[----:B------:R-:W-:-:S03]  /*1be0*/  ULOP3.LUT UR7, UR7, UR11, URZ, 0x3c, !UPT ;  /* 0x0000000b07077292 */ /* 0x000fc6000f8e3c3f */
[----:B------:R-:W-:-:S05]  /*1bf0*/  IABS R4, R4 ;  /* 0x0000000400047213 */ /* 0x000fca0000000000 */
[----:B------:R-:W-:-:S04]  /*1c00*/  IMAD.MOV.U32 R3, RZ, RZ, R4 ;  /* 0x000000ffff037224 */ /* 0x000fc800078e0004 */
[----:B------:R-:W0:Y:S01]  /*1c10*/  I2F.RP R0, UR12 ;  /* 0x0000000c00007d06 */ /* 0x000e220008209400 */
[----:B------:R-:W-:-:S07]  /*1c20*/  R2UR UR9, R3 ;  /* 0x00000000030972ca */ /* 0x000fce00000e0000 */
[----:B0-----:R-:W0:Y:S02]  /*1c30*/  MUFU.RCP R0, R0 ;  /* 0x0000000000007308 */ /* 0x001e240000001000 */
[----:B0-----:R-:W-:Y:S02]  /*1c40*/  VIADD R2, R0, 0xffffffe ;  /* 0x0ffffffe00027836 */ /* 0x001fe40000000000 */
        /* <DEDUP_REMOVED lines=19> */
.L_x_1226:
[----:B------:R-:W-:Y:S01]  /*1d80*/  R2UR UR5, R204 ;  /* 0x00000000cc0572ca */ /* 0x000fe200000e0000 */
[----:B------:R-:W-:Y:S01]  /*1d90*/  IMAD.U32 R152, RZ, RZ, UR6 ;  /* 0x00000006ff987e24 */ /* 0x000fe2000f8e00ff */
[----:B------:R-:W-:Y:S01]  /*1da0*/  PLOP3.LUT P0, PT, PT, PT, PT, 0x80, 0x0 ;  /* 0x000000000000781c */ /* 0x000fe20003f0f070 */
[----:B------:R-:W-:Y:S01]  /*1db0*/  IMAD.U32 R3, RZ, RZ, UR4 ;  /* 0x00000004ff037e24 */ /* 0x000fe2000f8e00ff */
[----:B------:R-:W-:Y:S01]  /*1dc0*/  CS2R R150, SRZ ;  /* 0x0000000000967805 */ /* 0x000fe2000001ff00 */
[----:B0-----:R-:W-:Y:S01]  /*1dd0*/  IMAD.MOV.U32 R0, RZ, RZ, RZ ;  /* 0x000000ffff007224 */ /* 0x001fe200078e00ff */
[----:B------:R-:W-:Y:S01]  /*1de0*/  CS2R R148, SRZ ;  /* 0x0000000000947805 */ /* 0x000fe2000001ff00 */
[----:B------:R-:W-:Y:S01]  /*1df0*/  IMAD.MOV.U32 R2, RZ, RZ, RZ ;  /* 0x000000ffff027224 */ /* 0x000fe200078e00ff */
[----:B------:R-:W-:Y:S02]  /*1e00*/  CS2R R146, SRZ ;  /* 0x0000000000927805 */ /* 0x000fe4000001ff00 */
[----:B------:R-:W-:-:S02]  /*1e10*/  CS2R R144, SRZ ;  /* 0x0000000000907805 */ /* 0x000fc4000001ff00 */
[----:B------:R-:W-:Y:S02]  /*1e20*/  CS2R R142, SRZ ;  /* 0x00000000008e7805 */ /* 0x000fe4000001ff00 */
[----:B------:R-:W-:Y:S02]  /*1e30*/  CS2R R140, SRZ ;  /* 0x00000000008c7805 */ /* 0x000fe4000001ff00 */
[----:B------:R-:W-:Y:S01]  /*1e40*/  CS2R R138, SRZ ;  /* 0x00000000008a7805 */ /* 0x000fe2000001ff00 */
[----:B------:R-:W-:Y:S01]  /*1e50*/  UIMAD UR5, UR5, UR4, UR10 ;  /* 0x00000004050572a4 */ /* 0x000fe2000f8e020a */
[----:B------:R-:W-:Y:S02]  /*1e60*/  CS2R R136, SRZ ;  /* 0x0000000000887805 */ /* 0x000fe4000001ff00 */
[----:B------:R-:W-:Y:S02]  /*1e70*/  CS2R R134, SRZ ;  /* 0x0000000000867805 */ /* 0x000fe4000001ff00 */
[----:B------:R-:W-:-:S02]  /*1e80*/  CS2R R132, SRZ ;  /* 0x0000000000847805 */ /* 0x000fc4000001ff00 */
[----:B------:R-:W-:Y:S02]  /*1e90*/  CS2R R130, SRZ ;  /* 0x0000000000827805 */ /* 0x000fe4000001ff00 */
[----:B------:R-:W-:Y:S02]  /*1ea0*/  CS2R R128, SRZ ;  /* 0x0000000000807805 */ /* 0x000fe4000001ff00 */
[----:B------:R-:W-:Y:S01]  /*1eb0*/  VIADDMNMX R152, R3, UR5, R152, PT ;  /* 0x0000000503987c46 */ /* 0x000fe2000b800198 */
[----:B------:R-:W-:Y:S01]  /*1ec0*/  IMAD.U32 R200, RZ, RZ, UR5 ;  /* 0x00000005ffc87e24 */ /* 0x000fe2000f8e00ff */
[----:B------:R-:W-:Y:S02]  /*1ed0*/  CS2R R126, SRZ ;  /* 0x00000000007e7805 */ /* 0x000fe4000001ff00 */
[----:B------:R-:W-:Y:S02]  /*1ee0*/  CS2R R124, SRZ ;  /* 0x00000000007c7805 */ /* 0x000fe4000001ff00 */
[----:B------:R-:W-:-:S02]  /*1ef0*/  ISETP.GT.AND P1, PT, R152, UR5, PT ;  /* 0x0000000598007c0c */ /* 0x000fc4000bf24270 */
        /* <DEDUP_REMOVED lines=87> */
.L_x_1228:
[----:B------:R-:W2:Y:S04]  /*2470*/  LDL R18, [R1+0x14] ;  /* 0x0000140001127983 */ /* 0x000ea80000100800 */
[----:B------:R-:W3:Y:S01]  /*2480*/  LDL R2, [R1+0x2c] ;  /* 0x00002c0001027983 */ /* 0x000ee20000100800 */
        /* <DEDUP_REMOVED lines=9> */
[----:B------:R-:W0:Y:S02]  /*2520*/  SYNCS.PHASECHK.TRANS64.TRYWAIT P1, [UR40+0x30800], R0 ;  /* 0x03080000ff0075a7 */ /* 0x000e240008020168 */
[----:B0-----:R-:W-:Y:S05]  /*2530*/  @!P1 BRA `(.L_x_1229) ;  /* 0x00000160004c9947 */ /* 0x001fea0003800000 */
.L_x_1425:
[----:B------:R-:W-:Y:S05]  /*2540*/  @!P0 BRA `(.L_x_1230) ;  /* 0x0000000000048947 */ /* 0x000fea0003800000 */
[----:B------:R-:W-:Y:S01]  /*2550*/  BPT.TRAP 0x1 ;  /* 0x000000040000795c */ /* 0x000fe20000300000 */
.L_x_1230:
[----:B0-----:R-:W-:Y:S02]  /*2560*/  IMAD.U32 R3, RZ, RZ, UR39 ;  /* 0x00000027ff037e24 */ /* 0x001fe4000f8e00ff */
[----:B------:R-:W-:-:S03]  /*2570*/  IMAD.U32 R0, RZ, RZ, UR38 ;  /* 0x00000026ff007e24 */ /* 0x000fc6000f8e00ff */
[----:B------:R-:W-:Y:S02]  /*2580*/  LEA R3, R3, UR40, 0x3 ;  /* 0x0000002803037c11 */ /* 0x000fe4000f8e18ff */
[----:B------:R-:W-:-:S04]  /*2590*/  SHF.L.U32 R0, R0, 0x1f, RZ ;  /* 0x0000001f00007819 */ /* 0x000fc800000006ff */
[----:B------:R0:W1:Y:S01]  /*25a0*/  SYNCS.PHASECHK.TRANS64.TRYWAIT P1, [R3+URZ+0x30830], R0 ;  /* 0x03083000030075a7 */ /* 0x000062000802017f */
[----:B------:R-:W-:Y:S05]  /*25b0*/  @!P0 BRA `(.L_x_1231) ;  /* 0x0000000000048947 */ /* 0x000fea0003800000 */
[----:B------:R-:W-:Y:S01]  /*25c0*/  BPT.TRAP 0x1 ;  /* 0x000000040000795c */ /* 0x000fe20000300000 */
.L_x_1231:
[----:B-1----:R-:W-:Y:S05]  /*25d0*/  @P1 BRA `(.L_x_1232) ;  /* 0x0000000000081947 */ /* 0x002fea0003800000 */
[----:B------:R-:W1:Y:S02]  /*25e0*/  SYNCS.PHASECHK.TRANS64.TRYWAIT P1, [R3+URZ+0x30830], R0 ;  /* 0x03083000030075a7 */ /* 0x000e64000802017f */
[----:B-1----:R-:W-:Y:S05]  /*25f0*/  @!P1 BRA `(.L_x_1233) ;  /* 0x0000016000349947 */ /* 0x002fea0003800000 */
.L_x_1232:
[----:B------:R-:W-:Y:S05]  /*2600*/  WARPSYNC.ALL ;  /* 0x0000000000007948 */ /* 0x000fea0003800000 */
[----:B------:R-:W-:Y:S01]  /*2610*/  UIADD3 UR4, UR40, 0x20400, URZ ;  /* 0x0002040028047890 */ /* 0x000fe2000fffe03f */
[----:B------:R-:W-:Y:S01]  /*2620*/  WARPGROUP.ARRIVE ;  /* 0x00000000000079c5 */ /* 0x000fe20000000000 */
[----:B------:R-:W-:Y:S01]  /*2630*/  UMOV UR9, 0x40000040 ;  /* 0x4000004000097882 */ /* 0x000fe20000000000 */
[----:B------:R-:W-:Y:S01]  /*2640*/  UMOV UR11, 0x40000040 ;  /* 0x40000040000b7882 */ /* 0x000fe20000000000 */
[----:B------:R-:W-:Y:S01]  /*2650*/  USHF.R.U32.HI UR4, URZ, 0x4, UR4 ;  /* 0x000000043f047899 */ /* 0x000fe20008011604 */
[----:B------:R-:W-:Y:S01]  /*2660*/  IMAD.U32 R19, RZ, RZ, UR9 ;  /* 0x00000009ff137e24 */ /* 0x000fe2000f8e00ff */
[----:B------:R-:W-:Y:S01]  /*2670*/  UMOV UR57, 0x40000040 ;  /* 0x4000004000397882 */ /* 0x000fe20000000000 */
[----:B------:R-:W-:Y:S01]  /*2680*/  UMOV UR59, 0x40000040 ;  /* 0x40000040003b7882 */ /* 0x000fe20000000000 */
[----:B------:R-:W-:Y:S01]  /*2690*/  ULOP3.LUT UR4, UR4, 0x3fff, URZ, 0xc0, !UPT ;  /* 0x00003fff04047892 */ /* 0x000fe2000f8ec03f */
[----:B------:R-:W-:Y:S01]  /*26a0*/  UMOV UR13, 0x40000040 ;  /* 0x40000040000d7882 */ /* 0x000fe20000000000 */
[----:B------:R-:W-:-:S02]  /*26b0*/  UMOV UR15, 0x40000040 ;  /* 0x40000040000f7882 */ /* 0x000fc40000000000 */
[----:B------:R-:W-:Y:S02]  /*26c0*/  ULOP3.LUT UR61, UR4, 0x10000, URZ, 0xfc, !UPT ;  /* 0x00010000043d7892 */ /* 0x000fe4000f8efc3f */
[----:B------:R-:W-:Y:S02]  /*26d0*/  ULOP3.LUT UR4, UR44, 0x10000, URZ, 0xfc, !UPT ;  /* 0x000100002c047892 */ /* 0x000fe4000f8efc3f */
[----:B------:R-:W-:Y:S02]  /*26e0*/  ULEA UR5, UR39, UR61, 0xb ;  /* 0x0000003d27057291 */ /* 0x000fe4000f8e583f */
[----:B------:R-:W-:Y:S02]  /*26f0*/  UIADD3 UR6, UR4, 0x2, URZ ;  /* 0x0000000204067890 */ /* 0x000fe4000fffe03f */
[----:B------:R-:W-:Y:S01]  /*2700*/  UIADD3 UR7, UR5, 0x2, URZ ;  /* 0x0000000205077890 */ /* 0x000fe2000fffe03f */
[----:B------:R-:W-:Y:S02]  /*2710*/  UMOV UR8, UR4 ;  /* 0x0000000400087c82 */ /* 0x000fe40008000000 */
[----:B------:R-:W-:Y:S01]  /*2720*/  UMOV UR10, UR5 ;  /* 0x00000005000a7c82 */ /* 0x000fe20008000000 */
[----:B------:R-:W-:Y:S01]  /*2730*/  IMAD.U32 R18, RZ, RZ, UR8 ;  /* 0x00000008ff127e24 */ /* 0x000fe2000f8e00ff */
[----:B------:R-:W-:Y:S01]  /*2740*/  HGMMA.64x64x16.F32.BF16 R24, gdesc[UR8], RZ, !UPT, gsb0 ;  /* 0x00e00000081879f0 */ /* 0x000fe2000c0018ff */
[----:B------:R-:W-:Y:S01]  /*2750*/  UMOV UR8, UR6 ;  /* 0x0000000600087c82 */ /* 0x000fe20008000000 */
[----:B------:R-:W-:Y:S01]  /*2760*/  UMOV UR9, 0x40000040 ;  /* 0x4000004000097882 */ /* 0x000fe20000000000 */
[----:B------:R-:W-:Y:S01]  /*2770*/  UMOV UR10, UR7 ;  /* 0x00000007000a7c82 */ /* 0x000fe20008000000 */
[----:B------:R-:W-:Y:S01]  /*2780*/  UMOV UR11, 0x40000040 ;  /* 0x40000040000b7882 */ /* 0x000fe20000000000 */
[----:B------:R-:W-:Y:S01]  /*2790*/  UIADD3 UR6, UR4, 0x4, URZ ;  /* 0x0000000404067890 */ /* 0x000fe2000fffe03f */
[----:B------:R-:W-:Y:S01]  /*27a0*/  IMAD.U32 R14, RZ, RZ, UR8 ;  /* 0x00000008ff0e7e24 */ /* 0x000fe2000f8e00ff */
[----:B------:R-:W-:Y:S01]  /*27b0*/  UIADD3 UR7, UR5, 0x4, URZ ;  /* 0x0000000405077890 */ /* 0x000fe2000fffe03f */
[----:B------:R-:W-:Y:S01]  /*27c0*/  IMAD.U32 R15, RZ, RZ, UR9 ;  /* 0x00000009ff0f7e24 */ /* 0x000fe2000f8e00ff */
[----:B------:R-:W-:-:S02]  /*27d0*/  UIADD3 UR56, UR4, 0x404, URZ ;  /* 0x0000040404387890 */ /* 0x000fc4000fffe03f */
[----:B------:R-:W-:Y:S02]  /*27e0*/  UIADD3 UR58, UR5, 0x204, URZ ;  /* 0x00000204053a7890 */ /* 0x000fe4000fffe03f */
[----:B------:R-:W-:Y:S02]  /*27f0*/  UIADD3 UR12, UR4, 0x800, URZ ;  /* 0x00000800040c7890 */ /* 0x000fe4000fffe03f */
[----:B------:R-:W-:Y:S02]  /*2800*/  UIADD3 UR14, UR5, 0x400, URZ ;  /* 0x00000400050e7890 */ /* 0x000fe4000fffe03f */
[----:B------:R-:W-:Y:S02]  /*2810*/  UIADD3 UR16, UR4, 0x802, URZ ;  /* 0x0000080204107890 */ /* 0x000fe4000fffe03f */
[----:B------:R-:W-:Y:S01]  /*2820*/  UIADD3 UR18, UR5, 0x402, URZ ;  /* 0x0000040205127890 */ /* 0x000fe2000fffe03f */
[----:B------:R-:W-:Y:S01]  /*2830*/  UMOV UR17, 0x40000040 ;  /* 0x4000004000117882 */ /* 0x000fe20000000000 */
[----:B------:R-:W-:Y:S01]  /*2840*/  UMOV UR19, 0x40000040 ;  /* 0x4000004000137882 */ /* 0x000fe20000000000 */
[----:B------:R-:W-:-:S02]  /*2850*/  UIADD3 UR20, UR4, 0x804, URZ ;  /* 0x0000080404147890 */ /* 0x000fc4000fffe03f */
[----:B------:R-:W-:Y:S01]  /*2860*/  UIADD3 UR22, UR5, 0x404, URZ ;  /* 0x0000040405167890 */ /* 0x000fe2000fffe03f */
[----:B------:R-:W-:Y:S01]  /*2870*/  UMOV UR21, 0x40000040 ;  /* 0x4000004000157882 */ /* 0x000fe20000000000 */
[----:B------:R-:W-:Y:S01]  /*2880*/  UMOV UR23, 0x40000040 ;  /* 0x4000004000177882 */ /* 0x000fe20000000000 */
[----:B------:R-:W-:Y:S02]  /*2890*/  UIADD3 UR24, UR4, 0x806, URZ ;  /* 0x0000080604187890 */ /* 0x000fe4000fffe03f */
[----:B------:R-:W-:Y:S01]  /*28a0*/  UIADD3 UR26, UR5, 0x406, URZ ;  /* 0x00000406051a7890 */ /* 0x000fe2000fffe03f */
[----:B------:R-:W-:Y:S01]  /*28b0*/  UMOV UR25, 0x40000040 ;  /* 0x4000004000197882 */ /* 0x000fe20000000000 */
[----:B------:R-:W-:Y:S01]  /*28c0*/  UMOV UR27, 0x40000040 ;  /* 0x40000040001b7882 */ /* 0x000fe20000000000 */
        /* <DEDUP_REMOVED lines=16> */
[----:B------:R-:W-:-:S02]  /*29d0*/  WARPGROUP.DEPBAR.LE gsb0, 0x0 ;  /* 0x00008000000079c5 */ /* 0x000fc40000010000 */
[----:B------:R-:W-:-:S06]  /*29e0*/  WARPGROUP.ARRIVE ;  /* 0x00000000000079c5 */ /* 0x000fcc0000000000 */
[----:B------:R-:W-:Y:S01]  /*29f0*/  HGMMA.64x64x16.F32.BF16 R24, gdesc[UR8], R24, gsb0 ;  /* 0x00e00000081879f0 */ /* 0x000fe20008001818 */
        /* <DEDUP_REMOVED lines=8> */
[----:B------:R-:W-:Y:S02]  /*2a80*/  WARPGROUP.DEPBAR.LE gsb0, 0x0 ;  /* 0x00008000000079c5 */ /* 0x000fe40000010000 */
        /* <DEDUP_REMOVED lines=28> */
[----:B------:R-:W-:Y:S02]  /*2c50*/  IMAD.U32 R6, RZ, RZ, UR8 ;  /* 0x00000008ff067e24 */ /* 0x000fe4000f8e00ff */
[----:B------:R-:W-:Y:S01]  /*2c60*/  IMAD.U32 R7, RZ, RZ, UR9 ;  /* 0x00000009ff077e24 */ /* 0x000fe2000f8e00ff */
[----:B------:R-:W-:Y:S02]  /*2c70*/  WARPGROUP.DEPBAR.LE gsb0, 0x0 ;  /* 0x00008000000079c5 */ /* 0x000fe40000010000 */
[----:B------:R-:W-:-:S06]  /*2c80*/  WARPGROUP.ARRIVE ;  /* 0x00000000000079c5 */ /* 0x000fcc0000000000 */
[----:B------:R-:W-:Y:S01]  /*2c90*/  HGMMA.64x64x16.F32.BF16 R24, gdesc[UR8], R24, gsb0 ;  /* 0x00e00000081879f0 */ /* 0x000fe20008001818 */
[----:B------:R-:W-:Y:S02]  /*2ca0*/  UIADD3 UR8, UR4, 0x406, URZ ;  /* 0x0000040604087890 */ /* 0x000fe4000fffe03f */
[----:B------:R-:W-:Y:S01]  /*2cb0*/  UIADD3 UR10, UR5, 0x206, URZ ;  /* 0x00000206050a7890 */ /* 0x000fe2000fffe03f */
[----:B------:R-:W-:Y:S01]  /*2cc0*/  UMOV UR9, 0x40000040 ;  /* 0x4000004000097882 */ /* 0x000fe20000000000 */
        /* <DEDUP_REMOVED lines=34> */
.L_x_1234:
[----:B------:R-:W-:Y:S01]  /*2ef0*/  R2UR UR4, R22 ;  /* 0x00000000160472ca */ /* 0x000fe200000e0000 */
[----:B------:R-:W2:Y:S01]  /*2f00*/  S2UR UR6, SR_CgaCtaId ;  /* 0x00000000000679c3 */ /* 0x000ea20000008800 */
[----:B01----:R-:W-:Y:S01]  /*2f10*/  VIADD R0, R23, UR60 ;  /* 0x0000003c17007c36 */ /* 0x003fe20008000000 */
[----:B------:R-:W-:Y:S01]  /*2f20*/  UISETP.NE.AND UP0, UPT, UR43, URZ, UPT ;  /* 0x0000003f2b00728c */ /* 0x000fe2000bf05270 */
[----:B------:R-:W-:Y:S01]  /*2f30*/  LEA R56, R152, 0xffffffc0, 0x6 ;  /* 0xffffffc098387811 */ /* 0x000fe200078e30ff */
[----:B------:R-:W-:-:S08]  /*2f40*/  ULDC UR7, c[0x0][0x9e0] ;  /* 0x0002780000077ab9 */ /* 0x000fd00000000800 */
[----:B------:R-:W-:Y:S01]  /*2f50*/  UISETP.NE.AND UP1, UPT, UR4, URZ, UPT ;  /* 0x0000003f0400728c */ /* 0x000fe2000bf25270 */
[----:B------:R-:W-:Y:S01]  /*2f60*/  R2UR UR4, R3 ;  /* 0x00000000030472ca */ /* 0x000fe200000e0000 */
[----:B------:R-:W-:-:S04]  /*2f70*/  IMAD.MOV.U32 R3, RZ, RZ, -0x40 ;  /* 0xffffffc0ff037424 */ /* 0x000fc800078e00ff */
[----:B------:R-:W-:Y:S01]  /*2f80*/  PLOP3.LUT P1, PT, PT, PT, UP1, 0x80, 0x0 ;  /* 0x000000000000781c */ /* 0x000fe20003f2f018 */
[----:B------:R-:W-:Y:S01]  /*2f90*/  IMAD R20, R152, R3, 0x40 ;  /* 0x0000004098147424 */ /* 0x000fe200078e0203 */
[----:B------:R-:W-:Y:S01]  /*2fa0*/  PLOP3.LUT P2, PT, PT, PT, UP1, 0x80, 0x0 ;  /* 0x000000000000781c */ /* 0x000fe20003f4f018 */
[----:B------:R-:W-:Y:S02]  /*2fb0*/  IMAD.U32 R3, RZ, RZ, UR41 ;  /* 0x00000029ff037e24 */ /* 0x000fe4000f8e00ff */
[----:B------:R-:W-:Y:S01]  /*2fc0*/  @UP1 ULDC UR5, c[0x0][0x44c] ;  /* 0x0001130000051ab9 */ /* 0x000fe20000000800 */
[----:B------:R-:W-:Y:S02]  /*2fd0*/  IADD3 R21, -R17, UR42, R20 ;  /* 0x0000002a11157c10 */ /* 0x000fe4000fffe114 */
[----:B------:R-:W-:-:S04]  /*2fe0*/  UIADD3 UR4, UR4, 0x30840, URZ ;  /* 0x0003084004047890 */ /* 0x000fc8000fffe03f */
[----:B--2---:R-:W-:Y:S01]  /*2ff0*/  UPRMT UR4, UR6, 0x654, UR4 ;  /* 0x0000065406047896 */ /* 0x004fe20008000004 */
[----:B------:R-:W-:Y:S01]  /*3000*/  @P1 IMAD.HI.U32 R2, R0, UR5, RZ ;  /* 0x0000000500021c27 */ /* 0x000fe2000f8e00ff */
[----:B------:R-:W-:Y:S01]  /*3010*/  @UP1 ULDC UR5, c[0x0][0x450] ;  /* 0x0001140000051ab9 */ /* 0x000fe20000000800 */
[----:B------:R-:W-:Y:S01]  /*3020*/  PLOP3.LUT P1, PT, PT, PT, UP0, 0x40, 0x0 ;  /* 0x000000000000781c */ /* 0x000fe20003f2e808 */
[----:B------:R-:W-:Y:S02]  /*3030*/  ULDC UR6, c[0x0][0x9dc] ;  /* 0x0002770000067ab9 */ /* 0x000fe40000000800 */
[----:B------:R-:W-:Y:S02]  /*3040*/  @P2 SHF.R.U32.HI R0, RZ, UR5, R2 ;  /* 0x00000005ff002c19 */ /* 0x000fe40008011602 */
[----:B------:R-:W-:Y:S01]  /*3050*/  IADD3 R2, -R17, 0x1, R20 ;  /* 0x0000000111027810 */ /* 0x000fe20007ffe114 */
[----:B------:R-:W-:Y:S01]  /*3060*/  SYNCS.ARRIVE.TRANS64.RED.A1T0 RZ, [UR4], RZ ;  /* 0x000000ffffff79a7 */ /* 0x000fe20008100404 */
[----:B------:R-:W-:Y:S01]  /*3070*/  ULOP3.LUT UR4, URZ, UR6, URZ, 0x33, !UPT ;  /* 0x000000063f047292 */ /* 0x000fe2000f8e333f */
[----:B------:R-:W0:Y:S01]  /*3080*/  SHFL.IDX PT, R4, R0, RZ, 0x1c1f ;  /* 0x001c1fff00047589 */ /* 0x000e2200000e0000 */
[----:B------:R-:W-:-:S05]  /*3090*/  IADD3 R2, -R3, UR42, R2 ;  /* 0x0000002a03027c10 */ /* 0x000fca000fffe102 */
[C---:B------:R-:W-:Y:S02]  /*30a0*/  VIADD R58, R2.reuse, UR7 ;  /* 0x00000007023a7c36 */ /* 0x040fe40008000000 */
[----:B------:R-:W-:-:S03]  /*30b0*/  VIADD R57, R2, UR4 ;  /* 0x0000000402397c36 */ /* 0x000fc60008000000 */
[----:B0-----:R-:W-:Y:S01]  /*30c0*/  VIADDMNMX R2, R4, R58, R21, PT ;  /* 0x0000003a04027246 */ /* 0x001fe20003800115 */
[----:B------:R-:W-:Y:S01]  /*30d0*/  IMAD.IADD R3, R57, 0x1, R4 ;  /* 0x0000000139037824 */ /* 0x000fe200078e0204 */
[----:B------:R-:W-:Y:S06]  /*30e0*/  @P1 BRA `(.L_x_1235) ;  /* 0x0000000000641947 */ /* 0x000fec0003800000 */
[----:B------:R-:W-:Y:S01]  /*30f0*/  IMAD.U32 R5, RZ, RZ, UR41 ;  /* 0x00000029ff057e24 */ /* 0x000fe2000f8e00ff */
[----:B------:R-:W-:Y:S04]  /*3100*/  BSSY B0, `(.L_x_1236) ;  /* 0x0000013000007945 */ /* 0x000fe80003800000 */
[----:B------:R-:W-:-:S04]  /*3110*/  IADD3 R5, -R5, UR42, R4 ;  /* 0x0000002a05057c10 */ /* 0x000fc8000fffe104 */
        /* <DEDUP_REMOVED lines=11> */
.L_x_1237:
[----:B------:R-:W-:Y:S02]  /*31d0*/  ULDC UR4, c[0x0][0x9e4] ;  /* 0x0002790000047ab9 */ /* 0x000fe40000000800 */
[----:B------:R-:W-:-:S05]  /*31e0*/  IMAD.U32 R59, RZ, RZ, UR4 ;  /* 0x00000004ff3b7e24 */ /* 0x000fca000f8e00ff */
[----:B------:R-:W-:-:S13]  /*31f0*/  ISETP.NE.AND P1, PT, R59, 0x1, PT ;  /* 0x000000013b00780c */ /* 0x000fda0003f25270 */
[----:B------:R-:W0:Y:S02]  /*3200*/  @P1 LDC.64 R60, c[0x0][0x9e8] ;  /* 0x00027a00ff3c1b82 */ /* 0x000e240000000a00 */
[----:B0-----:R-:W-:-:S05]  /*3210*/  @P1 IMAD.HI.U32 R4, R5, R60, RZ ;  /* 0x0000003c05041227 */ /* 0x001fca00078e00ff */
[----:B------:R-:W-:-:S07]  /*3220*/  @P1 SHF.R.U32.HI R5, RZ, R61, R4 ;  /* 0x0000003dff051219 */ /* 0x000fce0000011604 */
.L_x_1238:
[----:B------:R-:W-:Y:S05]  /*3230*/  BSYNC B0 ;  /* 0x0000000000007941 */ /* 0x000fea0003800000 */
.L_x_1236:
[----:B------:R-:W-:-:S04]  /*3240*/  IMAD R4, R5, R59, -R56 ;  /* 0x0000003b05047224 */ /* 0x000fc800078e0a38 */
[----:B------:R-:W-:-:S05]  /*3250*/  IMAD.IADD R4, R4, 0x1, -R17 ;  /* 0x0000000104047824 */ /* 0x000fca00078e0a11 */
[----:B------:R-:W-:Y:S02]  /*3260*/  VIADDMNMX R2, R4, R59, R2, PT ;  /* 0x0000003b04027246 */ /* 0x000fe40003800102 */
[----:B------:R-:W-:-:S07]  /*3270*/  VIMNMX R3, R3, R4, !PT ;  /* 0x0000000403037248 */ /* 0x000fce0007fe0100 */
.L_x_1235:
[C---:B------:R-:W-:Y:S01]  /*3280*/  ISETP.GE.AND P2, PT, R20.reuse, 0x9, PT ;  /* 0x000000091400780c */ /* 0x040fe20003f46270 */
[----:B------:R-:W0:Y:S01]  /*3290*/  SHFL.IDX PT, R0, R0, 0x1, 0x1c1f ;  /* 0x003c1f0000007f89 */ /* 0x000e2200000e0000 */
[----:B------:R-:W-:Y:S01]  /*32a0*/  ISETP.GE.AND P1, PT, R20, 0x2, PT ;  /* 0x000000021400780c */ /* 0x000fe20003f26270 */
[----:B------:R-:W-:Y:S01]  /*32b0*/  UISETP.NE.AND UP0, UPT, UR43, URZ, UPT ;  /* 0x0000003f2b00728c */ /* 0x000fe2000bf05270 */
        /* <DEDUP_REMOVED lines=11> */
[C---:B------:R-:W-:Y:S02]  /*3370*/  ISETP.GT.AND P4, PT, R3.reuse, 0x9, !P6 ;  /* 0x000000090300780c */ /* 0x040fe40007784270 */
        /* <DEDUP_REMOVED lines=28> */
[C---:B------:R-:W-:Y:S02]  /*3540*/  ISETP.GT.AND P3, PT, R3.reuse, 0x28, !P4 ;  /* 0x000000280300780c */ /* 0x040fe40006764270 */
        /* <DEDUP_REMOVED lines=12> */
[----:B0-----:R-:W-:Y:S02]  /*3610*/  VIADDMNMX R5, R0, R58, R21, PT ;  /* 0x0000003a00057246 */ /* 0x001fe40003800115 */
[----:B------:R-:W-:-:S04]  /*3620*/  ISETP.LT.OR P4, PT, R2, 0x31, P4 ;  /* 0x000000310200780c */ /* 0x000fc80002781670 */
[----:B------:R-:W-:Y:S02]  /*3630*/  FSEL R48, R48, -INF , !P4 ;  /* 0xff80000030307808 */ /* 0x000fe40006000000 */
[----:B------:R-:W-:-:S04]  /*3640*/  ISETP.GE.AND P4, PT, R20, 0x32, PT ;  /* 0x000000321400780c */ /* 0x000fc80003f86270 */
[----:B------:R-:W-:-:S04]  /*3650*/  ISETP.GT.AND P5, PT, R3, 0x31, !P4 ;  /* 0x000000310300780c */ /* 0x000fc800067a4270 */
        /* <DEDUP_REMOVED lines=11> */
[----:B------:R-:W-:Y:S01]  /*3710*/  ISETP.GE.AND P6, PT, R20, 0x3a, PT ;  /* 0x0000003a1400780c */ /* 0x000fe20003fc6270 */
[----:B------:R-:W-:-:S03]  /*3720*/  IMAD.IADD R20, R57, 0x1, R0 ;  /* 0x0000000139147824 */ /* 0x000fc600078e0200 */
[----:B------:R-:W-:Y:S02]  /*3730*/  P2R R24, PR, RZ, 0x40 ;  /* 0x00000040ff187803 */ /* 0x000fe40000000000 */
[----:B------:R-:W-:-:S04]  /*3740*/  ISETP.GT.AND P6, PT, R3, 0x39, !P6 ;  /* 0x000000390300780c */ /* 0x000fc800077c4270 */
[----:B------:R-:W-:-:S04]  /*3750*/  ISETP.LT.OR P6, PT, R2, 0x3a, P6 ;  /* 0x0000003a0200780c */ /* 0x000fc800037c1670 */
[----:B------:R-:W-:Y:S02]  /*3760*/  FSEL R53, R53, -INF , !P6 ;  /* 0xff80000035357808 */ /* 0x000fe40007000000 */
[----:B------:R-:W-:-:S13]  /*3770*/  PLOP3.LUT P6, PT, PT, PT, UP0, 0x40, 0x0 ;  /* 0x000000000000781c */ /* 0x000fda0003fce808 */
[----:B------:R-:W-:Y:S05]  /*3780*/  @P6 BRA `(.L_x_1239) ;  /* 0x0000000000646947 */ /* 0x000fea0003800000 */
        /* <DEDUP_REMOVED lines=14> */
.L_x_1241:
[----:B------:R-:W-:Y:S02]  /*3870*/  ULDC UR4, c[0x0][0x9e4] ;  /* 0x0002790000047ab9 */ /* 0x000fe40000000800 */
[----:B------:R-:W-:-:S05]  /*3880*/  IMAD.U32 R4, RZ, RZ, UR4 ;  /* 0x00000004ff047e24 */ /* 0x000fca000f8e00ff */
[----:B------:R-:W-:-:S13]  /*3890*/  ISETP.NE.AND P6, PT, R4, 0x1, PT ;  /* 0x000000010400780c */ /* 0x000fda0003fc5270 */
[----:B------:R-:W0:Y:S02]  /*38a0*/  @P6 LDC.64 R2, c[0x0][0x9e8] ;  /* 0x00027a00ff026b82 */ /* 0x000e240000000a00 */
[----:B0-----:R-:W-:-:S05]  /*38b0*/  @P6 IMAD.HI.U32 R2, R21, R2, RZ ;  /* 0x0000000215026227 */ /* 0x001fca00078e00ff */
[----:B------:R-:W-:-:S07]  /*38c0*/  @P6 SHF.R.U32.HI R21, RZ, R3, R2 ;  /* 0x00000003ff156219 */ /* 0x000fce0000011602 */
.L_x_1242:
[----:B------:R-:W-:Y:S05]  /*38d0*/  BSYNC B0 ;  /* 0x0000000000007941 */ /* 0x000fea0003800000 */
.L_x_1240:
[----:B------:R-:W-:-:S04]  /*38e0*/  IMAD R0, R21, R4, -R56 ;  /* 0x0000000415007224 */ /* 0x000fc800078e0a38 */
[----:B------:R-:W-:-:S05]  /*38f0*/  IMAD.IADD R0, R0, 0x1, -R17 ;  /* 0x0000000100007824 */ /* 0x000fca00078e0a11 */
[----:B------:R-:W-:Y:S02]  /*3900*/  VIADDMNMX R5, R0, R4, R5, PT ;  /* 0x0000000400057246 */ /* 0x000fe40003800105 */
[----:B------:R-:W-:-:S07]  /*3910*/  VIMNMX R20, R20, R0, !PT ;  /* 0x0000000014147248 */ /* 0x000fce0007fe0100 */
.L_x_1239:
[----:B------:R-:W-:Y:S01]  /*3920*/  ISETP.GT.AND P1, PT, R20, 0x1, !P1 ;  /* 0x000000011400780c */ /* 0x000fe20004f24270 */
[----:B------:R-:W-:Y:S01]  /*3930*/  ULDC UR10, c[0x0][0x988] ;  /* 0x00026200000a7ab9 */ /* 0x000fe20000000800 */
[----:B------:R-:W-:Y:S01]  /*3940*/  FMNMX.FTZ R0, R25, R59, !PT ;  /* 0x0000003b19007209 */ /* 0x000fe20007810000 */
[----:B------:R-:W-:Y:S01]  /*3950*/  UISETP.NE.AND UP0, UPT, UR43, URZ, UPT ;  /* 0x0000003f2b00728c */ /* 0x000fe2000bf05270 */
[----:B------:R-:W-:Y:S01]  /*3960*/  ISETP.LT.OR P1, PT, R5, 0x2, P1 ;  /* 0x000000020500780c */ /* 0x000fe20000f21670 */
[----:B------:R-:W-:Y:S01]  /*3970*/  UMOV UR11, UR60 ;  /* 0x0000003c000b7c82 */ /* 0x000fe20008000000 */
[----:B------:R-:W-:Y:S01]  /*3980*/  FMNMX.FTZ R0, R61, R0, !PT ;  /* 0x000000003d007209 */ /* 0x000fe20007810000 */
[----:B------:R-:W-:Y:S01]  /*3990*/  VIADD R225, R152, 0xfffffffe ;  /* 0xfffffffe98e17836 */ /* 0x000fe20000000000 */
        /* <DEDUP_REMOVED lines=27> */
[----:B------:R-:W-:Y:S02]  /*3b50*/  ISETP.GT.AND P2, PT, R20, 0x8, !P2 ;  /* 0x000000081400780c */ /* 0x000fe40005744270 */
[----:B------:R-:W-:Y:S02]  /*3b60*/  FSEL R38, R38, -INF , !P1 ;  /* 0xff80000026267808 */ /* 0x000fe40004800000 */
[----:B------:R-:W-:Y:S02]  /*3b70*/  ISETP.NE.AND P1, PT, R36, RZ, PT ;  /* 0x000000ff2400720c */ /* 0x000fe40003f25270 */
[----:B------:R-:W-:Y:S02]  /*3b80*/  FMNMX.FTZ R0, R52, R3, !PT ;  /* 0x0000000334007209 */ /* 0x000fe40007810000 */
[----:B------:R-:W-:-:S02]  /*3b90*/  ISETP.GT.AND P1, PT, R20, 0x19, !P1 ;  /* 0x000000191400780c */ /* 0x000fc40004f24270 */
[C---:B------:R-:W-:Y:S02]  /*3ba0*/  ISETP.LT.OR P2, PT, R5.reuse, 0x9, P2 ;  /* 0x000000090500780c */ /* 0x040fe40001741670 */
[----:B------:R-:W-:Y:S02]  /*3bb0*/  ISETP.LT.OR P1, PT, R5, 0x1a, P1 ;  /* 0x0000001a0500780c */ /* 0x000fe40000f21670 */
[----:B------:R-:W-:Y:S02]  /*3bc0*/  FMNMX.FTZ R2, R53, R0, !PT ;  /* 0x0000000035027209 */ /* 0x000fe40007810000 */
[----:B------:R-:W-:Y:S02]  /*3bd0*/  FSEL R39, R39, -INF , !P1 ;  /* 0xff80000027277808 */ /* 0x000fe40004800000 */
[----:B------:R-:W-:Y:S01]  /*3be0*/  ISETP.NE.AND P1, PT, R66, RZ, PT ;  /* 0x000000ff4200720c */ /* 0x000fe20003f25270 */
[----:B------:R-:W0:Y:S01]  /*3bf0*/  SHFL.BFLY PT, R3, R2, 0x2, 0x1f ;  /* 0x0c401f0002037f89 */ /* 0x000e2200000e0000 */
        /* <DEDUP_REMOVED lines=14> */
[----:B------:R-:W-:Y:S01]  /*3ce0*/  ISETP.GT.AND P3, PT, R20, 0x30, !P3 ;  /* 0x000000301400780c */ /* 0x000fe20005f64270 */
        /* <DEDUP_REMOVED lines=10> */
[----:B------:R-:W-:-:S02]  /*3d90*/  ISETP.LT.OR P2, PT, R5, 0x2a, P2 ;  /* 0x0000002a0500780c */ /* 0x000fc40001741670 */
[----:B------:R-:W-:Y:S02]  /*3da0*/  FMNMX.FTZ R3, R35, R0, !PT ;  /* 0x0000000023037209 */ /* 0x000fe40007810000 */
[----:B------:R-:W-:Y:S02]  /*3db0*/  ISETP.GT.AND P4, PT, R20, 0x31, !P4 ;  /* 0x000000311400780c */ /* 0x000fe40006784270 */
[----:B------:R-:W-:Y:S02]  /*3dc0*/  FMNMX.FTZ R0, R38, R3, !PT ;  /* 0x0000000326007209 */ /* 0x000fe40007810000 */
[----:B0-----:R-:W-:Y:S02]  /*3dd0*/  FMNMX.FTZ R4, R21, R4, !PT ;  /* 0x0000000415047209 */ /* 0x001fe40007810000 */
[----:B------:R-:W-:Y:S02]  /*3de0*/  FMNMX.FTZ R3, R39, R0, !PT ;  /* 0x0000000027037209 */ /* 0x000fe40007810000 */
[----:B------:R-:W-:Y:S01]  /*3df0*/  ISETP.LT.OR P3, PT, R5, 0x31, P3 ;  /* 0x000000310500780c */ /* 0x000fe20001f61670 */
[----:B------:R-:W-:Y:S01]  /*3e00*/  FMUL.FTZ R2, R4, UR10 ;  /* 0x0000000a04027c20 */ /* 0x000fe20008410000 */
[----:B------:R-:W-:-:S02]  /*3e10*/  FMNMX.FTZ R0, R42, R3, !PT ;  /* 0x000000032a007209 */ /* 0x000fc40007810000 */
[----:B------:R-:W-:Y:S02]  /*3e20*/  FSEL R47, R47, -INF , !P2 ;  /* 0xff8000002f2f7808 */ /* 0x000fe40005000000 */
[----:B------:R-:W-:Y:S02]  /*3e30*/  FMNMX.FTZ R3, R43, R0, !PT ;  /* 0x000000002b037209 */ /* 0x000fe40007810000 */
[----:B------:R-:W-:Y:S02]  /*3e40*/  FSETP.NEU.FTZ.AND P1, PT, R4, -INF , PT ;  /* 0xff8000000400780b */ /* 0x000fe40003f3d000 */
[----:B------:R-:W-:Y:S02]  /*3e50*/  FMNMX.FTZ R0, R46, R3, !PT ;  /* 0x000000032e007209 */ /* 0x000fe40007810000 */
[----:B------:R-:W-:Y:S02]  /*3e60*/  ISETP.NE.AND P6, PT, R24, RZ, PT ;  /* 0x000000ff1800720c */ /* 0x000fe40003fc5270 */
[----:B------:R-:W-:-:S02]  /*3e70*/  ISETP.GT.AND P5, PT, R20, 0x38, !P5 ;  /* 0x000000381400780c */ /* 0x000fc40006fa4270 */
[----:B------:R-:W-:Y:S02]  /*3e80*/  ISETP.LT.OR P4, PT, R5, 0x32, P4 ;  /* 0x000000320500780c */ /* 0x000fe40002781670 */
[----:B------:R-:W-:Y:S02]  /*3e90*/  FSEL R50, R50, -INF , !P3 ;  /* 0xff80000032327808 */ /* 0x000fe40005800000 */
[----:B------:R-:W-:Y:S02]  /*3ea0*/  FMNMX.FTZ R3, R47, R0, !PT ;  /* 0x000000002f037209 */ /* 0x000fe40007810000 */
[----:B------:R-:W-:Y:S02]  /*3eb0*/  FSEL R24, R2, RZ, P1 ;  /* 0x000000ff02187208 */ /* 0x000fe40000800000 */
[----:B------:R-:W-:Y:S02]  /*3ec0*/  ISETP.GT.AND P1, PT, R20, 0x39, !P6 ;  /* 0x000000391400780c */ /* 0x000fe40007724270 */
[----:B------:R-:W-:Y:S01]  /*3ed0*/  ISETP.LT.OR P5, PT, R5, 0x39, P5 ;  /* 0x000000390500780c */ /* 0x000fe20002fa1670 */
[--C-:B------:R-:W-:Y:S01]  /*3ee0*/  FFMA.FTZ R2, R25, UR10, -R24.reuse ;  /* 0x0000000a19027c23 */ /* 0x100fe20008010818 */
[----:B------:R-:W-:Y:S01]  /*3ef0*/  FSEL R51, R51, -INF , !P4 ;  /* 0xff80000033337808 */ /* 0x000fe20006000000 */
[--C-:B------:R-:W-:Y:S01]  /*3f00*/  FFMA.FTZ R20, R59, UR10, -R24.reuse ;  /* 0x0000000a3b147c23 */ /* 0x100fe20008010818 */
[----:B------:R-:W-:Y:S01]  /*3f10*/  FMNMX.FTZ R0, R50, R3, !PT ;  /* 0x0000000332007209 */ /* 0x000fe20007810000 */
[----:B------:R0:W-:Y:S01]  /*3f20*/  MUFU.EX2 R196, R2 ;  /* 0x0000000200c47308 */ /* 0x0001e20000000800 */
[----:B------:R-:W-:Y:S01]  /*3f30*/  ISETP.LT.OR P1, PT, R5, 0x3a, P1 ;  /* 0x0000003a0500780c */ /* 0x000fe20000f21670 */
[--C-:B------:R-:W-:Y:S01]  /*3f40*/  FFMA.FTZ R21, R29, UR10, -R24.reuse ;  /* 0x0000000a1d157c23 */ /* 0x100fe20008010818 */
[----:B------:R-:W-:Y:S01]  /*3f50*/  FSEL R54, R54, -INF , !P5 ;  /* 0xff80000036367808 */ /* 0x000fe20006800000 */
[--C-:B------:R-:W-:Y:S01]  /*3f60*/  FFMA.FTZ R25, R63, UR10, -R24.reuse ;  /* 0x0000000a3f197c23 */ /* 0x100fe20008010818 */
[----:B------:R-:W-:Y:S01]  /*3f70*/  FMNMX.FTZ R3, R51, R0, !PT ;  /* 0x0000000033037209 */ /* 0x000fe20007810000 */
[--C-:B------:R-:W-:Y:S01]  /*3f80*/  FFMA.FTZ R28, R65, UR10, -R24.reuse ;  /* 0x0000000a411c7c23 */ /* 0x100fe20008010818 */
[----:B------:R-:W-:Y:S01]  /*3f90*/  FSEL R55, R55, -INF , !P1 ;  /* 0xff80000037377808 */ /* 0x000fe20004800000 */
[----:B------:R1:W2:Y:S01]  /*3fa0*/  MUFU.EX2 R5, R20 ;  /* 0x0000001400057308 */ /* 0x0002a20000000800 */
[----:B------:R-:W-:Y:S01]  /*3fb0*/  FMNMX.FTZ R0, R54, R3, !PT ;  /* 0x0000000336007209 */ /* 0x000fe20007810000 */
[--C-:B0-----:R-:W-:Y:S01]  /*3fc0*/  FFMA.FTZ R2, R61, UR10, -R24.reuse ;  /* 0x0000000a3d027c23 */ /* 0x101fe20008010818 */
[--C-:B------:R-:W-:Y:S01]  /*3fd0*/  FFMA.FTZ R29, R37, UR10, -R24.reuse ;  /* 0x0000000a251d7c23 */ /* 0x100fe20008010818 */
[--C-:B------:R-:W-:Y:S01]  /*3fe0*/  FFMA.FTZ R32, R67, UR10, -R24.reuse ;  /* 0x0000000a43207c23 */ /* 0x100fe20008010818 */
[----:B------:R-:W-:Y:S01]  /*3ff0*/  FMNMX.FTZ R0, R55, R0, !PT ;  /* 0x0000000037007209 */ /* 0x000fe20007810000 */
[--C-:B------:R-:W-:Y:S01]  /*4000*/  FFMA.FTZ R36, R69, UR10, -R24.reuse ;  /* 0x0000000a45247c23 */ /* 0x100fe20008010818 */
[--C-:B------:R-:W-:Y:S01]  /*4010*/  FFMA.FTZ R45, R45, UR10, -R24.reuse ;  /* 0x0000000a2d2d7c23 */ /* 0x100fe20008010818 */
[----:B------:R0:W-:Y:S01]  /*4020*/  MUFU.EX2 R198, R2 ;  /* 0x0000000200c67308 */ /* 0x0001e20000000800 */
[--C-:B-1----:R-:W-:Y:S01]  /*4030*/  FFMA.FTZ R20, R33, UR10, -R24.reuse ;  /* 0x0000000a21147c23 */ /* 0x102fe20008010818 */
[----:B------:R-:W0:Y:S01]  /*4040*/  SHFL.BFLY PT, R3, R0, 0x2, 0x1f ;  /* 0x0c401f0000037f89 */ /* 0x000e2200000e0000 */
[--C-:B------:R-:W-:Y:S01]  /*4050*/  FFMA.FTZ R48, R48, UR10, -R24.reuse ;  /* 0x0000000a30307c23 */ /* 0x100fe20008010818 */
[--C-:B------:R-:W-:Y:S01]  /*4060*/  FFMA.FTZ R49, R49, UR10, -R24.reuse ;  /* 0x0000000a31317c23 */ /* 0x100fe20008010818 */
[----:B------:R-:W-:Y:S01]  /*4070*/  FFMA.FTZ R52, R52, UR10, -R24 ;  /* 0x0000000a34347c23 */ /* 0x000fe20008010818 */
[----:B------:R-:W-:-:S02]  /*4080*/  R2UR UR4, R22 ;  /* 0x00000000160472ca */ /* 0x000fc400000e0000 */
[----:B------:R-:W-:Y:S08]  /*4090*/  MUFU.EX2 R21, R21 ;  /* 0x0000001500157308 */ /* 0x000ff00000000800 */
[----:B------:R-:W-:Y:S03]  /*40a0*/  MUFU.EX2 R25, R25 ;  /* 0x0000001900197308 */ /* 0x000fe60000000800 */
[----:B------:R-:W-:-:S05]  /*40b0*/  UISETP.NE.AND UP1, UPT, UR4, URZ, UPT ;  /* 0x0000003f0400728c */ /* 0x000fca000bf25270 */
[----:B------:R-:W1:Y:S01]  /*40c0*/  MUFU.EX2 R20, R20 ;  /* 0x0000001400147308 */ /* 0x000e620000000800 */
[----:B0-----:R-:W-:Y:S01]  /*40d0*/  FMNMX.FTZ R2, R0, R3, !PT ;  /* 0x0000000300027209 */ /* 0x001fe20007810000 */
[--C-:B------:R-:W-:Y:S01]  /*40e0*/  FFMA.FTZ R0, R41, UR10, -R24.reuse ;  /* 0x0000000a29007c23 */ /* 0x100fe20008010818 */
[----:B--2---:R-:W-:Y:S01]  /*40f0*/  FADD.FTZ R41, R196, R5 ;  /* 0x00000005c4297221 */ /* 0x004fe20000010000 */
[----:B------:R-:W-:Y:S01]  /*4100*/  FFMA.FTZ R24, R53, UR10, -R24 ;  /* 0x0000000a35187c23 */ /* 0x000fe20008010818 */
[----:B------:R-:W-:Y:S01]  /*4110*/  F2FP.BF16.F32.PACK_AB R196, R5, R196 ;  /* 0x000000c405c4723e */ /* 0x000fe200000010ff */
[----:B------:R-:W0:Y:S02]  /*4120*/  SHFL.BFLY PT, R3, R2, 0x1, 0x1f ;  /* 0x0c201f0002037f89 */ /* 0x000e2400000e0000 */
[----:B------:R2:W-:Y:S01]  /*4130*/  MUFU.EX2 R33, R0 ;  /* 0x0000000000217308 */ /* 0x0005e20000000800 */
[----:B------:R-:W-:Y:S01]  /*4140*/  @UP1 ULDC UR4, c[0x0][0x44c] ;  /* 0x0001130000041ab9 */ /* 0x000fe20000000800 */
[----:B------:R-:W-:Y:S01]  /*4150*/  @UP1 ULDC UR14, c[0x0][0x450] ;  /* 0x00011400000e1ab9 */ /* 0x000fe20000000800 */
[----:B------:R-:W-:-:S05]  /*4160*/  UIMAD.WIDE.U32 UR4, UR60, UR4, URZ ;  /* 0x000000043c0472a5 */ /* 0x000fca000f8e003f */
[----:B------:R-:W3:Y:S01]  /*4170*/  MUFU.EX2 R28, R28 ;  /* 0x0000001c001c7308 */ /* 0x000ee20000000800 */
[----:B-1----:R-:W-:Y:S01]  /*4180*/  F2FP.BF16.F32.PACK_AB R192, R20, R25 ;  /* 0x0000001914c0723e */ /* 0x002fe200000010ff */
[----:B------:R-:W-:Y:S02]  /*4190*/  @UP1 UMOV UR4, UR5 ;  /* 0x0000000500041c82 */ /* 0x000fe40008000000 */
[----:B------:R-:W-:-:S04]  /*41a0*/  @UP1 USHF.R.U32.HI UR11, URZ, UR14, UR4 ;  /* 0x0000000e3f0b1299 */ /* 0x000fc80008011604 */
[----:B------:R-:W1:Y:S01]  /*41b0*/  MUFU.EX2 R29, R29 ;  /* 0x0000001d001d7308 */ /* 0x000e620000000800 */
[----:B------:R-:W-:-:S04]  /*41c0*/  UIADD3 UR48, UR48, UR11, URZ ;  /* 0x0000000b30307290 */ /* 0x000fc8000fffe03f */
[----:B------:R-:W-:Y:S01]  /*41d0*/  UIADD3 UR7, UR48, UR7, URZ ;  /* 0x0000000730077290 */ /* 0x000fe2000fffe03f */
[----:B0-----:R-:W-:Y:S01]  /*41e0*/  FMNMX.FTZ R3, R2, R3, !PT ;  /* 0x0000000302037209 */ /* 0x001fe20007810000 */
[----:B------:R-:W-:Y:S01]  /*41f0*/  FADD.FTZ R2, R198, R41 ;  /* 0x00000029c6027221 */ /* 0x000fe20000010000 */
[----:B------:R-:W0:Y:S01]  /*4200*/  MUFU.EX2 R32, R32 ;  /* 0x0000002000207308 */ /* 0x000e220000000800 */
[----:B------:R-:W-:Y:S02]  /*4210*/  F2FP.BF16.F32.PACK_AB R198, R21, R198 ;  /* 0x000000c615c6723e */ /* 0x000fe400000010ff */
[C---:B--2---:R-:W-:Y:S01]  /*4220*/  FMUL.FTZ R0, R3.reuse, UR10 ;  /* 0x0000000a03007c20 */ /* 0x044fe20008410000 */
        /* <DEDUP_REMOVED lines=13> */
[----:B------:R-:W-:Y:S01]  /*4300*/  FADD.FTZ R41, R20, R41 ;  /* 0x0000002914297221 */ /* 0x000fe20000010000 */
[--C-:B------:R-:W-:Y:S01]  /*4310*/  FFMA.FTZ R38, R38, UR10, -R0.reuse ;  /* 0x0000000a26267c23 */ /* 0x100fe20008010800 */
[--C-:B------:R-:W-:Y:S01]  /*4320*/  FFMA.FTZ R39, R39, UR10, -R0.reuse ;  /* 0x0000000a27277c23 */ /* 0x100fe20008010800 */
[--C-:B------:R-:W-:Y:S01]  /*4330*/  FFMA.FTZ R42, R42, UR10, -R0.reuse ;  /* 0x0000000a2a2a7c23 */ /* 0x100fe20008010800 */
[----:B---3--:R-:W-:Y:S01]  /*4340*/  FADD.FTZ R2, R28, R41 ;  /* 0x000000291c027221 */ /* 0x008fe20000010000 */
[--C-:B------:R-:W-:Y:S01]  /*4350*/  FFMA.FTZ R43, R43, UR10, -R0.reuse ;  /* 0x0000000a2b2b7c23 */ /* 0x100fe20008010800 */
[----:B------:R-:W-:Y:S01]  /*4360*/  FFMA.FTZ R46, R46, UR10, -R0 ;  /* 0x0000000a2e2e7c23 */ /* 0x000fe20008010800 */
[----:B------:R-:W2:Y:S01]  /*4370*/  MUFU.EX2 R27, R27 ;  /* 0x0000001b001b7308 */ /* 0x000ea20000000800 */
[----:B-1----:R-:W-:Y:S01]  /*4380*/  FADD.FTZ R53, R29, R2 ;  /* 0x000000021d357221 */ /* 0x002fe20000010000 */
[--C-:B------:R-:W-:Y:S01]  /*4390*/  FFMA.FTZ R47, R47, UR10, -R0.reuse ;  /* 0x0000000a2f2f7c23 */ /* 0x100fe20008010800 */
[--C-:B------:R-:W-:Y:S01]  /*43a0*/  FFMA.FTZ R50, R50, UR10, -R0.reuse ;  /* 0x0000000a32327c23 */ /* 0x100fe20008010800 */
[--C-:B------:R-:W-:Y:S01]  /*43b0*/  FFMA.FTZ R51, R51, UR10, -R0.reuse ;  /* 0x0000000a33337c23 */ /* 0x100fe20008010800 */
[--C-:B------:R-:W-:Y:S01]  /*43c0*/  FFMA.FTZ R54, R54, UR10, -R0.reuse ;  /* 0x0000000a36367c23 */ /* 0x100fe20008010800 */
[----:B------:R-:W-:Y:S01]  /*43d0*/  FFMA.FTZ R0, R55, UR10, -R0 ;  /* 0x0000000a37007c23 */ /* 0x000fe20008010800 */
[----:B------:R-:W-:Y:S01]  /*43e0*/  F2FP.BF16.F32.PACK_AB R194, R29, R28 ;  /* 0x0000001c1dc2723e */ /* 0x000fe200000010ff */
[----:B------:R-:W1:Y:S01]  /*43f0*/  MUFU.EX2 R30, R30 ;  /* 0x0000001e001e7308 */ /* 0x000e620000000800 */
[----:B0-----:R-:W-:-:S07]  /*4400*/  F2FP.BF16.F32.PACK_AB R188, R33, R32 ;  /* 0x0000002021bc723e */ /* 0x001fce00000010ff */
[----:B------:R-:W0:Y:S01]  /*4410*/  MUFU.EX2 R31, R31 ;  /* 0x0000001f001f7308 */ /* 0x000e220000000800 */
[----:B--2---:R-:W-:Y:S01]  /*4420*/  FADD.FTZ R41, R26, R27 ;  /* 0x0000001b1a297221 */ /* 0x004fe20000010000 */
[----:B------:R-:W-:-:S06]  /*4430*/  F2FP.BF16.F32.PACK_AB R197, R27, R26 ;  /* 0x0000001a1bc5723e */ /* 0x000fcc00000010ff */
[----:B------:R-:W2:Y:S01]  /*4440*/  MUFU.EX2 R34, R34 ;  /* 0x0000002200227308 */ /* 0x000ea20000000800 */
[----:B-1----:R-:W-:-:S07]  /*4450*/  FADD.FTZ R2, R30, R41 ;  /* 0x000000291e027221 */ /* 0x002fce0000010000 */
[----:B------:R-:W1:Y:S01]  /*4460*/  MUFU.EX2 R35, R35 ;  /* 0x0000002300237308 */ /* 0x000e620000000800 */
[C---:B0-----:R-:W-:Y:S01]  /*4470*/  FADD.FTZ R41, R31.reuse, R2 ;  /* 0x000000021f297221 */ /* 0x041fe20000010000 */
[----:B------:R-:W-:-:S06]  /*4480*/  F2FP.BF16.F32.PACK_AB R199, R31, R30 ;  /* 0x0000001e1fc7723e */ /* 0x000fcc00000010ff */
[----:B------:R-:W0:Y:S01]  /*4490*/  MUFU.EX2 R38, R38 ;  /* 0x0000002600267308 */ /* 0x000e220000000800 */
[----:B--2---:R-:W-:-:S07]  /*44a0*/  FADD.FTZ R2, R34, R41 ;  /* 0x0000002922027221 */ /* 0x004fce0000010000 */
[----:B------:R-:W2:Y:S01]  /*44b0*/  MUFU.EX2 R39, R39 ;  /* 0x0000002700277308 */ /* 0x000ea20000000800 */
[C---:B-1----:R-:W-:Y:S01]  /*44c0*/  FADD.FTZ R5, R35.reuse, R2 ;  /* 0x0000000223057221 */ /* 0x042fe20000010000 */
[----:B------:R-:W-:-:S06]  /*44d0*/  F2FP.BF16.F32.PACK_AB R193, R35, R34 ;  /* 0x0000002223c1723e */ /* 0x000fcc00000010ff */
[----:B------:R-:W1:Y:S01]  /*44e0*/  MUFU.EX2 R42, R42 ;  /* 0x0000002a002a7308 */ /* 0x000e620000000800 */
[----:B0-----:R-:W-:-:S07]  /*44f0*/  FADD.FTZ R2, R38, R5 ;  /* 0x0000000526027221 */ /* 0x001fce0000010000 */
[----:B------:R-:W0:Y:S01]  /*4500*/  MUFU.EX2 R43, R43 ;  /* 0x0000002b002b7308 */ /* 0x000e220000000800 */
[C---:B--2---:R-:W-:Y:S01]  /*4510*/  FADD.FTZ R5, R39.reuse, R2 ;  /* 0x0000000227057221 */ /* 0x044fe20000010000 */
        /* <DEDUP_REMOVED lines=12> */
[----:B0-----:R-:W-:-:S07]  /*45e0*/  F2FP.BF16.F32.PACK_AB R190, R45, R36 ;  /* 0x000000242dbe723e */ /* 0x001fce00000010ff */
[----:B------:R0:W-:Y:S01]  /*45f0*/  MUFU.EX2 R37, R24 ;  /* 0x0000001800257308 */ /* 0x0001e20000000800 */
[----:B--2---:R-:W-:-:S07]  /*4600*/  FADD.FTZ R2, R50, R5 ;  /* 0x0000000532027221 */ /* 0x004fce0000010000 */
[----:B------:R-:W2:Y:S01]  /*4610*/  MUFU.EX2 R51, R51 ;  /* 0x0000003300337308 */ /* 0x000ea20000000800 */
[----:B0-----:R-:W-:-:S04]  /*4620*/  FADD.FTZ R24, R32, R53 ;  /* 0x0000003520187221 */ /* 0x001fc80000010000 */
[----:B------:R-:W-:-:S03]  /*4630*/  FADD.FTZ R53, R33, R24 ;  /* 0x0000001821357221 */ /* 0x000fc60000010000 */
[----:B------:R-:W0:Y:S01]  /*4640*/  MUFU.EX2 R49, R49 ;  /* 0x0000003100317308 */ /* 0x000e220000000800 */
[----:B------:R-:W-:-:S04]  /*4650*/  FADD.FTZ R24, R36, R53 ;  /* 0x0000003524187221 */ /* 0x000fc80000010000 */
[----:B------:R-:W-:-:S03]  /*4660*/  FADD.FTZ R41, R45, R24 ;  /* 0x000000182d297221 */ /* 0x000fc60000010000 */
[----:B------:R-:W3:Y:S01]  /*4670*/  MUFU.EX2 R54, R54 ;  /* 0x0000003600367308 */ /* 0x000ee20000000800 */
[----:B-1----:R-:W-:Y:S01]  /*4680*/  FADD.FTZ R20, R48, R41 ;  /* 0x0000002930147221 */ /* 0x002fe20000010000 */
[C---:B--2---:R-:W-:Y:S01]  /*4690*/  FADD.FTZ R5, R51.reuse, R2 ;  /* 0x0000000233057221 */ /* 0x044fe20000010000 */
[----:B------:R-:W-:-:S05]  /*46a0*/  F2FP.BF16.F32.PACK_AB R185, R51, R50 ;  /* 0x0000003233b9723e */ /* 0x000fca00000010ff */
[----:B------:R-:W1:Y:S01]  /*46b0*/  MUFU.EX2 R52, R52 ;  /* 0x0000003400347308 */ /* 0x000e620000000800 */
[C---:B0-----:R-:W-:Y:S01]  /*46c0*/  FADD.FTZ R21, R49.reuse, R20 ;  /* 0x0000001431157221 */ /* 0x041fe20000010000 */
[----:B------:R-:W-:-:S06]  /*46d0*/  F2FP.BF16.F32.PACK_AB R184, R49, R48 ;  /* 0x0000003031b8723e */ /* 0x000fcc00000010ff */
[----:B------:R3:W0:Y:S02]  /*46e0*/  MUFU.EX2 R187, R0 ;  /* 0x0000000000bb7308 */ /* 0x0006240000000800 */
[----:B---3--:R-:W-:Y:S01]  /*46f0*/  FADD.FTZ R0, R54, R5 ;  /* 0x0000000536007221 */ /* 0x008fe20000010000 */
[----:B-1----:R-:W-:Y:S01]  /*4700*/  FADD.FTZ R20, R52, R21 ;  /* 0x0000001534147221 */ /* 0x002fe20000010000 */
[----:B------:R-:W-:-:S03]  /*4710*/  F2FP.BF16.F32.PACK_AB R186, R37, R52 ;  /* 0x0000003425ba723e */ /* 0x000fc600000010ff */
[----:B------:R-:W-:Y:S01]  /*4720*/  FADD.FTZ R20, R37, R20 ;  /* 0x0000001425147221 */ /* 0x000fe20000010000 */
[C---:B0-----:R-:W-:Y:S01]  /*4730*/  FADD.FTZ R5, R187.reuse, R0 ;  /* 0x00000000bb057221 */ /* 0x041fe20000010000 */
        /* <DEDUP_REMOVED lines=9> */
[----:B------:R-:W-:-:S07]  /*47d0*/  UIMAD.WIDE.U32 UR14, UR18, UR4, URZ ;  /* 0x00000004120e72a5 */ /* 0x000fce000f8e003f */
[----:B------:R-:W-:Y:S02]  /*47e0*/  @UP0 UMOV UR14, UR15 ;  /* 0x0000000f000e0c82 */ /* 0x000fe40008000000 */
[----:B------:R-:W-:-:S04]  /*47f0*/  @UP0 USHF.R.U32.HI UR18, URZ, UR5, UR14 ;  /* 0x000000053f120299 */ /* 0x000fc8000801160e */
[----:B------:R-:W-:Y:S01]  /*4800*/  ULOP3.LUT UR18, URZ, UR18, URZ, 0x33, !UPT ;  /* 0x000000123f127292 */ /* 0x000fe2000f8e333f */
[----:B------:R-:W-:Y:S11]  /*4810*/  BRA `(.L_x_1245) ;  /* 0x0000000000187947 */ /* 0x000ff60003800000 */
.L_x_1244:
[----:B------:R-:W-:Y:S02]  /*4820*/  ULDC UR11, c[0x0][0x9e4] ;  /* 0x00027900000b7ab9 */ /* 0x000fe40000000800 */
[----:B------:R-:W-:-:S11]  /*4830*/  UISETP.NE.AND UP0, UPT, UR11, 0x1, UPT ;  /* 0x000000010b00788c */ /* 0x000fd6000bf05270 */
[----:B------:R-:W-:Y:S02]  /*4840*/  @UP0 ULDC.64 UR4, c[0x0][0x9e8] ;  /* 0x00027a0000040ab9 */ /* 0x000fe40000000a00 */
[----:B------:R-:W-:-:S07]  /*4850*/  UIMAD.WIDE.U32 UR14, UR18, UR4, URZ ;  /* 0x00000004120e72a5 */ /* 0x000fce000f8e003f */
[----:B------:R-:W-:Y:S02]  /*4860*/  @UP0 UMOV UR14, UR15 ;  /* 0x0000000f000e0c82 */ /* 0x000fe40008000000 */
[----:B------:R-:W-:-:S12]  /*4870*/  @UP0 USHF.R.U32.HI UR18, URZ, UR5, UR14 ;  /* 0x000000053f120299 */ /* 0x000fd8000801160e */
.L_x_1245:
[----:B------:R-:W-:-:S04]  /*4880*/  UIMAD UR11, UR18, UR11, UR11 ;  /* 0x0000000b120b72a4 */ /* 0x000fc8000f8e020b */
[----:B------:R-:W-:-:S04]  /*4890*/  UISETP.LT.AND UP0, UPT, UR7, UR11, UPT ;  /* 0x0000000b0700728c */ /* 0x000fc8000bf01270 */
[----:B------:R-:W-:-:S12]  /*48a0*/  USEL UR7, UR7, UR11, UP0 ;  /* 0x0000000b07077287 */ /* 0x000fd80008000000 */
.L_x_1243:
        /* <DEDUP_REMOVED lines=19> */
[----:B------:R-:W-:Y:S02]  /*49e0*/  CS2R R128, SRZ ;  /* 0x0000000000807805 */ /* 0x000fe4000001ff00 */
[----:B------:R-:W-:Y:S02]  /*49f0*/  CS2R R126, SRZ ;  /* 0x00000000007e7805 */ /* 0x000fe4000001ff00 */
[----:B------:R-:W-:Y:S02]  /*4a00*/  CS2R R124, SRZ ;  /* 0x00000000007c7805 */ /* 0x000fe4000001ff00 */
[----:B------:R-:W-:Y:S02]  /*4a10*/  CS2R R122, SRZ ;  /* 0x00000000007a7805 */ /* 0x000fe4000001ff00 */
[----:B------:R-:W-:Y:S02]  /*4a20*/  ISETP.GE.AND P1, PT, R225, UR54, PT ;  /* 0x00000036e1007c0c */ /* 0x000fe4000bf26270 */
        /* <DEDUP_REMOVED lines=50> */
[----:B------:R-:W-:Y:S01]  /*4d50*/  IMAD.MOV.U32 R224, RZ, RZ, R3 ;  /* 0x000000ffffe07224 */ /* 0x000fe200078e0003 */
[----:B------:R-:W-:Y:S01]  /*4d60*/  UMOV UR7, UR38 ;  /* 0x0000002600077c82 */ /* 0x000fe20008000000 */
[----:B------:R-:W-:Y:S01]  /*4d70*/  IMAD.MOV.U32 R21, RZ, RZ, R4 ;  /* 0x000000ffff157224 */ /* 0x000fe200078e0004 */
[----:B------:R-:W-:Y:S01]  /*4d80*/  UMOV UR4, UR39 ;  /* 0x0000002700047c82 */ /* 0x000fe20008000000 */
[----:B------:R-:W-:Y:S01]  /*4d90*/  IMAD.MOV.U32 R0, RZ, RZ, 0x3f800000 ;  /* 0x3f800000ff007424 */ /* 0x000fe200078e00ff */
[----:B------:R-:W-:Y:S01]  /*4da0*/  ULDC UR55, c[0x0][0x9e4] ;  /* 0x0002790000377ab9 */ /* 0x000fe20000000800 */
[----:B------:R-:W-:-:S07]  /*4db0*/  IMAD.MOV.U32 R151, RZ, RZ, RZ ;  /* 0x000000ffff977224 */ /* 0x000fce00078e00ff */
.L_x_1265:
[----:B------:R-:W-:-:S04]  /*4dc0*/  UISETP.NE.AND UP0, UPT, UR4, 0x1, UPT ;  /* 0x000000010400788c */ /* 0x000fc8000bf05270 */
[----:B------:R-:W-:-:S04]  /*4dd0*/  USEL UR38, URZ, 0x1, UP0 ;  /* 0x000000013f267887 */ /* 0x000fc80008000000 */
[----:B------:R-:W-:Y:S01]  /*4de0*/  ULOP3.LUT UR38, UR7, UR38, URZ, 0x3c, !UPT ;  /* 0x0000002607267292 */ /* 0x000fe2000f8e3c3f */
[----:B------:R-:W-:Y:S11]  /*4df0*/  @!P0 BRA `(.L_x_1247) ;  /* 0x0000000000048947 */ /* 0x000ff60003800000 */
[----:B------:R-:W-:Y:S01]  /*4e00*/  BPT.TRAP 0x1 ;  /* 0x000000040000795c */ /* 0x000fe20000300000 */
.L_x_1247:
[----:B------:R-:W-:Y:S01]  /*4e10*/  UIADD3 UR39, UR4, 0x1, URZ ;  /* 0x0000000104277890 */ /* 0x000fe2000fffe03f */
[----:B------:R-:W-:-:S03]  /*4e20*/  IMAD.U32 R3, RZ, RZ, UR38 ;  /* 0x00000026ff037e24 */ /* 0x000fc6000f8e00ff */
[----:B------:R-:W-:Y:S02]  /*4e30*/  UISETP.NE.AND UP0, UPT, UR39, 0x2, UPT ;  /* 0x000000022700788c */ /* 0x000fe4000bf05270 */
[----:B------:R-:W-:Y:S02]  /*4e40*/  SHF.L.U32 R3, R3, 0x1f, RZ ;  /* 0x0000001f03037819 */ /* 0x000fe400000006ff */
[----:B------:R-:W-:-:S04]  /*4e50*/  USEL UR39, UR39, URZ, UP0 ;  /* 0x0000003f27277287 */ /* 0x000fc80008000000 */
[----:B------:R-:W-:-:S09]  /*4e60*/  ULEA UR6, UR39, UR40, 0x3 ;  /* 0x0000002827067291 */ /* 0x000fd2000f8e183f */
[----:B------:R0:W1:Y:S01]  /*4e70*/  SYNCS.PHASECHK.TRANS64.TRYWAIT P1, [UR6+0x30830], R3 ;  /* 0x03083003ff0075a7 */ /* 0x0000620008020146 */
[----:B------:R-:W-:Y:S05]  /*4e80*/  @!P0 BRA `(.L_x_1248) ;  /* 0x0000000000048947 */ /* 0x000fea0003800000 */
[----:B------:R-:W-:Y:S01]  /*4e90*/  BPT.TRAP 0x1 ;  /* 0x000000040000795c */ /* 0x000fe20000300000 */
.L_x_1248:
[-C--:B------:R-:W-:Y:S01]  /*4ea0*/  FMUL.FTZ R24, R24, R2.reuse ;  /* 0x0000000218187220 */ /* 0x080fe20000410000 */
[----:B------:R-:W-:Y:S01]  /*4eb0*/  FMUL.FTZ R25, R25, R2 ;  /* 0x0000000219197220 */ /* 0x000fe20000410000 */
[----:B-1----:R-:W-:Y:S06]  /*4ec0*/  @P1 BRA `(.L_x_1249) ;  /* 0x0000000000081947 */ /* 0x002fec0003800000 */
[----:B------:R-:W1:Y:S02]  /*4ed0*/  SYNCS.PHASECHK.TRANS64.TRYWAIT P1, [UR6+0x30830], R3 ;  /* 0x03083003ff0075a7 */ /* 0x000e640008020146 */
[----:B-1----:R-:W-:Y:S05]  /*4ee0*/  @!P1 BRA `(.L_x_1250) ;  /* 0x00000138000c9947 */ /* 0x002fea0003800000 */
.L_x_1249:
[----:B------:R-:W-:Y:S01]  /*4ef0*/  R2UR UR48, R18 ;  /* 0x00000000123072ca */ /* 0x000fe200000e0000 */
[----:B------:R-:W-:Y:S01]  /*4f00*/  ULEA UR5, UR39, UR61, 0xb ;  /* 0x0000003d27057291 */ /* 0x000fe2000f8e583f */
[----:B------:R-:W-:Y:S01]  /*4f10*/  R2UR UR49, R19 ;  /* 0x00000000133172ca */ /* 0x000fe200000e0000 */
[----:B------:R-:W-:Y:S01]  /*4f20*/  WARPGROUP.ARRIVE ;  /* 0x00000000000079c5 */ /* 0x000fe20000000000 */
[----:B------:R-:W-:Y:S01]  /*4f30*/  UMOV UR51, 0x40000040 ;  /* 0x4000004000337882 */ /* 0x000fe20000000000 */
[----:B------:R-:W-:Y:S01]  /*4f40*/  UIADD3 UR10, UR5, 0x206, URZ ;  /* 0x00000206050a7890 */ /* 0x000fe2000fffe03f */
[-C--:B------:R-:W-:Y:S01]  /*4f50*/  FMUL.FTZ R28, R28, R2.reuse ;  /* 0x000000021c1c7220 */ /* 0x080fe20000410000 */
[----:B------:R-:W-:Y:S01]  /*4f60*/  UMOV UR11, 0x40000040 ;  /* 0x40000040000b7882 */ /* 0x000fe20000000000 */
[----:B------:R-:W-:Y:S01]  /*4f70*/  UMOV UR50, UR5 ;  /* 0x0000000500327c82 */ /* 0x000fe20008000000 */
[----:B------:R-:W-:Y:S01]  /*4f80*/  UIADD3 UR14, UR5, 0x400, URZ ;  /* 0x00000400050e7890 */ /* 0x000fe2000fffe03f */
[-C--:B------:R-:W-:Y:S01]  /*4f90*/  FMUL.FTZ R29, R29, R2.reuse ;  /* 0x000000021d1d7220 */ /* 0x080fe20000410000 */
[----:B------:R-:W-:Y:S01]  /*4fa0*/  UMOV UR15, 0x40000040 ;  /* 0x40000040000f7882 */ /* 0x000fe20000000000 */
[----:B------:R-:W-:Y:S01]  /*4fb0*/  UIADD3 UR18, UR5, 0x402, URZ ;  /* 0x0000040205127890 */ /* 0x000fe2000fffe03f */
[-C--:B------:R-:W-:Y:S01]  /*4fc0*/  FMUL.FTZ R32, R32, R2.reuse ;  /* 0x0000000220207220 */ /* 0x080fe20000410000 */
[----:B------:R-:W-:Y:S01]  /*4fd0*/  UMOV UR19, 0x40000040 ;  /* 0x4000004000137882 */ /* 0x000fe20000000000 */
[----:B------:R-:W-:Y:S01]  /*4fe0*/  HGMMA.64x64x16.F32.BF16 R152, gdesc[UR48], RZ, !UPT, gsb0 ;  /* 0x00e00000309879f0 */ /* 0x000fe2000c0018ff */
[----:B------:R-:W-:Y:S01]  /*4ff0*/  R2UR UR48, R14 ;  /* 0x000000000e3072ca */ /* 0x000fe200000e0000 */
[----:B------:R-:W-:Y:S01]  /*5000*/  UIADD3 UR50, UR5, 0x2, URZ ;  /* 0x0000000205327890 */ /* 0x000fe2000fffe03f */
[----:B------:R-:W-:Y:S01]  /*5010*/  R2UR UR49, R15 ;  /* 0x000000000f3172ca */ /* 0x000fe200000e0000 */
        /* <DEDUP_REMOVED lines=149> */
[----:B------:R-:W-:-:S09]  /*5970*/  WARPGROUP.ARRIVE ;  /* 0x00000000000079c5 */ /* 0x000fd20000000000 */
        /* <DEDUP_REMOVED lines=15> */
[----:B------:R-:W-:Y:S01]  /*5a70*/  UIADD3 UR50, UR5, 0x204, URZ ;  /* 0x0000020405327890 */ /* 0x000fe2000fffe03f */
[----:B------:R-:W-:Y:S01]  /*5a80*/  UMOV UR51, 0x40000040 ;  /* 0x4000004000337882 */ /* 0x000fe20000000000 */
[----:B------:R-:W-:Y:S01]  /*5a90*/  UMOV UR48, UR56 ;  /* 0x0000003800307c82 */ /* 0x000fe20008000000 */
[----:B------:R-:W-:Y:S01]  /*5aa0*/  UMOV UR49, UR57 ;  /* 0x0000003900317c82 */ /* 0x000fe20008000000 */
        /* <DEDUP_REMOVED lines=37> */
.L_x_1251:
[----:B------:R-:W-:Y:S01]  /*5d00*/  ULEA UR5, UR4, UR40, 0x3 ;  /* 0x0000002804057291 */ /* 0x000fe2000f8e183f */
[----:B------:R-:W-:-:S05]  /*5d10*/  IMAD.U32 R0, RZ, RZ, UR7 ;  /* 0x00000007ff007e24 */ /* 0x000fca000f8e00ff */
[----:B------:R-:W-:-:S04]  /*5d20*/  SHF.L.U32 R0, R0, 0x1f, RZ ;  /* 0x0000001f00007819 */ /* 0x000fc800000006ff */
[----:B------:R2:W3:Y:S01]  /*5d30*/  SYNCS.PHASECHK.TRANS64.TRYWAIT P1, [UR5+0x30850], R0 ;  /* 0x03085000ff0075a7 */ /* 0x0004e20008020145 */
[----:B------:R-:W-:Y:S05]  /*5d40*/  @!P0 BRA `(.L_x_1252) ;  /* 0x0000000000048947 */ /* 0x000fea0003800000 */
[----:B------:R-:W-:Y:S01]  /*5d50*/  BPT.TRAP 0x1 ;  /* 0x000000040000795c */ /* 0x000fe20000300000 */
.L_x_1252:
[----:B---3--:R-:W-:Y:S05]  /*5d60*/  @P1 BRA `(.L_x_1253) ;  /* 0x0000000000081947 */ /* 0x008fea0003800000 */
[----:B------:R-:W3:Y:S02]  /*5d70*/  SYNCS.PHASECHK.TRANS64.TRYWAIT P1, [UR5+0x30850], R0 ;  /* 0x03085000ff0075a7 */ /* 0x000ee40008020145 */
[----:B---3--:R-:W-:Y:S05]  /*5d80*/  @!P1 BRA `(.L_x_1254) ;  /* 0x00000128007c9947 */ /* 0x008fea0003800000 */
.L_x_1253:
[----:B------:R-:W-:Y:S01]  /*5d90*/  UIADD3 UR7, UR40, 0x400, URZ ;  /* 0x0000040028077890 */ /* 0x000fe2000fffe03f */
[----:B------:R-:W-:Y:S01]  /*5da0*/  WARPGROUP.ARRIVE ;  /* 0x00000000000079c5 */ /* 0x000fe20000000000 */
[----:B------:R-:W-:Y:S02]  /*5db0*/  UMOV UR11, 0x40000040 ;  /* 0x40000040000b7882 */ /* 0x000fe40000000000 */
        /* <DEDUP_REMOVED lines=27> */
.L_x_1255:
[----:B------:R-:W-:Y:S01]  /*5f70*/  R2UR UR4, R22 ;  /* 0x00000000160472ca */ /* 0x000fe200000e0000 */
[----:B------:R-:W4:Y:S01]  /*5f80*/  S2UR UR7, SR_CgaCtaId ;  /* 0x00000000000779c3 */ /* 0x000f220000008800 */
[----:B------:R-:W-:Y:S01]  /*5f90*/  VIADD R187, R23, UR60 ;  /* 0x0000003c17bb7c36 */ /* 0x000fe20008000000 */
[----:B------:R-:W-:Y:S01]  /*5fa0*/  UIADD3 UR6, UR6, 0x30840, URZ ;  /* 0x0003084006067890 */ /* 0x000fe2000fffe03f */
[----:B------:R-:W-:Y:S01]  /*5fb0*/  IMAD.U32 R185, RZ, RZ, UR41 ;  /* 0x00000029ffb97e24 */ /* 0x000fe2000f8e00ff */
[----:B------:R-:W-:-:S08]  /*5fc0*/  UISETP.NE.AND UP0, UPT, UR43, URZ, UPT ;  /* 0x0000003f2b00728c */ /* 0x000fd0000bf05270 */
[----:B------:R-:W-:-:S06]  /*5fd0*/  UISETP.NE.AND UP1, UPT, UR4, URZ, UPT ;  /* 0x0000003f0400728c */ /* 0x000fcc000bf25270 */
[----:B------:R-:W-:Y:S02]  /*5fe0*/  PLOP3.LUT P1, PT, PT, PT, UP1, 0x80, 0x0 ;  /* 0x000000000000781c */ /* 0x000fe40003f2f018 */
[----:B------:R-:W-:-:S03]  /*5ff0*/  PLOP3.LUT P2, PT, PT, PT, UP1, 0x80, 0x0 ;  /* 0x000000000000781c */ /* 0x000fc60003f4f018 */
[----:B------:R-:W-:Y:S01]  /*6000*/  @UP1 ULDC UR4, c[0x0][0x44c] ;  /* 0x0001130000041ab9 */ /* 0x000fe20000000800 */
[----:B----4-:R-:W-:-:S03]  /*6010*/  UPRMT UR6, UR7, 0x654, UR6 ;  /* 0x0000065407067896 */ /* 0x010fc60008000006 */
[----:B------:R-:W-:-:S04]  /*6020*/  ULDC UR7, c[0x0][0x9e0] ;  /* 0x0002780000077ab9 */ /* 0x000fc80000000800 */
[----:B--23--:R-:W-:Y:S01]  /*6030*/  @P1 IMAD.HI.U32 R0, R187, UR4, RZ ;  /* 0x00000004bb001c27 */ /* 0x00cfe2000f8e00ff */
[----:B------:R-:W-:Y:S01]  /*6040*/  @UP1 ULDC UR4, c[0x0][0x450] ;  /* 0x0001140000041ab9 */ /* 0x000fe20000000800 */
[----:B------:R-:W-:Y:S01]  /*6050*/  PLOP3.LUT P1, PT, PT, PT, UP0, 0x40, 0x0 ;  /* 0x000000000000781c */ /* 0x000fe20003f2e808 */
[----:B------:R-:W-:Y:S01]  /*6060*/  SYNCS.ARRIVE.TRANS64.RED.A1T0 RZ, [UR6], RZ ;  /* 0x000000ffffff79a7 */ /* 0x000fe20008100406 */
[----:B------:R-:W-:Y:S01]  /*6070*/  ULDC UR6, c[0x0][0x9dc] ;  /* 0x0002770000067ab9 */ /* 0x000fe20000000800 */
[----:B------:R-:W-:Y:S01]  /*6080*/  @P2 SHF.R.U32.HI R187, RZ, UR4, R0 ;  /* 0x00000004ffbb2c19 */ /* 0x000fe20008011600 */
[----:B------:R-:W-:Y:S01]  /*6090*/  IMAD.SHL.U32 R0, R225, 0x40, RZ ;  /* 0x00000040e1007824 */ /* 0x000fe200078e00ff */
[----:B------:R-:W-:-:S03]  /*60a0*/  ULOP3.LUT UR4, URZ, UR6, URZ, 0x33, !UPT ;  /* 0x000000063f047292 */ /* 0x000fc6000f8e333f */
[----:B------:R-:W2:Y:S01]  /*60b0*/  SHFL.IDX PT, R188, R187, RZ, 0x1c1f ;  /* 0x001c1fffbbbc7589 */ /* 0x000ea200000e0000 */
[----:B------:R-:W-:-:S04]  /*60c0*/  IADD3 R2, -R17, 0x1, -R0 ;  /* 0x0000000111027810 */ /* 0x000fc80007ffe900 */
[----:B------:R-:W-:-:S05]  /*60d0*/  IADD3 R185, -R185, UR42, R2 ;  /* 0x0000002ab9b97c10 */ /* 0x000fca000fffe102 */
[C---:B------:R-:W-:Y:S02]  /*60e0*/  VIADD R186, R185.reuse, UR7 ;  /* 0x00000007b9ba7c36 */ /* 0x040fe40008000000 */
[----:B------:R-:W-:Y:S02]  /*60f0*/  VIADD R185, R185, UR4 ;  /* 0x00000004b9b97c36 */ /* 0x000fe40008000000 */
[--C-:B--2---:R-:W-:Y:S02]  /*6100*/  IMAD.IADD R184, R186, 0x1, R188.reuse ;  /* 0x00000001bab87824 */ /* 0x104fe400078e02bc */
[----:B-1----:R-:W-:Y:S01]  /*6110*/  IMAD.IADD R4, R185, 0x1, R188 ;  /* 0x00000001b9047824 */ /* 0x002fe200078e02bc */
[----:B------:R-:W-:Y:S06]  /*6120*/  @P1 BRA `(.L_x_1256) ;  /* 0x00000000005c1947 */ /* 0x000fec0003800000 */
[----:B------:R-:W-:Y:S01]  /*6130*/  IMAD.U32 R2, RZ, RZ, UR41 ;  /* 0x00000029ff027e24 */ /* 0x000fe2000f8e00ff */
[----:B------:R-:W-:Y:S04]  /*6140*/  BSSY B0, `(.L_x_1257) ;  /* 0x0000011000007945 */ /* 0x000fe80003800000 */
[----:B------:R-:W-:-:S04]  /*6150*/  IADD3 R188, -R2, UR42, R188 ;  /* 0x0000002a02bc7c10 */ /* 0x000fc8000fffe1bc */
[----:B------:R-:W-:-:S13]  /*6160*/  ISETP.GT.AND P1, PT, R188, -0x1, PT ;  /* 0xffffffffbc00780c */ /* 0x000fda0003f24270 */
[----:B------:R-:W-:Y:S05]  /*6170*/  @P1 BRA `(.L_x_1258) ;  /* 0x0000000000201947 */ /* 0x000fea0003800000 */
[----:B------:R-:W-:Y:S01]  /*6180*/  IMAD.U32 R189, RZ, RZ, UR55 ;  /* 0x00000037ffbd7e24 */ /* 0x000fe2000f8e00ff */
[----:B------:R-:W-:-:S04]  /*6190*/  LOP3.LUT R188, RZ, R188, RZ, 0x33, !PT ;  /* 0x000000bcffbc7212 */ /* 0x000fc800078e33ff */
[----:B------:R-:W-:-:S13]  /*61a0*/  ISETP.NE.AND P1, PT, R189, 0x1, PT ;  /* 0x00000001bd00780c */ /* 0x000fda0003f25270 */
[----:B0-----:R-:W0:Y:S02]  /*61b0*/  @P1 LDC.64 R2, c[0x0][0x9e8] ;  /* 0x00027a00ff021b82 */ /* 0x001e240000000a00 */
[----:B0-----:R-:W-:-:S05]  /*61c0*/  @P1 IMAD.HI.U32 R2, R188, R2, RZ ;  /* 0x00000002bc021227 */ /* 0x001fca00078e00ff */
[----:B------:R-:W-:-:S04]  /*61d0*/  @P1 SHF.R.U32.HI R188, RZ, R3, R2 ;  /* 0x00000003ffbc1219 */ /* 0x000fc80000011602 */
[----:B------:R-:W-:Y:S01]  /*61e0*/  LOP3.LUT R188, RZ, R188, RZ, 0x33, !PT ;  /* 0x000000bcffbc7212 */ /* 0x000fe200078e33ff */
[----:B------:R-:W-:Y:S06]  /*61f0*/  BRA `(.L_x_1259) ;  /* 0x0000000000147947 */ /* 0x000fec0003800000 */
.L_x_1258:
[----:B------:R-:W-:-:S05]  /*6200*/  IMAD.U32 R189, RZ, RZ, UR55 ;  /* 0x00000037ffbd7e24 */ /* 0x000fca000f8e00ff */
[----:B------:R-:W-:-:S13]  /*6210*/  ISETP.NE.AND P1, PT, R189, 0x1, PT ;  /* 0x00000001bd00780c */ /* 0x000fda0003f25270 */
[----:B0-----:R-:W0:Y:S02]  /*6220*/  @P1 LDC.64 R2, c[0x0][0x9e8] ;  /* 0x00027a00ff021b82 */ /* 0x001e240000000a00 */
[----:B0-----:R-:W-:-:S05]  /*6230*/  @P1 IMAD.HI.U32 R2, R188, R2, RZ ;  /* 0x00000002bc021227 */ /* 0x001fca00078e00ff */
[----:B------:R-:W-:-:S07]  /*6240*/  @P1 SHF.R.U32.HI R188, RZ, R3, R2 ;  /* 0x00000003ffbc1219 */ /* 0x000fce0000011602 */
.L_x_1259:
[----:B------:R-:W-:Y:S05]  /*6250*/  BSYNC B0 ;  /* 0x0000000000007941 */ /* 0x000fea0003800000 */
.L_x_1257:
[----:B------:R-:W-:-:S04]  /*6260*/  IMAD R188, R188, R189, -R0 ;  /* 0x000000bdbcbc7224 */ /* 0x000fc800078e0a00 */
[----:B------:R-:W-:-:S05]  /*6270*/  IMAD.IADD R188, R188, 0x1, -R17 ;  /* 0x00000001bcbc7824 */ /* 0x000fca00078e0a11 */
[----:B------:R-:W-:Y:S02]  /*6280*/  VIMNMX R4, R4, R188, !PT ;  /* 0x000000bc04047248 */ /* 0x000fe40007fe0100 */
[----:B------:R-:W-:-:S07]  /*6290*/  VIADDMNMX R184, R188, R189, R184, PT ;  /* 0x000000bdbcb87246 */ /* 0x000fce00038001b8 */
.L_x_1256:
[----:B------:R-:W-:Y:S01]  /*62a0*/  ISETP.GT.AND P1, PT, R225, -0x1, PT ;  /* 0xffffffffe100780c */ /* 0x000fe20003f24270 */
[----:B------:R-:W1:Y:S01]  /*62b0*/  SHFL.IDX PT, R2, R187, 0x1, 0x1c1f ;  /* 0x003c1f00bb027f89 */ /* 0x000e6200000e0000 */
[----:B------:R-:W-:Y:S02]  /*62c0*/  UISETP.NE.AND UP0, UPT, UR43, URZ, UPT ;  /* 0x0000003f2b00728c */ /* 0x000fe4000bf05270 */
[C---:B------:R-:W-:Y:S02]  /*62d0*/  ISETP.GT.AND P4, PT, R4.reuse, 0x1, P1 ;  /* 0x000000010400780c */ /* 0x040fe40000f84270 */
[----:B------:R-:W-:Y:S02]  /*62e0*/  ISETP.GT.AND P5, PT, R4, RZ, P1 ;  /* 0x000000ff0400720c */ /* 0x000fe40000fa4270 */
[C---:B------:R-:W-:Y:S02]  /*62f0*/  ISETP.LT.OR P4, PT, R184.reuse, 0x2, P4 ;  /* 0x00000002b800780c */ /* 0x040fe40002781670 */
[----:B------:R-:W-:-:S02]  /*6300*/  ISETP.LT.OR P5, PT, R184, 0x1, P5 ;  /* 0x00000001b800780c */ /* 0x000fc40002fa1670 */
[----:B------:R-:W-:Y:S02]  /*6310*/  FSEL R153, R153, -INF , !P4 ;  /* 0xff80000099997808 */ /* 0x000fe40006000000 */
[----:B------:R-:W-:Y:S02]  /*6320*/  ISETP.GT.AND P4, PT, R4, 0x18, P1 ;  /* 0x000000180400780c */ /* 0x000fe40000f84270 */
[----:B------:R-:W-:Y:S02]  /*6330*/  FSEL R152, R152, -INF , !P5 ;  /* 0xff80000098987808 */ /* 0x000fe40006800000 */
[----:B------:R-:W-:Y:S02]  /*6340*/  ISETP.LT.OR P4, PT, R184, 0x19, P4 ;  /* 0x00000019b800780c */ /* 0x000fe40002781670 */
[C---:B------:R-:W-:Y:S02]  /*6350*/  ISETP.GT.AND P6, PT, R4.reuse, 0x8, P1 ;  /* 0x000000080400780c */ /* 0x040fe40000fc4270 */
[----:B------:R-:W-:-:S02]  /*6360*/  ISETP.GT.AND P2, PT, R4, 0x9, P1 ;  /* 0x000000090400780c */ /* 0x000fc40000f44270 */
[----:B------:R-:W-:Y:S01]  /*6370*/  ISETP.GT.AND P3, PT, R4, 0x10, P1 ;  /* 0x000000100400780c */ /* 0x000fe20000f64270 */
[--C-:B-1----:R-:W-:Y:S01]  /*6380*/  IMAD.IADD R186, R186, 0x1, R2.reuse ;  /* 0x00000001baba7824 */ /* 0x102fe200078e0202 */
        /* <DEDUP_REMOVED lines=53> */
.L_x_1262:
[----:B------:R-:W-:-:S05]  /*66e0*/  IMAD.U32 R184, RZ, RZ, UR55 ;  /* 0x00000037ffb87e24 */ /* 0x000fca000f8e00ff */
[----:B------:R-:W-:-:S13]  /*66f0*/  ISETP.NE.AND P2, PT, R184, 0x1, PT ;  /* 0x00000001b800780c */ /* 0x000fda0003f45270 */
[----:B0-----:R-:W0:Y:S02]  /*6700*/  @P2 LDC.64 R2, c[0x0][0x9e8] ;  /* 0x00027a00ff022b82 */ /* 0x001e240000000a00 */
[----:B0-----:R-:W-:-:S05]  /*6710*/  @P2 IMAD.HI.U32 R2, R4, R2, RZ ;  /* 0x0000000204022227 */ /* 0x001fca00078e00ff */
[----:B------:R-:W-:-:S07]  /*6720*/  @P2 SHF.R.U32.HI R4, RZ, R3, R2 ;  /* 0x00000003ff042219 */ /* 0x000fce0000011602 */
.L_x_1263:
[----:B------:R-:W-:Y:S05]  /*6730*/  BSYNC B0 ;  /* 0x0000000000007941 */ /* 0x000fea0003800000 */
.L_x_1261:
[----:B------:R-:W-:-:S04]  /*6740*/  IMAD R0, R4, R184, -R0 ;  /* 0x000000b804007224 */ /* 0x000fc800078e0a00 */
[----:B------:R-:W-:-:S05]  /*6750*/  IMAD.IADD R0, R0, 0x1, -R17 ;  /* 0x0000000100007824 */ /* 0x000fca00078e0a11 */
[----:B------:R-:W-:Y:S02]  /*6760*/  VIMNMX R185, R185, R0, !PT ;  /* 0x00000000b9b97248 */ /* 0x000fe40007fe0100 */
[----:B------:R-:W-:-:S07]  /*6770*/  VIADDMNMX R186, R0, R184, R186, PT ;  /* 0x000000b800ba7246 */ /* 0x000fce00038001ba */
.L_x_1260:
[----:B------:R-:W-:Y:S01]  /*6780*/  LOP3.LUT R16, R16, 0xfffff7ff, RZ, 0xc0, !PT ;  /* 0xfffff7ff10107812 */ /* 0x000fe200078ec0ff */
[----:B------:R-:W-:Y:S01]  /*6790*/  ULDC UR10, c[0x0][0x988] ;  /* 0x00026200000a7ab9 */ /* 0x000fe20000000800 */
[C---:B------:R-:W-:Y:S02]  /*67a0*/  ISETP.GT.AND P5, PT, R185.reuse, 0x1, P1 ;  /* 0x00000001b900780c */ /* 0x040fe40000fa4270 */
[----:B------:R-:W-:Y:S02]  /*67b0*/  @P0 LOP3.LUT R16, R16, 0x800, RZ, 0xfc, !PT ;  /* 0x0000080010100812 */ /* 0x000fe400078efcff */
[----:B------:R-:W-:Y:S02]  /*67c0*/  ISETP.GT.AND P0, PT, R185, 0x19, P1 ;  /* 0x00000019b900780c */ /* 0x000fe40000f04270 */
[----:B------:R-:W-:Y:S02]  /*67d0*/  LOP3.LUT R16, R16, 0xffff7fff, RZ, 0xc0, !PT ;  /* 0xffff7fff10107812 */ /* 0x000fe400078ec0ff */
[----:B------:R-:W-:-:S02]  /*67e0*/  ISETP.LT.OR P5, PT, R186, 0x2, P5 ;  /* 0x00000002ba00780c */ /* 0x000fc40002fa1670 */
[----:B------:R-:W-:Y:S02]  /*67f0*/  ISETP.GT.AND P6, PT, R185, 0x8, P1 ;  /* 0x00000008b900780c */ /* 0x000fe40000fc4270 */
[----:B------:R-:W-:Y:S02]  /*6800*/  FSEL R155, R155, -INF , !P5 ;  /* 0xff8000009b9b7808 */ /* 0x000fe40006800000 */
[C---:B------:R-:W-:Y:S02]  /*6810*/  ISETP.GT.AND P2, PT, R185.reuse, 0x9, P1 ;  /* 0x00000009b900780c */ /* 0x040fe40000f44270 */
[C---:B------:R-:W-:Y:S02]  /*6820*/  ISETP.GT.AND P3, PT, R185.reuse, 0x10, P1 ;  /* 0x00000010b900780c */ /* 0x040fe40000f64270 */
[----:B------:R-:W-:Y:S02]  /*6830*/  @P0 LOP3.LUT R16, R16, 0x8000, RZ, 0xfc, !PT ;  /* 0x0000800010100812 */ /* 0x000fe400078efcff */
[----:B------:R-:W-:-:S02]  /*6840*/  ISETP.GT.AND P0, PT, R185, 0x31, P1 ;  /* 0x00000031b900780c */ /* 0x000fc40000f04270 */
[----:B------:R-:W-:Y:S02]  /*6850*/  LOP3.LUT R16, R16, 0xfffffffd, RZ, 0xc0, !PT ;  /* 0xfffffffd10107812 */ /* 0x000fe400078ec0ff */
[C---:B------:R-:W-:Y:S02]  /*6860*/  ISETP.GT.AND P4, PT, R185.reuse, 0x11, P1 ;  /* 0x00000011b900780c */ /* 0x040fe40000f84270 */
[----:B------:R-:W-:Y:S02]  /*6870*/  ISETP.GT.AND P5, PT, R185, 0x18, P1 ;  /* 0x00000018b900780c */ /* 0x000fe40000fa4270 */
[C---:B------:R-:W-:Y:S02]  /*6880*/  ISETP.LT.OR P6, PT, R186.reuse, 0x9, P6 ;  /* 0x00000009ba00780c */ /* 0x040fe400037c1670 */
[C---:B------:R-:W-:Y:S02]  /*6890*/  ISETP.LT.OR P2, PT, R186.reuse, 0xa, P2 ;  /* 0x0000000aba00780c */ /* 0x040fe40001741670 */
[----:B------:R-:W-:-:S02]  /*68a0*/  ISETP.LT.OR P3, PT, R186, 0x11, P3 ;  /* 0x00000011ba00780c */ /* 0x000fc40001f61670 */
[----:B------:R-:W-:Y:S02]  /*68b0*/  @P0 LOP3.LUT R16, R16, 0x2, RZ, 0xfc, !PT ;  /* 0x0000000210100812 */ /* 0x000fe400078efcff */
[----:B------:R-:W-:Y:S02]  /*68c0*/  ISETP.GT.AND P0, PT, R185, 0x38, P1 ;  /* 0x00000038b900780c */ /* 0x000fe40000f04270 */
[----:B------:R-:W-:Y:S02]  /*68d0*/  LOP3.LUT R16, R16, 0xfffffff7, RZ, 0xc0, !PT ;  /* 0xfffffff710107812 */ /* 0x000fe400078ec0ff */
[C---:B------:R-:W-:Y:S02]  /*68e0*/  ISETP.LT.OR P4, PT, R186.reuse, 0x12, P4 ;  /* 0x00000012ba00780c */ /* 0x040fe40002781670 */
[----:B------:R-:W-:Y:S02]  /*68f0*/  ISETP.LT.OR P5, PT, R186, 0x19, P5 ;  /* 0x00000019ba00780c */ /* 0x000fe40002fa1670 */
[----:B------:R-:W-:-:S02]  /*6900*/  FSEL R158, R158, -INF , !P6 ;  /* 0xff8000009e9e7808 */ /* 0x000fc40007000000 */
[----:B------:R-:W-:Y:S02]  /*6910*/  FSEL R159, R159, -INF , !P2 ;  /* 0xff8000009f9f7808 */ /* 0x000fe40005000000 */
[----:B------:R-:W-:Y:S02]  /*6920*/  FSEL R162, R162, -INF , !P3 ;  /* 0xff800000a2a27808 */ /* 0x000fe40005800000 */
[----:B------:R-:W-:Y:S02]  /*6930*/  @P0 LOP3.LUT R16, R16, 0x8, RZ, 0xfc, !PT ;  /* 0x0000000810100812 */ /* 0x000fe400078efcff */
[----:B------:R-:W-:Y:S02]  /*6940*/  ISETP.GT.AND P0, PT, R185, RZ, P1 ;  /* 0x000000ffb900720c */ /* 0x000fe40000f04270 */
[----:B------:R-:W-:Y:S02]  /*6950*/  LOP3.LUT R16, R16, 0xffffff7f, RZ, 0xc0, !PT ;  /* 0xffffff7f10107812 */ /* 0x000fe400078ec0ff */
[----:B------:R-:W-:-:S02]  /*6960*/  FSEL R163, R163, -INF , !P4 ;  /* 0xff800000a3a37808 */ /* 0x000fc40006000000 */
[----:B------:R-:W-:Y:S02]  /*6970*/  FSEL R166, R166, -INF , !P5 ;  /* 0xff800000a6a67808 */ /* 0x000fe40006800000 */
[C---:B------:R-:W-:Y:S02]  /*6980*/  ISETP.GT.AND P2, PT, R185.reuse, 0x20, P1 ;  /* 0x00000020b900780c */ /* 0x040fe40000f44270 */
[C---:B------:R-:W-:Y:S02]  /*6990*/  ISETP.GT.AND P3, PT, R185.reuse, 0x21, P1 ;  /* 0x00000021b900780c */ /* 0x040fe40000f64270 */
[C---:B------:R-:W-:Y:S02]  /*69a0*/  ISETP.GT.AND P4, PT, R185.reuse, 0x28, P1 ;  /* 0x00000028b900780c */ /* 0x040fe40000f84270 */
[C---:B------:R-:W-:Y:S02]  /*69b0*/  ISETP.GT.AND P5, PT, R185.reuse, 0x29, P1 ;  /* 0x00000029b900780c */ /* 0x040fe40000fa4270 */
[----:B------:R-:W-:-:S02]  /*69c0*/  ISETP.GT.AND P6, PT, R185, 0x30, P1 ;  /* 0x00000030b900780c */ /* 0x000fc40000fc4270 */
[----:B------:R-:W-:Y:S02]  /*69d0*/  ISETP.GT.AND P1, PT, R185, 0x39, P1 ;  /* 0x00000039b900780c */ /* 0x000fe40000f24270 */
[----:B------:R-:W-:Y:S02]  /*69e0*/  @P0 LOP3.LUT R16, R16, 0x80, RZ, 0xfc, !PT ;  /* 0x0000008010100812 */ /* 0x000fe400078efcff */
[----:B------:R-:W-:Y:S02]  /*69f0*/  FMNMX.FTZ R0, R152, R21, !PT ;  /* 0x0000001598007209 */ /* 0x000fe40007810000 */
[C---:B------:R-:W-:Y:S02]  /*6a00*/  LOP3.LUT P0, RZ, R16.reuse, 0x8000, RZ, 0xc0, !PT ;  /* 0x0000800010ff7812 */ /* 0x040fe4000780c0ff */
[----:B------:R-:W-:Y:S02]  /*6a10*/  FMNMX.FTZ R0, R153, R0, !PT ;  /* 0x0000000099007209 */ /* 0x000fe40007810000 */
[----:B------:R-:W-:-:S02]  /*6a20*/  LOP3.LUT R16, R16, 0xffffffdf, RZ, 0xc0, !PT ;  /* 0xffffffdf10107812 */ /* 0x000fc400078ec0ff */
[----:B------:R-:W-:Y:S02]  /*6a30*/  FMNMX.FTZ R0, R156, R0, !PT ;  /* 0x000000009c007209 */ /* 0x000fe40007810000 */
[----:B------:R-:W-:Y:S02]  /*6a40*/  ISETP.LT.OR P0, PT, R186, 0x1a, P0 ;  /* 0x0000001aba00780c */ /* 0x000fe40000701670 */
[----:B------:R-:W-:Y:S02]  /*6a50*/  @P1 LOP3.LUT R16, R16, 0x20, RZ, 0xfc, !PT ;  /* 0x0000002010101812 */ /* 0x000fe400078efcff */
[----:B------:R-:W-:Y:S02]  /*6a60*/  FMNMX.FTZ R0, R157, R0, !PT ;  /* 0x000000009d007209 */ /* 0x000fe40007810000 */
[----:B------:R-:W-:Y:S02]  /*6a70*/  LOP3.LUT P1, RZ, R16, 0x2, RZ, 0xc0, !PT ;  /* 0x0000000210ff7812 */ /* 0x000fe4000782c0ff */
[----:B------:R-:W-:-:S02]  /*6a80*/  FMNMX.FTZ R0, R160, R0, !PT ;  /* 0x00000000a0007209 */ /* 0x000fc40007810000 */
[----:B------:R-:W-:Y:S02]  /*6a90*/  LOP3.LUT R16, R16, 0xfffffeff, RZ, 0xc0, !PT ;  /* 0xfffffeff10107812 */ /* 0x000fe400078ec0ff */
[----:B------:R-:W-:Y:S02]  /*6aa0*/  FMNMX.FTZ R0, R161, R0, !PT ;  /* 0x00000000a1007209 */ /* 0x000fe40007810000 */
[----:B------:R-:W-:Y:S02]  /*6ab0*/  @P0 LOP3.LUT R16, R16, 0x100, RZ, 0xfc, !PT ;  /* 0x0000010010100812 */ /* 0x000fe400078efcff */
[----:B------:R-:W-:Y:S02]  /*6ac0*/  ISETP.LT.OR P0, PT, R186, 0x21, P2 ;  /* 0x00000021ba00780c */ /* 0x000fe40001701670 */
[----:B------:R-:W-:Y:S02]  /*6ad0*/  FMNMX.FTZ R0, R164, R0, !PT ;  /* 0x00000000a4007209 */ /* 0x000fe40007810000 */
[----:B------:R-:W-:-:S02]  /*6ae0*/  LOP3.LUT P2, RZ, R16, 0x8, RZ, 0xc0, !PT ;  /* 0x0000000810ff7812 */ /* 0x000fc4000784c0ff */
[----:B------:R-:W-:Y:S02]  /*6af0*/  FMNMX.FTZ R0, R165, R0, !PT ;  /* 0x00000000a5007209 */ /* 0x000fe40007810000 */
[----:B------:R-:W-:Y:S02]  /*6b00*/  LOP3.LUT R16, R16, 0xffffffbf, RZ, 0xc0, !PT ;  /* 0xffffffbf10107812 */ /* 0x000fe400078ec0ff */
[----:B------:R-:W-:Y:S02]  /*6b10*/  FMNMX.FTZ R0, R168, R0, !PT ;  /* 0x00000000a8007209 */ /* 0x000fe40007810000 */
[----:B------:R-:W-:Y:S02]  /*6b20*/  ISETP.LT.OR P6, PT, R186, 0x31, P6 ;  /* 0x00000031ba00780c */ /* 0x000fe400037c1670 */
[----:B------:R-:W-:Y:S02]  /*6b30*/  @P0 LOP3.LUT R16, R16, 0x40, RZ, 0xfc, !PT ;  /* 0x0000004010100812 */ /* 0x000fe400078efcff */
[----:B------:R-:W-:-:S02]  /*6b40*/  FMNMX.FTZ R0, R169, R0, !PT ;  /* 0x00000000a9007209 */ /* 0x000fc40007810000 */
[----:B------:R-:W-:Y:S02]  /*6b50*/  ISETP.LT.OR P0, PT, R186, 0x22, P3 ;  /* 0x00000022ba00780c */ /* 0x000fe40001f01670 */
[----:B------:R-:W-:Y:S02]  /*6b60*/  FMNMX.FTZ R0, R172, R0, !PT ;  /* 0x00000000ac007209 */ /* 0x000fe40007810000 */
[C---:B------:R-:W-:Y:S02]  /*6b70*/  LOP3.LUT P3, RZ, R16.reuse, 0x80, RZ, 0xc0, !PT ;  /* 0x0000008010ff7812 */ /* 0x040fe4000786c0ff */
[----:B------:R-:W-:Y:S02]  /*6b80*/  FMNMX.FTZ R0, R173, R0, !PT ;  /* 0x00000000ad007209 */ /* 0x000fe40007810000 */
[----:B------:R-:W-:Y:S02]  /*6b90*/  LOP3.LUT R16, R16, 0xffffffef, RZ, 0xc0, !PT ;  /* 0xffffffef10107812 */ /* 0x000fe400078ec0ff */
[----:B------:R-:W-:-:S02]  /*6ba0*/  FMNMX.FTZ R0, R176, R0, !PT ;  /* 0x00000000b0007209 */ /* 0x000fc40007810000 */
[----:B------:R-:W-:Y:S02]  /*6bb0*/  ISETP.LT.OR P3, PT, R186, 0x1, P3 ;  /* 0x00000001ba00780c */ /* 0x000fe40001f61670 */
[----:B------:R-:W-:Y:S02]  /*6bc0*/  @P0 LOP3.LUT R16, R16, 0x10, RZ, 0xfc, !PT ;  /* 0x0000001010100812 */ /* 0x000fe400078efcff */
[----:B------:R-:W-:Y:S02]  /*6bd0*/  ISETP.LT.OR P0, PT, R186, 0x29, P4 ;  /* 0x00000029ba00780c */ /* 0x000fe40002701670 */
[----:B------:R-:W-:Y:S02]  /*6be0*/  FMNMX.FTZ R0, R177, R0, !PT ;  /* 0x00000000b1007209 */ /* 0x000fe40007810000 */
[----:B------:R-:W-:Y:S02]  /*6bf0*/  LOP3.LUT P4, RZ, R16, 0x20, RZ, 0xc0, !PT ;  /* 0x0000002010ff7812 */ /* 0x000fe4000788c0ff */
[----:B------:R-:W-:-:S02]  /*6c00*/  FMNMX.FTZ R0, R180, R0, !PT ;  /* 0x00000000b4007209 */ /* 0x000fc40007810000 */
[----:B------:R-:W-:Y:S02]  /*6c10*/  LOP3.LUT R16, R16, 0xfffffffb, RZ, 0xc0, !PT ;  /* 0xfffffffb10107812 */ /* 0x000fe400078ec0ff */
[----:B------:R-:W-:Y:S02]  /*6c20*/  FMNMX.FTZ R0, R181, R0, !PT ;  /* 0x00000000b5007209 */ /* 0x000fe40007810000 */
[----:B------:R-:W-:Y:S02]  /*6c30*/  FSEL R154, R154, -INF , !P3 ;  /* 0xff8000009a9a7808 */ /* 0x000fe40005800000 */
[----:B------:R-:W-:Y:S01]  /*6c40*/  @P0 LOP3.LUT R16, R16, 0x4, RZ, 0xfc, !PT ;  /* 0x0000000410100812 */ /* 0x000fe200078efcff */
[----:B------:R-:W1:Y:S01]  /*6c50*/  SHFL.BFLY PT, R2, R0, 0x2, 0x1f ;  /* 0x0c401f0000027f89 */ /* 0x000e6200000e0000 */
[----:B------:R-:W-:Y:S02]  /*6c60*/  ISETP.LT.OR P0, PT, R186, 0x2a, P5 ;  /* 0x0000002aba00780c */ /* 0x000fe40002f01670 */
[----:B------:R-:W-:-:S02]  /*6c70*/  LOP3.LUT R16, R16, 0xffffefff, RZ, 0xc0, !PT ;  /* 0xffffefff10107812 */ /* 0x000fc400078ec0ff */
[----:B0-----:R-:W-:Y:S02]  /*6c80*/  FMNMX.FTZ R3, R154, R224, !PT ;  /* 0x000000e09a037209 */ /* 0x001fe40007810000 */
[----:B------:R-:W-:Y:S02]  /*6c90*/  ISETP.LT.OR P1, PT, R186, 0x32, P1 ;  /* 0x00000032ba00780c */ /* 0x000fe40000f21670 */
[----:B------:R-:W-:Y:S02]  /*6ca0*/  FMNMX.FTZ R3, R155, R3, !PT ;  /* 0x000000039b037209 */ /* 0x000fe40007810000 */
[----:B------:R-:W-:Y:S02]  /*6cb0*/  FSEL R178, R178, -INF , !P6 ;  /* 0xff800000b2b27808 */ /* 0x000fe40007000000 */
[----:B------:R-:W-:Y:S02]  /*6cc0*/  FMNMX.FTZ R3, R158, R3, !PT ;  /* 0x000000039e037209 */ /* 0x000fe40007810000 */
[----:B------:R-:W-:-:S02]  /*6cd0*/  @P0 LOP3.LUT R16, R16, 0x1000, RZ, 0xfc, !PT ;  /* 0x0000100010100812 */ /* 0x000fc400078efcff */
[----:B------:R-:W-:Y:S02]  /*6ce0*/  FMNMX.FTZ R3, R159, R3, !PT ;  /* 0x000000039f037209 */ /* 0x000fe40007810000 */
[C---:B------:R-:W-:Y:S02]  /*6cf0*/  LOP3.LUT P0, RZ, R16.reuse, 0x10, RZ, 0xc0, !PT ;  /* 0x0000001010ff7812 */ /* 0x040fe4000780c0ff */
[----:B------:R-:W-:Y:S02]  /*6d00*/  LOP3.LUT R16, R16, 0xffffdfff, RZ, 0xc0, !PT ;  /* 0xffffdfff10107812 */ /* 0x000fe400078ec0ff */
[----:B------:R-:W-:Y:S02]  /*6d10*/  FMNMX.FTZ R3, R162, R3, !PT ;  /* 0x00000003a2037209 */ /* 0x000fe40007810000 */
[----:B-1----:R-:W-:Y:S02]  /*6d20*/  FMNMX.FTZ R2, R0, R2, !PT ;  /* 0x0000000200027209 */ /* 0x002fe40007810000 */
[----:B------:R-:W-:-:S02]  /*6d30*/  FMNMX.FTZ R3, R163, R3, !PT ;  /* 0x00000003a3037209 */ /* 0x000fc40007810000 */
[----:B------:R-:W-:Y:S01]  /*6d40*/  ISETP.LT.OR P2, PT, R186, 0x39, P2 ;  /* 0x00000039ba00780c */ /* 0x000fe20001741670 */
[----:B------:R-:W0:Y:S01]  /*6d50*/  SHFL.BFLY PT, R4, R2, 0x1, 0x1f ;  /* 0x0c201f0002047f89 */ /* 0x000e2200000e0000 */
[----:B------:R-:W-:Y:S02]  /*6d60*/  FMNMX.FTZ R3, R166, R3, !PT ;  /* 0x00000003a6037209 */ /* 0x000fe40007810000 */
[----:B------:R-:W-:Y:S02]  /*6d70*/  @P0 LOP3.LUT R16, R16, 0x2000, RZ, 0xfc, !PT ;  /* 0x0000200010100812 */ /* 0x000fe400078efcff */
[----:B------:R-:W-:Y:S02]  /*6d80*/  FSEL R179, R179, -INF , !P1 ;  /* 0xff800000b3b37808 */ /* 0x000fe40004800000 */
[C---:B------:R-:W-:Y:S02]  /*6d90*/  LOP3.LUT P0, RZ, R16.reuse, 0x40, RZ, 0xc0, !PT ;  /* 0x0000004010ff7812 */ /* 0x040fe4000780c0ff */
[----:B------:R-:W-:-:S02]  /*6da0*/  LOP3.LUT R16, R16, 0xffffbfff, RZ, 0xc0, !PT ;  /* 0xffffbfff10107812 */ /* 0x000fc400078ec0ff */
[----:B------:R-:W-:Y:S02]  /*6db0*/  ISETP.LT.OR P4, PT, R186, 0x3a, P4 ;  /* 0x0000003aba00780c */ /* 0x000fe40002781670 */
[----:B------:R-:W-:Y:S02]  /*6dc0*/  FSEL R182, R182, -INF , !P2 ;  /* 0xff800000b6b67808 */ /* 0x000fe40005000000 */
[----:B------:R-:W-:-:S05]  /*6dd0*/  FSEL R183, R183, -INF , !P4 ;  /* 0xff800000b7b77808 */ /* 0x000fca0006000000 */
[----:B------:R-:W-:-:S04]  /*6de0*/  @P0 LOP3.LUT R16, R16, 0x4000, RZ, 0xfc, !PT ;  /* 0x0000400010100812 */ /* 0x000fc800078efcff */
[----:B------:R-:W-:Y:S02]  /*6df0*/  LOP3.LUT P0, RZ, R16, 0x100, RZ, 0xc0, !PT ;  /* 0x0000010010ff7812 */ /* 0x000fe4000780c0ff */
[----:B0-----:R-:W-:Y:S02]  /*6e00*/  FMNMX.FTZ R4, R2, R4, !PT ;  /* 0x0000000402047209 */ /* 0x001fe40007810000 */
[----:B------:R-:W-:Y:S02]  /*6e10*/  FSEL R167, R167, -INF , !P0 ;  /* 0xff800000a7a77808 */ /* 0x000fe40004000000 */
[----:B------:R-:W-:Y:S01]  /*6e20*/  LOP3.LUT P0, RZ, R16, 0x4000, RZ, 0xc0, !PT ;  /* 0x0000400010ff7812 */ /* 0x000fe2000780c0ff */
[C---:B------:R-:W-:Y:S01]  /*6e30*/  FMUL.FTZ R2, R4.reuse, UR10 ;  /* 0x0000000a04027c20 */ /* 0x040fe20008410000 */
[----:B------:R-:W-:Y:S02]  /*6e40*/  FSETP.NEU.FTZ.AND P5, PT, R4, -INF , PT ;  /* 0xff8000000400780b */ /* 0x000fe40003fbd000 */
[----:B------:R-:W-:-:S02]  /*6e50*/  FSEL R170, R170, -INF , !P0 ;  /* 0xff800000aaaa7808 */ /* 0x000fc40004000000 */
[----:B------:R-:W-:Y:S02]  /*6e60*/  LOP3.LUT P0, RZ, R16, 0x2000, RZ, 0xc0, !PT ;  /* 0x0000200010ff7812 */ /* 0x000fe4000780c0ff */
[----:B------:R-:W-:Y:S02]  /*6e70*/  FMNMX.FTZ R3, R167, R3, !PT ;  /* 0x00000003a7037209 */ /* 0x000fe40007810000 */
[----:B------:R-:W-:Y:S02]  /*6e80*/  FSEL R0, R4, RZ, P5 ;  /* 0x000000ff04007208 */ /* 0x000fe40002800000 */
[----:B------:R-:W-:Y:S02]  /*6e90*/  FSEL R2, R2, RZ, P5 ;  /* 0x000000ff02027208 */ /* 0x000fe40002800000 */
[----:B------:R-:W-:Y:S01]  /*6ea0*/  LOP3.LUT P5, RZ, R16, 0x4, RZ, 0xc0, !PT ;  /* 0x0000000410ff7812 */ /* 0x000fe200078ac0ff */
[----:B------:R-:W-:Y:S01]  /*6eb0*/  FADD.FTZ R0, -R0, R21 ;  /* 0x0000001500007221 */ /* 0x000fe20000010100 */
[----:B------:R-:W-:Y:S01]  /*6ec0*/  FSEL R171, R171, -INF , !P0 ;  /* 0xff800000abab7808 */ /* 0x000fe20004000000 */
[--C-:B------:R-:W-:Y:S01]  /*6ed0*/  FFMA.FTZ R152, R152, UR10, -R2.reuse ;  /* 0x0000000a98987c23 */ /* 0x100fe20008010802 */
[----:B------:R-:W-:Y:S01]  /*6ee0*/  FMNMX.FTZ R3, R170, R3, !PT ;  /* 0x00000003aa037209 */ /* 0x000fe20007810000 */
[--C-:B------:R-:W-:Y:S01]  /*6ef0*/  FFMA.FTZ R153, R153, UR10, -R2.reuse ;  /* 0x0000000a99997c23 */ /* 0x100fe20008010802 */
[----:B------:R-:W-:Y:S01]  /*6f00*/  LOP3.LUT P0, RZ, R16, 0x1000, RZ, 0xc0, !PT ;  /* 0x0000100010ff7812 */ /* 0x000fe2000780c0ff */
[--C-:B------:R-:W-:Y:S01]  /*6f10*/  FFMA.FTZ R156, R156, UR10, -R2.reuse ;  /* 0x0000000a9c9c7c23 */ /* 0x100fe20008010802 */
[----:B------:R-:W-:Y:S01]  /*6f20*/  FSEL R174, R174, -INF , !P5 ;  /* 0xff800000aeae7808 */ /* 0x000fe20006800000 */
[--C-:B------:R-:W-:Y:S01]  /*6f30*/  FFMA.FTZ R157, R157, UR10, -R2.reuse ;  /* 0x0000000a9d9d7c23 */ /* 0x100fe20008010802 */
[----:B------:R-:W-:Y:S01]  /*6f40*/  FMNMX.FTZ R3, R171, R3, !PT ;  /* 0x00000003ab037209 */ /* 0x000fe20007810000 */
[--C-:B------:R-:W-:Y:S01]  /*6f50*/  FFMA.FTZ R160, R160, UR10, -R2.reuse ;  /* 0x0000000aa0a07c23 */ /* 0x100fe20008010802 */
[----:B------:R-:W-:Y:S01]  /*6f60*/  FSEL R175, R175, -INF , !P0 ;  /* 0xff800000afaf7808 */ /* 0x000fe20004000000 */
[--C-:B------:R-:W-:Y:S01]  /*6f70*/  FFMA.FTZ R161, R161, UR10, -R2.reuse ;  /* 0x0000000aa1a17c23 */ /* 0x100fe20008010802 */
[----:B------:R-:W-:Y:S01]  /*6f80*/  FMNMX.FTZ R3, R174, R3, !PT ;  /* 0x00000003ae037209 */ /* 0x000fe20007810000 */
[--C-:B------:R-:W-:Y:S01]  /*6f90*/  FFMA.FTZ R164, R164, UR10, -R2.reuse ;  /* 0x0000000aa4a47c23 */ /* 0x100fe20008010802 */
[--C-:B------:R-:W-:Y:S01]  /*6fa0*/  FFMA.FTZ R165, R165, UR10, -R2.reuse ;  /* 0x0000000aa5a57c23 */ /* 0x100fe20008010802 */
        /* <DEDUP_REMOVED lines=10> */
[----:B------:R-:W-:Y:S01]  /*7050*/  FFMA.FTZ R2, R181, UR10, -R2 ;  /* 0x0000000ab5027c23 */ /* 0x000fe20008010802 */
[----:B------:R-:W-:Y:S01]  /*7060*/  FMUL.FTZ R181, R0, UR10 ;  /* 0x0000000a00b57c20 */ /* 0x000fe20008410000 */
[----:B------:R-:W-:Y:S01]  /*7070*/  MUFU.EX2 R152, R152 ;  /* 0x0000009800987308 */ /* 0x000fe20000000800 */
[----:B------:R-:W-:-:S02]  /*7080*/  FMNMX.FTZ R3, R182, R3, !PT ;  /* 0x00000003b6037209 */ /* 0x000fc40007810000 */
[----:B------:R-:W-:Y:S02]  /*7090*/  LOP3.LUT P0, RZ, R16, 0x800, RZ, 0xc0, !PT ;  /* 0x0000080010ff7812 */ /* 0x000fe4000780c0ff */
[----:B------:R-:W-:-:S03]  /*70a0*/  FMNMX.FTZ R3, R183, R3, !PT ;  /* 0x00000003b7037209 */ /* 0x000fc60007810000 */
[----:B------:R0:W-:Y:S02]  /*70b0*/  MUFU.EX2 R186, R2 ;  /* 0x0000000200ba7308 */ /* 0x0001e40000000800 */
[----:B------:R-:W1:Y:S06]  /*70c0*/  SHFL.BFLY PT, R21, R3, 0x2, 0x1f ;  /* 0x0c401f0003157f89 */ /* 0x000e6c00000e0000 */
[----:B------:R-:W-:Y:S08]  /*70d0*/  MUFU.EX2 R153, R153 ;  /* 0x0000009900997308 */ /* 0x000ff00000000800 */
[----:B------:R-:W-:Y:S08]  /*70e0*/  MUFU.EX2 R156, R156 ;  /* 0x0000009c009c7308 */ /* 0x000ff00000000800 */
[----:B------:R-:W-:Y:S01]  /*70f0*/  MUFU.EX2 R157, R157 ;  /* 0x0000009d009d7308 */ /* 0x000fe20000000800 */
[----:B-1----:R-:W-:-:S05]  /*7100*/  FMNMX.FTZ R3, R3, R21, !PT ;  /* 0x0000001503037209 */ /* 0x002fca0007810000 */
[----:B------:R-:W1:Y:S02]  /*7110*/  SHFL.BFLY PT, R21, R3, 0x1, 0x1f ;  /* 0x0c201f0003157f89 */ /* 0x000e6400000e0000 */
[----:B------:R-:W-:Y:S08]  /*7120*/  MUFU.EX2 R160, R160 ;  /* 0x000000a000a07308 */ /* 0x000ff00000000800 */
[----:B------:R-:W-:Y:S08]  /*7130*/  MUFU.EX2 R161, R161 ;  /* 0x000000a100a17308 */ /* 0x000ff00000000800 */
[----:B------:R-:W-:Y:S01]  /*7140*/  MUFU.EX2 R164, R164 ;  /* 0x000000a400a47308 */ /* 0x000fe20000000800 */
[----:B-1----:R-:W-:-:S07]  /*7150*/  FMNMX.FTZ R3, R3, R21, !PT ;  /* 0x0000001503037209 */ /* 0x002fce0007810000 */
[----:B------:R-:W-:Y:S01]  /*7160*/  MUFU.EX2 R165, R165 ;  /* 0x000000a500a57308 */ /* 0x000fe20000000800 */
[C---:B------:R-:W-:Y:S01]  /*7170*/  FSETP.NEU.FTZ.AND P1, PT, R3.reuse, -INF , PT ;  /* 0xff8000000300780b */ /* 0x040fe20003f3d000 */
[----:B0-----:R-:W-:-:S03]  /*7180*/  FMUL.FTZ R2, R3, UR10 ;  /* 0x0000000a03027c20 */ /* 0x001fc60008410000 */
[----:B------:R-:W-:-:S03]  /*7190*/  FSEL R21, R3, RZ, P1 ;  /* 0x000000ff03157208 */ /* 0x000fc60000800000 */
[----:B------:R-:W-:Y:S01]  /*71a0*/  MUFU.EX2 R168, R168 ;  /* 0x000000a800a87308 */ /* 0x000fe20000000800 */
[----:B------:R-:W-:Y:S01]  /*71b0*/  FSEL R0, R2, RZ, P1 ;  /* 0x000000ff02007208 */ /* 0x000fe20000800000 */
[----:B------:R-:W-:-:S04]  /*71c0*/  FADD.FTZ R21, -R21, R224 ;  /* 0x000000e015157221 */ /* 0x000fc80000010100 */
[--C-:B------:R-:W-:Y:S01]  /*71d0*/  FFMA.FTZ R154, R154, UR10, -R0.reuse ;  /* 0x0000000a9a9a7c23 */ /* 0x100fe20008010800 */
[--C-:B------:R-:W-:Y:S01]  /*71e0*/  FFMA.FTZ R155, R155, UR10, -R0.reuse ;  /* 0x0000000a9b9b7c23 */ /* 0x100fe20008010800 */
[----:B------:R-:W-:Y:S01]  /*71f0*/  FMUL.FTZ R21, R21, UR10 ;  /* 0x0000000a15157c20 */ /* 0x000fe20008410000 */
[----:B------:R-:W0:Y:S01]  /*7200*/  MUFU.EX2 R2, R181 ;  /* 0x000000b500027308 */ /* 0x000e220000000800 */
[--C-:B------:R-:W-:Y:S01]  /*7210*/  FFMA.FTZ R158, R158, UR10, -R0.reuse ;  /* 0x0000000a9e9e7c23 */ /* 0x100fe20008010800 */
        /* <DEDUP_REMOVED lines=12> */
[----:B------:R-:W-:Y:S01]  /*72e0*/  FFMA.FTZ R183, R183, UR10, -R0 ;  /* 0x0000000ab7b77c23 */ /* 0x000fe20008010800 */
[----:B------:R-:W-:Y:S01]  /*72f0*/  MUFU.EX2 R154, R154 ;  /* 0x0000009a009a7308 */ /* 0x000fe20000000800 */
[----:B0-----:R-:W-:-:S04]  /*7300*/  FFMA.FTZ R20, R2, R20, R152 ;  /* 0x0000001402147223 */ /* 0x001fc80000010098 */
[----:B------:R-:W-:-:S03]  /*7310*/  FADD.FTZ R20, R153, R20 ;  /* 0x0000001499147221 */ /* 0x000fc60000010000 */
[----:B------:R-:W0:Y:S08]  /*7320*/  MUFU.EX2 R0, R21 ;  /* 0x0000001500007308 */ /* 0x000e300000000800 */
[----:B------:R-:W1:Y:S08]  /*7330*/  MUFU.EX2 R155, R155 ;  /* 0x0000009b009b7308 */ /* 0x000e700000000800 */
        /* <DEDUP_REMOVED lines=16> */
[----:B------:R-:W-:-:S06]  /*7440*/  FADD.FTZ R5, R168, R5 ;  /* 0x00000005a8057221 */ /* 0x000fcc0000010000 */
        /* <DEDUP_REMOVED lines=31> */
[----:B------:R-:W-:Y:S01]  /*7640*/  FADD.FTZ R20, R186, R5 ;  /* 0x00000005ba147221 */ /* 0x000fe20000010000 */
[----:B0-----:R-:W-:Y:S01]  /*7650*/  FADD.FTZ R5, R183, R21 ;  /* 0x00000015b7057221 */ /* 0x001fe20000010000 */
[----:B------:R-:W-:Y:S06]  /*7660*/  @!P0 BRA `(.L_x_1264) ;  /* 0x0000000000048947 */ /* 0x000fec0003800000 */
[----:B------:R-:W-:Y:S01]  /*7670*/  BPT.TRAP 0x1 ;  /* 0x000000040000795c */ /* 0x000fe20000300000 */
.L_x_1264:
[----:B------:R-:W0:Y:S01]  /*7680*/  S2UR UR4, SR_CgaCtaId ;  /* 0x00000000000479c3 */ /* 0x000e220000008800 */
[----:B------:R-:W-:Y:S01]  /*7690*/  UIADD3 UR5, UR5, 0x30860, URZ ;  /* 0x0003086005057890 */ /* 0x000fe2000fffe03f */
[----:B------:R-:W-:Y:S01]  /*76a0*/  ISETP.GT.AND P1, PT, R225, UR54, PT ;  /* 0x00000036e1007c0c */ /* 0x000fe2000bf24270 */
[----:B------:R-:W-:Y:S01]  /*76b0*/  UMOV UR7, UR38 ;  /* 0x0000002600077c82 */ /* 0x000fe20008000000 */
[----:B------:R-:W-:Y:S01]  /*76c0*/  F2FP.BF16.F32.PACK_AB R196, R153, R152 ;  /* 0x0000009899c4723e */ /* 0x000fe200000010ff */
[----:B------:R-:W-:Y:S01]  /*76d0*/  VIADD R225, R225, 0xffffffff ;  /* 0xffffffffe1e17836 */ /* 0x000fe20000000000 */
[----:B------:R-:W-:Y:S01]  /*76e0*/  F2FP.BF16.F32.PACK_AB R197, R155, R154 ;  /* 0x0000009a9bc5723e */ /* 0x000fe200000010ff */
[----:B------:R-:W-:Y:S01]  /*76f0*/  IMAD.MOV.U32 R224, RZ, RZ, R3 ;  /* 0x000000ffffe07224 */ /* 0x000fe200078e0003 */
[----:B------:R-:W-:Y:S01]  /*7700*/  F2FP.BF16.F32.PACK_AB R198, R157, R156 ;  /* 0x0000009c9dc6723e */ /* 0x000fe200000010ff */
[----:B------:R-:W-:Y:S01]  /*7710*/  IMAD.MOV.U32 R21, RZ, RZ, R4 ;  /* 0x000000ffff157224 */ /* 0x000fe200078e0004 */
[----:B------:R-:W-:-:S02]  /*7720*/  F2FP.BF16.F32.PACK_AB R199, R159, R158 ;  /* 0x0000009e9fc7723e */ /* 0x000fc400000010ff */
[----:B------:R-:W-:Y:S02]  /*7730*/  F2FP.BF16.F32.PACK_AB R192, R161, R160 ;  /* 0x000000a0a1c0723e */ /* 0x000fe400000010ff */
[----:B------:R-:W-:Y:S02]  /*7740*/  F2FP.BF16.F32.PACK_AB R193, R163, R162 ;  /* 0x000000a2a3c1723e */ /* 0x000fe400000010ff */
[----:B------:R-:W-:Y:S02]  /*7750*/  F2FP.BF16.F32.PACK_AB R194, R165, R164 ;  /* 0x000000a4a5c2723e */ /* 0x000fe400000010ff */
[----:B------:R-:W-:Y:S02]  /*7760*/  F2FP.BF16.F32.PACK_AB R195, R167, R166 ;  /* 0x000000a6a7c3723e */ /* 0x000fe400000010ff */
[----:B------:R-:W-:Y:S02]  /*7770*/  F2FP.BF16.F32.PACK_AB R188, R169, R168 ;  /* 0x000000a8a9bc723e */ /* 0x000fe400000010ff */
[----:B------:R-:W-:Y:S01]  /*7780*/  F2FP.BF16.F32.PACK_AB R189, R171, R170 ;  /* 0x000000aaabbd723e */ /* 0x000fe200000010ff */
[----:B0-----:R-:W-:Y:S01]  /*7790*/  UPRMT UR5, UR4, 0x654, UR5 ;  /* 0x0000065404057896 */ /* 0x001fe20008000005 */
[----:B------:R-:W-:-:S02]  /*77a0*/  F2FP.BF16.F32.PACK_AB R190, R173, R172 ;  /* 0x000000acadbe723e */ /* 0x000fc400000010ff */
[----:B------:R-:W-:Y:S01]  /*77b0*/  UMOV UR4, UR39 ;  /* 0x0000002700047c82 */ /* 0x000fe20008000000 */
[----:B------:R-:W-:Y:S02]  /*77c0*/  F2FP.BF16.F32.PACK_AB R191, R175, R174 ;  /* 0x000000aeafbf723e */ /* 0x000fe400000010ff */
[----:B------:R-:W-:Y:S02]  /*77d0*/  F2FP.BF16.F32.PACK_AB R184, R177, R176 ;  /* 0x000000b0b1b8723e */ /* 0x000fe400000010ff */
[----:B------:R-:W-:Y:S01]  /*77e0*/  F2FP.BF16.F32.PACK_AB R185, R179, R178 ;  /* 0x000000b2b3b9723e */ /* 0x000fe200000010ff */
[----:B------:R-:W-:Y:S01]  /*77f0*/  SYNCS.ARRIVE.TRANS64.RED.A1T0 RZ, [UR5], RZ ;  /* 0x000000ffffff79a7 */ /* 0x000fe20008100405 */
[----:B------:R-:W-:Y:S02]  /*7800*/  F2FP.BF16.F32.PACK_AB R186, R186, R180 ;  /* 0x000000b4baba723e */ /* 0x000fe400000010ff */
[----:B------:R-:W-:Y:S01]  /*7810*/  F2FP.BF16.F32.PACK_AB R187, R183, R182 ;  /* 0x000000b6b7bb723e */ /* 0x000fe200000010ff */
[----:B------:R-:W-:Y:S06]  /*7820*/  @P1 BRA `(.L_x_1265) ;  /* 0xffffffd400641947 */ /* 0x000fec000383ffff */
.L_x_1246:
[----:B------:R-:W-:Y:S01]  /*7830*/  R2UR UR4, R22 ;  /* 0x00000000160472ca */ /* 0x000fe200000e0000 */
[----:B------:R-:W-:Y:S02]  /*7840*/  UISETP.NE.AND UP0, UPT, UR43, URZ, UPT ;  /* 0x0000003f2b00728c */ /* 0x000fe4000bf05270 */
[----:B------:R-:W-:Y:S02]  /*7850*/  UIADD3 UR7, UR60, 0x7f, URZ ;  /* 0x0000007f3c077890 */ /* 0x000fe4000fffe03f */
[----:B------:R-:W-:Y:S02]  /*7860*/  UIADD3 UR11, UR42, 0x1, -UR41 ;  /* 0x000000012a0b7890 */ /* 0x000fe4000fffe829 */
[----:B------:R-:W-:-:S06]  /*7870*/  PLOP3.LUT P1, PT, PT, PT, UP0, 0x40, 0x0 ;  /* 0x000000000000781c */ /* 0x000fcc0003f2e808 */
[----:B------:R-:W-:-:S11]  /*7880*/  UISETP.NE.AND UP1, UPT, UR4, URZ, UPT ;  /* 0x0000003f0400728c */ /* 0x000fd6000bf25270 */
[----:B------:R-:W-:Y:S01]  /*7890*/  @UP1 ULDC UR4, c[0x0][0x44c] ;  /* 0x0001130000041ab9 */ /* 0x000fe20000000800 */
[----:B------:R-:W-:Y:S01]  /*78a0*/  @UP1 ULDC UR14, c[0x0][0x450] ;  /* 0x00011400000e1ab9 */ /* 0x000fe20000000800 */
[----:B------:R-:W-:-:S04]  /*78b0*/  UIMAD.WIDE.U32 UR4, UR7, UR4, URZ ;  /* 0x00000004070472a5 */ /* 0x000fc8000f8e003f */
[----:B------:R-:W-:-:S04]  /*78c0*/  @UP1 USHF.R.U32.HI UR7, URZ, UR14, UR5 ;  /* 0x0000000e3f071299 */ /* 0x000fc80008011605 */
[----:B------:R-:W-:-:S04]  /*78d0*/  UIADD3 UR15, UR11, UR7, URZ ;  /* 0x000000070b0f7290 */ /* 0x000fc8000fffe03f */
[----:B------:R-:W-:Y:S01]  /*78e0*/  UIADD3 UR11, UR15, -UR6, URZ ;  /* 0x800000060f0b7290 */ /* 0x000fe2000fffe03f */
[----:B------:R-:W-:Y:S11]  /*78f0*/  @P1 BRA `(.L_x_1266) ;  /* 0x00000000004c1947 */ /* 0x000ff60003800000 */
        /* <DEDUP_REMOVED lines=11> */
.L_x_1267:
[----:B------:R-:W-:Y:S02]  /*79b0*/  ULDC UR14, c[0x0][0x9e4] ;  /* 0x00027900000e7ab9 */ /* 0x000fe40000000800 */
[----:B------:R-:W-:-:S11]  /*79c0*/  UISETP.NE.AND UP0, UPT, UR14, 0x1, UPT ;  /* 0x000000010e00788c */ /* 0x000fd6000bf05270 */
[----:B------:R-:W-:Y:S02]  /*79d0*/  @UP0 ULDC.64 UR4, c[0x0][0x9e8] ;  /* 0x00027a0000040ab9 */ /* 0x000fe40000000a00 */
[----:B------:R-:W-:-:S04]  /*79e0*/  UIMAD.WIDE.U32 UR6, UR15, UR4, URZ ;  /* 0x000000040f0672a5 */ /* 0x000fc8000f8e003f */
[----:B------:R-:W-:-:S12]  /*79f0*/  @UP0 USHF.R.U32.HI UR15, URZ, UR5, UR7 ;  /* 0x000000053f0f0299 */ /* 0x000fd80008011607 */
.L_x_1268:
[----:B------:R-:W-:-:S04]  /*7a00*/  UIMAD UR14, UR15, UR14, URZ ;  /* 0x0000000e0f0e72a4 */ /* 0x000fc8000f8e023f */
[----:B------:R-:W-:-:S04]  /*7a10*/  UISETP.LT.AND UP0, UPT, UR11, UR14, UPT ;  /* 0x0000000e0b00728c */ /* 0x000fc8000bf01270 */
[----:B------:R-:W-:-:S12]  /*7a20*/  USEL UR11, UR11, UR14, !UP0 ;  /* 0x0000000e0b0b7287 */ /* 0x000fd8000c000000 */
.L_x_1266:
[----:B------:R-:W-:Y:S01]  /*7a30*/  UIADD3 UR11, UR11, 0x3f, URZ ;  /* 0x0000003f0b0b7890 */ /* 0x000fe2000fffe03f */
[----:B------:R-:W-:-:S03]  /*7a40*/  R2UR UR5, R200 ;  /* 0x00000000c80572ca */ /* 0x000fc600000e0000 */
[----:B------:R-:W-:-:S04]  /*7a50*/  USHF.R.S32.HI UR4, URZ, 0x1f, UR11 ;  /* 0x0000001f3f047899 */ /* 0x000fc8000801140b */
[----:B------:R-:W-:-:S04]  /*7a60*/  ULEA.HI UR4, UR4, UR11, URZ, 0x6 ;  /* 0x0000000b04047291 */ /* 0x000fc8000f8f303f */
[----:B------:R-:W-:-:S04]  /*7a70*/  USHF.R.S32.HI UR4, URZ, 0x6, UR4 ;  /* 0x000000063f047899 */ /* 0x000fc80008011404 */
[----:B------:R-:W-:-:S04]  /*7a80*/  UISETP.LT.AND UP0, UPT, UR5, UR4, UPT ;  /* 0x000000040500728c */ /* 0x000fc8000bf01270 */
[----:B------:R-:W-:-:S06]  /*7a90*/  USEL UR54, UR5, UR4, !UP0 ;  /* 0x0000000405367287 */ /* 0x000fcc000c000000 */
[----:B------:R-:W-:-:S13]  /*7aa0*/  ISETP.GE.AND P1, PT, R225, UR54, PT ;  /* 0x00000036e1007c0c */ /* 0x000fda000bf26270 */
[----:B------:R-:W-:Y:S05]  /*7ab0*/  @!P1 BRA `(.L_x_1269) ;  /* 0x0000001c00489947 */ /* 0x000fea0003800000 */
[----:B------:R-:W-:Y:S01]  /*7ac0*/  IMAD.MOV.U32 R224, RZ, RZ, R3 ;  /* 0x000000ffffe07224 */ /* 0x000fe200078e0003 */
[----:B------:R-:W-:Y:S01]  /*7ad0*/  UMOV UR7, UR38 ;  /* 0x0000002600077c82 */ /* 0x000fe20008000000 */
[----:B------:R-:W-:Y:S01]  /*7ae0*/  IMAD.MOV.U32 R21, RZ, RZ, R4 ;  /* 0x000000ffff157224 */ /* 0x000fe200078e0004 */
[----:B------:R-:W-:Y:S01]  /*7af0*/  UMOV UR4, UR39 ;  /* 0x0000002700047c82 */ /* 0x000fe20008000000 */
[----:B------:R-:W-:-:S05]  /*7b00*/  ULDC UR55, c[0x0][0x988] ;  /* 0x0002620000377ab9 */ /* 0x000fca0000000800 */
.L_x_1280:
[----:B------:R-:W-:-:S04]  /*7b10*/  UISETP.NE.AND UP0, UPT, UR4, 0x1, UPT ;  /* 0x000000010400788c */ /* 0x000fc8000bf05270 */
[----:B------:R-:W-:-:S04]  /*7b20*/  USEL UR38, URZ, 0x1, UP0 ;  /* 0x000000013f267887 */ /* 0x000fc80008000000 */
[----:B------:R-:W-:Y:S01]  /*7b30*/  ULOP3.LUT UR38, UR7, UR38, URZ, 0x3c, !UPT ;  /* 0x0000002607267292 */ /* 0x000fe2000f8e3c3f */
[----:B------:R-:W-:Y:S11]  /*7b40*/  @!P0 BRA `(.L_x_1270) ;  /* 0x0000000000048947 */ /* 0x000ff60003800000 */
[----:B------:R-:W-:Y:S01]  /*7b50*/  BPT.TRAP 0x1 ;  /* 0x000000040000795c */ /* 0x000fe20000300000 */
.L_x_1270:
        /* <DEDUP_REMOVED lines=9> */
.L_x_1271:
[-C--:B------:R-:W-:Y:S01]  /*7bf0*/  FMUL.FTZ R24, R24, R2.reuse ;  /* 0x0000000218187220 */ /* 0x080fe20000410000 */
[----:B------:R-:W-:Y:S01]  /*7c00*/  FMUL.FTZ R25, R25, R2 ;  /* 0x0000000219197220 */ /* 0x000fe20000410000 */
[----:B-1----:R-:W-:Y:S06]  /*7c10*/  @P1 BRA `(.L_x_1272) ;  /* 0x0000000000081947 */ /* 0x002fec0003800000 */
[----:B------:R-:W1:Y:S02]  /*7c20*/  SYNCS.PHASECHK.TRANS64.TRYWAIT P1, [UR6+0x30830], R3 ;  /* 0x03083003ff0075a7 */ /* 0x000e640008020146 */
[----:B-1----:R-:W-:Y:S05]  /*7c30*/  @!P1 BRA `(.L_x_1273) ;  /* 0x0000010800e89947 */ /* 0x002fea0003800000 */
.L_x_1272:
        /* <DEDUP_REMOVED lines=225> */
.L_x_1274:
[----:B------:R-:W-:Y:S01]  /*8a50*/  ULEA UR5, UR4, UR40, 0x3 ;  /* 0x0000002804057291 */ /* 0x000fe2000f8e183f */
[----:B------:R-:W-:-:S05]  /*8a60*/  IMAD.U32 R0, RZ, RZ, UR7 ;  /* 0x00000007ff007e24 */ /* 0x000fca000f8e00ff */
[----:B------:R-:W-:-:S04]  /*8a70*/  SHF.L.U32 R0, R0, 0x1f, RZ ;  /* 0x0000001f00007819 */ /* 0x000fc800000006ff */
[----:B------:R2:W3:Y:S01]  /*8a80*/  SYNCS.PHASECHK.TRANS64.TRYWAIT P1, [UR5+0x30850], R0 ;  /* 0x03085000ff0075a7 */ /* 0x0004e20008020145 */
[----:B------:R-:W-:Y:S05]  /*8a90*/  @!P0 BRA `(.L_x_1275) ;  /* 0x0000000000048947 */ /* 0x000fea0003800000 */
[----:B------:R-:W-:Y:S01]  /*8aa0*/  BPT.TRAP 0x1 ;  /* 0x000000040000795c */ /* 0x000fe20000300000 */
.L_x_1275:
[----:B---3--:R-:W-:Y:S05]  /*8ab0*/  @P1 BRA `(.L_x_1276) ;  /* 0x0000000000081947 */ /* 0x008fea0003800000 */
[----:B------:R-:W3:Y:S02]  /*8ac0*/  SYNCS.PHASECHK.TRANS64.TRYWAIT P1, [UR5+0x30850], R0 ;  /* 0x03085000ff0075a7 */ /* 0x000ee40008020145 */
[----:B---3--:R-:W-:Y:S05]  /*8ad0*/  @!P1 BRA `(.L_x_1277) ;  /* 0x000000fc00589947 */ /* 0x008fea0003800000 */
.L_x_1276:
        /* <DEDUP_REMOVED lines=30> */
.L_x_1278:
[----:B--23--:R-:W-:Y:S01]  /*8cc0*/  FMNMX.FTZ R0, R152, R21, !PT ;  /* 0x0000001598007209 */ /* 0x00cfe20007810000 */
[----:B------:R-:W-:Y:S01]  /*8cd0*/  UMOV UR10, UR55 ;  /* 0x00000037000a7c82 */ /* 0x000fe20008000000 */
[----:B------:R-:W2:Y:S01]  /*8ce0*/  S2UR UR4, SR_CgaCtaId ;  /* 0x00000000000479c3 */ /* 0x000ea20000008800 */
[----:B------:R-:W-:Y:S01]  /*8cf0*/  UIADD3 UR6, UR6, 0x30840, URZ ;  /* 0x0003084006067890 */ /* 0x000fe2000fffe03f */
[----:B------:R-:W-:-:S04]  /*8d00*/  FMNMX.FTZ R0, R153, R0, !PT ;  /* 0x0000000099007209 */ /* 0x000fc80007810000 */
[----:B------:R-:W-:-:S04]  /*8d10*/  FMNMX.FTZ R0, R156, R0, !PT ;  /* 0x000000009c007209 */ /* 0x000fc80007810000 */
[----:B------:R-:W-:-:S04]  /*8d20*/  FMNMX.FTZ R0, R157, R0, !PT ;  /* 0x000000009d007209 */ /* 0x000fc80007810000 */
[----:B------:R-:W-:-:S04]  /*8d30*/  FMNMX.FTZ R0, R160, R0, !PT ;  /* 0x00000000a0007209 */ /* 0x000fc80007810000 */
[----:B------:R-:W-:-:S04]  /*8d40*/  FMNMX.FTZ R0, R161, R0, !PT ;  /* 0x00000000a1007209 */ /* 0x000fc80007810000 */
[----:B------:R-:W-:Y:S01]  /*8d50*/  FMNMX.FTZ R0, R164, R0, !PT ;  /* 0x00000000a4007209 */ /* 0x000fe20007810000 */
[----:B--2---:R-:W-:-:S03]  /*8d60*/  UPRMT UR6, UR4, 0x654, UR6 ;  /* 0x0000065404067896 */ /* 0x004fc60008000006 */
[----:B------:R-:W-:-:S04]  /*8d70*/  FMNMX.FTZ R0, R165, R0, !PT ;  /* 0x00000000a5007209 */ /* 0x000fc80007810000 */
[----:B------:R-:W-:Y:S02]  /*8d80*/  FMNMX.FTZ R0, R168, R0, !PT ;  /* 0x00000000a8007209 */ /* 0x000fe40007810000 */
[----:B------:R-:W-:Y:S02]  /*8d90*/  SYNCS.ARRIVE.TRANS64.RED.A1T0 RZ, [UR6], RZ ;  /* 0x000000ffffff79a7 */ /* 0x000fe40008100406 */
        /* <DEDUP_REMOVED lines=27> */
[----:B------:R-:W1:Y:S02]  /*8f50*/  SHFL.BFLY PT, R2, R0, 0x2, 0x1f ;  /* 0x0c401f0000027f89 */ /* 0x000e6400000e0000 */
[----:B-1----:R-:W-:-:S05]  /*8f60*/  FMNMX.FTZ R2, R0, R2, !PT ;  /* 0x0000000200027209 */ /* 0x002fca0007810000 */
[----:B0-----:R-:W0:Y:S02]  /*8f70*/  SHFL.BFLY PT, R3, R2, 0x1, 0x1f ;  /* 0x0c201f0002037f89 */ /* 0x001e2400000e0000 */
[----:B0-----:R-:W-:Y:S01]  /*8f80*/  FMNMX.FTZ R3, R2, R3, !PT ;  /* 0x0000000302037209 */ /* 0x001fe20007810000 */
[C---:B------:R-:W-:Y:S01]  /*8f90*/  FADD.FTZ R2, -R4.reuse, R21 ;  /* 0x0000001504027221 */ /* 0x040fe20000010100 */
[----:B------:R-:W-:-:S03]  /*8fa0*/  FMUL.FTZ R21, R4, UR10 ;  /* 0x0000000a04157c20 */ /* 0x000fc60008410000 */
[----:B------:R-:W-:Y:S01]  /*8fb0*/  FADD.FTZ R0, -R3, R224 ;  /* 0x000000e003007221 */ /* 0x000fe20000010100 */
        /* <DEDUP_REMOVED lines=16> */
[----:B------:R-:W-:Y:S01]  /*90c0*/  FMUL.FTZ R181, R3, UR10 ;  /* 0x0000000a03b57c20 */ /* 0x000fe20008410000 */
[----:B------:R-:W-:Y:S01]  /*90d0*/  FMUL.FTZ R2, R2, UR10 ;  /* 0x0000000a02027c20 */ /* 0x000fe20008410000 */
        /* <DEDUP_REMOVED lines=19> */
[----:B------:R-:W-:-:S06]  /*9210*/  FFMA.FTZ R187, R183, UR10, -R181 ;  /* 0x0000000ab7bb7c23 */ /* 0x000fcc00080108b5 */
[----:B------:R-:W1:Y:S01]  /*9220*/  MUFU.EX2 R154, R154 ;  /* 0x0000009a009a7308 */ /* 0x000e620000000800 */
[----:B0-----:R-:W-:-:S07]  /*9230*/  FFMA.FTZ R20, R2, R20, R152 ;  /* 0x0000001402147223 */ /* 0x001fce0000010098 */
[----:B------:R-:W0:Y:S08]  /*9240*/  MUFU.EX2 R153, R153 ;  /* 0x0000009900997308 */ /* 0x000e300000000800 */
[----:B------:R-:W2:Y:S01]  /*9250*/  MUFU.EX2 R155, R155 ;  /* 0x0000009b009b7308 */ /* 0x000ea20000000800 */
[----:B-1----:R-:W-:-:S07]  /*9260*/  FFMA.FTZ R5, R0, R5, R154 ;  /* 0x0000000500057223 */ /* 0x002fce000001009a */
        /* <DEDUP_REMOVED lines=60> */
.L_x_1279:
        /* <DEDUP_REMOVED lines=27> */
.L_x_1269:
[----:B------:R-:W-:-:S13]  /*97e0*/  R2UR UR4, R200 ;  /* 0x00000000c80472ca */ /* 0x000fda00000e0000 */
[----:B------:R-:W-:-:S13]  /*97f0*/  ISETP.GE.AND P1, PT, R225, UR4, PT ;  /* 0x00000004e1007c0c */ /* 0x000fda000bf26270 */
[----:B------:R-:W-:Y:S05]  /*9800*/  @!P1 BRA `(.L_x_1281) ;  /* 0x0000002800b89947 */ /* 0x000fea0003800000 */
[----:B------:R-:W-:Y:S01]  /*9810*/  IMAD.MOV.U32 R21, RZ, RZ, R3 ;  /* 0x000000ffff157224 */ /* 0x000fe200078e0003 */
[----:B------:R-:W-:Y:S01]  /*9820*/  UMOV UR6, UR38 ;  /* 0x0000002600067c82 */ /* 0x000fe20008000000 */
[----:B------:R-:W-:Y:S01]  /*9830*/  IMAD.MOV.U32 R224, RZ, RZ, R4 ;  /* 0x000000ffffe07224 */ /* 0x000fe200078e0004 */
[----:B------:R-:W-:Y:S01]  /*9840*/  UMOV UR4, UR39 ;  /* 0x0000002700047c82 */ /* 0x000fe20008000000 */
[----:B------:R-:W-:Y:S01]  /*9850*/  ULDC UR54, c[0x0][0x9e4] ;  /* 0x0002790000367ab9 */ /* 0x000fe20000000800 */
[----:B------:R-:W-:-:S05]  /*9860*/  ULDC UR55, c[0x0][0x9dc] ;  /* 0x0002770000377ab9 */ /* 0x000fca0000000800 */
.L_x_1300:
[----:B------:R-:W-:-:S04]  /*9870*/  UIADD3 UR7, UR4, 0x1, URZ ;  /* 0x0000000104077890 */ /* 0x000fc8000fffe03f */
[----:B------:R-:W-:-:S04]  /*9880*/  UISETP.NE.AND UP0, UPT, UR7, 0x2, UPT ;  /* 0x000000020700788c */ /* 0x000fc8000bf05270 */
[----:B------:R-:W-:Y:S02]  /*9890*/  USEL UR7, UR7, URZ, UP0 ;  /* 0x0000003f07077287 */ /* 0x000fe40008000000 */
[----:B------:R-:W-:-:S04]  /*98a0*/  USEL UR38, URZ, 0x1, UP0 ;  /* 0x000000013f267887 */ /* 0x000fc80008000000 */
[----:B------:R-:W-:Y:S01]  /*98b0*/  ULOP3.LUT UR38, UR6, UR38, URZ, 0x3c, !UPT ;  /* 0x0000002606267292 */ /* 0x000fe2000f8e3c3f */
[----:B------:R-:W-:Y:S01]  /*98c0*/  UMOV UR39, UR7 ;  /* 0x0000000700277c82 */ /* 0x000fe20008000000 */
[----:B------:R-:W-:Y:S10]  /*98d0*/  @!P0 BRA `(.L_x_1282) ;  /* 0x0000000000048947 */ /* 0x000ff40003800000 */
[----:B------:R-:W-:Y:S01]  /*98e0*/  BPT.TRAP 0x1 ;  /* 0x000000040000795c */ /* 0x000fe20000300000 */
.L_x_1282:
[----:B------:R-:W-:Y:S01]  /*98f0*/  ULEA UR5, UR39, UR40, 0x3 ;  /* 0x0000002827057291 */ /* 0x000fe2000f8e183f */
[----:B------:R-:W-:-:S05]  /*9900*/  IMAD.U32 R3, RZ, RZ, UR38 ;  /* 0x00000026ff037e24 */ /* 0x000fca000f8e00ff */
[----:B------:R-:W-:-:S04]  /*9910*/  SHF.L.U32 R3, R3, 0x1f, RZ ;  /* 0x0000001f03037819 */ /* 0x000fc800000006ff */
[----:B------:R0:W1:Y:S01]  /*9920*/  SYNCS.PHASECHK.TRANS64.TRYWAIT P1, [UR5+0x30830], R3 ;  /* 0x03083003ff0075a7 */ /* 0x0000620008020145 */
[----:B------:R-:W-:Y:S05]  /*9930*/  @!P0 BRA `(.L_x_1283) ;  /* 0x0000000000048947 */ /* 0x000fea0003800000 */
[----:B------:R-:W-:Y:S01]  /*9940*/  BPT.TRAP 0x1 ;  /* 0x000000040000795c */ /* 0x000fe20000300000 */
.L_x_1283:
[-C--:B------:R-:W-:Y:S01]  /*9950*/  FMUL.FTZ R24, R24, R2.reuse ;  /* 0x0000000218187220 */ /* 0x080fe20000410000 */
[----:B------:R-:W-:Y:S01]  /*9960*/  FMUL.FTZ R25, R25, R2 ;  /* 0x0000000219197220 */ /* 0x000fe20000410000 */
[----:B-1----:R-:W-:Y:S06]  /*9970*/  @P1 BRA `(.L_x_1284) ;  /* 0x0000000000081947 */ /* 0x002fec0003800000 */
[----:B------:R-:W1:Y:S02]  /*9980*/  SYNCS.PHASECHK.TRANS64.TRYWAIT P1, [UR5+0x30830], R3 ;  /* 0x03083003ff0075a7 */ /* 0x000e640008020145 */
[----:B-1----:R-:W-:Y:S05]  /*9990*/  @!P1 BRA `(.L_x_1285) ;  /* 0x000000ec00c09947 */ /* 0x002fea0003800000 */
.L_x_1284:
        /* <DEDUP_REMOVED lines=225> */
.L_x_1286:
[----:B------:R-:W-:Y:S01]  /*a7b0*/  ULEA UR5, UR4, UR40, 0x3 ;  /* 0x0000002804057291 */ /* 0x000fe2000f8e183f */
[----:B------:R-:W-:-:S05]  /*a7c0*/  IMAD.U32 R0, RZ, RZ, UR6 ;  /* 0x00000006ff007e24 */ /* 0x000fca000f8e00ff */
[----:B------:R-:W-:-:S04]  /*a7d0*/  SHF.L.U32 R0, R0, 0x1f, RZ ;  /* 0x0000001f00007819 */ /* 0x000fc800000006ff */
[----:B------:R2:W3:Y:S01]  /*a7e0*/  SYNCS.PHASECHK.TRANS64.TRYWAIT P1, [UR5+0x30850], R0 ;  /* 0x03085000ff0075a7 */ /* 0x0004e20008020145 */
[----:B------:R-:W-:Y:S05]  /*a7f0*/  @!P0 BRA `(.L_x_1287) ;  /* 0x0000000000048947 */ /* 0x000fea0003800000 */
[----:B------:R-:W-:Y:S01]  /*a800*/  BPT.TRAP 0x1 ;  /* 0x000000040000795c */ /* 0x000fe20000300000 */
.L_x_1287:
[----:B---3--:R-:W-:Y:S05]  /*a810*/  @P1 BRA `(.L_x_1288) ;  /* 0x0000000000081947 */ /* 0x008fea0003800000 */
[----:B------:R-:W3:Y:S02]  /*a820*/  SYNCS.PHASECHK.TRANS64.TRYWAIT P1, [UR5+0x30850], R0 ;  /* 0x03085000ff0075a7 */ /* 0x000ee40008020145 */
[----:B---3--:R-:W-:Y:S05]  /*a830*/  @!P1 BRA `(.L_x_1289) ;  /* 0x000000e000309947 */ /* 0x008fea0003800000 */
.L_x_1288:
        /* <DEDUP_REMOVED lines=30> */
.L_x_1290:
[----:B------:R-:W-:Y:S01]  /*aa20*/  R2UR UR4, R22 ;  /* 0x00000000160472ca */ /* 0x000fe200000e0000 */
[----:B------:R-:W4:Y:S01]  /*aa30*/  S2UR UR6, SR_CgaCtaId ;  /* 0x00000000000679c3 */ /* 0x000f220000008800 */
[----:B------:R-:W-:Y:S01]  /*aa40*/  VIADD R187, R23, UR60 ;  /* 0x0000003c17bb7c36 */ /* 0x000fe20008000000 */
[----:B------:R-:W-:Y:S01]  /*aa50*/  UISETP.NE.AND UP0, UPT, UR43, URZ, UPT ;  /* 0x0000003f2b00728c */ /* 0x000fe2000bf05270 */
[----:B------:R-:W-:-:S09]  /*aa60*/  IMAD.U32 R185, RZ, RZ, UR41 ;  /* 0x00000029ffb97e24 */ /* 0x000fd2000f8e00ff */
[----:B------:R-:W-:-:S06]  /*aa70*/  UISETP.NE.AND UP1, UPT, UR4, URZ, UPT ;  /* 0x0000003f0400728c */ /* 0x000fcc000bf25270 */
[----:B------:R-:W-:Y:S02]  /*aa80*/  PLOP3.LUT P1, PT, PT, PT, UP1, 0x80, 0x0 ;  /* 0x000000000000781c */ /* 0x000fe40003f2f018 */
[----:B------:R-:W-:-:S03]  /*aa90*/  PLOP3.LUT P2, PT, PT, PT, UP1, 0x80, 0x0 ;  /* 0x000000000000781c */ /* 0x000fc60003f4f018 */
[----:B------:R-:W-:-:S08]  /*aaa0*/  @UP1 ULDC UR4, c[0x0][0x44c] ;  /* 0x0001130000041ab9 */ /* 0x000fd00000000800 */
[----:B--23--:R-:W-:Y:S01]  /*aab0*/  @P1 IMAD.HI.U32 R0, R187, UR4, RZ ;  /* 0x00000004bb001c27 */ /* 0x00cfe2000f8e00ff */
[----:B------:R-:W-:Y:S01]  /*aac0*/  @UP1 ULDC UR4, c[0x0][0x450] ;  /* 0x0001140000041ab9 */ /* 0x000fe20000000800 */
[----:B------:R-:W-:-:S03]  /*aad0*/  PLOP3.LUT P1, PT, PT, PT, UP0, 0x40, 0x0 ;  /* 0x000000000000781c */ /* 0x000fc60003f2e808 */
[----:B------:R-:W-:Y:S01]  /*aae0*/  @P2 SHF.R.U32.HI R187, RZ, UR4, R0 ;  /* 0x00000004ffbb2c19 */ /* 0x000fe20008011600 */
[----:B------:R-:W-:Y:S01]  /*aaf0*/  ULEA UR4, UR7, UR40, 0x3 ;  /* 0x0000002807047291 */ /* 0x000fe2000f8e183f */
[----:B------:R-:W-:-:S03]  /*ab00*/  IMAD.SHL.U32 R0, R225, 0x40, RZ ;  /* 0x00000040e1007824 */ /* 0x000fc600078e00ff */
[----:B------:R-:W-:Y:S01]  /*ab10*/  UIADD3 UR4, UR4, 0x30840, URZ ;  /* 0x0003084004047890 */ /* 0x000fe2000fffe03f */
[----:B------:R-:W2:Y:S01]  /*ab20*/  SHFL.IDX PT, R188, R187, RZ, 0x1c1f ;  /* 0x001c1fffbbbc7589 */ /* 0x000ea200000e0000 */
[----:B------:R-:W-:Y:S02]  /*ab30*/  IADD3 R2, -R17, 0x1, -R0 ;  /* 0x0000000111027810 */ /* 0x000fe40007ffe900 */
[----:B----4-:R-:W-:Y:S02]  /*ab40*/  UPRMT UR4, UR6, 0x654, UR4 ;  /* 0x0000065406047896 */ /* 0x010fe40008000004 */
[----:B------:R-:W-:Y:S01]  /*ab50*/  IADD3 R185, -R185, UR42, R2 ;  /* 0x0000002ab9b97c10 */ /* 0x000fe2000fffe102 */
[----:B------:R-:W-:-:S04]  /*ab60*/  ULDC UR6, c[0x0][0x9e0] ;  /* 0x0002780000067ab9 */ /* 0x000fc80000000800 */
[----:B------:R-:W-:Y:S02]  /*ab70*/  VIADD R186, R185, UR6 ;  /* 0x00000006b9ba7c36 */ /* 0x000fe40008000000 */
[----:B------:R-:W-:Y:S01]  /*ab80*/  SYNCS.ARRIVE.TRANS64.RED.A1T0 RZ, [UR4], RZ ;  /* 0x000000ffffff79a7 */ /* 0x000fe20008100404 */
[----:B------:R-:W-:-:S06]  /*ab90*/  ULOP3.LUT UR4, URZ, UR55, URZ, 0x33, !UPT ;  /* 0x000000373f047292 */ /* 0x000fcc000f8e333f */
        /* <DEDUP_REMOVED lines=17> */
.L_x_1293:
[----:B------:R-:W-:-:S05]  /*acb0*/  IMAD.U32 R189, RZ, RZ, UR54 ;  /* 0x00000036ffbd7e24 */ /* 0x000fca000f8e00ff */
[----:B------:R-:W-:-:S13]  /*acc0*/  ISETP.NE.AND P1, PT, R189, 0x1, PT ;  /* 0x00000001bd00780c */ /* 0x000fda0003f25270 */
[----:B0-----:R-:W0:Y:S02]  /*acd0*/  @P1 LDC.64 R2, c[0x0][0x9e8] ;  /* 0x00027a00ff021b82 */ /* 0x001e240000000a00 */
[----:B0-----:R-:W-:-:S05]  /*ace0*/  @P1 IMAD.HI.U32 R2, R188, R2, RZ ;  /* 0x00000002bc021227 */ /* 0x001fca00078e00ff */
[----:B------:R-:W-:-:S07]  /*acf0*/  @P1 SHF.R.U32.HI R188, RZ, R3, R2 ;  /* 0x00000003ffbc1219 */ /* 0x000fce0000011602 */
.L_x_1294:
[----:B------:R-:W-:Y:S05]  /*ad00*/  BSYNC B0 ;  /* 0x0000000000007941 */ /* 0x000fea0003800000 */
.L_x_1292:
[----:B------:R-:W-:-:S04]  /*ad10*/  IMAD R188, R188, R189, -R0 ;  /* 0x000000bdbcbc7224 */ /* 0x000fc800078e0a00 */
[----:B------:R-:W-:-:S05]  /*ad20*/  IMAD.IADD R188, R188, 0x1, -R17 ;  /* 0x00000001bcbc7824 */ /* 0x000fca00078e0a11 */
[----:B------:R-:W-:Y:S02]  /*ad30*/  VIMNMX R4, R4, R188, !PT ;  /* 0x000000bc04047248 */ /* 0x000fe40007fe0100 */
[----:B------:R-:W-:-:S07]  /*ad40*/  VIADDMNMX R184, R188, R189, R184, PT ;  /* 0x000000bdbcb87246 */ /* 0x000fce00038001b8 */
.L_x_1291:
        /* <DEDUP_REMOVED lines=68> */
.L_x_1297:
[----:B------:R-:W-:-:S05]  /*b190*/  IMAD.U32 R184, RZ, RZ, UR54 ;  /* 0x00000036ffb87e24 */ /* 0x000fca000f8e00ff */
[----:B------:R-:W-:-:S13]  /*b1a0*/  ISETP.NE.AND P2, PT, R184, 0x1, PT ;  /* 0x00000001b800780c */ /* 0x000fda0003f45270 */
[----:B0-----:R-:W0:Y:S02]  /*b1b0*/  @P2 LDC.64 R2, c[0x0][0x9e8] ;  /* 0x00027a00ff022b82 */ /* 0x001e240000000a00 */
[----:B0-----:R-:W-:-:S05]  /*b1c0*/  @P2 IMAD.HI.U32 R2, R4, R2, RZ ;  /* 0x0000000204022227 */ /* 0x001fca00078e00ff */
[----:B------:R-:W-:-:S07]  /*b1d0*/  @P2 SHF.R.U32.HI R4, RZ, R3, R2 ;  /* 0x00000003ff042219 */ /* 0x000fce0000011602 */
.L_x_1298:
[----:B------:R-:W-:Y:S05]  /*b1e0*/  BSYNC B0 ;  /* 0x0000000000007941 */ /* 0x000fea0003800000 */
.L_x_1296:
[----:B------:R-:W-:-:S04]  /*b1f0*/  IMAD R0, R4, R184, -R0 ;  /* 0x000000b804007224 */ /* 0x000fc800078e0a00 */
[----:B------:R-:W-:-:S05]  /*b200*/  IMAD.IADD R0, R0, 0x1, -R17 ;  /* 0x0000000100007824 */ /* 0x000fca00078e0a11 */
[----:B------:R-:W-:Y:S02]  /*b210*/  VIMNMX R185, R185, R0, !PT ;  /* 0x00000000b9b97248 */ /* 0x000fe40007fe0100 */
[----:B------:R-:W-:-:S07]  /*b220*/  VIADDMNMX R186, R0, R184, R186, PT ;  /* 0x000000b800ba7246 */ /* 0x000fce00038001ba */
.L_x_1295:
        /* <DEDUP_REMOVED lines=142> */
[----:B------:R-:W-:Y:S01]  /*bb10*/  MUFU.EX2 R152, R152 ;  /* 0x0000009800987308 */ /* 0x000fe20000000800 */
[----:B------:R-:W-:-:S02]  /*bb20*/  LOP3.LUT P0, RZ, R16, 0x800, RZ, 0xc0, !PT ;  /* 0x0000080010ff7812 */ /* 0x000fc4000780c0ff */
[----:B------:R-:W-:-:S04]  /*bb30*/  FMNMX.FTZ R3, R182, R3, !PT ;  /* 0x00000003b6037209 */ /* 0x000fc80007810000 */
[----:B------:R-:W-:Y:S01]  /*bb40*/  FMNMX.FTZ R3, R183, R3, !PT ;  /* 0x00000003b7037209 */ /* 0x000fe20007810000 */
[----:B------:R0:W-:Y:S04]  /*bb50*/  MUFU.EX2 R186, R2 ;  /* 0x0000000200ba7308 */ /* 0x0001e80000000800 */
[----:B------:R-:W1:Y:S04]  /*bb60*/  SHFL.BFLY PT, R181, R3, 0x2, 0x1f ;  /* 0x0c401f0003b57f89 */ /* 0x000e6800000e0000 */
[----:B------:R-:W-:Y:S08]  /*bb70*/  MUFU.EX2 R153, R153 ;  /* 0x0000009900997308 */ /* 0x000ff00000000800 */
[----:B------:R-:W-:Y:S08]  /*bb80*/  MUFU.EX2 R156, R156 ;  /* 0x0000009c009c7308 */ /* 0x000ff00000000800 */
[----:B------:R-:W-:Y:S01]  /*bb90*/  MUFU.EX2 R157, R157 ;  /* 0x0000009d009d7308 */ /* 0x000fe20000000800 */
[----:B-1----:R-:W-:-:S07]  /*bba0*/  FMNMX.FTZ R3, R3, R181, !PT ;  /* 0x000000b503037209 */ /* 0x002fce0007810000 */
[----:B------:R-:W-:Y:S01]  /*bbb0*/  MUFU.EX2 R160, R160 ;  /* 0x000000a000a07308 */ /* 0x000fe20000000800 */
[----:B------:R-:W1:Y:S07]  /*bbc0*/  SHFL.BFLY PT, R181, R3, 0x1, 0x1f ;  /* 0x0c201f0003b57f89 */ /* 0x000e6e00000e0000 */
[----:B------:R-:W-:Y:S08]  /*bbd0*/  MUFU.EX2 R161, R161 ;  /* 0x000000a100a17308 */ /* 0x000ff00000000800 */
[----:B------:R-:W-:Y:S08]  /*bbe0*/  MUFU.EX2 R164, R164 ;  /* 0x000000a400a47308 */ /* 0x000ff00000000800 */
[----:B------:R-:W-:Y:S01]  /*bbf0*/  MUFU.EX2 R165, R165 ;  /* 0x000000a500a57308 */ /* 0x000fe20000000800 */
[----:B-1----:R-:W-:-:S04]  /*bc00*/  FMNMX.FTZ R3, R3, R181, !PT ;  /* 0x000000b503037209 */ /* 0x002fc80007810000 */
[C---:B------:R-:W-:Y:S01]  /*bc10*/  FSETP.NEU.FTZ.AND P1, PT, R3.reuse, -INF , PT ;  /* 0xff8000000300780b */ /* 0x040fe20003f3d000 */
[C---:B0-----:R-:W-:Y:S02]  /*bc20*/  FMUL.FTZ R2, R3.reuse, UR10 ;  /* 0x0000000a03027c20 */ /* 0x041fe40008410000 */
[----:B------:R-:W-:Y:S01]  /*bc30*/  MUFU.EX2 R168, R168 ;  /* 0x000000a800a87308 */ /* 0x000fe20000000800 */
[----:B------:R-:W-:-:S05]  /*bc40*/  FSEL R181, R3, RZ, P1 ;  /* 0x000000ff03b57208 */ /* 0x000fca0000800000 */
[----:B------:R-:W-:Y:S01]  /*bc50*/  FADD.FTZ R21, -R181, R21 ;  /* 0x00000015b5157221 */ /* 0x000fe20000010100 */
[----:B------:R-:W-:Y:S01]  /*bc60*/  FMUL.FTZ R181, R0, UR10 ;  /* 0x0000000a00b57c20 */ /* 0x000fe20008410000 */
[----:B------:R-:W-:Y:S01]  /*bc70*/  FSEL R0, R2, RZ, P1 ;  /* 0x000000ff02007208 */ /* 0x000fe20000800000 */
[----:B------:R-:W-:Y:S01]  /*bc80*/  MUFU.EX2 R169, R169 ;  /* 0x000000a900a97308 */ /* 0x000fe20000000800 */
[----:B------:R-:W-:-:S03]  /*bc90*/  FMUL.FTZ R21, R21, UR10 ;  /* 0x0000000a15157c20 */ /* 0x000fc60008410000 */
        /* <DEDUP_REMOVED lines=18> */
[----:B0-----:R-:W-:-:S07]  /*bdc0*/  FFMA.FTZ R20, R2, R20, R152 ;  /* 0x0000001402147223 */ /* 0x001fce0000010098 */
[----:B------:R-:W0:Y:S01]  /*bdd0*/  MUFU.EX2 R0, R21 ;  /* 0x0000001500007308 */ /* 0x000e220000000800 */
[----:B------:R-:W-:-:S07]  /*bde0*/  FADD.FTZ R20, R153, R20 ;  /* 0x0000001499147221 */ /* 0x000fce0000010000 */
        /* <DEDUP_REMOVED lines=47> */
[----:B-1----:R-:W-:-:S03]  /*c0e0*/  FADD.FTZ R21, R182, R20 ;  /* 0x00000014b6157221 */ /* 0x002fc60000010000 */
[----:B------:R-:W-:Y:S01]  /*c0f0*/  FADD.FTZ R20, R186, R5 ;  /* 0x00000005ba147221 */ /* 0x000fe20000010000 */
[----:B--2---:R-:W-:Y:S01]  /*c100*/  FADD.FTZ R5, R183, R21 ;  /* 0x00000015b7057221 */ /* 0x004fe20000010000 */
[----:B------:R-:W-:Y:S06]  /*c110*/  @!P0 BRA `(.L_x_1299) ;  /* 0x0000000000048947 */ /* 0x000fec0003800000 */
[----:B------:R-:W-:Y:S01]  /*c120*/  BPT.TRAP 0x1 ;  /* 0x000000040000795c */ /* 0x000fe20000300000 */
.L_x_1299:
[----:B------:R-:W0:Y:S01]  /*c130*/  S2UR UR6, SR_CgaCtaId ;  /* 0x00000000000679c3 */ /* 0x000e220000008800 */
[----:B------:R-:W-:Y:S01]  /*c140*/  R2UR UR4, R200 ;  /* 0x00000000c80472ca */ /* 0x000fe200000e0000 */
[----:B------:R-:W-:Y:S01]  /*c150*/  UIADD3 UR5, UR5, 0x30860, URZ ;  /* 0x0003086005057890 */ /* 0x000fe2000fffe03f */
[----:B------:R-:W-:Y:S01]  /*c160*/  F2FP.BF16.F32.PACK_AB R196, R153, R152 ;  /* 0x0000009899c4723e */ /* 0x000fe200000010ff */
[----:B------:R-:W-:Y:S01]  /*c170*/  IMAD.MOV.U32 R21, RZ, RZ, R3 ;  /* 0x000000ffff157224 */ /* 0x000fe200078e0003 */
[----:B------:R-:W-:Y:S01]  /*c180*/  F2FP.BF16.F32.PACK_AB R197, R155, R154 ;  /* 0x0000009a9bc5723e */ /* 0x000fe200000010ff */
[----:B------:R-:W-:Y:S01]  /*c190*/  IMAD.MOV.U32 R224, RZ, RZ, R4 ;  /* 0x000000ffffe07224 */ /* 0x000fe200078e0004 */
[----:B------:R-:W-:Y:S02]  /*c1a0*/  F2FP.BF16.F32.PACK_AB R198, R157, R156 ;  /* 0x0000009c9dc6723e */ /* 0x000fe400000010ff */
[----:B------:R-:W-:Y:S02]  /*c1b0*/  F2FP.BF16.F32.PACK_AB R199, R159, R158 ;  /* 0x0000009e9fc7723e */ /* 0x000fe400000010ff */
[----:B------:R-:W-:-:S02]  /*c1c0*/  F2FP.BF16.F32.PACK_AB R192, R161, R160 ;  /* 0x000000a0a1c0723e */ /* 0x000fc400000010ff */
[----:B------:R-:W-:Y:S02]  /*c1d0*/  F2FP.BF16.F32.PACK_AB R193, R163, R162 ;  /* 0x000000a2a3c1723e */ /* 0x000fe400000010ff */
[----:B------:R-:W-:Y:S01]  /*c1e0*/  ISETP.GT.AND P1, PT, R225, UR4, PT ;  /* 0x00000004e1007c0c */ /* 0x000fe2000bf24270 */
[----:B------:R-:W-:Y:S01]  /*c1f0*/  UMOV UR4, UR39 ;  /* 0x0000002700047c82 */ /* 0x000fe20008000000 */
[----:B------:R-:W-:Y:S01]  /*c200*/  F2FP.BF16.F32.PACK_AB R194, R165, R164 ;  /* 0x000000a4a5c2723e */ /* 0x000fe200000010ff */
[----:B------:R-:W-:Y:S01]  /*c210*/  VIADD R225, R225, 0xffffffff ;  /* 0xffffffffe1e17836 */ /* 0x000fe20000000000 */
        /* <DEDUP_REMOVED lines=13> */
.L_x_1281:
        /* <DEDUP_REMOVED lines=131> */
.L_x_1301:
[----:B------:R-:W-:Y:S01]  /*cb20*/  ULEA UR5, UR39, UR40, 0x3 ;  /* 0x0000002827057291 */ /* 0x000fe2000f8e183f */
[----:B------:R-:W-:-:S05]  /*cb30*/  IMAD.U32 R0, RZ, RZ, UR38 ;  /* 0x00000026ff007e24 */ /* 0x000fca000f8e00ff */
[----:B------:R-:W-:-:S04]  /*cb40*/  SHF.L.U32 R0, R0, 0x1f, RZ ;  /* 0x0000001f00007819 */ /* 0x000fc800000006ff */
[----:B------:R0:W1:Y:S01]  /*cb50*/  SYNCS.PHASECHK.TRANS64.TRYWAIT P1, [UR5+0x30850], R0 ;  /* 0x03085000ff0075a7 */ /* 0x0000620008020145 */
[----:B------:R-:W-:Y:S05]  /*cb60*/  @!P0 BRA `(.L_x_1302) ;  /* 0x0000000000048947 */ /* 0x000fea0003800000 */
[----:B------:R-:W-:Y:S01]  /*cb70*/  BPT.TRAP 0x1 ;  /* 0x000000040000795c */ /* 0x000fe20000300000 */
.L_x_1302:
[----:B-1----:R-:W-:Y:S05]  /*cb80*/  @P1 BRA `(.L_x_1303) ;  /* 0x0000000000081947 */ /* 0x002fea0003800000 */
[----:B------:R-:W1:Y:S02]  /*cb90*/  SYNCS.PHASECHK.TRANS64.TRYWAIT P1, [UR5+0x30850], R0 ;  /* 0x03085000ff0075a7 */ /* 0x000e640008020145 */
[----:B-1----:R-:W-:Y:S05]  /*cba0*/  @!P1 BRA `(.L_x_1304) ;  /* 0x000000bc006c9947 */ /* 0x002fea0003800000 */
.L_x_1303:
[----:B------:R-:W-:Y:S01]  /*cbb0*/  UIADD3 UR40, UR40, 0x400, URZ ;  /* 0x0000040028287890 */ /* 0x000fe2000fffe03f */
[----:B------:R-:W-:Y:S01]  /*cbc0*/  WARPGROUP.ARRIVE ;  /* 0x00000000000079c5 */ /* 0x000fe20000000000 */
[----:B------:R-:W-:Y:S01]  /*cbd0*/  UMOV UR7, 0x40000040 ;  /* 0x4000004000077882 */ /* 0x000fe20000000000 */
[----:B-1----:R-:W1:Y:S01]  /*cbe0*/  SHFL.BFLY PT, R7, R20, 0x2, 0x1f ;  /* 0x0c401f0014077f89 */ /* 0x002e6200000e0000 */
[----:B------:R-:W-:Y:S01]  /*cbf0*/  USHF.R.U32.HI UR40, URZ, 0x4, UR40 ;  /* 0x000000043f287899 */ /* 0x000fe20008011628 */
[----:B------:R-:W-:Y:S02]  /*cc00*/  IMAD.MOV.U32 R6, RZ, RZ, RZ ;  /* 0x000000ffff067224 */ /* 0x000fe400078e00ff */
[----:B0-----:R-:W0:Y:S01]  /*cc10*/  SHFL.BFLY PT, R0, R5, 0x2, 0x1f ;  /* 0x0c401f0005007f89 */ /* 0x001e2200000e0000 */
[----:B------:R-:W-:Y:S01]  /*cc20*/  ULOP3.LUT UR40, UR40, 0x3fff, URZ, 0xc0, !UPT ;  /* 0x00003fff28287892 */ /* 0x000fe2000f8ec03f */
[----:B------:R-:W-:-:S03]  /*cc30*/  IMAD.U32 R13, RZ, RZ, UR10 ;  /* 0x0000000aff0d7e24 */ /* 0x000fc6000f8e00ff */
[----:B------:R-:W-:-:S04]  /*cc40*/  ULOP3.LUT UR4, UR40, 0x2000000, URZ, 0xfc, !UPT ;  /* 0x0200000028047892 */ /* 0x000fc8000f8efc3f */
[----:B------:R-:W-:-:S07]  /*cc50*/  ULEA UR4, UR39, UR4, 0xb ;  /* 0x0000000427047291 */ /* 0x000fce000f8e583f */
[----:B------:R-:W-:Y:S02]  /*cc60*/  UMOV UR6, UR4 ;  /* 0x0000000400067c82 */ /* 0x000fe40008000000 */
[----:B------:R-:W-:Y:S01]  /*cc70*/  HGMMA.64x256x16.F32.BF16 R24, R196, gdesc[UR4].tnspB, R24, gsb0 ;  /* 0x43e00004c4187df0 */ /* 0x000fe20008001818 */
[----:B------:R-:W-:Y:S01]  /*cc80*/  UIADD3 UR6, UR4, 0x80, URZ ;  /* 0x0000008004067890 */ /* 0x000fe2000fffe03f */
[----:B-1----:R-:W-:Y:S01]  /*cc90*/  FADD.FTZ R7, R7, R20 ;  /* 0x0000001407077221 */ /* 0x002fe20000010000 */
[----:B------:R-:W-:Y:S01]  /*cca0*/  UMOV UR7, 0x40000040 ;  /* 0x4000004000077882 */ /* 0x000fe20000000000 */
[----:B0-----:R-:W-:Y:S01]  /*ccb0*/  FADD.FTZ R2, R0, R5 ;  /* 0x0000000500027221 */ /* 0x001fe20000010000 */
[----:B------:R-:W-:Y:S02]  /*ccc0*/  IMAD.MOV.U32 R5, RZ, RZ, RZ ;  /* 0x000000ffff057224 */ /* 0x000fe400078e00ff */
[----:B------:R-:W0:Y:S04]  /*ccd0*/  SHFL.BFLY PT, R0, R7, 0x1, 0x1f ;  /* 0x0c201f0007007f89 */ /* 0x000e2800000e0000 */
[----:B------:R-:W1:Y:S01]  /*cce0*/  SHFL.BFLY PT, R9, R2, 0x1, 0x1f ;  /* 0x0c201f0002097f89 */ /* 0x000e6200000e0000 */
[----:B0-----:R-:W-:Y:S01]  /*ccf0*/  FADD.FTZ R11, R7, R0 ;  /* 0x00000000070b7221 */ /* 0x001fe20000010000 */
[----:B------:R-:W-:-:S02]  /*cd00*/  IMAD.U32 R7, RZ, RZ, UR10 ;  /* 0x0000000aff077e24 */ /* 0x000fc4000f8e00ff */
[----:B------:R-:W-:Y:S02]  /*cd10*/  IMAD.MOV.U32 R0, RZ, RZ, -0x800000 ;  /* 0xff800000ff007424 */ /* 0x000fe400078e00ff */
[----:B-1----:R-:W-:Y:S01]  /*cd20*/  FADD.FTZ R12, R2, R9 ;  /* 0x00000009020c7221 */ /* 0x002fe20000010000 */
[----:B------:R-:W-:Y:S01]  /*cd30*/  FSETP.NE.FTZ.AND P1, PT, R11, RZ, PT ;  /* 0x000000ff0b00720b */ /* 0x000fe20003f35000 */
[----:B------:R-:W-:-:S03]  /*cd40*/  IMAD.MOV.U32 R2, RZ, RZ, -0x800000 ;  /* 0xff800000ff027424 */ /* 0x000fc600078e00ff */
        /* <DEDUP_REMOVED lines=30> */
.L_x_1305:
[----:B------:R-:W2:Y:S01]  /*cf30*/  LDL.LU R3, [R1+0x14] ;  /* 0x0000140001037983 */ /* 0x000ea20000300800 */
[----:B------:R-:W-:Y:S01]  /*cf40*/  UIADD3 UR4, UR5, 0x30860, URZ ;  /* 0x0003086005047890 */ /* 0x000fe2000fffe03f */
[----:B------:R-:W0:Y:S01]  /*cf50*/  S2UR UR5, SR_CgaCtaId ;  /* 0x00000000000579c3 */ /* 0x000e220000008800 */
        /* <DEDUP_REMOVED lines=33> */
[----:B------:R-:W-:Y:S01]  /*d170*/  USEL UR4, URZ, 0x1, UP0 ;  /* 0x000000013f047887 */ /* 0x000fe20008000000 */
        /* <DEDUP_REMOVED lines=100> */
[----:B------:R-:W-:-:S02]  /*d7c0*/  USEL UR39, UR39, URZ, UP0 ;  /* 0x0000003f27277287 */ /* 0x000fc40008000000 */
[----:B------:R-:W-:Y:S01]  /*d7d0*/  ULOP3.LUT UR38, UR38, UR4, URZ, 0x3c, !UPT ;  /* 0x0000000426267292 */ /* 0x000fe2000f8e3c3f */
[----:B--2---:R-:W-:-:S13]  /*d7e0*/  R2UR UR6, R3 ;  /* 0x00000000030672ca */ /* 0x004fda00000e0000 */
[----:B------:R-:W-:-:S06]  /*d7f0*/  UIADD3 UR6, UR6, 0x1, URZ ;  /* 0x0000000106067890 */ /* 0x000fcc000fffe03f */
[----:B------:R-:W-:-:S05]  /*d800*/  IMAD.U32 R3, RZ, RZ, UR6 ;  /* 0x00000006ff037e24 */ /* 0x000fca000f8e00ff */
[----:B------:R0:W-:Y:S02]  /*d810*/  STL [R1+0x14], R3 ;  /* 0x0000140301007387 */ /* 0x0001e40000100800 */
.L_x_1227:
        /* <DEDUP_REMOVED lines=15> */
[----:B0-----:R-:W3:Y:S01]  /*d910*/  LDL R3, [R1+0x28] ;  /* 0x0000280001037983 */ /* 0x001ee20000100800 */
[----:B------:R-:W-:Y:S01]  /*d920*/  F2FP.BF16.F32.PACK_AB R7, R31, R30 ;  /* 0x0000001e1f07723e */ /* 0x000fe200000010ff */
[----:B------:R-:W-:Y:S01]  /*d930*/  ULDC.64 UR16, c[0x0][0xc00] ;  /* 0x0003000000107ab9 */ /* 0x000fe20000000a00 */
[----:B------:R-:W-:Y:S01]  /*d940*/  F2FP.BF16.F32.PACK_AB R10, R37, R36 ;  /* 0x00000024250a723e */ /* 0x000fe200000010ff */
[----:B------:R-:W-:Y:S01]  /*d950*/  ULDC.64 UR12, c[0x0][0xc00] ;  /* 0x00030000000c7ab9 */ /* 0x000fe20000000a00 */
[----:B------:R-:W-:Y:S01]  /*d960*/  F2FP.BF16.F32.PACK_AB R11, R39, R38 ;  /* 0x00000026270b723e */ /* 0x000fe200000010ff */
[----:B------:R-:W-:Y:S01]  /*d970*/  ULDC.64 UR14, c[0x0][0xc08] ;  /* 0x00030200000e7ab9 */ /* 0x000fe20000000a00 */
[----:B------:R-:W-:Y:S01]  /*d980*/  R2UR UR19, R202 ;  /* 0x00000000ca1372ca */ /* 0x000fe200000e0000 */
[----:B------:R-:W-:Y:S01]  /*d990*/  ULDC UR22, c[0x0][0xbe8] ;  /* 0x0002fa0000167ab9 */ /* 0x000fe20000000800 */
[----:B------:R-:W-:-:S02]  /*d9a0*/  R2UR UR18, R204 ;  /* 0x00000000cc1272ca */ /* 0x000fc400000e0000 */
[----:B------:R-:W-:Y:S01]  /*d9b0*/  R2UR UR26, R205 ;  /* 0x00000000cd1a72ca */ /* 0x000fe200000e0000 */
[----:B------:R-:W-:Y:S01]  /*d9c0*/  UMOV UR10, UR8 ;  /* 0x00000008000a7c82 */ /* 0x000fe20008000000 */
[----:B-1----:R-:W-:Y:S01]  /*d9d0*/  UMOV UR11, UR4 ;  /* 0x00000004000b7c82 */ /* 0x002fe20008000000 */
[----:B------:R-:W-:Y:S01]  /*d9e0*/  UISETP.NE.U32.AND UP0, UPT, UR14, URZ, UPT ;  /* 0x0000003f0e00728c */ /* 0x000fe2000bf05070 */
[----:B------:R-:W-:-:S03]  /*d9f0*/  ULDC UR4, c[0x0][0xad4] ;  /* 0x0002b50000047ab9 */ /* 0x000fc60000000800 */
[----:B------:R-:W-:-:S11]  /*da00*/  UISETP.NE.AND.EX UP0, UPT, UR15, URZ, UPT, UP0 ;  /* 0x0000003f0f00728c */ /* 0x000fd6000bf05300 */
[----:B------:R-:W-:Y:S01]  /*da10*/  @UP0 ULDC.64 UR14, c[0x0][0xc08] ;  /* 0x00030200000e0ab9 */ /* 0x000fe20000000a00 */
[----:B------:R-:W-:Y:S01]  /*da20*/  BAR.SYNC.DEFER_BLOCKING 0x1, 0x100 ;  /* 0x0044000000007b1d */ /* 0x000fe20000010000 */
[----:B--2---:R-:W-:Y:S01]  /*da30*/  R2UR UR9, R8 ;  /* 0x00000000080972ca */ /* 0x004fe200000e0000 */
[----:B---3--:R-:W-:-:S03]  /*da40*/  IMAD.WIDE R18, R3, R18, UR10 ;  /* 0x0000000a03127e25 */ /* 0x008fc6000f8e0212 */
[C---:B------:R-:W-:Y:S02]  /*da50*/  IADD3 R159, P0, R18.reuse, 0x40, RZ ;  /* 0x00000040129f7810 */ /* 0x040fe40007f1e0ff */
[C---:B------:R-:W-:Y:S02]  /*da60*/  LOP3.LUT R5, R18.reuse, 0x380, RZ, 0xc0, !PT ;  /* 0x0000038012057812 */ /* 0x040fe400078ec0ff */
[----:B------:R-:W-:-:S05]  /*da70*/  IADD3 R9, P1, R18, 0x20, RZ ;  /* 0x0000002012097810 */ /* 0x000fca0007f3e0ff */
[----:B------:R-:W-:Y:S01]  /*da80*/  UIMAD.WIDE UR12, UR9, 0x4, UR12 ;  /* 0x00000004090c78a5 */ /* 0x000fe2000f8e020c */
[----:B------:R-:W-:Y:S02]  /*da90*/  LOP3.LUT R158, R159, 0x380, RZ, 0xc0, !PT ;  /* 0x000003809f9e7812 */ /* 0x000fe400078ec0ff */
[----:B------:R-:W-:Y:S02]  /*daa0*/  SHF.R.U64 R5, R5, 0x3, RZ ;  /* 0x0000000305057819 */ /* 0x000fe400000012ff */
[----:B------:R-:W-:Y:S02]  /*dab0*/  LOP3.LUT R8, R9, 0x380, RZ, 0xc0, !PT ;  /* 0x0000038009087812 */ /* 0x000fe400078ec0ff */
[----:B------:R-:W-:Y:S02]  /*dac0*/  SHF.R.U64 R158, R158, 0x3, RZ ;  /* 0x000000039e9e7819 */ /* 0x000fe400000012ff */
[C---:B------:R-:W-:Y:S02]  /*dad0*/  IADD3 R167, P5, R18.reuse, 0x4040, RZ ;  /* 0x0000404012a77810 */ /* 0x040fe40007fbe0ff */
[----:B------:R-:W-:-:S02]  /*dae0*/  IADD3 R3, P2, R18, 0x4060, RZ ;  /* 0x0000406012037810 */ /* 0x000fc40007f5e0ff */
[----:B------:R-:W-:Y:S02]  /*daf0*/  IADD3 R163, P3, R18, 0x4000, RZ ;  /* 0x0000400012a37810 */ /* 0x000fe40007f7e0ff */
[----:B------:R-:W-:Y:S01]  /*db00*/  LOP3.LUT R4, R5, R18, RZ, 0x3c, !PT ;  /* 0x0000001205047212 */ /* 0x000fe200078e3cff */
[--C-:B------:R-:W-:Y:S01]  /*db10*/  IMAD.MOV.U32 R5, RZ, RZ, R19.reuse ;  /* 0x000000ffff057224 */ /* 0x100fe200078e0013 */
[----:B------:R-:W-:Y:S02]  /*db20*/  SHF.R.U64 R8, R8, 0x3, RZ ;  /* 0x0000000308087819 */ /* 0x000fe400000012ff */
[----:B------:R-:W-:Y:S02]  /*db30*/  IADD3 R161, P4, R18, 0x60, RZ ;  /* 0x0000006012a17810 */ /* 0x000fe40007f9e0ff */
[----:B------:R-:W-:Y:S01]  /*db40*/  LOP3.LUT R158, R158, R159, RZ, 0x3c, !PT ;  /* 0x0000009f9e9e7212 */ /* 0x000fe200078e3cff */
[----:B------:R-:W-:Y:S01]  /*db50*/  IMAD.X R159, RZ, RZ, R19, P0 ;  /* 0x000000ffff9f7224 */ /* 0x000fe200000e0613 */
[----:B------:R-:W-:-:S02]  /*db60*/  IADD3 R165, P6, R18, 0x4020, RZ ;  /* 0x0000402012a57810 */ /* 0x000fc40007fde0ff */
[----:B------:R-:W-:Y:S02]  /*db70*/  LOP3.LUT R166, R167, 0x380, RZ, 0xc0, !PT ;  /* 0x00000380a7a67812 */ /* 0x000fe400078ec0ff */
[----:B------:R-:W-:Y:S02]  /*db80*/  LOP3.LUT R12, R3, 0x380, RZ, 0xc0, !PT ;  /* 0x00000380030c7812 */ /* 0x000fe400078ec0ff */
[----:B------:R-:W-:Y:S02]  /*db90*/  LOP3.LUT R162, R163, 0x380, RZ, 0xc0, !PT ;  /* 0x00000380a3a27812 */ /* 0x000fe400078ec0ff */
[----:B------:R-:W-:Y:S02]  /*dba0*/  IADD3 R15, P0, R18, 0x8020, RZ ;  /* 0x00008020120f7810 */ /* 0x000fe40007f1e0ff */
[----:B------:R-:W-:Y:S01]  /*dbb0*/  LOP3.LUT R8, R8, R9, RZ, 0x3c, !PT ;  /* 0x0000000908087212 */ /* 0x000fe200078e3cff */
[----:B------:R-:W-:Y:S01]  /*dbc0*/  IMAD.X R9, RZ, RZ, R19, P1 ;  /* 0x000000ffff097224 */ /* 0x000fe200008e0613 */
[----:B------:R-:W-:-:S02]  /*dbd0*/  LOP3.LUT R160, R161, 0x380, RZ, 0xc0, !PT ;  /* 0x00000380a1a07812 */ /* 0x000fc400078ec0ff */
[----:B------:R-:W-:Y:S02]  /*dbe0*/  LOP3.LUT R164, R165, 0x380, RZ, 0xc0, !PT ;  /* 0x00000380a5a47812 */ /* 0x000fe400078ec0ff */
[----:B------:R-:W-:Y:S02]  /*dbf0*/  MOV R13, R4 ;  /* 0x00000004000d7202 */ /* 0x000fe40000000f00 */
[----:B------:R-:W-:Y:S02]  /*dc00*/  F2FP.BF16.F32.PACK_AB R4, R25, R24 ;  /* 0x000000181904723e */ /* 0x000fe400000010ff */
[----:B------:R-:W-:Y:S02]  /*dc10*/  F2FP.BF16.F32.PACK_AB R5, R27, R26 ;  /* 0x0000001a1b05723e */ /* 0x000fe400000010ff */
[----:B------:R-:W-:Y:S02]  /*dc20*/  SHF.R.U64 R166, R166, 0x3, RZ ;  /* 0x00000003a6a67819 */ /* 0x000fe400000012ff */
[----:B------:R-:W-:Y:S01]  /*dc30*/  SHF.R.U64 R12, R12, 0x3, RZ ;  /* 0x000000030c0c7819 */ /* 0x000fe200000012ff */
[----:B------:R0:W-:Y:S01]  /*dc40*/  STSM.16.M88.4 [R13], R4 ;  /* 0x000000040d007844 */ /* 0x0001e20000000200 */
[----:B------:R-:W-:-:S02]  /*dc50*/  IADD3 R169, P1, R18, 0x8000, RZ ;  /* 0x0000800012a97810 */ /* 0x000fc40007f3e0ff */
[----:B------:R-:W-:Y:S02]  /*dc60*/  SHF.R.U64 R162, R162, 0x3, RZ ;  /* 0x00000003a2a27819 */ /* 0x000fe400000012ff */
[----:B------:R-:W-:Y:S02]  /*dc70*/  LOP3.LUT R14, R15, 0x380, RZ, 0xc0, !PT ;  /* 0x000003800f0e7812 */ /* 0x000fe400078ec0ff */
[----:B------:R-:W-:Y:S02]  /*dc80*/  SHF.R.U64 R160, R160, 0x3, RZ ;  /* 0x00000003a0a07819 */ /* 0x000fe400000012ff */
[----:B------:R-:W-:Y:S02]  /*dc90*/  SHF.R.U64 R164, R164, 0x3, RZ ;  /* 0x00000003a4a47819 */ /* 0x000fe400000012ff */
[----:B------:R-:W-:Y:S01]  /*dca0*/  LOP3.LUT R166, R166, R167, RZ, 0x3c, !PT ;  /* 0x000000a7a6a67212 */ /* 0x000fe200078e3cff */
[----:B------:R-:W-:Y:S01]  /*dcb0*/  IMAD.X R167, RZ, RZ, R19, P5 ;  /* 0x000000ffffa77224 */ /* 0x000fe200028e0613 */
[----:B------:R-:W-:-:S02]  /*dcc0*/  LOP3.LUT R12, R12, R3, RZ, 0x3c, !PT ;  /* 0x000000030c0c7212 */ /* 0x000fc400078e3cff */
[----:B------:R-:W-:Y:S01]  /*dcd0*/  LOP3.LUT R168, R169, 0x380, RZ, 0xc0, !PT ;  /* 0x00000380a9a87812 */ /* 0x000fe200078ec0ff */
[--C-:B0-----:R-:W-:Y:S01]  /*dce0*/  IMAD.X R13, RZ, RZ, R19.reuse, P2 ;  /* 0x000000ffff0d7224 */ /* 0x101fe200010e0613 */
[----:B------:R-:W-:Y:S01]  /*dcf0*/  LOP3.LUT R162, R162, R163, RZ, 0x3c, !PT ;  /* 0x000000a3a2a27212 */ /* 0x000fe200078e3cff */
[--C-:B------:R-:W-:Y:S01]  /*dd00*/  IMAD.X R163, RZ, RZ, R19.reuse, P3 ;  /* 0x000000ffffa37224 */ /* 0x100fe200018e0613 */
[----:B------:R-:W-:Y:S02]  /*dd10*/  MOV R3, R8 ;  /* 0x0000000800037202 */ /* 0x000fe40000000f00 */
[----:B------:R-:W-:Y:S02]  /*dd20*/  SHF.R.U64 R14, R14, 0x3, RZ ;  /* 0x000000030e0e7819 */ /* 0x000fe400000012ff */
[----:B------:R-:W-:Y:S01]  /*dd30*/  LOP3.LUT R160, R160, R161, RZ, 0x3c, !PT ;  /* 0x000000a1a0a07212 */ /* 0x000fe200078e3cff */
[----:B------:R-:W-:Y:S01]  /*dd40*/  IMAD.X R161, RZ, RZ, R19, P4 ;  /* 0x000000ffffa17224 */ /* 0x000fe200020e0613 */
[----:B------:R-:W-:-:S02]  /*dd50*/  F2FP.BF16.F32.PACK_AB R8, R33, R32 ;  /* 0x000000202108723e */ /* 0x000fc400000010ff */
[----:B------:R-:W-:Y:S02]  /*dd60*/  F2FP.BF16.F32.PACK_AB R9, R35, R34 ;  /* 0x000000222309723e */ /* 0x000fe400000010ff */
[----:B------:R-:W-:Y:S02]  /*dd70*/  IADD3 R20, P5, R18, 0xc020, RZ ;  /* 0x0000c02012147810 */ /* 0x000fe40007fbe0ff */
[----:B------:R-:W-:Y:S01]  /*dd80*/  LOP3.LUT R164, R164, R165, RZ, 0x3c, !PT ;  /* 0x000000a5a4a47212 */ /* 0x000fe200078e3cff */
[----:B------:R-:W-:Y:S01]  /*dd90*/  IMAD.X R165, RZ, RZ, R19, P6 ;  /* 0x000000ffffa57224 */ /* 0x000fe200030e0613 */
[C---:B------:R-:W-:Y:S01]  /*dda0*/  IADD3 R155, P3, R18.reuse, 0x8060, RZ ;  /* 0x00008060129b7810 */ /* 0x040fe20007f7e0ff */
[----:B------:R0:W-:Y:S01]  /*ddb0*/  STSM.16.M88.4 [R3], R8 ;  /* 0x0000000803007844 */ /* 0x0001e20000000200 */
[----:B------:R-:W-:Y:S02]  /*ddc0*/  IADD3 R153, P2, R18, 0xc040, RZ ;  /* 0x0000c04012997810 */ /* 0x000fe40007f5e0ff */
[----:B------:R-:W-:-:S02]  /*ddd0*/  SHF.R.U64 R168, R168, 0x3, RZ ;  /* 0x00000003a8a87819 */ /* 0x000fc400000012ff */
[----:B------:R-:W-:Y:S02]  /*dde0*/  IADD3 R171, P4, R18, 0x8040, RZ ;  /* 0x0000804012ab7810 */ /* 0x000fe40007f9e0ff */
[----:B------:R-:W-:Y:S01]  /*ddf0*/  LOP3.LUT R14, R14, R15, RZ, 0x3c, !PT ;  /* 0x0000000f0e0e7212 */ /* 0x000fe200078e3cff */
[----:B------:R-:W-:Y:S01]  /*de00*/  IMAD.X R15, RZ, RZ, R19, P0 ;  /* 0x000000ffff0f7224 */ /* 0x000fe200000e0613 */
[----:B------:R-:W-:Y:S02]  /*de10*/  IADD3 R157, P6, R18, 0xc000, RZ ;  /* 0x0000c000129d7810 */ /* 0x000fe40007fde0ff */
[----:B------:R-:W-:Y:S02]  /*de20*/  LOP3.LUT R21, R20, 0x380, RZ, 0xc0, !PT ;  /* 0x0000038014157812 */ /* 0x000fe400078ec0ff */
[----:B------:R-:W-:Y:S02]  /*de30*/  LOP3.LUT R154, R155, 0x380, RZ, 0xc0, !PT ;  /* 0x000003809b9a7812 */ /* 0x000fe400078ec0ff */
[----:B------:R-:W-:-:S02]  /*de40*/  LOP3.LUT R152, R153, 0x380, RZ, 0xc0, !PT ;  /* 0x0000038099987812 */ /* 0x000fc400078ec0ff */
[----:B------:R-:W-:Y:S02]  /*de50*/  MOV R159, R158 ;  /* 0x0000009e009f7202 */ /* 0x000fe40000000f00 */
[----:B------:R-:W-:Y:S02]  /*de60*/  F2FP.BF16.F32.PACK_AB R4, R41, R40 ;  /* 0x000000282904723e */ /* 0x000fe400000010ff */
[----:B------:R-:W-:Y:S02]  /*de70*/  F2FP.BF16.F32.PACK_AB R5, R43, R42 ;  /* 0x0000002a2b05723e */ /* 0x000fe400000010ff */
[----:B------:R-:W-:Y:S02]  /*de80*/  F2FP.BF16.F32.PACK_AB R6, R45, R44 ;  /* 0x0000002c2d06723e */ /* 0x000fe400000010ff */
[----:B------:R-:W-:Y:S02]  /*de90*/  F2FP.BF16.F32.PACK_AB R7, R47, R46 ;  /* 0x0000002e2f07723e */ /* 0x000fe400000010ff */
[----:B------:R-:W-:Y:S01]  /*dea0*/  LOP3.LUT R168, R168, R169, RZ, 0x3c, !PT ;  /* 0x000000a9a8a87212 */ /* 0x000fe200078e3cff */
[----:B------:R-:W-:Y:S01]  /*deb0*/  IMAD.X R169, RZ, RZ, R19, P1 ;  /* 0x000000ffffa97224 */ /* 0x000fe200008e0613 */
[----:B------:R-:W-:Y:S01]  /*dec0*/  LOP3.LUT R170, R171, 0x380, RZ, 0xc0, !PT ;  /* 0x00000380abaa7812 */ /* 0x000fe200078ec0ff */
[----:B------:R1:W-:Y:S01]  /*ded0*/  STSM.16.M88.4 [R159], R4 ;  /* 0x000000049f007844 */ /* 0x0003e20000000200 */
[----:B------:R-:W-:-:S02]  /*dee0*/  MOV R160, R160 ;  /* 0x000000a000a07202 */ /* 0x000fc40000000f00 */
[----:B0-----:R-:W-:Y:S02]  /*def0*/  F2FP.BF16.F32.PACK_AB R8, R49, R48 ;  /* 0x000000303108723e */ /* 0x001fe400000010ff */
[----:B------:R-:W-:Y:S02]  /*df00*/  F2FP.BF16.F32.PACK_AB R9, R51, R50 ;  /* 0x000000323309723e */ /* 0x000fe400000010ff */
[----:B------:R-:W-:Y:S02]  /*df10*/  F2FP.BF16.F32.PACK_AB R10, R53, R52 ;  /* 0x00000034350a723e */ /* 0x000fe400000010ff */
[----:B------:R-:W-:Y:S02]  /*df20*/  F2FP.BF16.F32.PACK_AB R11, R55, R54 ;  /* 0x00000036370b723e */ /* 0x000fe400000010ff */
[----:B------:R-:W-:Y:S02]  /*df30*/  LOP3.LUT R156, R157, 0x380, RZ, 0xc0, !PT ;  /* 0x000003809d9c7812 */ /* 0x000fe400078ec0ff */
[----:B------:R-:W-:Y:S01]  /*df40*/  SHF.R.U64 R21, R21, 0x3, RZ ;  /* 0x0000000315157819 */ /* 0x000fe200000012ff */
[----:B------:R0:W-:Y:S01]  /*df50*/  STSM.16.M88.4 [R160], R8 ;  /* 0x00000008a0007844 */ /* 0x0001e20000000200 */
[----:B------:R-:W-:-:S02]  /*df60*/  IADD3 R3, P1, R18, 0xc060, RZ ;  /* 0x0000c06012037810 */ /* 0x000fc40007f3e0ff */
[----:B------:R-:W-:Y:S02]  /*df70*/  SHF.R.U64 R154, R154, 0x3, RZ ;  /* 0x000000039a9a7819 */ /* 0x000fe400000012ff */
[----:B------:R-:W-:Y:S02]  /*df80*/  SHF.R.U64 R152, R152, 0x3, RZ ;  /* 0x0000000398987819 */ /* 0x000fe400000012ff */
[----:B------:R-:W-:Y:S02]  /*df90*/  MOV R158, R12 ;  /* 0x0000000c009e7202 */ /* 0x000fe40000000f00 */
[----:B------:R-:W-:Y:S02]  /*dfa0*/  MOV R22, R14 ;  /* 0x0000000e00167202 */ /* 0x000fe40000000f00 */
[----:B------:R-:W-:Y:S02]  /*dfb0*/  SHF.R.U64 R170, R170, 0x3, RZ ;  /* 0x00000003aaaa7819 */ /* 0x000fe400000012ff */
[----:B------:R-:W-:-:S02]  /*dfc0*/  MOV R162, R162 ;  /* 0x000000a200a27202 */ /* 0x000fc40000000f00 */
[----:B------:R-:W-:Y:S02]  /*dfd0*/  F2FP.BF16.F32.PACK_AB R12, R57, R56 ;  /* 0x00000038390c723e */ /* 0x000fe400000010ff */
[----:B------:R-:W-:Y:S02]  /*dfe0*/  F2FP.BF16.F32.PACK_AB R13, R59, R58 ;  /* 0x0000003a3b0d723e */ /* 0x000fe400000010ff */
[----:B------:R-:W-:Y:S02]  /*dff0*/  F2FP.BF16.F32.PACK_AB R14, R61, R60 ;  /* 0x0000003c3d0e723e */ /* 0x000fe400000010ff */
[----:B------:R-:W-:Y:S02]  /*e000*/  F2FP.BF16.F32.PACK_AB R15, R63, R62 ;  /* 0x0000003e3f0f723e */ /* 0x000fe400000010ff */
[----:B------:R-:W-:Y:S02]  /*e010*/  SHF.R.U64 R156, R156, 0x3, RZ ;  /* 0x000000039c9c7819 */ /* 0x000fe400000012ff */
[----:B------:R-:W-:Y:S01]  /*e020*/  MOV R164, R164 ;  /* 0x000000a400a47202 */ /* 0x000fe20000000f00 */
[----:B------:R2:W-:Y:S01]  /*e030*/  STSM.16.M88.4 [R162], R12 ;  /* 0x0000000ca2007844 */ /* 0x0005e20000000200 */
[----:B-1----:R-:W-:-:S02]  /*e040*/  F2FP.BF16.F32.PACK_AB R4, R65, R64 ;  /* 0x000000404104723e */ /* 0x002fc400000010ff */
        /* <DEDUP_REMOVED lines=20> */
[----:B------:R-:W-:Y:S01]  /*e190*/  SHF.R.U64 R18, R18, 0x3, RZ ;  /* 0x0000000312127819 */ /* 0x000fe200000012ff */
[----:B------:R0:W-:Y:S01]  /*e1a0*/  STSM.16.M88.4 [R166], R8 ;  /* 0x00000008a6007844 */ /* 0x0001e20000000200 */
[----:B------:R-:W-:Y:S01]  /*e1b0*/  F2FP.BF16.F32.PACK_AB R160, R81, R80 ;  /* 0x0000005051a0723e */ /* 0x000fe200000010ff */
[----:B------:R-:W-:Y:S01]  /*e1c0*/  IMAD.X R19, RZ, RZ, R19, P1 ;  /* 0x000000ffff137224 */ /* 0x000fe200008e0613 */
[----:B------:R-:W-:-:S02]  /*e1d0*/  F2FP.BF16.F32.PACK_AB R161, R83, R82 ;  /* 0x0000005253a1723e */ /* 0x000fc400000010ff */
[----:B--2---:R-:W-:Y:S02]  /*e1e0*/  F2FP.BF16.F32.PACK_AB R162, R85, R84 ;  /* 0x0000005455a2723e */ /* 0x004fe400000010ff */
[----:B------:R-:W-:Y:S02]  /*e1f0*/  F2FP.BF16.F32.PACK_AB R163, R87, R86 ;  /* 0x0000005657a3723e */ /* 0x000fe400000010ff */
[----:B------:R-:W-:Y:S02]  /*e200*/  MOV R168, R168 ;  /* 0x000000a800a87202 */ /* 0x000fe40000000f00 */
[----:B-1----:R-:W-:Y:S01]  /*e210*/  F2FP.BF16.F32.PACK_AB R164, R89, R88 ;  /* 0x0000005859a4723e */ /* 0x002fe200000010ff */
[----:B------:R1:W-:Y:S01]  /*e220*/  STSM.16.M88.4 [R158], R160 ;  /* 0x000000a09e007844 */ /* 0x0003e20000000200 */
[----:B------:R-:W-:Y:S02]  /*e230*/  F2FP.BF16.F32.PACK_AB R165, R91, R90 ;  /* 0x0000005a5ba5723e */ /* 0x000fe400000010ff */
[----:B------:R-:W-:-:S02]  /*e240*/  F2FP.BF16.F32.PACK_AB R167, R95, R94 ;  /* 0x0000005e5fa7723e */ /* 0x000fc400000010ff */
[----:B0-----:R-:W-:Y:S02]  /*e250*/  F2FP.BF16.F32.PACK_AB R166, R93, R92 ;  /* 0x0000005c5da6723e */ /* 0x001fe400000010ff */
[----:B------:R-:W-:Y:S02]  /*e260*/  MOV R20, R20 ;  /* 0x0000001400147202 */ /* 0x000fe40000000f00 */
[----:B------:R-:W-:Y:S01]  /*e270*/  MOV R169, R154 ;  /* 0x0000009a00a97202 */ /* 0x000fe20000000f00 */
[----:B------:R-:W-:Y:S01]  /*e280*/  STSM.16.M88.4 [R168], R164 ;  /* 0x000000a4a8007844 */ /* 0x000fe20000000200 */
[----:B------:R-:W-:Y:S02]  /*e290*/  MOV R21, R152 ;  /* 0x0000009800157202 */ /* 0x000fe40000000f00 */
[----:B------:R-:W-:Y:S02]  /*e2a0*/  F2FP.BF16.F32.PACK_AB R12, R97, R96 ;  /* 0x00000060610c723e */ /* 0x000fe400000010ff */
[----:B------:R-:W-:-:S02]  /*e2b0*/  F2FP.BF16.F32.PACK_AB R13, R99, R98 ;  /* 0x00000062630d723e */ /* 0x000fc400000010ff */
[----:B------:R-:W-:Y:S02]  /*e2c0*/  F2FP.BF16.F32.PACK_AB R14, R101, R100 ;  /* 0x00000064650e723e */ /* 0x000fe400000010ff */
[----:B------:R-:W-:Y:S02]  /*e2d0*/  F2FP.BF16.F32.PACK_AB R15, R103, R102 ;  /* 0x00000066670f723e */ /* 0x000fe400000010ff */
[----:B------:R-:W-:Y:S02]  /*e2e0*/  LOP3.LUT R18, R18, R3, RZ, 0x3c, !PT ;  /* 0x0000000312127212 */ /* 0x000fe400078e3cff */
[----:B------:R-:W-:Y:S01]  /*e2f0*/  MOV R170, R170 ;  /* 0x000000aa00aa7202 */ /* 0x000fe20000000f00 */
[----:B------:R0:W-:Y:S01]  /*e300*/  STSM.16.M88.4 [R22], R12 ;  /* 0x0000000c16007844 */ /* 0x0001e20000000200 */
[----:B------:R-:W-:Y:S02]  /*e310*/  F2FP.BF16.F32.PACK_AB R152, R105, R104 ;  /* 0x000000686998723e */ /* 0x000fe400000010ff */
[----:B------:R-:W-:-:S02]  /*e320*/  F2FP.BF16.F32.PACK_AB R153, R107, R106 ;  /* 0x0000006a6b99723e */ /* 0x000fc400000010ff */
[----:B------:R-:W-:Y:S02]  /*e330*/  F2FP.BF16.F32.PACK_AB R154, R109, R108 ;  /* 0x0000006c6d9a723e */ /* 0x000fe400000010ff */
[----:B------:R-:W-:Y:S02]  /*e340*/  F2FP.BF16.F32.PACK_AB R155, R111, R110 ;  /* 0x0000006e6f9b723e */ /* 0x000fe400000010ff */
[----:B------:R-:W-:Y:S02]  /*e350*/  MOV R3, R156 ;  /* 0x0000009c00037202 */ /* 0x000fe40000000f00 */
[----:B------:R-:W-:Y:S01]  /*e360*/  F2FP.BF16.F32.PACK_AB R156, R113, R112 ;  /* 0x00000070719c723e */ /* 0x000fe200000010ff */
[----:B------:R2:W-:Y:S01]  /*e370*/  STSM.16.M88.4 [R170], R152 ;  /* 0x00000098aa007844 */ /* 0x0005e20000000200 */
[----:B------:R-:W-:Y:S02]  /*e380*/  F2FP.BF16.F32.PACK_AB R157, R115, R114 ;  /* 0x00000072739d723e */ /* 0x000fe400000010ff */
[----:B-1----:R-:W-:-:S02]  /*e390*/  F2FP.BF16.F32.PACK_AB R158, R117, R116 ;  /* 0x00000074759e723e */ /* 0x002fc400000010ff */
[----:B------:R-:W-:Y:S02]  /*e3a0*/  F2FP.BF16.F32.PACK_AB R159, R119, R118 ;  /* 0x00000076779f723e */ /* 0x000fe400000010ff */
[----:B------:R-:W-:Y:S02]  /*e3b0*/  F2FP.BF16.F32.PACK_AB R4, R121, R120 ;  /* 0x000000787904723e */ /* 0x000fe400000010ff */
[----:B------:R-:W-:Y:S01]  /*e3c0*/  F2FP.BF16.F32.PACK_AB R5, R123, R122 ;  /* 0x0000007a7b05723e */ /* 0x000fe200000010ff */
[----:B------:R-:W-:Y:S01]  /*e3d0*/  STSM.16.M88.4 [R169], R156 ;  /* 0x0000009ca9007844 */ /* 0x000fe20000000200 */
[----:B------:R-:W-:Y:S02]  /*e3e0*/  F2FP.BF16.F32.PACK_AB R6, R125, R124 ;  /* 0x0000007c7d06723e */ /* 0x000fe400000010ff */
[----:B------:R-:W-:Y:S02]  /*e3f0*/  F2FP.BF16.F32.PACK_AB R7, R127, R126 ;  /* 0x0000007e7f07723e */ /* 0x000fe400000010ff */
[----:B------:R-:W-:-:S02]  /*e400*/  F2FP.BF16.F32.PACK_AB R8, R129, R128 ;  /* 0x000000808108723e */ /* 0x000fc400000010ff */
[----:B------:R-:W-:Y:S01]  /*e410*/  F2FP.BF16.F32.PACK_AB R9, R131, R130 ;  /* 0x000000828309723e */ /* 0x000fe200000010ff */
[----:B------:R1:W-:Y:S01]  /*e420*/  STSM.16.M88.4 [R3], R4 ;  /* 0x0000000403007844 */ /* 0x0003e20000000200 */
[----:B------:R-:W-:Y:S02]  /*e430*/  F2FP.BF16.F32.PACK_AB R10, R133, R132 ;  /* 0x00000084850a723e */ /* 0x000fe400000010ff */
[----:B------:R-:W-:Y:S02]  /*e440*/  F2FP.BF16.F32.PACK_AB R11, R135, R134 ;  /* 0x00000086870b723e */ /* 0x000fe400000010ff */
[----:B0-----:R-:W-:Y:S02]  /*e450*/  F2FP.BF16.F32.PACK_AB R12, R137, R136 ;  /* 0x00000088890c723e */ /* 0x001fe400000010ff */
[----:B------:R-:W-:Y:S01]  /*e460*/  F2FP.BF16.F32.PACK_AB R13, R139, R138 ;  /* 0x0000008a8b0d723e */ /* 0x000fe200000010ff */
[----:B------:R0:W-:Y:S01]  /*e470*/  STSM.16.M88.4 [R20], R8 ;  /* 0x0000000814007844 */ /* 0x0001e20000000200 */
[----:B------:R-:W-:-:S02]  /*e480*/  F2FP.BF16.F32.PACK_AB R14, R141, R140 ;  /* 0x0000008c8d0e723e */ /* 0x000fc400000010ff */
[----:B------:R-:W-:Y:S02]  /*e490*/  F2FP.BF16.F32.PACK_AB R15, R143, R142 ;  /* 0x0000008e8f0f723e */ /* 0x000fe400000010ff */
[----:B------:R-:W-:Y:S02]  /*e4a0*/  MOV R18, R18 ;  /* 0x0000001200127202 */ /* 0x000fe40000000f00 */
[----:B--2---:R-:W-:Y:S01]  /*e4b0*/  F2FP.BF16.F32.PACK_AB R152, R145, R144 ;  /* 0x000000909198723e */ /* 0x004fe200000010ff */
[----:B------:R2:W-:Y:S01]  /*e4c0*/  STSM.16.M88.4 [R21], R12 ;  /* 0x0000000c15007844 */ /* 0x0005e20000000200 */
[----:B------:R-:W-:Y:S01]  /*e4d0*/  F2FP.BF16.F32.PACK_AB R153, R147, R146 ;  /* 0x000000929399723e */ /* 0x000fe200000010ff */
[----:B-1----:R-:W-:Y:S01]  /*e4e0*/  IMAD.U32 R4, RZ, RZ, UR12 ;  /* 0x0000000cff047e24 */ /* 0x002fe2000f8e00ff */
[----:B------:R-:W-:Y:S01]  /*e4f0*/  F2FP.BF16.F32.PACK_AB R154, R149, R148 ;  /* 0x00000094959a723e */ /* 0x000fe200000010ff */
[----:B------:R-:W-:Y:S01]  /*e500*/  IMAD.U32 R5, RZ, RZ, UR13 ;  /* 0x0000000dff057e24 */ /* 0x000fe2000f8e00ff */
[----:B------:R-:W-:-:S02]  /*e510*/  F2FP.BF16.F32.PACK_AB R155, R151, R150 ;  /* 0x00000096979b723e */ /* 0x000fc400000010ff */
[----:B------:R-:W-:-:S03]  /*e520*/  ISETP.NE.U32.AND P0, PT, RZ, UR16, PT ;  /* 0x00000010ff007c0c */ /* 0x000fc6000bf05070 */
[----:B------:R2:W-:Y:S01]  /*e530*/  STSM.16.M88.4 [R18], R152 ;  /* 0x0000009812007844 */ /* 0x0005e20000000200 */
[----:B------:R-:W-:Y:S01]  /*e540*/  BAR.SYNC.DEFER_BLOCKING 0x1, 0x100 ;  /* 0x0044000000007b1d */ /* 0x000fe20000010000 */
[----:B------:R-:W-:-:S13]  /*e550*/  ISETP.NE.AND.EX P0, PT, RZ, UR17, PT, P0 ;  /* 0x00000011ff007c0c */ /* 0x000fda000bf05300 */
[----:B------:R1:W3:Y:S01]  /*e560*/  @P0 LDG.E R19, desc[UR36][R4.64] ;  /* 0x0000002404130981 */ /* 0x0002e2000c1e1900 */
[----:B------:R-:W-:Y:S01]  /*e570*/  PLOP3.LUT P4, PT, PT, PT, UP0, 0x80, 0x0 ;  /* 0x000000000000781c */ /* 0x000fe20003f8f008 */
[----:B------:R-:W-:-:S06]  /*e580*/  @UP0 UIMAD.WIDE UR14, UR9, 0x4, UR14 ;  /* 0x00000004090e08a5 */ /* 0x000fcc000f8e020e */
[----:B-1----:R-:W-:Y:S02]  /*e590*/  IMAD.U32 R4, RZ, RZ, UR14 ;  /* 0x0000000eff047e24 */ /* 0x002fe4000f8e00ff */
[----:B------:R-:W-:-:S05]  /*e5a0*/  IMAD.U32 R5, RZ, RZ, UR15 ;  /* 0x0000000fff057e24 */ /* 0x000fca000f8e00ff */
[----:B------:R1:W4:Y:S01]  /*e5b0*/  @P4 LDG.E R6, desc[UR36][R4.64] ;  /* 0x0000002404064981 */ /* 0x000322000c1e1900 */
[----:B------:R-:W-:Y:S01]  /*e5c0*/  UISETP.NE.AND UP0, UPT, UR19, URZ, UPT ;  /* 0x0000003f1300728c */ /* 0x000fe2000bf05270 */
[----:B------:R-:W-:Y:S01]  /*e5d0*/  VIADD R3, R23, UR60 ;  /* 0x0000003c17037c36 */ /* 0x000fe20008000000 */
[----:B------:R-:W-:Y:S02]  /*e5e0*/  UISETP.NE.AND UP1, UPT, UR22, 0x1, UPT ;  /* 0x000000011600788c */ /* 0x000fe4000bf25270 */
[----:B------:R-:W-:Y:S01]  /*e5f0*/  USEL UR4, UR19, UR4, UP0 ;  /* 0x0000000413047287 */ /* 0x000fe20008000000 */
[----:B------:R-:W-:Y:S01]  /*e600*/  UMOV UR25, 0x9b8 ;  /* 0x000009b800197882 */ /* 0x000fe20000000000 */
[----:B------:R-:W-:Y:S02]  /*e610*/  UISETP.NE.U32.AND UP0, UPT, UR16, URZ, UPT ;  /* 0x0000003f1000728c */ /* 0x000fe4000bf05070 */
[----:B------:R-:W-:Y:S01]  /*e620*/  PLOP3.LUT P1, PT, PT, PT, UP1, 0x80, 0x0 ;  /* 0x000000000000781c */ /* 0x000fe20003f2f018 */
[----:B------:R-:W-:Y:S01]  /*e630*/  UISETP.GT.AND UP2, UPT, UR4, 0x1, UPT ;  /* 0x000000010400788c */ /* 0x000fe2000bf44270 */
[----:B-1----:R-:W-:Y:S01]  /*e640*/  IMAD.MOV.U32 R5, RZ, RZ, R3 ;  /* 0x000000ffff057224 */ /* 0x002fe200078e0003 */
[----:B------:R-:W-:-:S02]  /*e650*/  UISETP.NE.AND.EX UP0, UPT, UR17, URZ, UPT, UP0 ;  /* 0x0000003f1100728c */ /* 0x000fc4000bf05300 */
[----:B------:R-:W-:Y:S01]  /*e660*/  USEL UR25, UR25, 0x978, UP2 ;  /* 0x0000097819197887 */ /* 0x000fe20009000000 */
[----:B------:R-:W-:Y:S01]  /*e670*/  UMOV UR4, URZ ;  /* 0x0000003f00047c82 */ /* 0x000fe20008000000 */
[----:B------:R-:W-:Y:S02]  /*e680*/  USHF.R.S32.HI UR14, URZ, 0x1f, UR9 ;  /* 0x0000001f3f0e7899 */ /* 0x000fe40008011409 */
[----:B------:R-:W-:Y:S01]  /*e690*/  USEL UR9, UR9, URZ, !UP0 ;  /* 0x0000003f09097287 */ /* 0x000fe2000c000000 */
[----:B------:R-:W-:Y:S01]  /*e6a0*/  @UP1 ULDC UR27, c[0x0][0xbec] ;  /* 0x0002fb00001b1ab9 */ /* 0x000fe20000000800 */
[----:B------:R-:W-:Y:S02]  /*e6b0*/  USEL UR23, UR18, URZ, UP2 ;  /* 0x0000003f12177287 */ /* 0x000fe40009000000 */
[----:B------:R-:W-:Y:S01]  /*e6c0*/  @P1 IMAD.HI.U32 R4, R3, UR27, RZ ;  /* 0x0000001b03041c27 */ /* 0x000fe2000f8e00ff */
[----:B------:R-:W-:-:S03]  /*e6d0*/  USEL UR24, UR14, URZ, !UP0 ;  /* 0x0000003f0e187287 */ /* 0x000fc6000c000000 */
[----:B------:R-:W-:Y:S01]  /*e6e0*/  ULDC.64 UR18, c[0x0][UR25+0x220] ;  /* 0x0000880019127abb */ /* 0x000fe20008000a00 */
[----:B------:R-:W-:Y:S01]  /*e6f0*/  ULDC.64 UR16, c[0x0][UR25+0x218] ;  /* 0x0000860019107abb */ /* 0x000fe20008000a00 */
[----:B------:R-:W-:Y:S01]  /*e700*/  UIMAD UR19, UR19, UR9, URZ ;  /* 0x00000009131372a4 */ /* 0x000fe2000f8e023f */
[----:B------:R-:W-:Y:S01]  /*e710*/  ULDC.64 UR20, c[0x0][UR25+0x228] ;  /* 0x00008a0019147abb */ /* 0x000fe20008000a00 */
[----:B------:R-:W-:Y:S01]  /*e720*/  @UP1 ULDC UR30, c[0x0][0xbf0] ;  /* 0x0002fc00001e1ab9 */ /* 0x000fe20000000800 */
[----:B------:R-:W-:Y:S01]  /*e730*/  UIMAD.WIDE.U32 UR14, UR16, UR26, URZ ;  /* 0x0000001a100e72a5 */ /* 0x000fe2000f8e003f */
[----:B------:R-:W-:Y:S01]  /*e740*/  @P1 SHF.R.U32.HI R5, RZ, UR30, R4 ;  /* 0x0000001eff051c19 */ /* 0x000fe20008011604 */
[----:B------:R-:W-:Y:S02]  /*e750*/  UIMAD UR26, UR17, UR26, URZ ;  /* 0x0000001a111a72a4 */ /* 0x000fe4000f8e023f */
[----:B------:R-:W-:Y:S02]  /*e760*/  UIMAD.WIDE.U32 UR28, UR20, UR23, URZ ;  /* 0x00000017141c72a5 */ /* 0x000fe4000f8e003f */
[----:B------:R-:W-:Y:S01]  /*e770*/  UIMAD.WIDE.U32 UR16, UR18, UR9, URZ ;  /* 0x00000009121072a5 */ /* 0x000fe2000f8e003f */
[----:B------:R-:W-:Y:S01]  /*e780*/  IMAD.MOV R4, RZ, RZ, -R5 ;  /* 0x000000ffff047224 */ /* 0x000fe200078e0a05 */
[----:B------:R-:W-:-:S02]  /*e790*/  UIMAD UR20, UR21, UR23, URZ ;  /* 0x00000017151472a4 */ /* 0x000fc4000f8e023f */
[----:B------:R-:W-:Y:S01]  /*e7a0*/  UIMAD UR19, UR18, UR24, UR19 ;  /* 0x00000018121372a4 */ /* 0x000fe2000f8e0213 */
[----:B0-----:R-:W-:Y:S01]  /*e7b0*/  IMAD.U32 R8, RZ, RZ, UR28 ;  /* 0x0000001cff087e24 */ /* 0x001fe2000f8e00ff */
[----:B------:R-:W-:Y:S01]  /*e7c0*/  UIADD3 UR20, UR29, UR20, URZ ;  /* 0x000000141d147290 */ /* 0x000fe2000fffe03f */
[----:B------:R-:W-:Y:S01]  /*e7d0*/  IMAD R7, R4, UR22, R3 ;  /* 0x0000001604077c24 */ /* 0x000fe2000f8e0203 */
[----:B------:R-:W-:Y:S02]  /*e7e0*/  UIADD3 UR19, UR17, UR19, URZ ;  /* 0x0000001311137290 */ /* 0x000fe4000fffe03f */
[----:B------:R-:W-:Y:S02]  /*e7f0*/  UIADD3 UR26, UR15, UR26, URZ ;  /* 0x0000001a0f1a7290 */ /* 0x000fe4000fffe03f */
[----:B------:R-:W-:Y:S01]  /*e800*/  IMAD.U32 R10, RZ, RZ, UR20 ;  /* 0x00000014ff0a7e24 */ /* 0x000fe2000f8e00ff */
[----:B---3--:R-:W-:-:S13]  /*e810*/  @P0 R2UR UR4, R19 ;  /* 0x00000000130402ca */ /* 0x008fda00000e0000 */
[----:B------:R-:W-:Y:S02]  /*e820*/  UIADD3 UR14, UP0, UP3, UR16, UR14, UR4 ;  /* 0x0000000e100e7290 */ /* 0x000fe4000fb1e004 */
[----:B------:R-:W-:-:S04]  /*e830*/  USHF.R.S32.HI UR17, URZ, 0x1f, UR4 ;  /* 0x0000001f3f117899 */ /* 0x000fc80008011404 */
[----:B------:R-:W-:Y:S01]  /*e840*/  UIADD3.X UR16, UR19, UR26, UR17, UP0, UP3 ;  /* 0x0000001a13107290 */ /* 0x000fe200087e6411 */
[----:B------:R-:W-:Y:S01]  /*e850*/  IADD3 R4, P2, P3, R5, UR14, R8 ;  /* 0x0000000e05047c10 */ /* 0x000fe2000fb5e008 */
[----:B------:R-:W-:Y:S01]  /*e860*/  ULDC.64 UR14, c[0x0][UR25+0x210] ;  /* 0x00008400190e7abb */ /* 0x000fe20008000a00 */
[----:B------:R-:W-:Y:S01]  /*e870*/  SHF.R.S32.HI R5, RZ, 0x1f, R5 ;  /* 0x0000001fff057819 */ /* 0x000fe20000011405 */
[----:B------:R-:W-:Y:S01]  /*e880*/  IMAD R9, R7, UR15, RZ ;  /* 0x0000000f07097c24 */ /* 0x000fe2000f8e02ff */
[----:B------:R-:W-:Y:S01]  /*e890*/  SHF.R.S32.HI R8, RZ, 0x1f, R7 ;  /* 0x0000001fff087819 */ /* 0x000fe20000011407 */
[----:B------:R-:W-:Y:S01]  /*e8a0*/  ULDC.64 UR18, c[0x0][0xba8] ;  /* 0x0002ea0000127ab9 */ /* 0x000fe20000000a00 */
[----:B------:R-:W-:Y:S01]  /*e8b0*/  IADD3.X R5, R5, UR16, R10, P2, P3 ;  /* 0x0000001005057c10 */ /* 0x000fe200097e640a */
[----:B------:R-:W-:Y:S01]  /*e8c0*/  @!UP2 ULDC UR18, c[0x0][0xb50] ;  /* 0x0002d4000012aab9 */ /* 0x000fe20000000800 */
[----:B------:R-:W-:Y:S01]  /*e8d0*/  @!UP2 ULDC UR19, c[0x0][0xb54] ;  /* 0x0002d5000013aab9 */ /* 0x000fe20000000800 */
[----:B------:R-:W-:-:S02]  /*e8e0*/  IMAD R9, R8, UR14, R9 ;  /* 0x0000000e08097c24 */ /* 0x000fc4000f8e0209 */
[----:B------:R-:W-:Y:S01]  /*e8f0*/  IMAD.WIDE.U32 R4, R7, UR14, R4 ;  /* 0x0000000e07047c25 */ /* 0x000fe2000f8e0004 */
[----:B------:R-:W-:Y:S01]  /*e900*/  ULDC UR14, c[0x0][0xa88] ;  /* 0x0002a200000e7ab9 */ /* 0x000fe20000000800 */
[----:B----4-:R-:W-:Y:S02]  /*e910*/  @P4 R2UR UR14, R6 ;  /* 0x00000000060e42ca */ /* 0x010fe400000e0000 */
[----:B------:R-:W-:Y:S01]  /*e920*/  IMAD.IADD R5, R5, 0x1, R9 ;  /* 0x0000000105057824 */ /* 0x000fe200078e0209 */
[----:B------:R-:W-:-:S04]  /*e930*/  LEA R9, P2, R4, UR18, 0x2 ;  /* 0x0000001204097c11 */ /* 0x000fc8000f8410ff */
[----:B------:R-:W-:Y:S01]  /*e940*/  LEA.HI.X R10, R4, UR19, R5, 0x2, P2 ;  /* 0x00000013040a7c11 */ /* 0x000fe200090f1405 */
[----:B--2---:R-:W-:Y:S08]  /*e950*/  @P4 BRA `(.L_x_1308) ;  /* 0x0000000000284947 */ /* 0x004ff00003800000 */
[----:B------:R-:W-:Y:S05]  /*e960*/  @!P0 BRA `(.L_x_1308) ;  /* 0x0000000000248947 */ /* 0x000fea0003800000 */
[----:B------:R-:W-:Y:S02]  /*e970*/  IMAD.U32 R4, RZ, RZ, UR12 ;  /* 0x0000000cff047e24 */ /* 0x000fe4000f8e00ff */
[----:B------:R-:W-:Y:S02]  /*e980*/  IMAD.U32 R6, RZ, RZ, UR12 ;  /* 0x0000000cff067e24 */ /* 0x000fe4000f8e00ff */
[----:B------:R-:W-:Y:S02]  /*e990*/  IMAD.U32 R5, RZ, RZ, UR13 ;  /* 0x0000000dff057e24 */ /* 0x000fe4000f8e00ff */
[----:B------:R-:W-:-:S03]  /*e9a0*/  IMAD.U32 R7, RZ, RZ, UR13 ;  /* 0x0000000dff077e24 */ /* 0x000fc6000f8e00ff */
[----:B------:R-:W2:Y:S04]  /*e9b0*/  LDG.E R4, desc[UR36][R4.64] ;  /* 0x0000002404047981 */ /* 0x000ea8000c1e1900 */
[----:B------:R-:W3:Y:S01]  /*e9c0*/  LDG.E R6, desc[UR36][R6.64+0x4] ;  /* 0x0000042406067981 */ /* 0x000ee2000c1e1900 */
[----:B--2---:R-:W-:Y:S02]  /*e9d0*/  R2UR UR12, R4 ;  /* 0x00000000040c72ca */ /* 0x004fe400000e0000 */
[----:B---3--:R-:W-:-:S13]  /*e9e0*/  R2UR UR14, R6 ;  /* 0x00000000060e72ca */ /* 0x008fda00000e0000 */
[----:B------:R-:W-:-:S12]  /*e9f0*/  UIADD3 UR14, -UR12, UR14, URZ ;  /* 0x0000000e0c0e7290 */ /* 0x000fd8000fffe13f */
.L_x_1308:
[----:B------:R-:W2:Y:S04]  /*ea00*/  LDL R11, [R1+0x24] ;  /* 0x00002400010b7983 */ /* 0x000ea80000100800 */
[----:B------:R-:W3:Y:S01]  /*ea10*/  LDL R8, [R1+0x18] ;  /* 0x0000180001087983 */ /* 0x000ee20000100800 */
[----:B------:R-:W-:Y:S01]  /*ea20*/  UIMAD UR16, UR14, UR22, URZ ;  /* 0x000000160e1072a4 */ /* 0x000fe2000f8e023f */
[----:B------:R-:W-:Y:S02]  /*ea30*/  PLOP3.LUT P3, PT, PT, PT, UP2, 0x80, 0x0 ;  /* 0x000000000000781c */ /* 0x000fe40003f6f028 */
[----:B------:R-:W-:Y:S04]  /*ea40*/  SHFL.IDX PT, R4, R9, RZ, 0x1c1f ;  /* 0x001c1fff09047589 */ /* 0x000fe800000e0000 */
[----:B------:R-:W0:Y:S04]  /*ea50*/  SHFL.IDX PT, R5, R10, RZ, 0x1c1f ;  /* 0x001c1fff0a057589 */ /* 0x000e2800000e0000 */
[----:B------:R-:W-:Y:S04]  /*ea60*/  SHFL.IDX PT, R6, R9, 0x1, 0x1c1f ;  /* 0x003c1f0009067f89 */ /* 0x000fe800000e0000 */
[----:B------:R-:W1:Y:S01]  /*ea70*/  SHFL.IDX PT, R7, R10, 0x1, 0x1c1f ;  /* 0x003c1f000a077f89 */ /* 0x000e6200000e0000 */
[----:B--2---:R-:W-:Y:S01]  /*ea80*/  VIADD R11, R11, UR60 ;  /* 0x0000003c0b0b7c36 */ /* 0x004fe20008000000 */
        /* <DEDUP_REMOVED lines=9> */
[----:B------:R-:W2:Y:S01]  /*eb20*/  LDL R22, [R1+0xc] ;  /* 0x00000c0001167983 */ /* 0x000ea20000100800 */
[----:B0-----:R-:W-:Y:S01]  /*eb30*/  IMAD.SHL.U32 R0, R201, 0x8, RZ ;  /* 0x00000008c9007824 */ /* 0x001fe200078e00ff */
[----:B------:R-:W-:Y:S01]  /*eb40*/  ULDC.64 UR14, c[0x0][0xaa0] ;  /* 0x0002a800000e7ab9 */ /* 0x000fe20000000a00 */
[----:B------:R-:W-:Y:S01]  /*eb50*/  IMAD.MOV.U32 R3, RZ, RZ, 0x2 ;  /* 0x00000002ff037424 */ /* 0x000fe200078e00ff */
[----:B------:R-:W-:Y:S01]  /*eb60*/  R2UR UR18, R205 ;  /* 0x00000000cd1272ca */ /* 0x000fe200000e0000 */
[----:B------:R-:W-:-:S04]  /*eb70*/  UIMAD UR12, UR17, UR14, URZ ;  /* 0x0000000e110c72a4 */ /* 0x000fc8000f8e023f */
[----:B------:R-:W-:Y:S02]  /*eb80*/  UIMAD UR12, UR4, UR15, UR12 ;  /* 0x0000000f040c72a4 */ /* 0x000fe4000f8e020c */
[----:B------:R-:W-:-:S04]  /*eb90*/  UIADD3 UR8, UR8, 0x30820, URZ ;  /* 0x0003082008087890 */ /* 0x000fc8000fffe03f */
[----:B------:R-:W-:Y:S01]  /*eba0*/  UPRMT UR8, URZ, 0x654, UR8 ;  /* 0x000006543f087896 */ /* 0x000fe20008000008 */
[C---:B------:R-:W-:Y:S02]  /*ebb0*/  VIADD R82, R0.reuse, 0x40 ;  /* 0x0000004000527836 */ /* 0x040fe40000000000 */
[C---:B------:R-:W-:Y:S02]  /*ebc0*/  VIADD R84, R0.reuse, 0x80 ;  /* 0x0000008000547836 */ /* 0x040fe40000000000 */
[----:B------:R-:W-:Y:S01]  /*ebd0*/  VIADD R86, R0, 0xc0 ;  /* 0x000000c000567836 */ /* 0x000fe20000000000 */
[----:B------:R-:W-:Y:S01]  /*ebe0*/  BSSY B1, `(.L_x_1310) ;  /* 0x00000ac000017945 */ /* 0x000fe20003800000 */
[----:B------:R-:W-:Y:S02]  /*ebf0*/  SHF.R.S32.HI R87, RZ, 0x1f, R0 ;  /* 0x0000001fff577819 */ /* 0x000fe40000011400 */
[----:B------:R-:W-:Y:S02]  /*ec00*/  SHF.R.S32.HI R81, RZ, 0x1f, R82 ;  /* 0x0000001fff517819 */ /* 0x000fe40000011452 */
[----:B------:R-:W-:-:S02]  /*ec10*/  SHF.R.S32.HI R83, RZ, 0x1f, R84 ;  /* 0x0000001fff537819 */ /* 0x000fc40000011454 */
[----:B------:R-:W-:Y:S01]  /*ec20*/  SHF.R.S32.HI R85, RZ, 0x1f, R86 ;  /* 0x0000001fff557819 */ /* 0x000fe20000011456 */
[----:B--2---:R-:W-:-:S04]  /*ec30*/  IMAD R2, R22, 0x40, R0 ;  /* 0x0000004016027824 */ /* 0x004fc800078e0200 */
[----:B------:R-:W-:-:S03]  /*ec40*/  IMAD.WIDE R2, R2, R3, UR10 ;  /* 0x0000000a02027e25 */ /* 0x000fc6000f8e0203 */
[C---:B------:R-:W-:Y:S02]  /*ec50*/  IADD3 R25, P2, R2.reuse, 0x3000, RZ ;  /* 0x0000300002197810 */ /* 0x040fe40007f5e0ff */
[C---:B------:R-:W-:Y:S02]  /*ec60*/  IADD3 R9, P4, R2.reuse, 0x1000, RZ ;  /* 0x0000100002097810 */ /* 0x040fe40007f9e0ff */
[----:B------:R-:W-:Y:S02]  /*ec70*/  LOP3.LUT R24, R25, 0x380, RZ, 0xc0, !PT ;  /* 0x0000038019187812 */ /* 0x000fe400078ec0ff */
[----:B------:R-:W-:Y:S02]  /*ec80*/  IADD3 R13, P3, R2, 0x2000, RZ ;  /* 0x00002000020d7810 */ /* 0x000fe40007f7e0ff */
[----:B------:R-:W-:Y:S02]  /*ec90*/  SHF.R.U64 R24, R24, 0x3, RZ ;  /* 0x0000000318187819 */ /* 0x000fe400000012ff */
[----:B------:R-:W-:-:S02]  /*eca0*/  LOP3.LUT R8, R9, 0x380, RZ, 0xc0, !PT ;  /* 0x0000038009087812 */ /* 0x000fc400078ec0ff */
[----:B------:R-:W-:Y:S02]  /*ecb0*/  LOP3.LUT R12, R13, 0x380, RZ, 0xc0, !PT ;  /* 0x000003800d0c7812 */ /* 0x000fe400078ec0ff */
[----:B------:R-:W-:Y:S01]  /*ecc0*/  LOP3.LUT R24, R24, R25, RZ, 0x3c, !PT ;  /* 0x0000001918187212 */ /* 0x000fe200078e3cff */
[--C-:B------:R-:W-:Y:S01]  /*ecd0*/  IMAD.X R25, RZ, RZ, R3.reuse, P2 ;  /* 0x000000ffff197224 */ /* 0x100fe200010e0603 */
[----:B------:R-:W-:Y:S02]  /*ece0*/  IADD3 R49, P2, R2, 0x9000, RZ ;  /* 0x0000900002317810 */ /* 0x000fe40007f5e0ff */
[----:B------:R-:W-:Y:S02]  /*ecf0*/  SHF.R.U64 R8, R8, 0x3, RZ ;  /* 0x0000000308087819 */ /* 0x000fe400000012ff */
[----:B------:R-:W-:Y:S01]  /*ed00*/  SHF.R.U64 R12, R12, 0x3, RZ ;  /* 0x000000030c0c7819 */ /* 0x000fe200000012ff */
[----:B------:R-:W-:Y:S01]  /*ed10*/  UIMAD.WIDE.U32 UR10, UR4, UR14, URZ ;  /* 0x0000000e040a72a5 */ /* 0x000fe2000f8e003f */
[----:B------:R-:W-:Y:S01]  /*ed20*/  LOP3.LUT R48, R49, 0x380, RZ, 0xc0, !PT ;  /* 0x0000038031307812 */ /* 0x000fe200078ec0ff */
[----:B------:R-:W5:Y:S01]  /*ed30*/  LD.E.128 R24, desc[UR36][R24.64] ;  /* 0x0000002418187980 */ /* 0x000f62000c101d00 */
[----:B------:R-:W-:Y:S01]  /*ed40*/  LOP3.LUT R8, R8, R9, RZ, 0x3c, !PT ;  /* 0x0000000908087212 */ /* 0x000fe200078e3cff */
[--C-:B------:R-:W-:Y:S01]  /*ed50*/  IMAD.X R9, RZ, RZ, R3.reuse, P4 ;  /* 0x000000ffff097224 */ /* 0x100fe200020e0603 */
[----:B------:R-:W-:Y:S01]  /*ed60*/  LOP3.LUT R12, R12, R13, RZ, 0x3c, !PT ;  /* 0x0000000d0c0c7212 */ /* 0x000fe200078e3cff */
[----:B------:R-:W-:Y:S01]  /*ed70*/  IMAD.X R13, RZ, RZ, R3, P3 ;  /* 0x000000ffff0d7224 */ /* 0x000fe200018e0603 */
[----:B------:R-:W-:-:S02]  /*ed80*/  IADD3 R29, P0, R2, 0x4000, RZ ;  /* 0x00004000021d7810 */ /* 0x000fc40007f1e0ff */
[C---:B------:R-:W-:Y:S02]  /*ed90*/  IADD3 R33, P6, R2.reuse, 0x5000, RZ ;  /* 0x0000500002217810 */ /* 0x040fe40007fde0ff */
[C---:B------:R-:W-:Y:S02]  /*eda0*/  IADD3 R37, P5, R2.reuse, 0x6000, RZ ;  /* 0x0000600002257810 */ /* 0x040fe40007fbe0ff */
[C---:B------:R-:W-:Y:S01]  /*edb0*/  LOP3.LUT R7, R2.reuse, 0x380, RZ, 0xc0, !PT ;  /* 0x0000038002077812 */ /* 0x040fe200078ec0ff */
[----:B------:R-:W-:Y:S01]  /*edc0*/  UIADD3 UR11, UR11, UR12, URZ ;  /* 0x0000000c0b0b7290 */ /* 0x000fe2000fffe03f */
[C---:B------:R-:W-:Y:S01]  /*edd0*/  IADD3 R41, P4, R2.reuse, 0x7000, RZ ;  /* 0x0000700002297810 */ /* 0x040fe20007f9e0ff */
[----:B------:R-:W-:Y:S01]  /*ede0*/  USHF.R.S32.HI UR4, URZ, 0x1f, UR9 ;  /* 0x0000001f3f047899 */ /* 0x000fe20008011409 */
[----:B------:R-:W-:Y:S01]  /*edf0*/  IADD3 R45, P3, R2, 0x8000, RZ ;  /* 0x00008000022d7810 */ /* 0x000fe20007f7e0ff */
[----:B------:R-:W-:Y:S01]  /*ee00*/  ULDC.64 UR12, c[0x0][0xae8] ;  /* 0x0002ba00000c7ab9 */ /* 0x000fe20000000a00 */
[----:B------:R-:W-:Y:S01]  /*ee10*/  SHF.R.U64 R48, R48, 0x3, RZ ;  /* 0x0000000330307819 */ /* 0x000fe200000012ff */
[----:B------:R-:W-:Y:S01]  /*ee20*/  @UP1 ULDC UR14, c[0x0][0xbec] ;  /* 0x0002fb00000e1ab9 */ /* 0x000fe20000000800 */
[----:B------:R-:W-:Y:S01]  /*ee30*/  LOP3.LUT R28, R29, 0x380, RZ, 0xc0, !PT ;  /* 0x000003801d1c7812 */ /* 0x000fe200078ec0ff */
[----:B------:R-:W5:Y:S01]  /*ee40*/  LD.E.128 R8, desc[UR36][R8.64] ;  /* 0x0000002408087980 */ /* 0x000f62000c101d00 */
[----:B------:R-:W-:-:S02]  /*ee50*/  LOP3.LUT R32, R33, 0x380, RZ, 0xc0, !PT ;  /* 0x0000038021207812 */ /* 0x000fc400078ec0ff */
[----:B------:R-:W-:Y:S01]  /*ee60*/  LOP3.LUT R36, R37, 0x380, RZ, 0xc0, !PT ;  /* 0x0000038025247812 */ /* 0x000fe200078ec0ff */
[----:B------:R-:W5:Y:S01]  /*ee70*/  LD.E.128 R12, desc[UR36][R12.64] ;  /* 0x000000240c0c7980 */ /* 0x000f62000c101d00 */
[----:B------:R-:W-:Y:S02]  /*ee80*/  LOP3.LUT R40, R41, 0x380, RZ, 0xc0, !PT ;  /* 0x0000038029287812 */ /* 0x000fe400078ec0ff */
[----:B------:R-:W-:Y:S02]  /*ee90*/  LOP3.LUT R44, R45, 0x380, RZ, 0xc0, !PT ;  /* 0x000003802d2c7812 */ /* 0x000fe400078ec0ff */
[----:B------:R-:W-:Y:S01]  /*eea0*/  LOP3.LUT R48, R48, R49, RZ, 0x3c, !PT ;  /* 0x0000003130307212 */ /* 0x000fe200078e3cff */
[----:B------:R-:W-:Y:S01]  /*eeb0*/  IMAD.X R49, RZ, RZ, R3, P2 ;  /* 0x000000ffff317224 */ /* 0x000fe200010e0603 */
[----:B------:R-:W-:Y:S02]  /*eec0*/  IADD3 R5, P2, R2, 0xf000, RZ ;  /* 0x0000f00002057810 */ /* 0x000fe40007f5e0ff */
[----:B------:R-:W-:-:S02]  /*eed0*/  SHF.R.U64 R28, R28, 0x3, RZ ;  /* 0x000000031c1c7819 */ /* 0x000fc400000012ff */
[----:B------:R-:W-:Y:S02]  /*eee0*/  SHF.R.U64 R32, R32, 0x3, RZ ;  /* 0x0000000320207819 */ /* 0x000fe400000012ff */
[----:B------:R-:W-:Y:S01]  /*eef0*/  SHF.R.U64 R7, R7, 0x3, RZ ;  /* 0x0000000307077819 */ /* 0x000fe200000012ff */
[----:B------:R-:W-:Y:S01]  /*ef00*/  UIMAD.WIDE.U32 UR10, UR18, UR12, UR10 ;  /* 0x0000000c120a72a5 */ /* 0x000fe2000f8e000a */
[----:B------:R-:W-:Y:S01]  /*ef10*/  SHF.R.U64 R36, R36, 0x3, RZ ;  /* 0x0000000324247819 */ /* 0x000fe200000012ff */
[----:B------:R-:W-:Y:S01]  /*ef20*/  IMAD.X R73, RZ, RZ, R3, P2 ;  /* 0x000000ffff497224 */ /* 0x000fe200010e0603 */
[----:B------:R-:W-:Y:S01]  /*ef30*/  SHF.R.U64 R40, R40, 0x3, RZ ;  /* 0x0000000328287819 */ /* 0x000fe200000012ff */
[----:B------:R-:W5:Y:S01]  /*ef40*/  LD.E.128 R48, desc[UR36][R48.64] ;  /* 0x0000002430307980 */ /* 0x000f62000c101d00 */
[----:B------:R-:W-:Y:S02]  /*ef50*/  SHF.R.U64 R44, R44, 0x3, RZ ;  /* 0x000000032c2c7819 */ /* 0x000fe400000012ff */
[----:B------:R-:W-:-:S02]  /*ef60*/  LOP3.LUT R4, R5, 0x380, RZ, 0xc0, !PT ;  /* 0x0000038005047812 */ /* 0x000fc400078ec0ff */
        /* <DEDUP_REMOVED lines=11> */
[----:B------:R-:W-:Y:S01]  /*f020*/  UIMAD UR11, UR18, UR13, UR11 ;  /* 0x0000000d120b72a4 */ /* 0x000fe2000f8e020b */
[C---:B------:R-:W-:Y:S01]  /*f030*/  IADD3 R57, P6, R2.reuse, 0xb000, RZ ;  /* 0x0000b00002397810 */ /* 0x040fe20007fde0ff */
[----:B------:R-:W5:Y:S01]  /*f040*/  LD.E.128 R28, desc[UR36][R28.64] ;  /* 0x000000241c1c7980 */ /* 0x000f62000c101d00 */
[C---:B------:R-:W-:Y:S01]  /*f050*/  IADD3 R61, P5, R2.reuse, 0xc000, RZ ;  /* 0x0000c000023d7810 */ /* 0x040fe20007fbe0ff */
[----:B------:R-:W-:Y:S01]  /*f060*/  ULDC.64 UR12, c[0x0][0xaf0] ;  /* 0x0002bc00000c7ab9 */ /* 0x000fe20000000a00 */
[C---:B------:R-:W-:Y:S01]  /*f070*/  IADD3 R65, P4, R2.reuse, 0xd000, RZ ;  /* 0x0000d00002417810 */ /* 0x040fe20007f9e0ff */
[----:B------:R-:W5:Y:S01]  /*f080*/  LD.E.128 R32, desc[UR36][R32.64] ;  /* 0x0000002420207980 */ /* 0x000f62000c101d00 */
[----:B------:R-:W-:-:S02]  /*f090*/  IADD3 R69, P3, R2, 0xe000, RZ ;  /* 0x0000e00002457810 */ /* 0x000fc40007f7e0ff */
[----:B------:R-:W-:Y:S01]  /*f0a0*/  SHF.R.U64 R4, R4, 0x3, RZ ;  /* 0x0000000304047819 */ /* 0x000fe200000012ff */
[----:B------:R-:W5:Y:S01]  /*f0b0*/  LD.E.128 R36, desc[UR36][R36.64] ;  /* 0x0000002424247980 */ /* 0x000f62000c101d00 */
[----:B------:R-:W-:Y:S02]  /*f0c0*/  LOP3.LUT R2, R7, R2, RZ, 0x3c, !PT ;  /* 0x0000000207027212 */ /* 0x000fe400078e3cff */
[----:B------:R-:W-:Y:S01]  /*f0d0*/  LOP3.LUT R72, R4, R5, RZ, 0x3c, !PT ;  /* 0x0000000504487212 */ /* 0x000fe200078e3cff */
[----:B------:R-:W-:Y:S01]  /*f0e0*/  UIMAD UR4, UR4, UR12, URZ ;  /* 0x0000000c040472a4 */ /* 0x000fe2000f8e023f */
[----:B------:R-:W-:Y:S01]  /*f0f0*/  LOP3.LUT R52, R53, 0x380, RZ, 0xc0, !PT ;  /* 0x0000038035347812 */ /* 0x000fe200078ec0ff */
[----:B------:R0:W5:Y:S01]  /*f100*/  LD.E.128 R4, desc[UR36][R2.64] ;  /* 0x0000002402047980 */ /* 0x000162000c101d00 */
[----:B------:R-:W-:Y:S01]  /*f110*/  UIMAD.WIDE.U32 UR10, UR9, UR12, UR10 ;  /* 0x0000000c090a72a5 */ /* 0x000fe2000f8e000a */
[----:B------:R-:W-:Y:S01]  /*f120*/  LOP3.LUT R56, R57, 0x380, RZ, 0xc0, !PT ;  /* 0x0000038039387812 */ /* 0x000fe200078ec0ff */
[----:B------:R-:W-:Y:S01]  /*f130*/  UIMAD UR4, UR9, UR13, UR4 ;  /* 0x0000000d090472a4 */ /* 0x000fe2000f8e0204 */
[----:B------:R-:W-:Y:S01]  /*f140*/  LOP3.LUT R60, R61, 0x380, RZ, 0xc0, !PT ;  /* 0x000003803d3c7812 */ /* 0x000fe200078ec0ff */
[----:B------:R-:W5:Y:S01]  /*f150*/  LD.E.128 R40, desc[UR36][R40.64] ;  /* 0x0000002428287980 */ /* 0x000f62000c101d00 */
[----:B------:R-:W-:Y:S01]  /*f160*/  @UP1 ULDC UR9, c[0x0][0xbf0] ;  /* 0x0002fc0000091ab9 */ /* 0x000fe20000000800 */
[----:B------:R-:W-:-:S02]  /*f170*/  LOP3.LUT R64, R65, 0x380, RZ, 0xc0, !PT ;  /* 0x0000038041407812 */ /* 0x000fc400078ec0ff */
[----:B------:R-:W-:Y:S01]  /*f180*/  LOP3.LUT R68, R69, 0x380, RZ, 0xc0, !PT ;  /* 0x0000038045447812 */ /* 0x000fe200078ec0ff */
[----:B0-----:R-:W-:Y:S01]  /*f190*/  IMAD R2, R201, 0x20, R22 ;  /* 0x00000020c9027824 */ /* 0x001fe200078e0216 */
[----:B------:R-:W-:Y:S01]  /*f1a0*/  SHF.R.U64 R52, R52, 0x3, RZ ;  /* 0x0000000334347819 */ /* 0x000fe200000012ff */
[----:B------:R-:W-:Y:S01]  /*f1b0*/  UIADD3 UR4, UR11, UR4, URZ ;  /* 0x000000040b047290 */ /* 0x000fe2000fffe03f */
[----:B------:R-:W-:Y:S01]  /*f1c0*/  SHF.R.U64 R56, R56, 0x3, RZ ;  /* 0x0000000338387819 */ /* 0x000fe200000012ff */
[----:B------:R-:W-:Y:S01]  /*f1d0*/  VIADD R20, R2, UR60 ;  /* 0x0000003c02147c36 */ /* 0x000fe20008000000 */
[----:B------:R-:W-:Y:S01]  /*f1e0*/  SHF.R.U64 R60, R60, 0x3, RZ ;  /* 0x000000033c3c7819 */ /* 0x000fe200000012ff */
[----:B------:R-:W-:Y:S01]  /*f1f0*/  ULDC.64 UR12, c[0x0][0xae0] ;  /* 0x0002b800000c7ab9 */ /* 0x000fe20000000a00 */
[----:B------:R-:W-:Y:S01]  /*f200*/  SHF.R.U64 R64, R64, 0x3, RZ ;  /* 0x0000000340407819 */ /* 0x000fe200000012ff */
[----:B------:R-:W-:Y:S01]  /*f210*/  @P1 IMAD.HI.U32 R2, R20, UR14, RZ ;  /* 0x0000000e14021c27 */ /* 0x000fe2000f8e00ff */
[----:B------:R-:W-:Y:S01]  /*f220*/  SHF.R.U64 R68, R68, 0x3, RZ ;  /* 0x0000000344447819 */ /* 0x000fe200000012ff */
[----:B------:R-:W5:Y:S01]  /*f230*/  LD.E.128 R44, desc[UR36][R44.64] ;  /* 0x000000242c2c7980 */ /* 0x000f62000c101d00 */
[----:B------:R-:W-:Y:S01]  /*f240*/  LOP3.LUT R52, R52, R53, RZ, 0x3c, !PT ;  /* 0x0000003534347212 */ /* 0x000fe200078e3cff */
[----:B------:R-:W-:Y:S01]  /*f250*/  IMAD.MOV.U32 R19, RZ, RZ, R20 ;  /* 0x000000ffff137224 */ /* 0x000fe200078e0014 */
[----:B------:R-:W-:Y:S01]  /*f260*/  @P1 SHF.R.U32.HI R19, RZ, UR9, R2 ;  /* 0x00000009ff131c19 */ /* 0x000fe20008011602 */
[--C-:B------:R-:W-:Y:S01]  /*f270*/  IMAD.X R53, RZ, RZ, R3.reuse, P0 ;  /* 0x000000ffff357224 */ /* 0x100fe200000e0603 */
[----:B------:R-:W-:Y:S01]  /*f280*/  LOP3.LUT R56, R56, R57, RZ, 0x3c, !PT ;  /* 0x0000003938387212 */ /* 0x000fe200078e3cff */
[----:B------:R-:W-:Y:S01]  /*f290*/  IMAD.X R57, RZ, RZ, R3, P6 ;  /* 0x000000ffff397224 */ /* 0x000fe200030e0603 */
[--C-:B------:R-:W-:Y:S01]  /*f2a0*/  SHF.R.S32.HI R18, RZ, 0x1f, R19.reuse ;  /* 0x0000001fff127819 */ /* 0x100fe20000011413 */
[----:B------:R-:W-:Y:S01]  /*f2b0*/  IMAD.MOV R21, RZ, RZ, -R19 ;  /* 0x000000ffff157224 */ /* 0x000fe200078e0a13 */
[----:B------:R-:W-:Y:S01]  /*f2c0*/  LOP3.LUT R60, R60, R61, RZ, 0x3c, !PT ;  /* 0x0000003d3c3c7212 */ /* 0x000fe200078e3cff */
[--C-:B------:R-:W-:Y:S01]  /*f2d0*/  IMAD.X R61, RZ, RZ, R3.reuse, P5 ;  /* 0x000000ffff3d7224 */ /* 0x100fe200028e0603 */
[----:B------:R-:W-:Y:S01]  /*f2e0*/  LOP3.LUT R64, R64, R65, RZ, 0x3c, !PT ;  /* 0x0000004140407212 */ /* 0x000fe200078e3cff */
[--C-:B------:R-:W-:Y:S01]  /*f2f0*/  IMAD.X R65, RZ, RZ, R3.reuse, P4 ;  /* 0x000000ffff417224 */ /* 0x100fe200020e0603 */
[----:B------:R-:W-:Y:S01]  /*f300*/  LOP3.LUT R68, R68, R69, RZ, 0x3c, !PT ;  /* 0x0000004544447212 */ /* 0x000fe200078e3cff */
[----:B------:R-:W-:Y:S01]  /*f310*/  IMAD.X R69, RZ, RZ, R3, P3 ;  /* 0x000000ffff457224 */ /* 0x000fe200018e0603 */
[----:B------:R-:W5:Y:S01]  /*f320*/  LD.E.128 R52, desc[UR36][R52.64] ;  /* 0x0000002434347980 */ /* 0x000f62000c101d00 */
[----:B------:R-:W-:-:S02]  /*f330*/  IMAD R18, R18, UR12, RZ ;  /* 0x0000000c12127c24 */ /* 0x000fc4000f8e02ff */
[----:B------:R-:W-:Y:S01]  /*f340*/  IMAD R21, R21, UR22, R20 ;  /* 0x0000001615157c24 */ /* 0x000fe2000f8e0214 */
[----:B------:R-:W5:Y:S01]  /*f350*/  LD.E.128 R56, desc[UR36][R56.64] ;  /* 0x0000002438387980 */ /* 0x000f62000c101d00 */
[----:B------:R-:W-:Y:S02]  /*f360*/  IMAD.U32 R3, RZ, RZ, UR11 ;  /* 0x0000000bff037e24 */ /* 0x000fe4000f8e00ff */
[----:B------:R-:W-:Y:S01]  /*f370*/  IMAD.U32 R2, RZ, RZ, UR10 ;  /* 0x0000000aff027e24 */ /* 0x000fe2000f8e00ff */
[----:B------:R-:W-:Y:S01]  /*f380*/  ULDC.64 UR10, c[0x0][0xad8] ;  /* 0x0002b600000a7ab9 */ /* 0x000fe20000000a00 */
[----:B------:R-:W-:Y:S01]  /*f390*/  IMAD.U32 R3, RZ, RZ, UR4 ;  /* 0x00000004ff037e24 */ /* 0x000fe2000f8e00ff */
[----:B------:R-:W5:Y:S01]  /*f3a0*/  LD.E.128 R60, desc[UR36][R60.64] ;  /* 0x000000243c3c7980 */ /* 0x000f62000c101d00 */
[C---:B------:R-:W-:Y:S01]  /*f3b0*/  IMAD R77, R19.reuse, UR13, R18 ;  /* 0x0000000d134d7c24 */ /* 0x040fe2000f8e0212 */
[----:B------:R-:W-:Y:S01]  /*f3c0*/  SHF.R.S32.HI R18, RZ, 0x1f, R21 ;  /* 0x0000001fff127819 */ /* 0x000fe20000011415 */
[----:B------:R-:W-:Y:S01]  /*f3d0*/  IMAD.WIDE.U32 R2, R19, UR12, R2 ;  /* 0x0000000c13027c25 */ /* 0x000fe2000f8e0002 */
[----:B------:R-:W5:Y:S03]  /*f3e0*/  LD.E.128 R64, desc[UR36][R64.64] ;  /* 0x0000002440407980 */ /* 0x000f66000c101d00 */
[----:B------:R-:W-:Y:S01]  /*f3f0*/  IMAD.IADD R3, R3, 0x1, R77 ;  /* 0x0000000103037824 */ /* 0x000fe200078e024d */
[----:B------:R-:W5:Y:S01]  /*f400*/  LD.E.128 R68, desc[UR36][R68.64] ;  /* 0x0000002444447980 */ /* 0x000f62000c101d00 */
[----:B------:R-:W-:-:S03]  /*f410*/  IMAD R18, R18, UR10, RZ ;  /* 0x0000000a12127c24 */ /* 0x000fc6000f8e02ff */
[----:B------:R-:W5:Y:S01]  /*f420*/  LD.E.128 R72, desc[UR36][R72.64] ;  /* 0x0000002448487980 */ /* 0x000f62000c101d00 */
[C---:B------:R-:W-:Y:S01]  /*f430*/  IMAD R19, R21.reuse, UR11, R18 ;  /* 0x0000000b15137c24 */ /* 0x040fe2000f8e0212 */
[----:B------:R-:W-:Y:S01]  /*f440*/  @!PT LDS RZ, [RZ] ;  /* 0x00000000fffff984 */ /* 0x000fe20000000800 */
[----:B------:R-:W-:Y:S01]  /*f450*/  @!PT LDS RZ, [RZ] ;  /* 0x00000000fffff984 */ /* 0x000fe20000000800 */
[----:B------:R-:W-:Y:S01]  /*f460*/  @!PT LDS RZ, [RZ] ;  /* 0x00000000fffff984 */ /* 0x000fe20000000800 */
[----:B------:R-:W-:Y:S01]  /*f470*/  @!PT LDS RZ, [RZ] ;  /* 0x00000000fffff984 */ /* 0x000fe20000000800 */
[----:B------:R0:W-:Y:S06]  /*f480*/  MEMBAR.ALL.CTA ;  /* 0x0000000000007992 */ /* 0x0001ec0000008000 */
[----:B0-----:R-:W0:Y:S01]  /*f490*/  FENCE.VIEW.ASYNC.S ;  /* 0x00000000000073c6 */ /* 0x001e220000000000 */
[----:B------:R-:W-:Y:S01]  /*f4a0*/  IMAD.WIDE.U32 R2, R21, UR10, R2 ;  /* 0x0000000a15027c25 */ /* 0x000fe2000f8e0002 */
[----:B------:R-:W-:-:S03]  /*f4b0*/  ULDC.64 UR10, c[0x0][0xa80] ;  /* 0x0002a000000a7ab9 */ /* 0x000fc60000000a00 */
[----:B------:R-:W-:Y:S01]  /*f4c0*/  VIADD R80, R22, UR60 ;  /* 0x0000003c16507c36 */ /* 0x000fe20008000000 */
[----:B------:R-:W-:Y:S01]  /*f4d0*/  LEA R22, P2, R2, UR10, 0x1 ;  /* 0x0000000a02167c11 */ /* 0x000fe2000f8408ff */
[----:B------:R-:W-:-:S05]  /*f4e0*/  IMAD.IADD R3, R3, 0x1, R19 ;  /* 0x0000000103037824 */ /* 0x000fca00078e0213 */
[----:B------:R-:W-:Y:S02]  /*f4f0*/  LEA.HI.X R78, R2, UR11, R3, 0x1, P2 ;  /* 0x0000000b024e7c11 */ /* 0x000fe400090f0c03 */
[C---:B------:R-:W-:Y:S01]  /*f500*/  ISETP.GE.AND P2, PT, R80.reuse, UR16, PT ;  /* 0x0000001050007c0c */ /* 0x040fe2000bf46270 */
[C---:B------:R-:W-:Y:S02]  /*f510*/  VIADD R18, R80.reuse, 0x20 ;  /* 0x0000002050127836 */ /* 0x040fe40000000000 */
[----:B------:R-:W-:Y:S01]  /*f520*/  VIADD R20, R80, 0x40 ;  /* 0x0000004050147836 */ /* 0x000fe20000000000 */
[----:B0-----:R0:W1:Y:S04]  /*f530*/  SHFL.IDX PT, R79, R22, RZ, 0x181f ;  /* 0x00181fff164f7589 */ /* 0x00106800000e0000 */
[----:B------:R0:W2:Y:S01]  /*f540*/  SHFL.IDX PT, R77, R78, RZ, 0x181f ;  /* 0x00181fff4e4d7589 */ /* 0x0000a200000e0000 */
[----:B------:R-:W-:Y:S01]  /*f550*/  SYNCS.ARRIVE.TRANS64.RED.A1T0 RZ, [UR8], RZ ;  /* 0x000000ffffff79a7 */ /* 0x000fe20008100408 */
[----:B------:R-:W-:-:S02]  /*f560*/  ISETP.GE.AND P1, PT, R18, UR16, PT ;  /* 0x0000001012007c0c */ /* 0x000fc4000bf26270 */
[----:B------:R-:W-:Y:S01]  /*f570*/  ISETP.GE.AND P0, PT, R20, UR16, PT ;  /* 0x0000001014007c0c */ /* 0x000fe2000bf06270 */
[----:B------:R-:W-:-:S12]  /*f580*/  @P2 BRA `(.L_x_1311) ;  /* 0x0000000000442947 */ /* 0x000fd80003800000 */
        /* <DEDUP_REMOVED lines=17> */
.L_x_1311:
[----:B------:R-:W-:Y:S05]  /*f6a0*/  BSYNC B1 ;  /* 0x0000000000017941 */ /* 0x000fea0003800000 */
.L_x_1310:
[----:B---3--:R3:W4:Y:S01]  /*f6b0*/  SHFL.IDX PT, R19, R78, 0x1, 0x181f ;  /* 0x00381f004e137f89 */ /* 0x00872200000e0000 */
[----:B------:R-:W-:Y:S03]  /*f6c0*/  BSSY B1, `(.L_x_1312) ;  /* 0x0000014000017945 */ /* 0x000fe60003800000 */
[----:B-----5:R3:W0:Y:S01]  /*f6d0*/  SHFL.IDX PT, R7, R22, 0x1, 0x181f ;  /* 0x00381f0016077f89 */ /* 0x02062200000e0000 */
[----:B------:R-:W-:Y:S05]  /*f6e0*/  @P1 BRA `(.L_x_1313) ;  /* 0x0000000000441947 */ /* 0x000fea0003800000 */
[----:B------:R-:W-:Y:S02]  /*f6f0*/  ULDC UR4, c[0x0][0xac8] ;  /* 0x0002b20000047ab9 */ /* 0x000fe40000000800 */
        /* <DEDUP_REMOVED lines=16> */
.L_x_1313:
[----:B------:R-:W-:Y:S05]  /*f800*/  BSYNC B1 ;  /* 0x0000000000017941 */ /* 0x000fea0003800000 */
.L_x_1312:
[----:B0-----:R0:W0:Y:S01]  /*f810*/  SHFL.IDX PT, R9, R78, 0x2, 0x181f ;  /* 0x00581f004e097f89 */ /* 0x00102200000e0000 */
        /* <DEDUP_REMOVED lines=20> */
.L_x_1315:
[----:B------:R-:W-:Y:S05]  /*f960*/  BSYNC B1 ;  /* 0x0000000000017941 */ /* 0x000fea0003800000 */
.L_x_1314:
[----:B0-----:R-:W-:Y:S01]  /*f970*/  VIADD R2, R80, 0x60 ;  /* 0x0000006050027836 */ /* 0x001fe20000000000 */
[----:B------:R0:W0:Y:S04]  /*f980*/  SHFL.IDX PT, R9, R78, 0x3, 0x181f ;  /* 0x00781f004e097f89 */ /* 0x00002800000e0000 */
[----:B------:R-:W-:Y:S01]  /*f990*/  ISETP.GE.AND P0, PT, R2, UR16, PT ;  /* 0x0000001002007c0c */ /* 0x000fe2000bf06270 */
[----:B------:R0:W0:-:S12]  /*f9a0*/  SHFL.IDX PT, R11, R22, 0x3, 0x181f ;  /* 0x00781f00160b7f89 */ /* 0x00001800000e0000 */
[----:B------:R-:W-:Y:S05]  /*f9b0*/  @P0 BRA `(.L_x_1316) ;  /* 0x0000002400f80947 */ /* 0x000fea0003800000 */
[----:B------:R-:W-:Y:S02]  /*f9c0*/  ULDC UR4, c[0x0][0xac8] ;  /* 0x0002b20000047ab9 */ /* 0x000fe40000000800 */
[----:B------:R-:W-:Y:S02]  /*f9d0*/  ISETP.GE.AND P3, PT, R0, UR4, PT ;  /* 0x0000000400007c0c */ /* 0x000fe4000bf66270 */
[----:B------:R-:W-:Y:S02]  /*f9e0*/  ISETP.GE.AND P4, PT, R82, UR4, PT ;  /* 0x0000000452007c0c */ /* 0x000fe4000bf86270 */
[----:B------:R-:W-:-:S09]  /*f9f0*/  ISETP.GE.AND P5, PT, R84, UR4, PT ;  /* 0x0000000454007c0c */ /* 0x000fd2000bfa6270 */
[-C--:B0-----:R-:W-:Y:S02]  /*fa00*/  @!P3 LEA R2, P0, R0, R11.reuse, 0x1 ;  /* 0x0000000b0002b211 */ /* 0x081fe400078008ff */
[-C--:B------:R-:W-:Y:S02]  /*fa10*/  @!P4 LEA R4, P1, R82, R11.reuse, 0x1 ;  /* 0x0000000b5204c211 */ /* 0x080fe400078208ff */
[----:B------:R-:W-:Y:S02]  /*fa20*/  @!P5 LEA R6, P2, R84, R11, 0x1 ;  /* 0x0000000b5406d211 */ /* 0x000fe400078408ff */
[-C--:B------:R-:W-:Y:S02]  /*fa30*/  @!P3 LEA.HI.X R3, R0, R9.reuse, R87, 0x1, P0 ;  /* 0x000000090003b211 */ /* 0x080fe400000f0c57 */
[-C--:B------:R-:W-:Y:S02]  /*fa40*/  @!P4 LEA.HI.X R5, R82, R9.reuse, R81, 0x1, P1 ;  /* 0x000000095205c211 */ /* 0x080fe400008f0c51 */
[----:B------:R-:W-:Y:S01]  /*fa50*/  @!P5 LEA.HI.X R7, R84, R9, R83, 0x1, P2 ;  /* 0x000000095407d211 */ /* 0x000fe200010f0c53 */
        /* <DEDUP_REMOVED lines=9> */
.L_x_1309:
        /* <DEDUP_REMOVED lines=11> */
[----:B------:R-:W-:Y:S01]  /*fba0*/  VIADD R178, R17, 0x8 ;  /* 0x0000000811b27836 */ /* 0x000fe20000000000 */
[----:B------:R-:W-:Y:S01]  /*fbb0*/  ULDC.64 UR14, c[0x0][0xb40] ;  /* 0x0002d000000e7ab9 */ /* 0x000fe20000000a00 */
[----:B------:R-:W-:Y:S01]  /*fbc0*/  ULDC.64 UR12, c[0x0][0xb38] ;  /* 0x0002ce00000c7ab9 */ /* 0x000fe20000000a00 */
[----:B------:R-:W-:Y:S01]  /*fbd0*/  UIMAD UR4, UR4, UR14, URZ ;  /* 0x0000000e040472a4 */ /* 0x000fe2000f8e023f */
[----:B------:R-:W-:Y:S01]  /*fbe0*/  BSSY B1, `(.L_x_1317) ;  /* 0x00000d0000017945 */ /* 0x000fe20003800000 */
[----:B------:R-:W-:Y:S01]  /*fbf0*/  UIMAD.WIDE.U32 UR10, UR18, UR12, UR10 ;  /* 0x0000000c120a72a5 */ /* 0x000fe2000f8e000a */
[----:B------:R-:W-:Y:S01]  /*fc00*/  SHF.R.S32.HI R22, RZ, 0x1f, R206 ;  /* 0x0000001fff167819 */ /* 0x000fe200000114ce */
[----:B------:R-:W-:Y:S01]  /*fc10*/  UIMAD UR4, UR9, UR15, UR4 ;  /* 0x0000000f090472a4 */ /* 0x000fe2000f8e0204 */
[----:B------:R-:W-:Y:S01]  /*fc20*/  SHF.R.S32.HI R152, RZ, 0x1f, R207 ;  /* 0x0000001fff987819 */ /* 0x000fe200000114cf */
[----:B------:R-:W-:Y:S01]  /*fc30*/  UIMAD UR11, UR18, UR13, UR11 ;  /* 0x0000000d120b72a4 */ /* 0x000fe2000f8e020b */
[----:B------:R-:W-:Y:S01]  /*fc40*/  SHF.R.S32.HI R153, RZ, 0x1f, R208 ;  /* 0x0000001fff997819 */ /* 0x000fe200000114d0 */
[----:B------:R-:W-:Y:S01]  /*fc50*/  UIADD3 UR8, UR8, 0x30820, URZ ;  /* 0x0003082008087890 */ /* 0x000fe2000fffe03f */
[----:B------:R-:W-:Y:S01]  /*fc60*/  SHF.R.S32.HI R154, RZ, 0x1f, R209 ;  /* 0x0000001fff9a7819 */ /* 0x000fe200000114d1 */
[----:B------:R-:W-:Y:S01]  /*fc70*/  UIMAD.WIDE.U32 UR10, UR9, UR14, UR10 ;  /* 0x0000000e090a72a5 */ /* 0x000fe2000f8e000a */
[----:B------:R-:W-:Y:S01]  /*fc80*/  SHF.R.S32.HI R155, RZ, 0x1f, R210 ;  /* 0x0000001fff9b7819 */ /* 0x000fe200000114d2 */
[----:B------:R-:W-:Y:S01]  /*fc90*/  ULDC.64 UR12, c[0x0][0xb48] ;  /* 0x0002d200000c7ab9 */ /* 0x000fe20000000a00 */
[----:B------:R-:W-:Y:S01]  /*fca0*/  @UP1 ULDC UR9, c[0x0][0xbec] ;  /* 0x0002fb0000091ab9 */ /* 0x000fe20000000800 */
[----:B------:R-:W-:Y:S01]  /*fcb0*/  UIADD3 UR11, UR11, UR4, URZ ;  /* 0x000000040b0b7290 */ /* 0x000fe2000fffe03f */
[----:B------:R-:W-:Y:S01]  /*fcc0*/  @P1 IMAD.HI.U32 R0, R3, UR9, RZ ;  /* 0x0000000903001c27 */ /* 0x000fe2000f8e00ff */
[----:B------:R-:W-:Y:S01]  /*fcd0*/  UPRMT UR8, URZ, 0x654, UR8 ;  /* 0x000006543f087896 */ /* 0x000fe20008000008 */
[----:B------:R-:W-:Y:S01]  /*fce0*/  SHF.R.S32.HI R156, RZ, 0x1f, R211 ;  /* 0x0000001fff9c7819 */ /* 0x000fe200000114d3 */
[----:B------:R-:W-:Y:S01]  /*fcf0*/  @UP1 ULDC UR4, c[0x0][0xbf0] ;  /* 0x0002fc0000041ab9 */ /* 0x000fe20000000800 */
[----:B------:R-:W-:Y:S01]  /*fd00*/  UIMAD.WIDE.U32 UR10, UR16, UR12, UR10 ;  /* 0x0000000c100a72a5 */ /* 0x000fe2000f8e000a */
[----:B------:R-:W-:Y:S01]  /*fd10*/  @P1 SHF.R.U32.HI R5, RZ, UR4, R0 ;  /* 0x00000004ff051c19 */ /* 0x000fe20008011600 */
[----:B------:R-:W-:Y:S01]  /*fd20*/  VIADD R173, R17, 0x18 ;  /* 0x0000001811ad7836 */ /* 0x000fe20000000000 */
[----:B------:R-:W-:Y:S01]  /*fd30*/  SHF.R.S32.HI R157, RZ, 0x1f, R212 ;  /* 0x0000001fff9d7819 */ /* 0x000fe200000114d4 */
[----:B------:R-:W-:Y:S01]  /*fd40*/  UIMAD UR4, UR16, UR13, UR11 ;  /* 0x0000000d100472a4 */ /* 0x000fe2000f8e020b */
[--C-:B------:R-:W-:Y:S01]  /*fd50*/  SHF.R.S32.HI R0, RZ, 0x1f, R5.reuse ;  /* 0x0000001fff007819 */ /* 0x100fe20000011405 */
[----:B------:R-:W-:Y:S01]  /*fd60*/  IMAD.MOV R2, RZ, RZ, -R5 ;  /* 0x000000ffff027224 */ /* 0x000fe200078e0a05 */
[----:B------:R-:W-:Y:S01]  /*fd70*/  ULDC.64 UR12, c[0x0][0xb30] ;  /* 0x0002cc00000c7ab9 */ /* 0x000fe20000000a00 */
[----:B------:R-:W-:Y:S01]  /*fd80*/  SYNCS.ARRIVE.TRANS64.RED.A1T0 RZ, [UR8], RZ ;  /* 0x000000ffffff79a7 */ /* 0x000fe20008100408 */
[----:B------:R-:W-:Y:S01]  /*fd90*/  SHF.R.S32.HI R158, RZ, 0x1f, R213 ;  /* 0x0000001fff9e7819 */ /* 0x000fe200000114d5 */
[----:B------:R-:W-:Y:S01]  /*fda0*/  IMAD R7, R2, UR22, R3 ;  /* 0x0000001602077c24 */ /* 0x000fe2000f8e0203 */
[----:B------:R-:W-:Y:S01]  /*fdb0*/  SHF.R.S32.HI R159, RZ, 0x1f, R214 ;  /* 0x0000001fff9f7819 */ /* 0x000fe200000114d6 */
[----:B------:R-:W-:Y:S01]  /*fdc0*/  IMAD R0, R0, UR12, RZ ;  /* 0x0000000c00007c24 */ /* 0x000fe2000f8e02ff */
[----:B------:R-:W-:Y:S01]  /*fdd0*/  SHF.R.S32.HI R160, RZ, 0x1f, R215 ;  /* 0x0000001fffa07819 */ /* 0x000fe200000114d7 */
[----:B------:R-:W-:Y:S01]  /*fde0*/  IMAD.U32 R3, RZ, RZ, UR11 ;  /* 0x0000000bff037e24 */ /* 0x000fe2000f8e00ff */
        /* <DEDUP_REMOVED lines=23> */
[----:B------:R-:W-:Y:S01]  /*ff60*/  VIADD R177, R17, 0x8 ;  /* 0x0000000811b17836 */ /* 0x000fe20000000000 */
[----:B------:R-:W-:Y:S01]  /*ff70*/  LEA.HI.X R6, R2, UR11, R3, 0x2, P1 ;  /* 0x0000000b02067c11 */ /* 0x000fe200088f1403 */
[----:B------:R0:W1:Y:S01]  /*ff80*/  SHFL.IDX PT, R7, R0, RZ, 0x1c1f ;  /* 0x001c1fff00077589 */ /* 0x00006200000e0000 */
[----:B------:R-:W-:-:S02]  /*ff90*/  SHF.R.S32.HI R170, RZ, 0x1f, R227 ;  /* 0x0000001fffaa7819 */ /* 0x000fc400000114e3 */
[----:B------:R-:W-:Y:S01]  /*ffa0*/  SHF.R.S32.HI R171, RZ, 0x1f, R228 ;  /* 0x0000001fffab7819 */ /* 0x000fe200000114e4 */
[----:B------:R0:W2:Y:S01]  /*ffb0*/  SHFL.IDX PT, R8, R6, RZ, 0x1c1f ;  /* 0x001c1fff06087589 */ /* 0x0000a200000e0000 */
[----:B------:R-:W-:Y:S02]  /*ffc0*/  SHF.R.S32.HI R172, RZ, 0x1f, R229 ;  /* 0x0000001fffac7819 */ /* 0x000fe400000114e5 */
[----:B------:R-:W-:Y:S02]  /*ffd0*/  SHF.R.S32.HI R174, RZ, 0x1f, R174 ;  /* 0x0000001fffae7819 */ /* 0x000fe400000114ae */
[----:B------:R-:W-:Y:S02]  /*ffe0*/  SHF.R.S32.HI R176, RZ, 0x1f, R176 ;  /* 0x0000001fffb07819 */ /* 0x000fe400000114b0 */
[----:B------:R-:W-:Y:S02]  /*fff0*/  SHF.R.S32.HI R178, RZ, 0x1f, R178 ;  /* 0x0000001fffb27819 */ /* 0x000fe400000114b2 */
[----:B------:R-:W-:Y:S01]  /*10000*/  SHF.R.S32.HI R179, RZ, 0x1f, R17 ;  /* 0x0000001fffb37819 */ /* 0x000fe20000011411 */
[----:B0-----:R-:W-:Y:S06]  /*10010*/  @P2 BRA `(.L_x_1318) ;  /* 0x0000000800302947 */ /* 0x001fec0003800000 */
[----:B------:R-:W-:Y:S01]  /*10020*/  ULDC UR4, c[0x0][0xac8] ;  /* 0x0002b20000047ab9 */ /* 0x000fe20000000800 */
[C---:B------:R-:W-:Y:S01]  /*10030*/  VIADD R20, R17.reuse, 0xd8 ;  /* 0x000000d811147836 */ /* 0x040fe20000000000 */
[C---:B------:R-:W-:Y:S01]  /*10040*/  ISETP.GE.AND P4, PT, R17.reuse, UR4, PT ;  /* 0x0000000411007c0c */ /* 0x040fe2000bf86270 */
[----:B------:R-:W-:Y:S01]  /*10050*/  VIADD R21, R17, 0xe0 ;  /* 0x000000e011157836 */ /* 0x000fe20000000000 */
[----:B------:R-:W-:Y:S02]  /*10060*/  ISETP.GE.AND P2, PT, R177, UR4, PT ;  /* 0x00000004b1007c0c */ /* 0x000fe4000bf46270 */
[----:B------:R-:W-:Y:S02]  /*10070*/  ISETP.GE.AND P1, PT, R175, UR4, PT ;  /* 0x00000004af007c0c */ /* 0x000fe4000bf26270 */
[----:B------:R-:W-:-:S07]  /*10080*/  SHF.R.S32.HI R9, RZ, 0x1f, R203 ;  /* 0x0000001fff097819 */ /* 0x000fce00000114cb */
[-C--:B-1----:R-:W-:Y:S02]  /*10090*/  @!P4 LEA R2, P3, R17, R7.reuse, 0x2 ;  /* 0x000000071102c211 */ /* 0x082fe400078610ff */
[----:B------:R-:W-:Y:S02]  /*100a0*/  @!P2 LEA R4, P5, R177, R7, 0x2 ;  /* 0x00000007b104a211 */ /* 0x000fe400078a10ff */
[-C--:B--2---:R-:W-:Y:S02]  /*100b0*/  @!P4 LEA.HI.X R3, R17, R8.reuse, R179, 0x2, P3 ;  /* 0x000000081103c211 */ /* 0x084fe400018f14b3 */
[----:B------:R-:W-:Y:S02]  /*100c0*/  ISETP.GE.AND P3, PT, R173, UR4, PT ;  /* 0x00000004ad007c0c */ /* 0x000fe4000bf66270 */
[----:B------:R-:W-:Y:S01]  /*100d0*/  @!P2 LEA.HI.X R5, R177, R8, R178, 0x2, P5 ;  /* 0x00000008b105a211 */ /* 0x000fe200028f14b2 */
[----:B------:R0:W-:Y:S01]  /*100e0*/  @!P4 ST.E.64 desc[UR36][R2.64], R24 ;  /* 0x000000180200c985 */ /* 0x0001e2000c101b24 */
[----:B------:R-:W-:-:S03]  /*100f0*/  ISETP.GE.AND P4, PT, R229, UR4, PT ;  /* 0x00000004e5007c0c */ /* 0x000fc6000bf86270 */
        /* <DEDUP_REMOVED lines=67> */
[-C--:B------:R-:W-:Y:S02]  /*10530*/  @!P1 LEA.HI.X R3, R213, R8.reuse, R158, 0x2, P6 ;  /* 0x00000008d5039211 */ /* 0x080fe400030f149e */
[CC--:B------:R-:W-:Y:S02]  /*10540*/  @!P4 LEA R10, P6, R211.reuse, R7.reuse, 0x2 ;  /* 0x00000007d30ac211 */ /* 0x0c0fe400078c10ff */
[C---:B-1----:R-:W-:Y:S01]  /*10550*/  @!P3 LEA R4, P5, R212.reuse, R7, 0x2 ;  /* 0x00000007d404b211 */ /* 0x042fe200078a10ff */
[----:B------:R0:W-:Y:S01]  /*10560*/  @!P1 ST.E.64 desc[UR36][R2.64], R96 ;  /* 0x0000006002009985 */ /* 0x0001e2000c101b24 */
[-C--:B------:R-:W-:Y:S02]  /*10570*/  @!P4 LEA.HI.X R11, R211, R8.reuse, R156, 0x2, P6 ;  /* 0x00000008d30bc211 */ /* 0x080fe400030f149c */
[----:B------:R-:W-:Y:S02]  /*10580*/  @!P3 LEA.HI.X R5, R212, R8, R157, 0x2, P5 ;  /* 0x00000008d405b211 */ /* 0x000fe400028f149d */
[----:B------:R-:W-:-:S02]  /*10590*/  ISETP.GE.AND P1, PT, R209, UR4, PT ;  /* 0x00000004d1007c0c */ /* 0x000fc4000bf26270 */
[-C--:B------:R-:W-:Y:S01]  /*105a0*/  @!P2 LEA R12, P5, R210, R7.reuse, 0x2 ;  /* 0x00000007d20ca211 */ /* 0x080fe200078a10ff */
[----:B------:R1:W-:Y:S01]  /*105b0*/  @!P3 ST.E.64 desc[UR36][R4.64], R100 ;  /* 0x000000640400b985 */ /* 0x0003e2000c101b24 */
[----:B------:R-:W-:Y:S02]  /*105c0*/  ISETP.GE.AND P3, PT, R208, UR4, PT ;  /* 0x00000004d0007c0c */ /* 0x000fe4000bf66270 */
[----:B------:R-:W-:Y:S01]  /*105d0*/  @!P2 LEA.HI.X R13, R210, R8, R155, 0x2, P5 ;  /* 0x00000008d20da211 */ /* 0x000fe200028f149b */
[----:B------:R-:W-:Y:S01]  /*105e0*/  @!P4 ST.E.64 desc[UR36][R10.64], R104 ;  /* 0x000000680a00c985 */ /* 0x000fe2000c101b24 */
[----:B------:R-:W-:Y:S02]  /*105f0*/  ISETP.GE.AND P4, PT, R207, UR4, PT ;  /* 0x00000004cf007c0c */ /* 0x000fe4000bf86270 */
[----:B------:R-:W-:Y:S01]  /*10600*/  ISETP.GE.AND P5, PT, R206, UR4, PT ;  /* 0x00000004ce007c0c */ /* 0x000fe2000bfa6270 */
[----:B------:R2:W-:Y:S02]  /*10610*/  @!P2 ST.E.64 desc[UR36][R12.64], R108 ;  /* 0x0000006c0c00a985 */ /* 0x0005e4000c101b24 */
[----:B------:R-:W-:-:S04]  /*10620*/  @!P1 LEA R14, P6, R209, R7, 0x2 ;  /* 0x00000007d10e9211 */ /* 0x000fc800078c10ff */
[-C--:B------:R-:W-:Y:S02]  /*10630*/  @!P1 LEA.HI.X R15, R209, R8.reuse, R154, 0x2, P6 ;  /* 0x00000008d10f9211 */ /* 0x080fe400030f149a */
[-C--:B0-----:R-:W-:Y:S02]  /*10640*/  @!P3 LEA R2, P6, R208, R7.reuse, 0x2 ;  /* 0x00000007d002b211 */ /* 0x081fe400078c10ff */
[----:B-1----:R-:W-:Y:S01]  /*10650*/  @!P4 LEA R4, P2, R207, R7, 0x2 ;  /* 0x00000007cf04c211 */ /* 0x002fe200078410ff */
[----:B------:R0:W-:Y:S01]  /*10660*/  @!P1 ST.E.64 desc[UR36][R14.64], R112 ;  /* 0x000000700e009985 */ /* 0x0001e2000c101b24 */
[----:B------:R-:W-:Y:S02]  /*10670*/  ISETP.GE.AND P1, PT, R203, UR4, PT ;  /* 0x00000004cb007c0c */ /* 0x000fe4000bf26270 */
[----:B------:R-:W-:Y:S01]  /*10680*/  @!P4 LEA.HI.X R5, R207, R8, R152, 0x2, P2 ;  /* 0x00000008cf05c211 */ /* 0x000fe200010f1498 */
[----:B--2---:R-:W-:Y:S01]  /*10690*/  VIADD R13, R17, 0xe8 ;  /* 0x000000e8110d7836 */ /* 0x004fe20000000000 */
[----:B------:R-:W-:-:S02]  /*106a0*/  ISETP.GE.AND P2, PT, R20, UR4, PT ;  /* 0x0000000414007c0c */ /* 0x000fc4000bf46270 */
[-C--:B------:R-:W-:Y:S02]  /*106b0*/  @!P3 LEA.HI.X R3, R208, R8.reuse, R153, 0x2, P6 ;  /* 0x00000008d003b211 */ /* 0x080fe400030f1499 */
[C---:B------:R-:W-:Y:S02]  /*106c0*/  @!P5 LEA R18, P6, R206.reuse, R7, 0x2 ;  /* 0x00000007ce12d211 */ /* 0x040fe400078c10ff */
[----:B------:R-:W-:Y:S01]  /*106d0*/  SHF.R.S32.HI R12, RZ, 0x1f, R21 ;  /* 0x0000001fff0c7819 */ /* 0x000fe20000011415 */
[----:B------:R1:W-:Y:S01]  /*106e0*/  @!P3 ST.E.64 desc[UR36][R2.64], R116 ;  /* 0x000000740200b985 */ /* 0x0003e2000c101b24 */
[----:B------:R-:W-:Y:S01]  /*106f0*/  @!P5 LEA.HI.X R19, R206, R8, R22, 0x2, P6 ;  /* 0x00000008ce13d211 */ /* 0x000fe200030f1416 */
[----:B0-----:R-:W-:Y:S01]  /*10700*/  VIADD R15, R17, 0xf0 ;  /* 0x000000f0110f7836 */ /* 0x001fe20000000000 */
[----:B------:R-:W-:Y:S01]  /*10710*/  ISETP.GE.AND P3, PT, R21, UR4, PT ;  /* 0x0000000415007c0c */ /* 0x000fe2000bf66270 */
[----:B------:R0:W-:Y:S01]  /*10720*/  @!P4 ST.E.64 desc[UR36][R4.64], R120 ;  /* 0x000000780400c985 */ /* 0x0001e2000c101b24 */
[----:B------:R-:W-:-:S03]  /*10730*/  ISETP.GE.AND P4, PT, R13, UR4, PT ;  /* 0x000000040d007c0c */ /* 0x000fc6000bf86270 */
[----:B------:R2:W-:Y:S01]  /*10740*/  @!P5 ST.E.64 desc[UR36][R18.64], R124 ;  /* 0x0000007c1200d985 */ /* 0x0005e2000c101b24 */
[----:B------:R-:W-:-:S04]  /*10750*/  @!P1 LEA R10, P5, R203, R7, 0x2 ;  /* 0x00000007cb0a9211 */ /* 0x000fc800078a10ff */
[-C--:B------:R-:W-:Y:S02]  /*10760*/  @!P1 LEA.HI.X R11, R203, R8.reuse, R9, 0x2, P5 ;  /* 0x00000008cb0b9211 */ /* 0x080fe400028f1409 */
[----:B-1----:R-:W-:Y:S02]  /*10770*/  SHF.R.S32.HI R3, RZ, 0x1f, R20 ;  /* 0x0000001fff037819 */ /* 0x002fe40000011414 */
[CC--:B------:R-:W-:Y:S01]  /*10780*/  @!P2 LEA R2, P6, R20.reuse, R7.reuse, 0x2 ;  /* 0x000000071402a211 */ /* 0x0c0fe200078c10ff */
[----:B------:R3:W-:Y:S01]  /*10790*/  @!P1 ST.E.64 desc[UR36][R10.64], R128 ;  /* 0x000000800a009985 */ /* 0x0007e2000c101b24 */
[----:B0-----:R-:W-:Y:S02]  /*107a0*/  @!P3 LEA R4, P5, R21, R7, 0x2 ;  /* 0x000000071504b211 */ /* 0x001fe400078a10ff */
[----:B------:R-:W-:Y:S01]  /*107b0*/  @!P2 LEA.HI.X R3, R20, R8, R3, 0x2, P6 ;  /* 0x000000081403a211 */ /* 0x000fe200030f1403 */
[----:B--2---:R-:W-:Y:S01]  /*107c0*/  VIADD R19, R17, 0xf8 ;  /* 0x000000f811137836 */ /* 0x004fe20000000000 */
[----:B------:R-:W-:-:S02]  /*107d0*/  ISETP.GE.AND P6, PT, R15, UR4, PT ;  /* 0x000000040f007c0c */ /* 0x000fc4000bfc6270 */
[----:B------:R-:W-:Y:S01]  /*107e0*/  @!P3 LEA.HI.X R5, R21, R8, R12, 0x2, P5 ;  /* 0x000000081505b211 */ /* 0x000fe200028f140c */
[----:B------:R3:W-:Y:S01]  /*107f0*/  @!P2 ST.E.64 desc[UR36][R2.64], R132 ;  /* 0x000000840200a985 */ /* 0x0007e2000c101b24 */
[----:B------:R-:W-:Y:S02]  /*10800*/  ISETP.GE.AND P1, PT, R19, UR4, PT ;  /* 0x0000000413007c0c */ /* 0x000fe4000bf26270 */
[----:B------:R-:W-:Y:S01]  /*10810*/  SHF.R.S32.HI R9, RZ, 0x1f, R13 ;  /* 0x0000001fff097819 */ /* 0x000fe2000001140d */
[----:B------:R3:W-:Y:S01]  /*10820*/  @!P3 ST.E.64 desc[UR36][R4.64], R136 ;  /* 0x000000880400b985 */ /* 0x0007e2000c101b24 */
[----:B------:R-:W-:-:S04]  /*10830*/  @!P4 LEA R12, P5, R13, R7, 0x2 ;  /* 0x000000070d0cc211 */ /* 0x000fc800078a10ff */
[-C--:B------:R-:W-:Y:S02]  /*10840*/  @!P4 LEA.HI.X R13, R13, R8.reuse, R9, 0x2, P5 ;  /* 0x000000080d0dc211 */ /* 0x080fe400028f1409 */
[----:B------:R-:W-:Y:S02]  /*10850*/  SHF.R.S32.HI R9, RZ, 0x1f, R15 ;  /* 0x0000001fff097819 */ /* 0x000fe4000001140f */
[C---:B------:R-:W-:Y:S01]  /*10860*/  @!P6 LEA R14, P5, R15.reuse, R7, 0x2 ;  /* 0x000000070f0ee211 */ /* 0x040fe200078a10ff */
[----:B------:R3:W-:Y:S03]  /*10870*/  @!P4 ST.E.64 desc[UR36][R12.64], R140 ;  /* 0x0000008c0c00c985 */ /* 0x0007e6000c101b24 */
[----:B------:R-:W-:Y:S02]  /*10880*/  @!P6 LEA.HI.X R15, R15, R8, R9, 0x2, P5 ;  /* 0x000000080f0fe211 */ /* 0x000fe400028f1409 */
[----:B------:R-:W-:-:S02]  /*10890*/  SHF.R.S32.HI R9, RZ, 0x1f, R19 ;  /* 0x0000001fff097819 */ /* 0x000fc40000011413 */
[C---:B------:R-:W-:Y:S01]  /*108a0*/  @!P1 LEA R18, P5, R19.reuse, R7, 0x2 ;  /* 0x0000000713129211 */ /* 0x040fe200078a10ff */
[----:B------:R3:W-:Y:S03]  /*108b0*/  @!P6 ST.E.64 desc[UR36][R14.64], R144 ;  /* 0x000000900e00e985 */ /* 0x0007e6000c101b24 */
[----:B------:R-:W-:-:S05]  /*108c0*/  @!P1 LEA.HI.X R19, R19, R8, R9, 0x2, P5 ;  /* 0x0000000813139211 */ /* 0x000fca00028f1409 */
[----:B------:R3:W-:Y:S04]  /*108d0*/  @!P1 ST.E.64 desc[UR36][R18.64], R148 ;  /* 0x0000009412009985 */ /* 0x0007e8000c101b24 */
.L_x_1318:
[----:B------:R-:W-:Y:S05]  /*108e0*/  BSYNC B1 ;  /* 0x0000000000017941 */ /* 0x000fea0003800000 */
.L_x_1317:
[----:B---3--:R0:W3:Y:S04]  /*108f0*/  SHFL.IDX PT, R14, R6, 0x1, 0x1c1f ;  /* 0x003c1f00060e7f89 */ /* 0x0080e800000e0000 */
[----:B------:R-:W4:Y:S01]  /*10900*/  SHFL.IDX PT, R0, R0, 0x1, 0x1c1f ;  /* 0x003c1f0000007f89 */ /* 0x000f2200000e0000 */
[----:B------:R-:W-:Y:S05]  /*10910*/  @P0 BRA `(.L_x_1316) ;  /* 0x0000001800200947 */ /* 0x000fea0003800000 */
[----:B------:R-:W-:Y:S01]  /*10920*/  ULDC UR4, c[0x0][0xac8] ;  /* 0x0002b20000047ab9 */ /* 0x000fe20000000800 */
[C---:B------:R-:W-:Y:S01]  /*10930*/  VIADD R21, R17.reuse, 0xd8 ;  /* 0x000000d811157836 */ /* 0x040fe20000000000 */
[C---:B------:R-:W-:Y:S01]  /*10940*/  ISETP.GE.AND P4, PT, R17.reuse, UR4, PT ;  /* 0x0000000411007c0c */ /* 0x040fe2000bf86270 */
[----:B------:R-:W-:Y:S01]  /*10950*/  VIADD R19, R17, 0xe8 ;  /* 0x000000e811137836 */ /* 0x000fe20000000000 */
[----:B------:R-:W-:Y:S01]  /*10960*/  ISETP.GE.AND P2, PT, R177, UR4, PT ;  /* 0x00000004b1007c0c */ /* 0x000fe2000bf46270 */
[----:B------:R-:W-:Y:S01]  /*10970*/  VIADD R15, R17, 0xf0 ;  /* 0x000000f0110f7836 */ /* 0x000fe20000000000 */
[----:B------:R-:W-:Y:S02]  /*10980*/  ISETP.GE.AND P1, PT, R175, UR4, PT ;  /* 0x00000004af007c0c */ /* 0x000fe4000bf26270 */
[----:B------:R-:W-:-:S07]  /*10990*/  ISETP.GE.AND P0, PT, R173, UR4, PT ;  /* 0x00000004ad007c0c */ /* 0x000fce000bf06270 */
[-C--:B----4-:R-:W-:Y:S02]  /*109a0*/  @!P4 LEA R2, P3, R17, R0.reuse, 0x2 ;  /* 0x000000001102c211 */ /* 0x090fe400078610ff */
[----:B------:R-:W-:Y:S02]  /*109b0*/  @!P2 LEA R4, P6, R177, R0, 0x2 ;  /* 0x00000000b104a211 */ /* 0x000fe400078c10ff */
[----:B---3--:R-:W-:Y:S02]  /*109c0*/  @!P4 LEA.HI.X R3, R17, R14, R179, 0x2, P3 ;  /* 0x0000000e1103c211 */ /* 0x008fe400018f14b3 */
[----:B------:R-:W-:Y:S02]  /*109d0*/  ISETP.GE.AND P3, PT, R229, UR4, PT ;  /* 0x00000004e5007c0c */ /* 0x000fe4000bf66270 */
[----:B0-----:R-:W-:Y:S01]  /*109e0*/  @!P1 LEA R6, P5, R175, R0, 0x2 ;  /* 0x00000000af069211 */ /* 0x001fe200078a10ff */
[----:B------:R0:W-:Y:S01]  /*109f0*/  @!P4 ST.E.64 desc[UR36][R2.64], R26 ;  /* 0x0000001a0200c985 */ /* 0x0001e2000c101b24 */
[----:B------:R-:W-:-:S02]  /*10a00*/  @!P2 LEA.HI.X R5, R177, R14, R178, 0x2, P6 ;  /* 0x0000000eb105a211 */ /* 0x000fc400030f14b2 */
[----:B------:R-:W-:Y:S02]  /*10a10*/  ISETP.GE.AND P4, PT, R228, UR4, PT ;  /* 0x00000004e4007c0c */ /* 0x000fe4000bf86270 */
[----:B--2---:R-:W-:Y:S01]  /*10a20*/  @!P0 LEA R8, P6, R173, R0, 0x2 ;  /* 0x00000000ad088211 */ /* 0x004fe200078c10ff */
[----:B------:R2:W-:Y:S01]  /*10a30*/  @!P2 ST.E.64 desc[UR36][R4.64], R30 ;  /* 0x0000001e0400a985 */ /* 0x0005e2000c101b24 */
[-C--:B-1----:R-:W-:Y:S02]  /*10a40*/  @!P1 LEA.HI.X R7, R175, R14.reuse, R176, 0x2, P5 ;  /* 0x0000000eaf079211 */ /* 0x082fe400028f14b0 */
[----:B------:R-:W-:Y:S02]  /*10a50*/  ISETP.GE.AND P5, PT, R227, UR4, PT ;  /* 0x00000004e3007c0c */ /* 0x000fe4000bfa6270 */
[----:B------:R-:W-:Y:S01]  /*10a60*/  @!P0 LEA.HI.X R9, R173, R14, R174, 0x2, P6 ;  /* 0x0000000ead098211 */ /* 0x000fe200030f14ae */
[----:B------:R1:W-:Y:S01]  /*10a70*/  @!P1 ST.E.64 desc[UR36][R6.64], R34 ;  /* 0x0000002206009985 */ /* 0x0003e2000c101b24 */
[----:B------:R-:W-:-:S02]  /*10a80*/  ISETP.GE.AND P1, PT, R223, UR4, PT ;  /* 0x00000004df007c0c */ /* 0x000fc4000bf26270 */
[CC--:B0-----:R-:W-:Y:S01]  /*10a90*/  @!P3 LEA R2, P6, R229.reuse, R0.reuse, 0x2 ;  /* 0x00000000e502b211 */ /* 0x0c1fe200078c10ff */
[----:B------:R0:W-:Y:S01]  /*10aa0*/  @!P0 ST.E.64 desc[UR36][R8.64], R38 ;  /* 0x0000002608008985 */ /* 0x0001e2000c101b24 */
[----:B------:R-:W-:Y:S02]  /*10ab0*/  ISETP.GE.AND P0, PT, R226, UR4, PT ;  /* 0x00000004e2007c0c */ /* 0x000fe4000bf06270 */
[C---:B------:R-:W-:Y:S02]  /*10ac0*/  @!P4 LEA R10, P2, R228.reuse, R0, 0x2 ;  /* 0x00000000e40ac211 */ /* 0x040fe400078410ff */
[----:B------:R-:W-:Y:S02]  /*10ad0*/  @!P3 LEA.HI.X R3, R229, R14, R172, 0x2, P6 ;  /* 0x0000000ee503b211 */ /* 0x000fe400030f14ac */
[----:B------:R-:W-:Y:S02]  /*10ae0*/  @!P5 LEA R12, P6, R227, R0, 0x2 ;  /* 0x00000000e30cd211 */ /* 0x000fe400078c10ff */
[----:B------:R-:W-:Y:S01]  /*10af0*/  @!P4 LEA.HI.X R11, R228, R14, R171, 0x2, P2 ;  /* 0x0000000ee40bc211 */ /* 0x000fe200010f14ab */
[----:B------:R3:W-:Y:S01]  /*10b00*/  @!P3 ST.E.64 desc[UR36][R2.64], R42 ;  /* 0x0000002a0200b985 */ /* 0x0007e2000c101b24 */
[----:B------:R-:W-:-:S02]  /*10b10*/  ISETP.GE.AND P2, PT, R222, UR4, PT ;  /* 0x00000004de007c0c */ /* 0x000fc4000bf46270 */
[----:B------:R-:W-:Y:S01]  /*10b20*/  @!P5 LEA.HI.X R13, R227, R14, R170, 0x2, P6 ;  /* 0x0000000ee30dd211 */ /* 0x000fe200030f14aa */
[----:B------:R4:W-:Y:S01]  /*10b30*/  @!P4 ST.E.64 desc[UR36][R10.64], R46 ;  /* 0x0000002e0a00c985 */ /* 0x0009e2000c101b24 */
[CC--:B--2---:R-:W-:Y:S02]  /*10b40*/  @!P0 LEA R4, P4, R226.reuse, R0.reuse, 0x2 ;  /* 0x00000000e2048211 */ /* 0x0c4fe400078810ff */
[----:B------:R-:W-:Y:S01]  /*10b50*/  ISETP.GE.AND P3, PT, R221, UR4, PT ;  /* 0x00000004dd007c0c */ /* 0x000fe2000bf66270 */
[----:B------:R2:W-:Y:S01]  /*10b60*/  @!P5 ST.E.64 desc[UR36][R12.64], R50 ;  /* 0x000000320c00d985 */ /* 0x0005e2000c101b24 */
[----:B-1----:R-:W-:Y:S02]  /*10b70*/  @!P1 LEA R6, P5, R223, R0, 0x2 ;  /* 0x00000000df069211 */ /* 0x002fe400078a10ff */
[----:B------:R-:W-:Y:S02]  /*10b80*/  @!P0 LEA.HI.X R5, R226, R14, R169, 0x2, P4 ;  /* 0x0000000ee2058211 */ /* 0x000fe400020f14a9 */
[----:B------:R-:W-:-:S02]  /*10b90*/  ISETP.GE.AND P4, PT, R220, UR4, PT ;  /* 0x00000004dc007c0c */ /* 0x000fc4000bf86270 */
[----:B------:R-:W-:Y:S01]  /*10ba0*/  @!P1 LEA.HI.X R7, R223, R14, R168, 0x2, P5 ;  /* 0x0000000edf079211 */ /* 0x000fe200028f14a8 */
[----:B------:R-:W-:Y:S01]  /*10bb0*/  @!P0 ST.E.64 desc[UR36][R4.64], R54 ;  /* 0x0000003604008985 */ /* 0x000fe2000c101b24 */
[----:B------:R-:W-:Y:S02]  /*10bc0*/  ISETP.GE.AND P5, PT, R219, UR4, PT ;  /* 0x00000004db007c0c */ /* 0x000fe4000bfa6270 */
[C---:B0-----:R-:W-:Y:S01]  /*10bd0*/  @!P2 LEA R8, P6, R222.reuse, R0, 0x2 ;  /* 0x00000000de08a211 */ /* 0x041fe200078c10ff */
[----:B------:R0:W-:Y:S01]  /*10be0*/  @!P1 ST.E.64 desc[UR36][R6.64], R58 ;  /* 0x0000003a06009985 */ /* 0x0001e2000c101b24 */
[----:B------:R-:W-:Y:S02]  /*10bf0*/  ISETP.GE.AND P1, PT, R217, UR4, PT ;  /* 0x00000004d9007c0c */ /* 0x000fe4000bf26270 */
[----:B------:R-:W-:Y:S02]  /*10c00*/  @!P2 LEA.HI.X R9, R222, R14, R167, 0x2, P6 ;  /* 0x0000000ede09a211 */ /* 0x000fe400030f14a7 */
[----:B---3--:R-:W-:-:S02]  /*10c10*/  @!P3 LEA R2, P6, R221, R0, 0x2 ;  /* 0x00000000dd02b211 */ /* 0x008fc400078c10ff */
[----:B----4-:R-:W-:Y:S01]  /*10c20*/  @!P4 LEA R10, P0, R220, R0, 0x2 ;  /* 0x00000000dc0ac211 */ /* 0x010fe200078010ff */
[----:B------:R1:W-:Y:S01]  /*10c30*/  @!P2 ST.E.64 desc[UR36][R8.64], R62 ;  /* 0x0000003e0800a985 */ /* 0x0003e2000c101b24 */
[----:B------:R-:W-:Y:S02]  /*10c40*/  ISETP.GE.AND P2, PT, R218, UR4, PT ;  /* 0x00000004da007c0c */ /* 0x000fe4000bf46270 */
[----:B------:R-:W-:Y:S02]  /*10c50*/  @!P3 LEA.HI.X R3, R221, R14, R166, 0x2, P6 ;  /* 0x0000000edd03b211 */ /* 0x000fe400030f14a6 */
[C---:B--2---:R-:W-:Y:S02]  /*10c60*/  @!P5 LEA R12, P6, R219.reuse, R0, 0x2 ;  /* 0x00000000db0cd211 */ /* 0x044fe400078c10ff */
[-C--:B------:R-:W-:Y:S01]  /*10c70*/  @!P4 LEA.HI.X R11, R220, R14.reuse, R165, 0x2, P0 ;  /* 0x0000000edc0bc211 */ /* 0x080fe200000f14a5 */
[----:B------:R2:W-:Y:S01]  /*10c80*/  @!P3 ST.E.64 desc[UR36][R2.64], R66 ;  /* 0x000000420200b985 */ /* 0x0005e2000c101b24 */
[----:B------:R-:W-:-:S02]  /*10c90*/  @!P5 LEA.HI.X R13, R219, R14, R164, 0x2, P6 ;  /* 0x0000000edb0dd211 */ /* 0x000fc400030f14a4 */
[----:B------:R-:W-:Y:S01]  /*10ca0*/  ISETP.GE.AND P0, PT, R216, UR4, PT ;  /* 0x00000004d8007c0c */ /* 0x000fe2000bf06270 */
[----:B------:R3:W-:Y:S01]  /*10cb0*/  @!P4 ST.E.64 desc[UR36][R10.64], R70 ;  /* 0x000000460a00c985 */ /* 0x0007e2000c101b24 */
[-C--:B0-----:R-:W-:Y:S02]  /*10cc0*/  @!P1 LEA R6, P3, R217, R0.reuse, 0x2 ;  /* 0x00000000d9069211 */ /* 0x081fe400078610ff */
[C---:B------:R-:W-:Y:S01]  /*10cd0*/  @!P2 LEA R4, P6, R218.reuse, R0, 0x2 ;  /* 0x00000000da04a211 */ /* 0x040fe200078c10ff */
[----:B------:R0:W-:Y:S01]  /*10ce0*/  @!P5 ST.E.64 desc[UR36][R12.64], R74 ;  /* 0x0000004a0c00d985 */ /* 0x0001e2000c101b24 */
[----:B------:R-:W-:Y:S02]  /*10cf0*/  ISETP.GE.AND P5, PT, R215, UR4, PT ;  /* 0x00000004d7007c0c */ /* 0x000fe4000bfa6270 */
[-C--:B------:R-:W-:Y:S02]  /*10d00*/  @!P2 LEA.HI.X R5, R218, R14.reuse, R163, 0x2, P6 ;  /* 0x0000000eda05a211 */ /* 0x080fe400030f14a3 */
[----:B------:R-:W-:-:S02]  /*10d10*/  @!P1 LEA.HI.X R7, R217, R14, R162, 0x2, P3 ;  /* 0x0000000ed9079211 */ /* 0x000fc400018f14a2 */
[----:B------:R-:W-:Y:S01]  /*10d20*/  ISETP.GE.AND P4, PT, R214, UR4, PT ;  /* 0x00000004d6007c0c */ /* 0x000fe2000bf86270 */
[----:B------:R-:W-:Y:S01]  /*10d30*/  @!P2 ST.E.64 desc[UR36][R4.64], R78 ;  /* 0x0000004e0400a985 */ /* 0x000fe2000c101b24 */
[----:B------:R-:W-:Y:S02]  /*10d40*/  ISETP.GE.AND P3, PT, R213, UR4, PT ;  /* 0x00000004d5007c0c */ /* 0x000fe4000bf66270 */
[-C--:B-1----:R-:W-:Y:S01]  /*10d50*/  @!P0 LEA R8, P6, R216, R0.reuse, 0x2 ;  /* 0x00000000d8088211 */ /* 0x082fe200078c10ff */
[----:B------:R1:W-:Y:S01]  /*10d60*/  @!P1 ST.E.64 desc[UR36][R6.64], R82 ;  /* 0x0000005206009985 */ /* 0x0003e2000c101b24 */
[----:B------:R-:W-:Y:S02]  /*10d70*/  ISETP.GE.AND P2, PT, R212, UR4, PT ;  /* 0x00000004d4007c0c */ /* 0x000fe4000bf46270 */
[----:B--2---:R-:W-:Y:S02]  /*10d80*/  @!P5 LEA R2, P1, R215, R0, 0x2 ;  /* 0x00000000d702d211 */ /* 0x004fe400078210ff */
[----:B------:R-:W-:-:S02]  /*10d90*/  @!P0 LEA.HI.X R9, R216, R14, R161, 0x2, P6 ;  /* 0x0000000ed8098211 */ /* 0x000fc400030f14a1 */
[----:B------:R-:W-:Y:S02]  /*10da0*/  @!P5 LEA.HI.X R3, R215, R14, R160, 0x2, P1 ;  /* 0x0000000ed703d211 */ /* 0x000fe400008f14a0 */
[----:B------:R-:W-:Y:S01]  /*10db0*/  ISETP.GE.AND P1, PT, R211, UR4, PT ;  /* 0x00000004d3007c0c */ /* 0x000fe2000bf26270 */
[----:B------:R2:W-:Y:S01]  /*10dc0*/  @!P0 ST.E.64 desc[UR36][R8.64], R86 ;  /* 0x0000005608008985 */ /* 0x0005e2000c101b24 */
[CC--:B---3--:R-:W-:Y:S02]  /*10dd0*/  @!P4 LEA R10, P0, R214.reuse, R0.reuse, 0x2 ;  /* 0x00000000d60ac211 */ /* 0x0c8fe400078010ff */
[----:B0-----:R-:W-:Y:S01]  /*10de0*/  @!P3 LEA R12, P6, R213, R0, 0x2 ;  /* 0x00000000d50cb211 */ /* 0x001fe200078c10ff */
[----:B------:R-:W-:Y:S01]  /*10df0*/  @!P5 ST.E.64 desc[UR36][R2.64], R90 ;  /* 0x0000005a0200d985 */ /* 0x000fe2000c101b24 */
[----:B------:R-:W-:Y:S02]  /*10e00*/  @!P4 LEA.HI.X R11, R214, R14, R159, 0x2, P0 ;  /* 0x0000000ed60bc211 */ /* 0x000fe400000f149f */
[----:B------:R-:W-:-:S02]  /*10e10*/  ISETP.GE.AND P0, PT, R210, UR4, PT ;  /* 0x00000004d2007c0c */ /* 0x000fc4000bf06270 */
[----:B------:R-:W-:Y:S01]  /*10e20*/  @!P3 LEA.HI.X R13, R213, R14, R158, 0x2, P6 ;  /* 0x0000000ed50db211 */ /* 0x000fe200030f149e */
[----:B------:R0:W-:Y:S01]  /*10e30*/  @!P4 ST.E.64 desc[UR36][R10.64], R94 ;  /* 0x0000005e0a00c985 */ /* 0x0001e2000c101b24 */
[----:B------:R-:W-:Y:S02]  /*10e40*/  ISETP.GE.AND P5, PT, R209, UR4, PT ;  /* 0x00000004d1007c0c */ /* 0x000fe4000bfa6270 */
[CC--:B-1----:R-:W-:Y:S01]  /*10e50*/  @!P1 LEA R6, P4, R211.reuse, R0.reuse, 0x2 ;  /* 0x00000000d3069211 */ /* 0x0c2fe200078810ff */
[----:B------:R1:W-:Y:S01]  /*10e60*/  @!P3 ST.E.64 desc[UR36][R12.64], R98 ;  /* 0x000000620c00b985 */ /* 0x0003e2000c101b24 */
[----:B------:R-:W-:Y:S02]  /*10e70*/  @!P2 LEA R4, P6, R212, R0, 0x2 ;  /* 0x00000000d404a211 */ /* 0x000fe400078c10ff */
[----:B------:R-:W-:Y:S02]  /*10e80*/  ISETP.GE.AND P3, PT, R208, UR4, PT ;  /* 0x00000004d0007c0c */ /* 0x000fe4000bf66270 */
[----:B------:R-:W-:-:S02]  /*10e90*/  @!P1 LEA.HI.X R7, R211, R14, R156, 0x2, P4 ;  /* 0x0000000ed3079211 */ /* 0x000fc400020f149c */
[----:B------:R-:W-:Y:S02]  /*10ea0*/  ISETP.GE.AND P4, PT, R207, UR4, PT ;  /* 0x00000004cf007c0c */ /* 0x000fe4000bf86270 */
[----:B------:R-:W-:Y:S02]  /*10eb0*/  @!P2 LEA.HI.X R5, R212, R14, R157, 0x2, P6 ;  /* 0x0000000ed405a211 */ /* 0x000fe400030f149d */
[----:B--2---:R-:W-:-:S03]  /*10ec0*/  @!P0 LEA R8, P6, R210, R0, 0x2 ;  /* 0x00000000d2088211 */ /* 0x004fc600078c10ff */
[----:B------:R2:W-:Y:S01]  /*10ed0*/  @!P2 ST.E.64 desc[UR36][R4.64], R102 ;  /* 0x000000660400a985 */ /* 0x0005e2000c101b24 */
[----:B------:R-:W-:Y:S02]  /*10ee0*/  @!P0 LEA.HI.X R9, R210, R14, R155, 0x2, P6 ;  /* 0x0000000ed2098211 */ /* 0x000fe400030f149b */
[CC--:B0-----:R-:W-:Y:S01]  /*10ef0*/  @!P3 LEA R10, P2, R208.reuse, R0.reuse, 0x2 ;  /* 0x00000000d00ab211 */ /* 0x0c1fe200078410ff */
[----:B------:R-:W-:Y:S01]  /*10f00*/  @!P1 ST.E.64 desc[UR36][R6.64], R106 ;  /* 0x0000006a06009985 */ /* 0x000fe2000c101b24 */
[C---:B------:R-:W-:Y:S02]  /*10f10*/  @!P5 LEA R2, P1, R209.reuse, R0, 0x2 ;  /* 0x00000000d102d211 */ /* 0x040fe400078210ff */
[-C--:B------:R-:W-:Y:S01]  /*10f20*/  @!P3 LEA.HI.X R11, R208, R14.reuse, R153, 0x2, P2 ;  /* 0x0000000ed00bb211 */ /* 0x080fe200010f1499 */
[----:B------:R0:W-:Y:S01]  /*10f30*/  @!P0 ST.E.64 desc[UR36][R8.64], R110 ;  /* 0x0000006e08008985 */ /* 0x0001e2000c101b24 */
[----:B------:R-:W-:Y:S02]  /*10f40*/  @!P5 LEA.HI.X R3, R209, R14, R154, 0x2, P1 ;  /* 0x0000000ed103d211 */ /* 0x000fe400008f149a */
[----:B------:R-:W-:-:S02]  /*10f50*/  ISETP.GE.AND P0, PT, R203, UR4, PT ;  /* 0x00000004cb007c0c */ /* 0x000fc4000bf06270 */
[----:B-1----:R-:W-:Y:S01]  /*10f60*/  @!P4 LEA R12, P1, R207, R0, 0x2 ;  /* 0x00000000cf0cc211 */ /* 0x002fe200078210ff */
[----:B------:R1:W-:Y:S01]  /*10f70*/  @!P5 ST.E.64 desc[UR36][R2.64], R114 ;  /* 0x000000720200d985 */ /* 0x0003e2000c101b24 */
[----:B------:R-:W-:Y:S02]  /*10f80*/  ISETP.GE.AND P2, PT, R21, UR4, PT ;  /* 0x0000000415007c0c */ /* 0x000fe4000bf46270 */
[----:B------:R-:W-:Y:S01]  /*10f90*/  @!P4 LEA.HI.X R13, R207, R14, R152, 0x2, P1 ;  /* 0x0000000ecf0dc211 */ /* 0x000fe200008f1498 */
[----:B------:R3:W-:Y:S01]  /*10fa0*/  @!P3 ST.E.64 desc[UR36][R10.64], R118 ;  /* 0x000000760a00b985 */ /* 0x0007e2000c101b24 */
[----:B------:R-:W-:Y:S02]  /*10fb0*/  ISETP.GE.AND P1, PT, R206, UR4, PT ;  /* 0x00000004ce007c0c */ /* 0x000fe4000bf26270 */
[----:B--2---:R-:W-:Y:S01]  /*10fc0*/  SHF.R.S32.HI R5, RZ, 0x1f, R203 ;  /* 0x0000001fff057819 */ /* 0x004fe200000114cb */
[----:B0-----:R-:W-:Y:S01]  /*10fd0*/  VIADD R9, R17, 0xe0 ;  /* 0x000000e011097836 */ /* 0x001fe20000000000 */
[----:B------:R0:W-:Y:S01]  /*10fe0*/  @!P4 ST.E.64 desc[UR36][R12.64], R122 ;  /* 0x0000007a0c00c985 */ /* 0x0001e2000c101b24 */
[----:B------:R-:W-:-:S02]  /*10ff0*/  @!P0 LEA R4, P6, R203, R0, 0x2 ;  /* 0x00000000cb048211 */ /* 0x000fc400078c10ff */
[----:B------:R-:W-:Y:S02]  /*11000*/  ISETP.GE.AND P3, PT, R19, UR4, PT ;  /* 0x0000000413007c0c */ /* 0x000fe4000bf66270 */
[----:B------:R-:W-:Y:S02]  /*11010*/  ISETP.GE.AND P4, PT, R9, UR4, PT ;  /* 0x0000000409007c0c */ /* 0x000fe4000bf86270 */
[----:B-1----:R-:W-:Y:S02]  /*11020*/  SHF.R.S32.HI R3, RZ, 0x1f, R21 ;  /* 0x0000001fff037819 */ /* 0x002fe40000011415 */
[----:B------:R-:W-:Y:S02]  /*11030*/  @!P2 LEA R6, P5, R21, R0, 0x2 ;  /* 0x000000001506a211 */ /* 0x000fe400078a10ff */
[----:B------:R-:W-:Y:S02]  /*11040*/  @!P0 LEA.HI.X R5, R203, R14, R5, 0x2, P6 ;  /* 0x0000000ecb058211 */ /* 0x000fe400030f1405 */
[----:B------:R-:W-:-:S02]  /*11050*/  @!P1 LEA R2, P6, R206, R0, 0x2 ;  /* 0x00000000ce029211 */ /* 0x000fc400078c10ff */
[-C--:B------:R-:W-:Y:S02]  /*11060*/  @!P2 LEA.HI.X R7, R21, R14.reuse, R3, 0x2, P5 ;  /* 0x0000000e1507a211 */ /* 0x080fe400028f1403 */
[----:B------:R-:W-:Y:S02]  /*11070*/  ISETP.GE.AND P5, PT, R15, UR4, PT ;  /* 0x000000040f007c0c */ /* 0x000fe4000bfa6270 */
[----:B------:R-:W-:Y:S02]  /*11080*/  @!P1 LEA.HI.X R3, R206, R14, R22, 0x2, P6 ;  /* 0x0000000ece039211 */ /* 0x000fe400030f1416 */
[----:B---3--:R-:W-:Y:S02]  /*11090*/  SHF.R.S32.HI R10, RZ, 0x1f, R9 ;  /* 0x0000001fff0a7819 */ /* 0x008fe40000011409 */
[----:B------:R-:W-:Y:S01]  /*110a0*/  @!P4 LEA R8, P6, R9, R0, 0x2 ;  /* 0x000000000908c211 */ /* 0x000fe200078c10ff */
[----:B------:R1:W-:Y:S01]  /*110b0*/  @!P1 ST.E.64 desc[UR36][R2.64], R126 ;  /* 0x0000007e02009985 */ /* 0x0003e2000c101b24 */
[----:B------:R-:W-:-:S02]  /*110c0*/  SHF.R.S32.HI R11, RZ, 0x1f, R19 ;  /* 0x0000001fff0b7819 */ /* 0x000fc40000011413 */
[----:B------:R-:W-:Y:S01]  /*110d0*/  @!P4 LEA.HI.X R9, R9, R14, R10, 0x2, P6 ;  /* 0x0000000e0909c211 */ /* 0x000fe200030f140a */
[----:B------:R1:W-:Y:S01]  /*110e0*/  @!P0 ST.E.64 desc[UR36][R4.64], R130 ;  /* 0x0000008204008985 */ /* 0x0003e2000c101b24 */
[C---:B------:R-:W-:Y:S02]  /*110f0*/  @!P3 LEA R10, P6, R19.reuse, R0, 0x2 ;  /* 0x00000000130ab211 */ /* 0x040fe400078c10ff */
[----:B0-----:R-:W-:Y:S01]  /*11100*/  SHF.R.S32.HI R13, RZ, 0x1f, R15 ;  /* 0x0000001fff0d7819 */ /* 0x001fe2000001140f */
[----:B------:R1:W-:Y:S01]  /*11110*/  @!P2 ST.E.64 desc[UR36][R6.64], R134 ;  /* 0x000000860600a985 */ /* 0x0003e2000c101b24 */
[----:B------:R-:W-:Y:S02]  /*11120*/  @!P3 LEA.HI.X R11, R19, R14, R11, 0x2, P6 ;  /* 0x0000000e130bb211 */ /* 0x000fe400030f140b */
[C---:B------:R-:W-:Y:S01]  /*11130*/  @!P5 LEA R12, P6, R15.reuse, R0, 0x2 ;  /* 0x000000000f0cd211 */ /* 0x040fe200078c10ff */
[----:B------:R1:W-:Y:S03]  /*11140*/  @!P4 ST.E.64 desc[UR36][R8.64], R138 ;  /* 0x0000008a0800c985 */ /* 0x0003e6000c101b24 */
[----:B------:R-:W-:Y:S01]  /*11150*/  @!P5 LEA.HI.X R13, R15, R14, R13, 0x2, P6 ;  /* 0x0000000e0f0dd211 */ /* 0x000fe200030f140d */
[----:B------:R1:W-:Y:S01]  /*11160*/  @!P3 ST.E.64 desc[UR36][R10.64], R142 ;  /* 0x0000008e0a00b985 */ /* 0x0003e2000c101b24 */
[----:B------:R-:W-:-:S03]  /*11170*/  VIADD R15, R17, 0xf8 ;  /* 0x000000f8110f7836 */ /* 0x000fc60000000000 */
[----:B------:R1:W-:Y:S02]  /*11180*/  @!P5 ST.E.64 desc[UR36][R12.64], R146 ;  /* 0x000000920c00d985 */ /* 0x0003e4000c101b24 */
[----:B------:R-:W-:-:S13]  /*11190*/  ISETP.GE.AND P0, PT, R15, UR4, PT ;  /* 0x000000040f007c0c */ /* 0x000fda000bf06270 */
[----:B-1----:R-:W-:Y:S05]  /*111a0*/  @P0 BRA `(.L_x_1316) ;  /* 0x0000000c00fc0947 */ /* 0x002fea0003800000 */
[----:B------:R-:W-:Y:S02]  /*111b0*/  LEA R2, P0, R15, R0, 0x2 ;  /* 0x000000000f027211 */ /* 0x000fe400078010ff */
[----:B------:R-:W-:-:S04]  /*111c0*/  SHF.R.S32.HI R0, RZ, 0x1f, R15 ;  /* 0x0000001fff007819 */ /* 0x000fc8000001140f */
[----:B------:R-:W-:-:S05]  /*111d0*/  LEA.HI.X R3, R15, R14, R0, 0x2, P0 ;  /* 0x0000000e0f037211 */ /* 0x000fca00000f1400 */
[----:B------:R0:W-:Y:S01]  /*111e0*/  ST.E.64 desc[UR36][R2.64], R150 ;  /* 0x0000009602007985 */ /* 0x0001e2000c101b24 */
[----:B------:R-:W-:Y:S05]  /*111f0*/  BRA `(.L_x_1316) ;  /* 0x0000000c00e87947 */ /* 0x000fea0003800000 */
.L_x_1307:
        /* <DEDUP_REMOVED lines=23> */
[----:B------:R-:W-:Y:S01]  /*11370*/  UISETP.NE.AND UP1, UPT, UR10, URZ, UPT ;  /* 0x0000003f0a00728c */ /* 0x000fe2000bf25270 */
[----:B------:R-:W-:Y:S01]  /*11380*/  UMOV UR4, URZ ;  /* 0x0000003f00047c82 */ /* 0x000fe20008000000 */
[----:B------:R-:W1:Y:S09]  /*11390*/  S2R R6, SR_TID.X ;  /* 0x0000000000067919 */ /* 0x000e720000002100 */
[----:B------:R-:W-:-:S02]  /*113a0*/  @!UP1 ULDC UR10, c[0x0][0xad4] ;  /* 0x0002b500000a9ab9 */ /* 0x000fc40000000800 */
[----:B------:R-:W-:Y:S02]  /*113b0*/  IMAD.U32 R202, RZ, RZ, UR10 ;  /* 0x0000000affca7e24 */ /* 0x000fe4000f8e00ff */
[----:B-1----:R-:W-:-:S05]  /*113c0*/  VIADD R7, R6, 0xffffff80 ;  /* 0xffffff8006077836 */ /* 0x002fca0000000000 */
[----:B------:R-:W-:Y:S02]  /*113d0*/  ISETP.GT.AND P0, PT, R7, 0x7f, PT ;  /* 0x0000007f0700780c */ /* 0x000fe40003f04270 */
[----:B--2---:R-:W-:Y:S01]  /*113e0*/  @P1 R2UR UR4, R8 ;  /* 0x00000000080412ca */ /* 0x004fe200000e0000 */
[----:B0-----:R-:W-:-:S14]  /*113f0*/  @P2 BRA `(.L_x_1319) ;  /* 0x0000000000102947 */ /* 0x001fdc0003800000 */
[----:B------:R-:W-:Y:S05]  /*11400*/  @!P1 BRA `(.L_x_1319) ;  /* 0x00000000000c9947 */ /* 0x000fea0003800000 */
[----:B------:R-:W2:Y:S04]  /*11410*/  LDG.E R5, desc[UR36][R2.64] ;  /* 0x0000002402057981 */ /* 0x000ea8000c1e1900 */
[----:B-----5:R-:W2:Y:S02]  /*11420*/  LDG.E R0, desc[UR36][R2.64+0x4] ;  /* 0x0000042402007981 */ /* 0x020ea4000c1e1900 */
[----:B--2---:R-:W-:-:S07]  /*11430*/  IMAD.IADD R0, R0, 0x1, -R5 ;  /* 0x0000000100007824 */ /* 0x004fce00078e0a05 */
.L_x_1319:
[----:B------:R-:W-:Y:S01]  /*11440*/  R2UR UR8, R9 ;  /* 0x00000000090872ca */ /* 0x000fe200000e0000 */
[----:B------:R-:W-:Y:S01]  /*11450*/  USHF.R.S32.HI UR21, URZ, 0x1f, UR4 ;  /* 0x0000001f3f157899 */ /* 0x000fe20008011404 */
[----:B------:R-:W-:Y:S11]  /*11460*/  BSSY B1, `(.L_x_1320) ;  /* 0x000003c000017945 */ /* 0x000ff60003800000 */
[----:B------:R-:W-:-:S02]  /*11470*/  USHF.R.S32.HI UR13, URZ, 0x1f, UR8 ;  /* 0x0000001f3f0d7899 */ /* 0x000fc40008011408 */
[----:B------:R-:W-:Y:S02]  /*11480*/  USEL UR12, UR8, URZ, !UP0 ;  /* 0x0000003f080c7287 */ /* 0x000fe4000c000000 */
[----:B------:R-:W-:Y:S01]  /*11490*/  USEL UR13, UR13, URZ, !UP0 ;  /* 0x0000003f0d0d7287 */ /* 0x000fe2000c000000 */
[----:B------:R-:W-:Y:S11]  /*114a0*/  @P0 BRA `(.L_x_1321) ;  /* 0x0000000000dc0947 */ /* 0x000ff60003800000 */
[----:B------:R-:W0:Y:S01]  /*114b0*/  LDC R9, c[0x0][0xbe8] ;  /* 0x0002fa00ff097b82 */ /* 0x000e220000000800 */
[----:B------:R-:W-:-:S05]  /*114c0*/  IMAD.U32 R3, RZ, RZ, UR60 ;  /* 0x0000003cff037e24 */ /* 0x000fca000f8e00ff */
[----:B------:R-:W-:Y:S01]  /*114d0*/  IADD3 R4, R3, -0x80, R6 ;  /* 0xffffff8003047810 */ /* 0x000fe20007ffe006 */
[----:B0----5:R-:W-:-:S05]  /*114e0*/  IMAD R2, R0, R9, RZ ;  /* 0x0000000900027224 */ /* 0x021fca00078e02ff */
        /* <DEDUP_REMOVED lines=51> */
.L_x_1321:
[----:B------:R-:W-:Y:S05]  /*11820*/  BSYNC B1 ;  /* 0x0000000000017941 */ /* 0x000fea0003800000 */
.L_x_1320:
[----:B------:R-:W-:-:S13]  /*11830*/  R2UR UR8, R202 ;  /* 0x00000000ca0872ca */ /* 0x000fda00000e0000 */
[----:B------:R-:W-:-:S06]  /*11840*/  UISETP.GT.AND UP0, UPT, UR8, 0x1, UPT ;  /* 0x000000010800788c */ /* 0x000fcc000bf04270 */
[----:B------:R-:W-:-:S13]  /*11850*/  PLOP3.LUT P0, PT, PT, PT, UP0, 0x80, 0x0 ;  /* 0x000000000000781c */ /* 0x000fda0003f0f008 */
[----:B------:R-:W-:Y:S05]  /*11860*/  @P0 BRA `(.L_x_1316) ;  /* 0x00000008004c0947 */ /* 0x000fea0003800000 */
[----:B------:R-:W2:Y:S01]  /*11870*/  LDL R6, [R1+0xc] ;  /* 0x00000c0001067983 */ /* 0x000ea20000100800 */
[----:B------:R-:W1:Y:S01]  /*11880*/  LDC R11, c[0x0][0xbe8] ;  /* 0x0002fa00ff0b7b82 */ /* 0x000e620000000800 */
[----:B------:R-:W-:Y:S01]  /*11890*/  ULDC.64 UR14, c[0x0][0xaa0] ;  /* 0x0002a800000e7ab9 */ /* 0x000fe20000000a00 */
[----:B------:R-:W-:Y:S01]  /*118a0*/  R2UR UR16, R205 ;  /* 0x00000000cd1072ca */ /* 0x000fe200000e0000 */
[----:B------:R-:W-:Y:S01]  /*118b0*/  UIMAD UR10, UR21, UR14, URZ ;  /* 0x0000000e150a72a4 */ /* 0x000fe2000f8e023f */
[----:B------:R-:W-:Y:S01]  /*118c0*/  BSSY B1, `(.L_x_1322) ;  /* 0x000004b000017945 */ /* 0x000fe20003800000 */
[----:B------:R-:W-:Y:S02]  /*118d0*/  UIMAD.WIDE.U32 UR8, UR4, UR14, URZ ;  /* 0x0000000e040872a5 */ /* 0x000fe4000f8e003f */
[----:B------:R-:W-:-:S04]  /*118e0*/  UIMAD UR10, UR4, UR15, UR10 ;  /* 0x0000000f040a72a4 */ /* 0x000fc8000f8e020a */
[----:B------:R-:W-:-:S03]  /*118f0*/  UIADD3 UR9, UR9, UR10, URZ ;  /* 0x0000000a09097290 */ /* 0x000fc6000fffe03f */
[----:B------:R-:W-:Y:S02]  /*11900*/  ULDC.64 UR10, c[0x0][0xae8] ;  /* 0x0002ba00000a7ab9 */ /* 0x000fe40000000a00 */
[----:B------:R-:W-:-:S04]  /*11910*/  UIMAD.WIDE.U32 UR8, UR16, UR10, UR8 ;  /* 0x0000000a100872a5 */ /* 0x000fc8000f8e0008 */
[----:B------:R-:W-:-:S03]  /*11920*/  UIMAD UR9, UR16, UR11, UR9 ;  /* 0x0000000b100972a4 */ /* 0x000fc6000f8e0209 */
[----:B------:R-:W-:Y:S01]  /*11930*/  ULDC.64 UR10, c[0x0][0xaf0] ;  /* 0x0002bc00000a7ab9 */ /* 0x000fe20000000a00 */
[----:B-1----:R-:W-:Y:S01]  /*11940*/  ISETP.NE.AND P0, PT, R11, 0x1, PT ;  /* 0x000000010b00780c */ /* 0x002fe20003f05270 */
[----:B------:R-:W-:-:S04]  /*11950*/  UIMAD UR13, UR13, UR10, URZ ;  /* 0x0000000a0d0d72a4 */ /* 0x000fc8000f8e023f */
[----:B------:R-:W-:Y:S02]  /*11960*/  UIMAD UR4, UR12, UR11, UR13 ;  /* 0x0000000b0c0472a4 */ /* 0x000fe4000f8e020d */
[----:B------:R-:W-:-:S03]  /*11970*/  UIMAD.WIDE.U32 UR12, UR12, UR10, UR8 ;  /* 0x0000000a0c0c72a5 */ /* 0x000fc6000f8e0008 */
[----:B------:R-:W-:Y:S01]  /*11980*/  ULDC.64 UR8, c[0x0][0xae0] ;  /* 0x0002b80000087ab9 */ /* 0x000fe20000000a00 */
[----:B------:R-:W-:Y:S02]  /*11990*/  UIADD3 UR4, UR13, UR4, URZ ;  /* 0x000000040d047290 */ /* 0x000fe4000fffe03f */
[----:B0-----:R-:W0:Y:S08]  /*119a0*/  @P0 LDC R3, c[0x0][0xbec] ;  /* 0x0002fb00ff030b82 */ /* 0x001e300000000800 */
[----:B------:R-:W1:Y:S01]  /*119b0*/  @P0 LDC R7, c[0x0][0xbf0] ;  /* 0x0002fc00ff070b82 */ /* 0x000e620000000800 */
[----:B--2---:R-:W-:-:S02]  /*119c0*/  IMAD R2, R201, 0x20, R6 ;  /* 0x00000020c9027824 */ /* 0x004fc400078e0206 */
[----:B------:R-:W-:Y:S02]  /*119d0*/  VIADD R6, R6, UR60 ;  /* 0x0000003c06067c36 */ /* 0x000fe40008000000 */
[----:B------:R-:W-:-:S04]  /*119e0*/  VIADD R4, R2, UR60 ;  /* 0x0000003c02047c36 */ /* 0x000fc80008000000 */
[----:B0-----:R-:W-:-:S04]  /*119f0*/  @P0 IMAD.HI.U32 R2, R4, R3, RZ ;  /* 0x0000000304020227 */ /* 0x001fc800078e00ff */
[----:B------:R-:W-:Y:S01]  /*11a00*/  IMAD.MOV.U32 R5, RZ, RZ, R4 ;  /* 0x000000ffff057224 */ /* 0x000fe200078e0004 */
[----:B-1----:R-:W-:Y:S01]  /*11a10*/  @P0 SHF.R.U32.HI R5, RZ, R7, R2 ;  /* 0x00000007ff050219 */ /* 0x002fe20000011602 */
[----:B------:R-:W-:Y:S02]  /*11a20*/  IMAD.U32 R3, RZ, RZ, UR13 ;  /* 0x0000000dff037e24 */ /* 0x000fe4000f8e00ff */
[----:B------:R-:W-:Y:S01]  /*11a30*/  IMAD.U32 R3, RZ, RZ, UR4 ;  /* 0x00000004ff037e24 */ /* 0x000fe2000f8e00ff */
[--C-:B------:R-:W-:Y:S01]  /*11a40*/  SHF.R.S32.HI R2, RZ, 0x1f, R5.reuse ;  /* 0x0000001fff027819 */ /* 0x100fe20000011405 */
[----:B------:R-:W-:-:S04]  /*11a50*/  IMAD.MOV R7, RZ, RZ, -R5 ;  /* 0x000000ffff077224 */ /* 0x000fc800078e0a05 */
[----:B------:R-:W-:Y:S02]  /*11a60*/  IMAD R7, R11, R7, R4 ;  /* 0x000000070b077224 */ /* 0x000fe400078e0204 */
[----:B------:R-:W-:Y:S02]  /*11a70*/  IMAD R4, R2, UR8, RZ ;  /* 0x0000000802047c24 */ /* 0x000fe4000f8e02ff */
[----:B------:R-:W-:Y:S02]  /*11a80*/  IMAD.U32 R2, RZ, RZ, UR12 ;  /* 0x0000000cff027e24 */ /* 0x000fe4000f8e00ff */
[C---:B------:R-:W-:Y:S01]  /*11a90*/  IMAD R9, R5.reuse, UR9, R4 ;  /* 0x0000000905097c24 */ /* 0x040fe2000f8e0204 */
[----:B------:R-:W-:Y:S01]  /*11aa0*/  SHF.R.S32.HI R4, RZ, 0x1f, R7 ;  /* 0x0000001fff047819 */ /* 0x000fe20000011407 */
[----:B------:R-:W-:Y:S01]  /*11ab0*/  IMAD.WIDE.U32 R2, R5, UR8, R2 ;  /* 0x0000000805027c25 */ /* 0x000fe2000f8e0002 */
[----:B------:R-:W-:-:S03]  /*11ac0*/  ULDC.64 UR8, c[0x0][0xad8] ;  /* 0x0002b60000087ab9 */ /* 0x000fc60000000a00 */
[----:B------:R-:W-:Y:S02]  /*11ad0*/  IMAD R4, R4, UR8, RZ ;  /* 0x0000000804047c24 */ /* 0x000fe4000f8e02ff */
[----:B------:R-:W-:Y:S02]  /*11ae0*/  IMAD.IADD R3, R3, 0x1, R9 ;  /* 0x0000000103037824 */ /* 0x000fe400078e0209 */
[C---:B------:R-:W-:Y:S02]  /*11af0*/  IMAD R5, R7.reuse, UR9, R4 ;  /* 0x0000000907057c24 */ /* 0x040fe4000f8e0204 */
[----:B------:R-:W-:Y:S01]  /*11b00*/  IMAD.WIDE.U32 R2, R7, UR8, R2 ;  /* 0x0000000807027c25 */ /* 0x000fe2000f8e0002 */
[----:B------:R-:W-:-:S03]  /*11b10*/  ULDC.64 UR8, c[0x0][0xa80] ;  /* 0x0002a00000087ab9 */ /* 0x000fc60000000a00 */
[----:B-----5:R-:W-:Y:S02]  /*11b20*/  IMAD R11, R0, R11, RZ ;  /* 0x0000000b000b7224 */ /* 0x020fe400078e02ff */
[----:B------:R-:W-:Y:S02]  /*11b30*/  VIADD R4, R6, 0x40 ;  /* 0x0000004006047836 */ /* 0x000fe40000000000 */
[----:B------:R-:W-:Y:S01]  /*11b40*/  IMAD.IADD R3, R3, 0x1, R5 ;  /* 0x0000000103037824 */ /* 0x000fe200078e0205 */
[----:B------:R-:W-:Y:S01]  /*11b50*/  LEA R5, P2, R2, UR8, 0x1 ;  /* 0x0000000802057c11 */ /* 0x000fe2000f8408ff */
[----:B------:R-:W-:Y:S01]  /*11b60*/  VIADD R0, R6, 0x20 ;  /* 0x0000002006007836 */ /* 0x000fe20000000000 */
[-C--:B------:R-:W-:Y:S01]  /*11b70*/  ISETP.GE.AND P0, PT, R4, R11.reuse, PT ;  /* 0x0000000b0400720c */ /* 0x080fe20003f06270 */
[----:B------:R-:W-:Y:S01]  /*11b80*/  IMAD.SHL.U32 R7, R201, 0x8, RZ ;  /* 0x00000008c9077824 */ /* 0x000fe200078e00ff */
[----:B------:R-:W-:Y:S02]  /*11b90*/  LEA.HI.X R4, R2, UR9, R3, 0x1, P2 ;  /* 0x0000000902047c11 */ /* 0x000fe400090f0c03 */
[-C--:B------:R-:W-:Y:S01]  /*11ba0*/  ISETP.GE.AND P2, PT, R6, R11.reuse, PT ;  /* 0x0000000b0600720c */ /* 0x080fe20003f46270 */
[C---:B------:R-:W-:Y:S01]  /*11bb0*/  VIADD R13, R7.reuse, 0x80 ;  /* 0x00000080070d7836 */ /* 0x040fe20000000000 */
[----:B------:R-:W-:Y:S01]  /*11bc0*/  ISETP.GE.AND P1, PT, R0, R11, PT ;  /* 0x0000000b0000720c */ /* 0x000fe20003f26270 */
[C---:B------:R-:W-:Y:S01]  /*11bd0*/  VIADD R15, R7.reuse, 0x40 ;  /* 0x00000040070f7836 */ /* 0x040fe20000000000 */
[----:B------:R0:W1:Y:S01]  /*11be0*/  SHFL.IDX PT, R2, R5, RZ, 0x181f ;  /* 0x00181fff05027589 */ /* 0x00006200000e0000 */
[----:B------:R-:W-:Y:S01]  /*11bf0*/  VIADD R9, R7, 0xc0 ;  /* 0x000000c007097836 */ /* 0x000fe20000000000 */
[----:B------:R-:W-:-:S02]  /*11c00*/  SHF.R.S32.HI R10, RZ, 0x1f, R7 ;  /* 0x0000001fff0a7819 */ /* 0x000fc40000011407 */
[----:B------:R0:W2:Y:S01]  /*11c10*/  SHFL.IDX PT, R0, R4, RZ, 0x181f ;  /* 0x00181fff04007589 */ /* 0x0000a200000e0000 */
[----:B------:R-:W-:Y:S02]  /*11c20*/  SHF.R.S32.HI R8, RZ, 0x1f, R13 ;  /* 0x0000001fff087819 */ /* 0x000fe4000001140d */
[----:B------:R-:W-:Y:S02]  /*11c30*/  SHF.R.S32.HI R12, RZ, 0x1f, R15 ;  /* 0x0000001fff0c7819 */ /* 0x000fe4000001140f */
        /* <DEDUP_REMOVED lines=19> */
.L_x_1323:
[----:B------:R-:W-:Y:S05]  /*11d70*/  BSYNC B1 ;  /* 0x0000000000017941 */ /* 0x000fea0003800000 */
.L_x_1322:
        /* <DEDUP_REMOVED lines=21> */
.L_x_1325:
[----:B------:R-:W-:Y:S05]  /*11ed0*/  BSYNC B1 ;  /* 0x0000000000017941 */ /* 0x000fea0003800000 */
.L_x_1324:
        /* <DEDUP_REMOVED lines=21> */
.L_x_1327:
[----:B------:R-:W-:Y:S05]  /*12030*/  BSYNC B1 ;  /* 0x0000000000017941 */ /* 0x000fea0003800000 */
.L_x_1326:
        /* <DEDUP_REMOVED lines=22> */
.L_x_1316:
[----:B------:R-:W-:Y:S05]  /*121a0*/  BSYNC B0 ;  /* 0x0000000000007941 */ /* 0x000fea0003800000 */
.L_x_1306:
[----:B------:R-:W-:Y:S02]  /*121b0*/  ULDC UR4, c[0x0][0xc3c] ;  /* 0x00030f0000047ab9 */ /* 0x000fe40000000800 */
[----:B------:R-:W-:-:S06]  /*121c0*/  UISETP.GE.AND UP0, UPT, UR7, UR4, UPT ;  /* 0x000000040700728c */ /* 0x000fcc000bf06270 */
[----:B------:R-:W-:-:S13]  /*121d0*/  PLOP3.LUT P0, PT, PT, PT, UP0, 0x80, 0x0 ;  /* 0x000000000000781c */ /* 0x000fda0003f0f008 */
[----:B------:R-:W-:Y:S05]  /*121e0*/  @!P0 BRA `(.L_x_1328) ;  /* 0xfffffeec00b88947 */ /* 0x000fea000383ffff */
[----:B------:R-:W-:Y:S05]  /*121f0*/  EXIT ;  /* 0x000000000000794d */ /* 0x000fea0003800000 */
.L_x_1215:
        /* <DEDUP_REMOVED lines=13> */
[----:B------:R-:W1:Y:S01]  /*122d0*/  LDS.128 R24, [UR4+0x308d0] ;  /* 0x0308d004ff187984 */ /* 0x000e620008000c00 */
[----:B------:R-:W-:Y:S06]  /*122e0*/  BAR.ARV 0x4, 0x180 ;  /* 0x0106000000007b1d */ /* 0x000fec0000002000 */
[----:B------:R-:W-:Y:S05]  /*122f0*/  BRA `(.L_x_1330) ;  /* 0x0000000c00907947 */ /* 0x000fea0003800000 */
.L_x_1329:
        /* <DEDUP_REMOVED lines=43> */
.L_x_1333:
        /* <DEDUP_REMOVED lines=35> */
.L_x_1331:
        /* <DEDUP_REMOVED lines=9> */
[----:B0-----:R-:W-:-:S07]  /*12870*/  ISETP.NE.AND P1, PT, R9, 0x1, PT ;  /* 0x000000010900780c */ /* 0x001fce0003f25270 */
[----:B-1----:R-:W-:Y:S06]  /*12880*/  @!P0 BRA `(.L_x_1334) ;  /* 0x0000000000088947 */ /* 0x002fec0003800000 */
[----:B------:R-:W-:-:S06]  /*12890*/  VIADD R24, R27, 0xffffffff ;  /* 0xffffffff1b187836 */ /* 0x000fcc0000000000 */
[----:B------:R0:W1:Y:S02]  /*128a0*/  SHFL.IDX PT, R24, R5, R24, 0x1f ;  /* 0x00001f1805187589 */ /* 0x00006400000e0000 */
.L_x_1334:
[----:B-1----:R-:W-:Y:S02]  /*128b0*/  IMAD R24, R24, UR5, R3 ;  /* 0x0000000518187c24 */ /* 0x002fe4000f8e0203 */
[----:B------:R-:W-:-:S03]  /*128c0*/  VIADD R27, R27, UR4 ;  /* 0x000000041b1b7c36 */ /* 0x000fc60008000000 */
[----:B0-----:R-:W-:Y:S01]  /*128d0*/  IADD3 R5, -R24, UR6, RZ ;  /* 0x0000000618057c10 */ /* 0x001fe2000fffe1ff */
[----:B------:R-:W-:Y:S06]  /*128e0*/  @!P1 BRA `(.L_x_1335) ;  /* 0x0000000000e89947 */ /* 0x000fec0003800000 */
[-C--:B--2---:R-:W-:Y:S02]  /*128f0*/  IABS R12, R6.reuse ;  /* 0x00000006000c7213 */ /* 0x084fe40000000000 */
[----:B------:R-:W-:Y:S02]  /*12900*/  IABS R4, R9 ;  /* 0x0000000900047213 */ /* 0x000fe40000000000 */
[----:B------:R-:W0:Y:S01]  /*12910*/  I2F.RP R8, R12 ;  /* 0x0000000c00087306 */ /* 0x000e220000209400 */
[----:B------:R-:W-:-:S07]  /*12920*/  IABS R13, R6 ;  /* 0x00000006000d7213 */ /* 0x000fce0000000000 */
[----:B------:R-:W1:Y:S08]  /*12930*/  I2F.RP R10, R4 ;  /* 0x00000004000a7306 */ /* 0x000e700000209400 */
[----:B0-----:R-:W0:Y:S08]  /*12940*/  MUFU.RCP R8, R8 ;  /* 0x0000000800087308 */ /* 0x001e300000001000 */
[----:B-1----:R-:W-:Y:S01]  /*12950*/  MUFU.RCP R10, R10 ;  /* 0x0000000a000a7308 */ /* 0x002fe20000001000 */
[----:B0-----:R-:W-:Y:S01]  /*12960*/  VIADD R2, R8, 0xffffffe ;  /* 0x0ffffffe08027836 */ /* 0x001fe20000000000 */
[----:B------:R-:W-:-:S06]  /*12970*/  IABS R8, R5 ;  /* 0x0000000500087213 */ /* 0x000fcc0000000000 */
[----:B------:R0:W1:Y:S02]  /*12980*/  F2I.FTZ.U32.TRUNC.NTZ R3, R2 ;  /* 0x0000000200037305 */ /* 0x000064000021f000 */
[----:B0-----:R-:W-:Y:S02]  /*12990*/  IMAD.MOV.U32 R2, RZ, RZ, RZ ;  /* 0x000000ffff027224 */ /* 0x001fe400078e00ff */
[----:B-1----:R-:W-:-:S04]  /*129a0*/  IMAD.MOV R11, RZ, RZ, -R3 ;  /* 0x000000ffff0b7224 */ /* 0x002fc800078e0a03 */
[----:B------:R-:W-:-:S04]  /*129b0*/  IMAD R11, R11, R12, RZ ;  /* 0x0000000c0b0b7224 */ /* 0x000fc800078e02ff */
[----:B------:R-:W-:-:S04]  /*129c0*/  IMAD.HI.U32 R3, R3, R11, R2 ;  /* 0x0000000b03037227 */ /* 0x000fc800078e0002 */
[----:B------:R-:W-:Y:S02]  /*129d0*/  IMAD.MOV R11, RZ, RZ, -R13 ;  /* 0x000000ffff0b7224 */ /* 0x000fe400078e0a0d */
[----:B------:R-:W-:-:S04]  /*129e0*/  IMAD.HI.U32 R2, R3, R8, RZ ;  /* 0x0000000803027227 */ /* 0x000fc800078e00ff */
[----:B------:R-:W-:Y:S01]  /*129f0*/  IMAD R3, R2, R11, R8 ;  /* 0x0000000b02037224 */ /* 0x000fe200078e0208 */
[----:B------:R-:W-:Y:S01]  /*12a00*/  LOP3.LUT R8, R5, R6, RZ, 0x3c, !PT ;  /* 0x0000000605087212 */ /* 0x000fe200078e3cff */
[----:B------:R-:W-:-:S03]  /*12a10*/  VIADD R11, R10, 0xffffffe ;  /* 0x0ffffffe0a0b7836 */ /* 0x000fc60000000000 */
[----:B------:R-:W-:Y:S02]  /*12a20*/  ISETP.GT.U32.AND P1, PT, R12, R3, PT ;  /* 0x000000030c00720c */ /* 0x000fe40003f24070 */
[----:B------:R-:W-:-:S11]  /*12a30*/  ISETP.GE.AND P2, PT, R8, RZ, PT ;  /* 0x000000ff0800720c */ /* 0x000fd60003f46270 */
[----:B------:R-:W-:Y:S02]  /*12a40*/  @!P1 IMAD.IADD R3, R3, 0x1, -R12 ;  /* 0x0000000103039824 */ /* 0x000fe400078e0a0c */
[----:B------:R-:W-:Y:S01]  /*12a50*/  @!P1 VIADD R2, R2, 0x1 ;  /* 0x0000000102029836 */ /* 0x000fe20000000000 */
[----:B------:R-:W-:Y:S02]  /*12a60*/  ISETP.NE.AND P1, PT, R6, RZ, PT ;  /* 0x000000ff0600720c */ /* 0x000fe40003f25270 */
[----:B------:R-:W-:Y:S02]  /*12a70*/  ISETP.GE.U32.AND P0, PT, R3, R12, PT ;  /* 0x0000000c0300720c */ /* 0x000fe40003f06070 */
[----:B------:R-:W0:Y:S11]  /*12a80*/  F2I.FTZ.U32.TRUNC.NTZ R3, R11 ;  /* 0x0000000b00037305 */ /* 0x000e36000021f000 */
[----:B------:R-:W-:-:S04]  /*12a90*/  @P0 VIADD R2, R2, 0x1 ;  /* 0x0000000102020836 */ /* 0x000fc80000000000 */
[----:B------:R-:W-:Y:S01]  /*12aa0*/  IMAD.MOV.U32 R10, RZ, RZ, R2 ;  /* 0x000000ffff0a7224 */ /* 0x000fe200078e0002 */
[----:B------:R-:W-:Y:S01]  /*12ab0*/  IABS R2, R9 ;  /* 0x0000000900027213 */ /* 0x000fe20000000000 */
[----:B0-----:R-:W-:Y:S02]  /*12ac0*/  IMAD.MOV R13, RZ, RZ, -R3 ;  /* 0x000000ffff0d7224 */ /* 0x001fe400078e0a03 */
[----:B------:R-:W-:Y:S01]  /*12ad0*/  @!P2 IMAD.MOV R10, RZ, RZ, -R10 ;  /* 0x000000ffff0aa224 */ /* 0x000fe200078e0a0a */
[----:B------:R-:W-:Y:S01]  /*12ae0*/  @!P1 LOP3.LUT R10, RZ, R6, RZ, 0x33, !PT ;  /* 0x00000006ff0a9212 */ /* 0x000fe200078e33ff */
[----:B------:R-:W-:Y:S02]  /*12af0*/  IMAD.MOV R12, RZ, RZ, -R2 ;  /* 0x000000ffff0c7224 */ /* 0x000fe400078e0a02 */
[----:B------:R-:W-:Y:S01]  /*12b00*/  IMAD R11, R13, R4, RZ ;  /* 0x000000040d0b7224 */ /* 0x000fe200078e02ff */
[----:B------:R-:W-:Y:S01]  /*12b10*/  IABS R8, R10 ;  /* 0x0000000a00087213 */ /* 0x000fe20000000000 */
[----:B------:R-:W-:-:S04]  /*12b20*/  IMAD.MOV.U32 R2, RZ, RZ, RZ ;  /* 0x000000ffff027224 */ /* 0x000fc800078e00ff */
[----:B------:R-:W-:-:S04]  /*12b30*/  IMAD.HI.U32 R2, R3, R11, R2 ;  /* 0x0000000b03027227 */ /* 0x000fc800078e0002 */
[----:B------:R-:W-:Y:S02]  /*12b40*/  IMAD.MOV.U32 R3, RZ, RZ, R8 ;  /* 0x000000ffff037224 */ /* 0x000fe400078e0008 */
[----:B------:R-:W-:Y:S02]  /*12b50*/  IMAD.MOV.U32 R8, RZ, RZ, R12 ;  /* 0x000000ffff087224 */ /* 0x000fe400078e000c */
[----:B------:R-:W-:-:S04]  /*12b60*/  IMAD.HI.U32 R2, R2, R3, RZ ;  /* 0x0000000302027227 */ /* 0x000fc800078e00ff */
[----:B------:R-:W-:-:S05]  /*12b70*/  IMAD R3, R2, R8, R3 ;  /* 0x0000000802037224 */ /* 0x000fca00078e0203 */
[----:B------:R-:W-:-:S13]  /*12b80*/  ISETP.GT.U32.AND P1, PT, R4, R3, PT ;  /* 0x000000030400720c */ /* 0x000fda0003f24070 */
[----:B------:R-:W-:Y:S02]  /*12b90*/  @!P1 IMAD.IADD R3, R3, 0x1, -R4 ;  /* 0x0000000103039824 */ /* 0x000fe400078e0a04 */
[----:B------:R-:W-:Y:S01]  /*12ba0*/  @!P1 VIADD R2, R2, 0x1 ;  /* 0x0000000102029836 */ /* 0x000fe20000000000 */
[----:B------:R-:W-:Y:S02]  /*12bb0*/  ISETP.NE.AND P1, PT, R9, RZ, PT ;  /* 0x000000ff0900720c */ /* 0x000fe40003f25270 */
[----:B------:R-:W-:Y:S02]  /*12bc0*/  ISETP.GE.U32.AND P0, PT, R3, R4, PT ;  /* 0x000000040300720c */ /* 0x000fe40003f06070 */
[----:B------:R-:W-:-:S04]  /*12bd0*/  LOP3.LUT R3, R10, R9, RZ, 0x3c, !PT ;  /* 0x000000090a037212 */ /* 0x000fc800078e3cff */
[----:B------:R-:W-:Y:S01]  /*12be0*/  ISETP.GE.AND P2, PT, R3, RZ, PT ;  /* 0x000000ff0300720c */ /* 0x000fe20003f46270 */
[----:B------:R-:W-:-:S06]  /*12bf0*/  IMAD.MOV R3, RZ, RZ, -R10 ;  /* 0x000000ffff037224 */ /* 0x000fcc00078e0a0a */
[----:B------:R-:W-:-:S06]  /*12c00*/  @P0 VIADD R2, R2, 0x1 ;  /* 0x0000000102020836 */ /* 0x000fcc0000000000 */
[----:B------:R-:W-:Y:S01]  /*12c10*/  @!P2 IMAD.MOV R2, RZ, RZ, -R2 ;  /* 0x000000ffff02a224 */ /* 0x000fe200078e0a02 */
[----:B------:R-:W-:-:S05]  /*12c20*/  @!P1 LOP3.LUT R2, RZ, R9, RZ, 0x33, !PT ;  /* 0x00000009ff029212 */ /* 0x000fca00078e33ff */
[----:B------:R-:W-:-:S04]  /*12c30*/  IMAD.MOV R26, RZ, RZ, -R2 ;  /* 0x000000ffff1a7224 */ /* 0x000fc800078e0a02 */
[C---:B------:R-:W-:Y:S02]  /*12c40*/  IMAD R26, R9.reuse, R26, R10 ;  /* 0x0000001a091a7224 */ /* 0x040fe400078e020a */
[----:B------:R-:W-:Y:S02]  /*12c50*/  IMAD R9, R9, 0x1000000, R2 ;  /* 0x0100000009097824 */ /* 0x000fe400078e0202 */
[----:B------:R-:W-:Y:S02]  /*12c60*/  IMAD R2, R6, R3, R5 ;  /* 0x0000000306027224 */ /* 0x000fe400078e0205 */
[----:B------:R-:W-:Y:S01]  /*12c70*/  IMAD R26, R26, 0x10000, R9 ;  /* 0x000100001a1a7824 */ /* 0x000fe200078e0209 */
[----:B------:R-:W-:Y:S06]  /*12c80*/  BRA `(.L_x_1336) ;  /* 0x0000000000f47947 */ /* 0x000fec0003800000 */
.L_x_1335:
[----:B------:R-:W0:Y:S02]  /*12c90*/  LDC.64 R2, c[0x0][0xc90] ;  /* 0x00032400ff027b82 */ /* 0x000e240000000a00 */
[----:B0-----:R-:W-:-:S05]  /*12ca0*/  IMAD.WIDE R2, R27, 0x4, R2 ;  /* 0x000000041b027825 */ /* 0x001fca00078e0202 */
[----:B------:R0:W2:Y:S01]  /*12cb0*/  LDG.E R13, desc[UR36][R2.64] ;  /* 0x00000024020d7981 */ /* 0x0000a2000c1e1900 */
[----:B------:R-:W-:Y:S01]  /*12cc0*/  IABS R15, R5 ;  /* 0x00000005000f7213 */ /* 0x000fe20000000000 */
[----:B0-----:R-:W-:Y:S02]  /*12cd0*/  IMAD.MOV.U32 R2, RZ, RZ, RZ ;  /* 0x000000ffff027224 */ /* 0x001fe400078e00ff */
[----:B--2---:R-:W-:-:S05]  /*12ce0*/  IMAD R4, R6, R13, RZ ;  /* 0x0000000d06047224 */ /* 0x004fca00078e02ff */
[-C--:B------:R-:W-:Y:S02]  /*12cf0*/  IABS R10, R4.reuse ;  /* 0x00000004000a7213 */ /* 0x080fe40000000000 */
[----:B------:R-:W-:Y:S02]  /*12d00*/  IABS R12, R4 ;  /* 0x00000004000c7213 */ /* 0x000fe40000000000 */
[----:B------:R-:W0:Y:S08]  /*12d10*/  I2F.RP R8, R10 ;  /* 0x0000000a00087306 */ /* 0x000e300000209400 */
[----:B0-----:R-:W0:Y:S02]  /*12d20*/  MUFU.RCP R8, R8 ;  /* 0x0000000800087308 */ /* 0x001e240000001000 */
[----:B0-----:R-:W-:-:S06]  /*12d30*/  VIADD R9, R8, 0xffffffe ;  /* 0x0ffffffe08097836 */ /* 0x001fcc0000000000 */
[----:B------:R-:W0:Y:S02]  /*12d40*/  F2I.FTZ.U32.TRUNC.NTZ R3, R9 ;  /* 0x0000000900037305 */ /* 0x000e24000021f000 */
[----:B0-----:R-:W-:-:S04]  /*12d50*/  IMAD.MOV R11, RZ, RZ, -R3 ;  /* 0x000000ffff0b7224 */ /* 0x001fc800078e0a03 */
[----:B------:R-:W-:-:S04]  /*12d60*/  IMAD R11, R11, R10, RZ ;  /* 0x0000000a0b0b7224 */ /* 0x000fc800078e02ff */
[----:B------:R-:W-:-:S04]  /*12d70*/  IMAD.HI.U32 R2, R3, R11, R2 ;  /* 0x0000000b03027227 */ /* 0x000fc800078e0002 */
[----:B------:R-:W-:Y:S02]  /*12d80*/  IMAD.MOV R3, RZ, RZ, -R12 ;  /* 0x000000ffff037224 */ /* 0x000fe400078e0a0c */
        /* <DEDUP_REMOVED lines=12> */
[----:B------:R-:W-:Y:S02]  /*12e50*/  IMAD R11, R13, R2, RZ ;  /* 0x000000020d0b7224 */ /* 0x000fe400078e02ff */
[----:B------:R-:W-:Y:S02]  /*12e60*/  IMAD.MOV R2, RZ, RZ, -R2 ;  /* 0x000000ffff027224 */ /* 0x000fe400078e0a02 */
[----:B------:R-:W-:Y:S02]  /*12e70*/  IMAD.MOV R3, RZ, RZ, -R11 ;  /* 0x000000ffff037224 */ /* 0x000fe400078e0a0b */
[----:B------:R-:W-:Y:S02]  /*12e80*/  IMAD R4, R4, R2, R5 ;  /* 0x0000000204047224 */ /* 0x000fe400078e0205 */
[----:B------:R-:W-:Y:S01]  /*12e90*/  IMAD.MOV.U32 R2, RZ, RZ, RZ ;  /* 0x000000ffff027224 */ /* 0x000fe200078e00ff */
[----:B------:R-:W-:-:S04]  /*12ea0*/  VIADDMNMX R13, R3, UR5, R13, PT ;  /* 0x00000005030d7c46 */ /* 0x000fc8000b80010d */
[-C--:B------:R-:W-:Y:S01]  /*12eb0*/  IABS R10, R13.reuse ;  /* 0x0000000d000a7213 */ /* 0x080fe20000000000 */
[----:B------:R-:W-:Y:S01]  /*12ec0*/  IMAD.MOV R26, RZ, RZ, -R13 ;  /* 0x000000ffff1a7224 */ /* 0x000fe200078e0a0d */
[----:B------:R-:W-:Y:S02]  /*12ed0*/  IABS R12, R13 ;  /* 0x0000000d000c7213 */ /* 0x000fe40000000000 */
[----:B------:R-:W0:Y:S08]  /*12ee0*/  I2F.RP R8, R10 ;  /* 0x0000000a00087306 */ /* 0x000e300000209400 */
[----:B0-----:R-:W0:Y:S02]  /*12ef0*/  MUFU.RCP R8, R8 ;  /* 0x0000000800087308 */ /* 0x001e240000001000 */
[----:B0-----:R-:W-:-:S06]  /*12f00*/  VIADD R3, R8, 0xffffffe ;  /* 0x0ffffffe08037836 */ /* 0x001fcc0000000000 */
[----:B------:R-:W0:Y:S02]  /*12f10*/  F2I.FTZ.U32.TRUNC.NTZ R3, R3 ;  /* 0x0000000300037305 */ /* 0x000e24000021f000 */
[----:B0-----:R-:W-:-:S04]  /*12f20*/  IMAD.MOV R9, RZ, RZ, -R3 ;  /* 0x000000ffff097224 */ /* 0x001fc800078e0a03 */
[----:B------:R-:W-:Y:S01]  /*12f30*/  IMAD.MOV.U32 R5, RZ, RZ, R9 ;  /* 0x000000ffff057224 */ /* 0x000fe200078e0009 */
[----:B------:R-:W-:-:S03]  /*12f40*/  IABS R9, R4 ;  /* 0x0000000400097213 */ /* 0x000fc60000000000 */
        /* <DEDUP_REMOVED lines=11> */
[----:B------:R-:W-:Y:S02]  /*13000*/  ISETP.GE.AND P2, PT, R3, RZ, PT ;  /* 0x000000ff0300720c */ /* 0x000fe40003f46270 */
[----:B------:R-:W-:-:S05]  /*13010*/  IADD3 R3, R11, 0x1000000, R4 ;  /* 0x010000000b037810 */ /* 0x000fca0007ffe004 */
[----:B------:R-:W-:-:S06]  /*13020*/  @P0 VIADD R2, R2, 0x1 ;  /* 0x0000000102020836 */ /* 0x000fcc0000000000 */
[----:B------:R-:W-:Y:S01]  /*13030*/  @!P2 IMAD.MOV R2, RZ, RZ, -R2 ;  /* 0x000000ffff02a224 */ /* 0x000fe200078e0a02 */
[----:B------:R-:W-:-:S05]  /*13040*/  @!P1 LOP3.LUT R2, RZ, R13, RZ, 0x33, !PT ;  /* 0x0000000dff029212 */ /* 0x000fca00078e33ff */
[----:B------:R-:W-:-:S07]  /*13050*/  IMAD R26, R2, R26, R3 ;  /* 0x0000001a021a7224 */ /* 0x000fce00078e0203 */
.L_x_1336:
[----:B------:R-:W-:-:S05]  /*13060*/  LOP3.LUT R25, RZ, R2, RZ, 0x33, !PT ;  /* 0x00000002ff197212 */ /* 0x000fca00078e33ff */
[----:B------:R-:W-:Y:S01]  /*13070*/  IMAD.IADD R25, R6, 0x1, R25 ;  /* 0x0000000106197824 */ /* 0x000fe200078e0219 */
[----:B------:R-:W-:Y:S06]  /*13080*/  BRA `(.L_x_1337) ;  /* 0x0000000000147947 */ /* 0x000fec0003800000 */
.L_x_1332:
[----:B------:R-:W-:Y:S01]  /*13090*/  ULDC UR4, c[0x0][0xc3c] ;  /* 0x00030f0000047ab9 */ /* 0x000fe20000000800 */
[----:B------:R-:W-:Y:S02]  /*130a0*/  IMAD.MOV.U32 R25, RZ, RZ, RZ ;  /* 0x000000ffff197224 */ /* 0x000fe400078e00ff */
[----:B------:R-:W-:Y:S02]  /*130b0*/  IMAD.U32 R24, RZ, RZ, UR6 ;  /* 0x00000006ff187e24 */ /* 0x000fe4000f8e00ff */
[----:B------:R-:W-:Y:S02]  /*130c0*/  IMAD.MOV.U32 R26, RZ, RZ, RZ ;  /* 0x000000ffff1a7224 */ /* 0x000fe400078e00ff */
[----:B------:R-:W-:-:S07]  /*130d0*/  IMAD.U32 R27, RZ, RZ, UR4 ;  /* 0x00000004ff1b7e24 */ /* 0x000fce000f8e00ff */
.L_x_1337:
[----:B------:R-:W-:-:S13]  /*130e0*/  ISETP.NE.AND P0, PT, R7, RZ, PT ;  /* 0x000000ff0700720c */ /* 0x000fda0003f05270 */
[----:B------:R-:W0:Y:S01]  /*130f0*/  @!P0 S2R R3, SR_CgaCtaId ;  /* 0x0000000000038919 */ /* 0x000e220000008800 */
[----:B------:R-:W-:-:S04]  /*13100*/  @!P0 MOV R2, 0x400 ;  /* 0x0000040000028802 */ /* 0x000fc80000000f00 */
[----:B0-----:R-:W-:-:S05]  /*13110*/  @!P0 LEA R2, R3, R2, 0x18 ;  /* 0x0000000203028211 */ /* 0x001fca00078ec0ff */
[----:B------:R0:W-:Y:S01]  /*13120*/  @!P0 STS.128 [R2+0x308d0], R24 ;  /* 0x0308d01802008388 */ /* 0x0001e20000000c00 */
[----:B------:R-:W-:Y:S06]  /*13130*/  BAR.ARV 0x5, 0x180 ;  /* 0x0146000000007b1d */ /* 0x000fec0000002000 */
.L_x_1330:
[----:B------:R2:W-:Y:S01]  /*13140*/  STL [R1+0x20], RZ ;  /* 0x000020ff01007387 */ /* 0x0005e20000100800 */
[----:B------:R-:W-:Y:S01]  /*13150*/  ULDC UR4, c[0x0][0xc3c] ;  /* 0x00030f0000047ab9 */ /* 0x000fe20000000800 */
[----:B------:R-:W-:Y:S01]  /*13160*/  IMAD.MOV.U32 R28, RZ, RZ, 0x1 ;  /* 0x00000001ff1c7424 */ /* 0x000fe200078e00ff */
[----:B-1----:R-:W-:Y:S01]  /*13170*/  ISETP.GE.AND P0, PT, R27, UR4, PT ;  /* 0x000000041b007c0c */ /* 0x002fe2000bf06270 */
[----:B------:R-:W-:-:S12]  /*13180*/  IMAD.MOV.U32 R22, RZ, RZ, RZ ;  /* 0x000000ffff167224 */ /* 0x000fd800078e00ff */
[----:B--2---:R-:W-:Y:S05]  /*13190*/  @P0 BRA `(.L_x_1338) ;  /* 0x0000005000440947 */ /* 0x004fea0003800000 */
[----:B0-----:R-:W2:Y:S01]  /*131a0*/  LDL R2, [R1+0x30] ;  /* 0x0000300001027983 */ /* 0x001ea20000100800 */
[----:B------:R-:W0:Y:S01]  /*131b0*/  S2UR UR5, SR_CgaCtaId ;  /* 0x00000000000579c3 */ /* 0x000e220000008800 */
[C---:B------:R-:W-:Y:S01]  /*131c0*/  IMAD.SHL.U32 R33, R0.reuse, 0x8, RZ ;  /* 0x0000000800217824 */ /* 0x040fe200078e00ff */
[----:B------:R-:W-:Y:S01]  /*131d0*/  LOP3.LUT R4, R0, 0x7f, RZ, 0xc0, !PT ;  /* 0x0000007f00047812 */ /* 0x000fe200078ec0ff */
[----:B------:R1:W-:Y:S01]  /*131e0*/  STL [R1+0x20], RZ ;  /* 0x000020ff01007387 */ /* 0x0003e20000100800 */
[----:B------:R-:W-:Y:S01]  /*131f0*/  BSSY B8, `(.L_x_1338) ;  /* 0x000050b000087945 */ /* 0x000fe20003800000 */
[----:B------:R-:W-:Y:S01]  /*13200*/  IMAD.MOV.U32 R28, RZ, RZ, 0x1 ;  /* 0x00000001ff1c7424 */ /* 0x000fe200078e00ff */
[----:B------:R-:W-:Y:S01]  /*13210*/  LOP3.LUT R3, R33, 0x1f8, RZ, 0xc0, !PT ;  /* 0x000001f821037812 */ /* 0x000fe200078ec0ff */
[----:B------:R-:W-:Y:S01]  /*13220*/  IMAD.MOV.U32 R22, RZ, RZ, RZ ;  /* 0x000000ffff167224 */ /* 0x000fe200078e00ff */
[----:B------:R-:W-:Y:S01]  /*13230*/  ULDC UR39, c[0x0][0xc] ;  /* 0x0000030000277ab9 */ /* 0x000fe20000000800 */
[----:B--2---:R-:W-:-:S02]  /*13240*/  R2UR UR4, R2 ;  /* 0x00000000020472ca */ /* 0x004fc400000e0000 */
[----:B------:R-:W-:Y:S01]  /*13250*/  LOP3.LUT R2, R3, 0x38, R0, 0x78, !PT ;  /* 0x0000003803027812 */ /* 0x000fe200078e7800 */
[----:B------:R-:W-:Y:S01]  /*13260*/  IMAD.SHL.U32 R0, R0, 0x10, RZ ;  /* 0x0000001000007824 */ /* 0x000fe200078e00ff */
[----:B------:R-:W-:Y:S02]  /*13270*/  SHF.R.U32.HI R3, RZ, 0x3, R4 ;  /* 0x00000003ff037819 */ /* 0x000fe40000011604 */
[----:B------:R-:W-:Y:S02]  /*13280*/  LOP3.LUT R31, R2, 0x200, R33, 0xf8, !PT ;  /* 0x00000200021f7812 */ /* 0x000fe400078ef821 */
[----:B------:R-:W-:Y:S02]  /*13290*/  LOP3.LUT R33, R33, 0x38, RZ, 0xc0, !PT ;  /* 0x0000003821217812 */ /* 0x000fe400078ec0ff */
[----:B------:R-:W-:Y:S02]  /*132a0*/  LOP3.LUT R0, R3, 0x70, R0, 0xf8, !PT ;  /* 0x0000007003007812 */ /* 0x000fe400078ef800 */
[C---:B------:R-:W-:Y:S01]  /*132b0*/  LOP3.LUT R37, R33.reuse, 0x40, RZ, 0xfc, !PT ;  /* 0x0000004021257812 */ /* 0x040fe200078efcff */
[----:B------:R-:W-:Y:S01]  /*132c0*/  ULOP3.LUT UR38, UR4, 0x2, URZ, 0xfc, !UPT ;  /* 0x0000000204267892 */ /* 0x000fe2000f8efc3f */
[----:B------:R-:W-:-:S02]  /*132d0*/  LOP3.LUT R36, R33, 0x80, RZ, 0xfc, !PT ;  /* 0x0000008021247812 */ /* 0x000fc400078efcff */
[----:B------:R-:W-:Y:S01]  /*132e0*/  UMOV UR4, 0x400 ;  /* 0x0000040000047882 */ /* 0x000fe20000000000 */
[----:B------:R-:W-:Y:S01]  /*132f0*/  LOP3.LUT R34, R33, 0xc0, RZ, 0xfc, !PT ;  /* 0x000000c021227812 */ /* 0x000fe200078efcff */
[----:B0-----:R-:W-:-:S06]  /*13300*/  ULEA UR4, UR5, UR4, 0x18 ;  /* 0x0000000405047291 */ /* 0x001fcc000f8ec03f */
[----:B------:R-:W-:-:S04]  /*13310*/  IMAD.U32 R17, RZ, RZ, UR4 ;  /* 0x00000004ff117e24 */ /* 0x000fc8000f8e00ff */
[----:B-1----:R-:W-:-:S07]  /*13320*/  IMAD R32, R31, 0x2, R17 ;  /* 0x000000021f207824 */ /* 0x002fce00078e0211 */
.L_x_1411:
[----:B------:R-:W-:Y:S05]  /*13330*/  YIELD ;  /* 0x0000000000007946 */ /* 0x000fea0003800000 */
[----:B------:R-:W-:Y:S01]  /*13340*/  ULDC.64 UR4, c[0x0][0xa28] ;  /* 0x00028a0000047ab9 */ /* 0x000fe20000000a00 */
[----:B------:R-:W-:Y:S01]  /*13350*/  IMAD.MOV.U32 R19, RZ, RZ, RZ ;  /* 0x000000ffff137224 */ /* 0x000fe200078e00ff */
[----:B------:R-:W-:-:S04]  /*13360*/  ISETP.NE.U32.AND P0, PT, RZ, UR4, PT ;  /* 0x00000004ff007c0c */ /* 0x000fc8000bf05070 */
[----:B------:R-:W-:Y:S01]  /*13370*/  ISETP.NE.AND.EX P0, PT, RZ, UR5, PT, P0 ;  /* 0x00000005ff007c0c */ /* 0x000fe2000bf05300 */
[----:B------:R-:W-:-:S12]  /*13380*/  ULDC.64 UR4, c[0x0][0xa18] ;  /* 0x0002860000047ab9 */ /* 0x000fd80000000a00 */
[----:B0-----:R-:W0:Y:S02]  /*13390*/  @P0 LDC.64 R2, c[0x0][0xa28] ;  /* 0x00028a00ff020b82 */ /* 0x001e240000000a00 */
[----:B0-----:R-:W-:-:S05]  /*133a0*/  @P0 IMAD.WIDE R2, R27, 0x4, R2 ;  /* 0x000000041b020825 */ /* 0x001fca00078e0202 */
[----:B--2---:R0:W2:Y:S01]  /*133b0*/  @P0 LDG.E R19, desc[UR36][R2.64] ;  /* 0x0000002402130981 */ /* 0x0040a2000c1e1900 */
[----:B------:R-:W-:Y:S01]  /*133c0*/  ISETP.NE.U32.AND P0, PT, RZ, UR4, PT ;  /* 0x00000004ff007c0c */ /* 0x000fe2000bf05070 */
[----:B------:R-:W-:Y:S01]  /*133d0*/  IMAD.MOV.U32 R35, RZ, RZ, RZ ;  /* 0x000000ffff237224 */ /* 0x000fe200078e00ff */
[----:B------:R-:W-:Y:S02]  /*133e0*/  LOP3.LUT R16, R16, 0xfffffeff, RZ, 0xc0, !PT ;  /* 0xfffffeff10107812 */ /* 0x000fe400078ec0ff */
[----:B------:R-:W-:Y:S01]  /*133f0*/  ISETP.NE.AND.EX P1, PT, RZ, UR5, PT, P0 ;  /* 0x00000005ff007c0c */ /* 0x000fe2000bf25300 */
[----:B------:R-:W-:Y:S02]  /*13400*/  ULDC.64 UR4, c[0x0][0xa00] ;  /* 0x0002800000047ab9 */ /* 0x000fe40000000a00 */
[----:B------:R-:W-:Y:S01]  /*13410*/  ISETP.NE.U32.AND P0, PT, RZ, UR4, PT ;  /* 0x00000004ff007c0c */ /* 0x000fe2000bf05070 */
[----:B0-----:R-:W0:Y:S03]  /*13420*/  LDC.64 R2, c[0x0][0xa00] ;  /* 0x00028000ff027b82 */ /* 0x001e260000000a00 */
[----:B------:R-:W-:Y:S01]  /*13430*/  ISETP.NE.AND.EX P2, PT, RZ, UR5, PT, P0 ;  /* 0x00000005ff007c0c */ /* 0x000fe2000bf45300 */
[----:B------:R-:W-:-:S05]  /*13440*/  ULDC.64 UR4, c[0x0][0x418] ;  /* 0x0001060000047ab9 */ /* 0x000fca0000000a00 */
[----:B------:R-:W1:Y:S07]  /*13450*/  @P1 LDC.64 R4, c[0x0][0xa18] ;  /* 0x00028600ff041b82 */ /* 0x000e6e0000000a00 */
[----:B------:R-:W-:Y:S01]  /*13460*/  @P2 LOP3.LUT R16, R16, 0x100, RZ, 0xfc, !PT ;  /* 0x0000010010102812 */ /* 0x000fe200078efcff */
[----:B0-----:R-:W-:-:S05]  /*13470*/  IMAD.WIDE R2, R27, 0x4, R2 ;  /* 0x000000041b027825 */ /* 0x001fca00078e0202 */
[----:B------:R0:W5:Y:S01]  /*13480*/  @P2 LDG.E R35, desc[UR36][R2.64] ;  /* 0x0000002402232981 */ /* 0x000162000c1e1900 */
[----:B-1----:R-:W-:-:S05]  /*13490*/  @P1 IMAD.WIDE R4, R27, 0x4, R4 ;  /* 0x000000041b041825 */ /* 0x002fca00078e0204 */
[----:B------:R0:W5:Y:S01]  /*134a0*/  @P1 LDG.E R29, desc[UR36][R4.64] ;  /* 0x00000024041d1981 */ /* 0x000162000c1e1900 */
[----:B------:R-:W-:-:S03]  /*134b0*/  UISETP.NE.U32.AND UP0, UPT, UR4, URZ, UPT ;  /* 0x0000003f0400728c */ /* 0x000fc6000bf05070 */
[----:B------:R-:W-:Y:S01]  /*134c0*/  ULDC UR4, c[0x0][0x424] ;  /* 0x0001090000047ab9 */ /* 0x000fe20000000800 */
[----:B------:R-:W-:-:S03]  /*134d0*/  UISETP.NE.AND.EX UP0, UPT, UR5, URZ, UPT, UP0 ;  /* 0x0000003f0500728c */ /* 0x000fc6000bf05300 */
[----:B------:R-:W-:Y:S01]  /*134e0*/  ULDC UR5, c[0x0][0x2f0] ;  /* 0x0000bc0000057ab9 */ /* 0x000fe20000000800 */
[----:B------:R-:W-:-:S04]  /*134f0*/  USEL UR4, UR4, 0x1, UP0 ;  /* 0x0000000104047887 */ /* 0x000fc80008000000 */
[----:B------:R-:W-:-:S06]  /*13500*/  UIMAD UR4, UR4, UR5, URZ ;  /* 0x00000005040472a4 */ /* 0x000fcc000f8e023f */
[----:B------:R-:W-:Y:S01]  /*13510*/  IMAD.U32 R0, RZ, RZ, UR4 ;  /* 0x00000004ff007e24 */ /* 0x000fe2000f8e00ff */
[----:B--2---:R0:W-:Y:S01]  /*13520*/  STL [R1+0x8], R19 ;  /* 0x0000081301007387 */ /* 0x0041e20000100800 */
[----:B------:R-:W-:Y:S05]  /*13530*/  @P1 BRA `(.L_x_1339) ;  /* 0x0000000000181947 */ /* 0x000fea0003800000 */
[----:B------:R-:W-:Y:S02]  /*13540*/  ULDC UR4, c[0x0][0x288] ;  /* 0x0000a20000047ab9 */ /* 0x000fe40000000800 */
[----:B-----5:R-:W-:Y:S01]  /*13550*/  IMAD.U32 R29, RZ, RZ, UR4 ;  /* 0x00000004ff1d7e24 */ /* 0x020fe2000f8e00ff */
[----:B------:R-:W-:Y:S06]  /*13560*/  @!P2 BRA `(.L_x_1339) ;  /* 0x00000000000ca947 */ /* 0x000fec0003800000 */
[----:B0-----:R-:W2:Y:S04]  /*13570*/  LDG.E R4, desc[UR36][R2.64] ;  /* 0x0000002402047981 */ /* 0x001ea8000c1e1900 */
[----:B------:R-:W2:Y:S02]  /*13580*/  LDG.E R29, desc[UR36][R2.64+0x4] ;  /* 0x00000424021d7981 */ /* 0x000ea4000c1e1900 */
[----:B--2---:R-:W-:-:S07]  /*13590*/  IMAD.IADD R29, R29, 0x1, -R4 ;  /* 0x000000011d1d7824 */ /* 0x004fce00078e0a04 */
.L_x_1339:
[----:B------:R-:W-:Y:S02]  /*135a0*/  ULDC.64 UR4, c[0x0][0xa20] ;  /* 0x0002880000047ab9 */ /* 0x000fe40000000a00 */
[----:B------:R-:W-:-:S04]  /*135b0*/  ISETP.NE.U32.AND P0, PT, RZ, UR4, PT ;  /* 0x00000004ff007c0c */ /* 0x000fc8000bf05070 */
[----:B------:R-:W-:-:S13]  /*135c0*/  ISETP.NE.AND.EX P0, PT, RZ, UR5, PT, P0 ;  /* 0x00000005ff007c0c */ /* 0x000fda000bf05300 */
[----:B------:R-:W-:Y:S05]  /*135d0*/  @!P0 BRA `(.L_x_1340) ;  /* 0x0000000000108947 */ /* 0x000fea0003800000 */
[----:B0-----:R-:W0:Y:S02]  /*135e0*/  LDC.64 R2, c[0x0][0xa20] ;  /* 0x00028800ff027b82 */ /* 0x001e240000000a00 */
[----:B0-----:R-:W-:-:S05]  /*135f0*/  IMAD.WIDE R2, R27, 0x4, R2 ;  /* 0x000000041b027825 */ /* 0x001fca00078e0202 */
[----:B------:R0:W5:Y:S01]  /*13600*/  LDG.E R0, desc[UR36][R2.64] ;  /* 0x0000002402007981 */ /* 0x000162000c1e1900 */
[----:B------:R-:W-:Y:S05]  /*13610*/  BRA `(.L_x_1341) ;  /* 0x0000000000247947 */ /* 0x000fea0003800000 */
.L_x_1340:
[----:B------:R-:W-:Y:S02]  /*13620*/  ULDC.64 UR4, c[0x0][0xa08] ;  /* 0x0002820000047ab9 */ /* 0x000fe40000000a00 */
[----:B------:R-:W-:-:S04]  /*13630*/  ISETP.NE.U32.AND P0, PT, RZ, UR4, PT ;  /* 0x00000004ff007c0c */ /* 0x000fc8000bf05070 */
[----:B------:R-:W-:-:S13]  /*13640*/  ISETP.NE.AND.EX P0, PT, RZ, UR5, PT, P0 ;  /* 0x00000005ff007c0c */ /* 0x000fda000bf05300 */
[----:B------:R-:W-:Y:S05]  /*13650*/  @!P0 BRA `(.L_x_1341) ;  /* 0x0000000000148947 */ /* 0x000fea0003800000 */
[----:B0-----:R-:W0:Y:S02]  /*13660*/  LDC.64 R2, c[0x0][0xa08] ;  /* 0x00028200ff027b82 */ /* 0x001e240000000a00 */
[----:B0-----:R-:W-:-:S05]  /*13670*/  IMAD.WIDE R2, R27, 0x4, R2 ;  /* 0x000000041b027825 */ /* 0x001fca00078e0202 */
[----:B------:R-:W2:Y:S04]  /*13680*/  LDG.E R0, desc[UR36][R2.64] ;  /* 0x0000002402007981 */ /* 0x000ea8000c1e1900 */
[----:B------:R-:W2:Y:S02]  /*13690*/  LDG.E R5, desc[UR36][R2.64+0x4] ;  /* 0x0000042402057981 */ /* 0x000ea4000c1e1900 */
[----:B--2---:R-:W-:-:S07]  /*136a0*/  IMAD.IADD R0, R5, 0x1, -R0 ;  /* 0x0000000105007824 */ /* 0x004fce00078e0a00 */
.L_x_1341:
[----:B0-----:R-:W0:Y:S01]  /*136b0*/  LDC R2, c[0x0][0x448] ;  /* 0x00011200ff027b82 */ /* 0x001e220000000800 */
[----:B-----5:R-:W-:Y:S01]  /*136c0*/  IMAD.IADD R23, R0, 0x1, -R19 ;  /* 0x0000000100177824 */ /* 0x020fe200078e0a13 */
[----:B------:R-:W-:Y:S01]  /*136d0*/  LOP3.LUT R16, R16, 0xffffff7f, RZ, 0xc0, !PT ;  /* 0xffffff7f10107812 */ /* 0x000fe200078ec0ff */
[----:B------:R-:W-:-:S03]  /*136e0*/  IMAD.SHL.U32 R25, R25, 0x80, RZ ;  /* 0x0000008019197824 */ /* 0x000fc600078e00ff */
[----:B------:R1:W-:Y:S01]  /*136f0*/  STL [R1], R23 ;  /* 0x0000001701007387 */ /* 0x0003e20000100800 */
[----:B------:R-:W-:Y:S01]  /*13700*/  VIADD R4, R25, 0x7f ;  /* 0x0000007f19047836 */ /* 0x000fe20000000000 */
[----:B0-----:R-:W-:Y:S02]  /*13710*/  ISETP.NE.AND P2, PT, R2, 0x1, PT ;  /* 0x000000010200780c */ /* 0x001fe40003f45270 */
[----:B------:R-:W0:Y:S11]  /*13720*/  LDC.64 R2, c[0x0][0x9e0] ;  /* 0x00027800ff027b82 */ /* 0x000e360000000a00 */
[----:B------:R-:W2:Y:S01]  /*13730*/  @P2 LDC R5, c[0x0][0x44c] ;  /* 0x00011300ff052b82 */ /* 0x000ea20000000800 */
[----:B------:R-:W-:-:S07]  /*13740*/  @P2 LOP3.LUT R16, R16, 0x80, RZ, 0xfc, !PT ;  /* 0x0000008010102812 */ /* 0x000fce00078efcff */
[----:B------:R-:W3:Y:S01]  /*13750*/  @P2 LDC R6, c[0x0][0x450] ;  /* 0x00011400ff062b82 */ /* 0x000ee20000000800 */
[----:B0-----:R-:W-:Y:S01]  /*13760*/  ISETP.GE.AND P1, PT, R3, 0x1, PT ;  /* 0x000000010300780c */ /* 0x001fe20003f26270 */
[----:B--2---:R-:W-:-:S05]  /*13770*/  @P2 IMAD.HI.U32 R5, R4, R5, RZ ;  /* 0x0000000504052227 */ /* 0x004fca00078e00ff */
[----:B---3--:R-:W-:Y:S02]  /*13780*/  @P2 SHF.R.U32.HI R4, RZ, R6, R5 ;  /* 0x00000006ff042219 */ /* 0x008fe40000011605 */
[----:B------:R-:W-:-:S05]  /*13790*/  IADD3 R5, R23, 0x1, -R29 ;  /* 0x0000000117057810 */ /* 0x000fca0007ffe81d */
[----:B------:R-:W-:-:S04]  /*137a0*/  IMAD.IADD R7, R5, 0x1, R4 ;  /* 0x0000000105077824 */ /* 0x000fc800078e0204 */
[----:B------:R-:W-:Y:S01]  /*137b0*/  IMAD.IADD R2, R7, 0x1, R2 ;  /* 0x0000000107027824 */ /* 0x000fe200078e0202 */
[----:B-1----:R-:W-:Y:S06]  /*137c0*/  @!P1 BRA `(.L_x_1342) ;  /* 0x0000000000489947 */ /* 0x002fec0003800000 */
[C---:B------:R-:W-:Y:S01]  /*137d0*/  ISETP.GT.AND P0, PT, R7.reuse, RZ, PT ;  /* 0x000000ff0700720c */ /* 0x040fe20003f04270 */
[----:B------:R-:W-:Y:S01]  /*137e0*/  BSSY B0, `(.L_x_1343) ;  /* 0x000000e000007945 */ /* 0x000fe20003800000 */
[----:B------:R-:W-:-:S11]  /*137f0*/  VIADD R0, R7, 0xffffffff ;  /* 0xffffffff07007836 */ /* 0x000fd60000000000 */
[----:B------:R-:W-:Y:S05]  /*13800*/  @P0 BRA `(.L_x_1344) ;  /* 0x00000000001c0947 */ /* 0x000fea0003800000 */
[----:B------:R-:W-:Y:S01]  /*13810*/  ISETP.NE.AND P0, PT, R3, 0x1, PT ;  /* 0x000000010300780c */ /* 0x000fe20003f05270 */
[----:B------:R-:W-:-:S12]  /*13820*/  IMAD.MOV R7, RZ, RZ, -R7 ;  /* 0x000000ffff077224 */ /* 0x000fd800078e0a07 */
[----:B------:R-:W0:Y:S02]  /*13830*/  @P0 LDC.64 R4, c[0x0][0x9e8] ;  /* 0x00027a00ff040b82 */ /* 0x000e240000000a00 */
[----:B0-----:R-:W-:-:S05]  /*13840*/  @P0 IMAD.HI.U32 R4, R7, R4, RZ ;  /* 0x0000000407040227 */ /* 0x001fca00078e00ff */
[----:B------:R-:W-:-:S04]  /*13850*/  @P0 SHF.R.U32.HI R7, RZ, R5, R4 ;  /* 0x00000005ff070219 */ /* 0x000fc80000011604 */
[----:B------:R-:W-:Y:S01]  /*13860*/  LOP3.LUT R0, RZ, R7, RZ, 0x33, !PT ;  /* 0x00000007ff007212 */ /* 0x000fe200078e33ff */
[----:B------:R-:W-:Y:S06]  /*13870*/  BRA `(.L_x_1345) ;  /* 0x0000000000107947 */ /* 0x000fec0003800000 */
.L_x_1344:
[----:B------:R-:W-:-:S13]  /*13880*/  ISETP.NE.AND P0, PT, R3, 0x1, PT ;  /* 0x000000010300780c */ /* 0x000fda0003f05270 */
[----:B------:R-:W0:Y:S02]  /*13890*/  @P0 LDC.64 R4, c[0x0][0x9e8] ;  /* 0x00027a00ff040b82 */ /* 0x000e240000000a00 */
[----:B0-----:R-:W-:-:S05]  /*138a0*/  @P0 IMAD.HI.U32 R4, R0, R4, RZ ;  /* 0x0000000400040227 */ /* 0x001fca00078e00ff */
[----:B------:R-:W-:-:S07]  /*138b0*/  @P0 SHF.R.U32.HI R0, RZ, R5, R4 ;  /* 0x00000005ff000219 */ /* 0x000fce0000011604 */
.L_x_1345:
[----:B------:R-:W-:Y:S05]  /*138c0*/  BSYNC B0 ;  /* 0x0000000000007941 */ /* 0x000fea0003800000 */
.L_x_1343:
[----:B------:R-:W-:-:S05]  /*138d0*/  IMAD R5, R0, R3, R3 ;  /* 0x0000000300057224 */ /* 0x000fca00078e0203 */
[----:B------:R-:W-:-:S07]  /*138e0*/  VIMNMX R2, R2, R5, PT ;  /* 0x0000000502027248 */ /* 0x000fce0003fe0100 */
.L_x_1342:
[----:B------:R-:W0:Y:S01]  /*138f0*/  @P2 LDC R0, c[0x0][0x44c] ;  /* 0x00011300ff002b82 */ /* 0x000e220000000800 */
[----:B------:R-:W-:Y:S01]  /*13900*/  VIADD R2, R2, 0x3f ;  /* 0x0000003f02027836 */ /* 0x000fe20000000000 */
[----:B------:R-:W-:Y:S01]  /*13910*/  ULDC UR4, c[0x0][0x9dc] ;  /* 0x0002770000047ab9 */ /* 0x000fe20000000800 */
[----:B------:R-:W-:-:S05]  /*13920*/  IMAD.MOV.U32 R4, RZ, RZ, R25 ;  /* 0x000000ffff047224 */ /* 0x000fca00078e0019 */
[----:B------:R-:W1:Y:S01]  /*13930*/  @P2 LDC R5, c[0x0][0x450] ;  /* 0x00011400ff052b82 */ /* 0x000e620000000800 */
[----:B0-----:R-:W-:-:S05]  /*13940*/  @P2 IMAD.HI.U32 R0, R25, R0, RZ ;  /* 0x0000000019002227 */ /* 0x001fca00078e00ff */
[----:B-1----:R-:W-:Y:S01]  /*13950*/  @P2 SHF.R.U32.HI R4, RZ, R5, R0 ;  /* 0x00000005ff042219 */ /* 0x002fe20000011600 */
[----:B------:R-:W-:Y:S01]  /*13960*/  VIADD R0, R23, 0x3f ;  /* 0x0000003f17007836 */ /* 0x000fe20000000000 */
[----:B------:R-:W-:Y:S02]  /*13970*/  SHF.R.S32.HI R5, RZ, 0x1f, R2 ;  /* 0x0000001fff057819 */ /* 0x000fe40000011402 */
[----:B------:R-:W-:Y:S02]  /*13980*/  IADD3 R4, R4, R23, -R29 ;  /* 0x0000001704047210 */ /* 0x000fe40007ffe81d */
[----:B------:R-:W-:Y:S02]  /*13990*/  LEA.HI R2, R5, R2, RZ, 0x6 ;  /* 0x0000000205027211 */ /* 0x000fe400078f30ff */
[----:B------:R-:W-:Y:S02]  /*139a0*/  SHF.R.S32.HI R5, RZ, 0x1f, R0 ;  /* 0x0000001fff057819 */ /* 0x000fe40000011400 */
[----:B------:R-:W-:Y:S01]  /*139b0*/  SHF.R.S32.HI R7, RZ, 0x6, R2 ;  /* 0x00000006ff077819 */ /* 0x000fe20000011402 */
[----:B------:R-:W-:Y:S01]  /*139c0*/  VIADD R2, R4, -UR4 ;  /* 0x8000000404027c36 */ /* 0x000fe20008000000 */
[----:B------:R-:W-:-:S04]  /*139d0*/  LEA.HI R5, R5, R0, RZ, 0x6 ;  /* 0x0000000005057211 */ /* 0x000fc800078f30ff */
[----:B------:R-:W-:-:S04]  /*139e0*/  SHF.R.S32.HI R0, RZ, 0x6, R5 ;  /* 0x00000006ff007819 */ /* 0x000fc80000011405 */
[----:B------:R-:W-:Y:S01]  /*139f0*/  VIMNMX R0, R0, R7, PT ;  /* 0x0000000700007248 */ /* 0x000fe20003fe0100 */
[----:B------:R-:W-:Y:S06]  /*13a00*/  @!P1 BRA `(.L_x_1346) ;  /* 0x0000000000489947 */ /* 0x000fec0003800000 */
[----:B------:R-:W-:Y:S01]  /*13a10*/  IMAD.MOV.U32 R6, RZ, RZ, R4 ;  /* 0x000000ffff067224 */ /* 0x000fe200078e0004 */
[----:B------:R-:W-:Y:S04]  /*13a20*/  BSSY B0, `(.L_x_1347) ;  /* 0x000000e000007945 */ /* 0x000fe80003800000 */
[----:B------:R-:W-:-:S13]  /*13a30*/  ISETP.GT.AND P0, PT, R6, -0x1, PT ;  /* 0xffffffff0600780c */ /* 0x000fda0003f04270 */
[----:B------:R-:W-:Y:S05]  /*13a40*/  @P0 BRA `(.L_x_1348) ;  /* 0x00000000001c0947 */ /* 0x000fea0003800000 */
[----:B------:R-:W-:Y:S02]  /*13a50*/  ISETP.NE.AND P0, PT, R3, 0x1, PT ;  /* 0x000000010300780c */ /* 0x000fe40003f05270 */
[----:B------:R-:W-:-:S11]  /*13a60*/  LOP3.LUT R7, RZ, R6, RZ, 0x33, !PT ;  /* 0x00000006ff077212 */ /* 0x000fd600078e33ff */
[----:B------:R-:W0:Y:S02]  /*13a70*/  @P0 LDC.64 R4, c[0x0][0x9e8] ;  /* 0x00027a00ff040b82 */ /* 0x000e240000000a00 */
[----:B0-----:R-:W-:-:S05]  /*13a80*/  @P0 IMAD.HI.U32 R4, R7, R4, RZ ;  /* 0x0000000407040227 */ /* 0x001fca00078e00ff */
[----:B------:R-:W-:-:S04]  /*13a90*/  @P0 SHF.R.U32.HI R7, RZ, R5, R4 ;  /* 0x00000005ff070219 */ /* 0x000fc80000011604 */
[----:B------:R-:W-:Y:S01]  /*13aa0*/  LOP3.LUT R6, RZ, R7, RZ, 0x33, !PT ;  /* 0x00000007ff067212 */ /* 0x000fe200078e33ff */
[----:B------:R-:W-:Y:S06]  /*13ab0*/  BRA `(.L_x_1349) ;  /* 0x0000000000107947 */ /* 0x000fec0003800000 */
.L_x_1348:
[----:B------:R-:W-:-:S13]  /*13ac0*/  ISETP.NE.AND P0, PT, R3, 0x1, PT ;  /* 0x000000010300780c */ /* 0x000fda0003f05270 */
[----:B------:R-:W0:Y:S02]  /*13ad0*/  @P0 LDC.64 R4, c[0x0][0x9e8] ;  /* 0x00027a00ff040b82 */ /* 0x000e240000000a00 */
[----:B0-----:R-:W-:-:S05]  /*13ae0*/  @P0 IMAD.HI.U32 R4, R6, R4, RZ ;  /* 0x0000000406040227 */ /* 0x001fca00078e00ff */
[----:B------:R-:W-:-:S07]  /*13af0*/  @P0 SHF.R.U32.HI R6, RZ, R5, R4 ;  /* 0x00000005ff060219 */ /* 0x000fce0000011604 */
.L_x_1349:
[----:B------:R-:W-:Y:S05]  /*13b00*/  BSYNC B0 ;  /* 0x0000000000007941 */ /* 0x000fea0003800000 */
.L_x_1347:
[----:B------:R-:W-:-:S05]  /*13b10*/  IMAD R3, R6, R3, RZ ;  /* 0x0000000306037224 */ /* 0x000fca00078e02ff */
[----:B------:R-:W-:-:S07]  /*13b20*/  VIMNMX R2, R2, R3, !PT ;  /* 0x0000000302027248 */ /* 0x000fce0007fe0100 */
.L_x_1346:
[----:B------:R-:W-:Y:S01]  /*13b30*/  SHF.R.S32.HI R3, RZ, 0x1f, R2 ;  /* 0x0000001fff037819 */ /* 0x000fe20000011402 */
[----:B------:R-:W-:Y:S03]  /*13b40*/  BSSY B0, `(.L_x_1350) ;  /* 0x000002a000007945 */ /* 0x000fe60003800000 */
[----:B------:R-:W-:Y:S02]  /*13b50*/  LEA.HI R3, R3, R2, RZ, 0x6 ;  /* 0x0000000203037211 */ /* 0x000fe400078f30ff */
[----:B------:R-:W-:Y:S02]  /*13b60*/  LOP3.LUT R2, R26, 0xff000000, RZ, 0xc0, !PT ;  /* 0xff0000001a027812 */ /* 0x000fe400078ec0ff */
[----:B------:R-:W-:-:S04]  /*13b70*/  SHF.R.S32.HI R3, RZ, 0x6, R3 ;  /* 0x00000006ff037819 */ /* 0x000fc80000011403 */
[----:B------:R-:W-:Y:S02]  /*13b80*/  VIMNMX R5, RZ, R3, !PT ;  /* 0x00000003ff057248 */ /* 0x000fe40007fe0100 */
[----:B------:R-:W-:Y:S02]  /*13b90*/  SHF.R.U32.HI R3, RZ, 0x8, R2 ;  /* 0x00000008ff037819 */ /* 0x000fe40000011602 */
[----:B------:R-:W-:Y:S02]  /*13ba0*/  ISETP.GT.AND P0, PT, R0, R5, PT ;  /* 0x000000050000720c */ /* 0x000fe40003f04270 */
[----:B------:R-:W-:-:S04]  /*13bb0*/  LOP3.LUT R2, R26, 0xff0000, RZ, 0xc0, !PT ;  /* 0x00ff00001a027812 */ /* 0x000fc800078ec0ff */
[----:B------:R-:W-:Y:S01]  /*13bc0*/  LEA.HI R2, R2, R3, RZ, 0x10 ;  /* 0x0000000302027211 */ /* 0x000fe200078f80ff */
[----:B------:R-:W-:-:S03]  /*13bd0*/  IMAD.MOV.U32 R3, RZ, RZ, RZ ;  /* 0x000000ffff037224 */ /* 0x000fc600078e00ff */
[----:B------:R-:W-:-:S03]  /*13be0*/  LOP3.LUT R4, R2, 0xff, RZ, 0xc0, !PT ;  /* 0x000000ff02047812 */ /* 0x000fc600078ec0ff */
[----:B------:R-:W-:Y:S05]  /*13bf0*/  @!P0 BRA `(.L_x_1351) ;  /* 0x0000000000788947 */ /* 0x000fea0003800000 */
[----:B------:R-:W-:Y:S01]  /*13c00*/  SHF.R.U32.HI R7, RZ, 0x10, R2 ;  /* 0x00000010ff077819 */ /* 0x000fe20000011602 */
[----:B------:R-:W-:-:S03]  /*13c10*/  IMAD.MOV.U32 R2, RZ, RZ, RZ ;  /* 0x000000ffff027224 */ /* 0x000fc600078e00ff */
[----:B------:R-:W-:-:S13]  /*13c20*/  ISETP.NE.AND P0, PT, R7, RZ, PT ;  /* 0x000000ff0700720c */ /* 0x000fda0003f05270 */
[----:B------:R-:W0:Y:S02]  /*13c30*/  @!P0 LDC R7, c[0x0][0x9f0] ;  /* 0x00027c00ff078b82 */ /* 0x000e240000000800 */
[----:B0-----:R-:W-:Y:S02]  /*13c40*/  IABS R6, R7 ;  /* 0x0000000700067213 */ /* 0x001fe40000000000 */
[----:B------:R-:W-:Y:S02]  /*13c50*/  IADD3 R8, R7, -0x1, R0 ;  /* 0xffffffff07087810 */ /* 0x000fe40007ffe000 */
[----:B------:R-:W0:Y:S03]  /*13c60*/  I2F.RP R9, R6 ;  /* 0x0000000600097306 */ /* 0x000e260000209400 */
[----:B------:R-:W-:-:S05]  /*13c70*/  IMAD.IADD R8, R8, 0x1, -R5 ;  /* 0x0000000108087824 */ /* 0x000fca00078e0a05 */
[----:B------:R-:W-:-:S04]  /*13c80*/  LOP3.LUT R10, R8, R7, RZ, 0x3c, !PT ;  /* 0x00000007080a7212 */ /* 0x000fc800078e3cff */
[----:B------:R-:W-:Y:S01]  /*13c90*/  ISETP.GE.AND P2, PT, R10, RZ, PT ;  /* 0x000000ff0a00720c */ /* 0x000fe20003f46270 */
[----:B0-----:R-:W0:Y:S02]  /*13ca0*/  MUFU.RCP R9, R9 ;  /* 0x0000000900097308 */ /* 0x001e240000001000 */
[----:B0-----:R-:W-:-:S06]  /*13cb0*/  VIADD R3, R9, 0xffffffe ;  /* 0x0ffffffe09037836 */ /* 0x001fcc0000000000 */
[----:B------:R-:W0:Y:S02]  /*13cc0*/  F2I.FTZ.U32.TRUNC.NTZ R3, R3 ;  /* 0x0000000300037305 */ /* 0x000e24000021f000 */
[----:B0-----:R-:W-:-:S04]  /*13cd0*/  IMAD.MOV R11, RZ, RZ, -R3 ;  /* 0x000000ffff0b7224 */ /* 0x001fc800078e0a03 */
        /* <DEDUP_REMOVED lines=16> */
.L_x_1351:
[----:B------:R-:W-:Y:S05]  /*13de0*/  BSYNC B0 ;  /* 0x0000000000007941 */ /* 0x000fea0003800000 */
.L_x_1350:
[-C--:B------:R-:W-:Y:S01]  /*13df0*/  IMAD R2, R4, R3.reuse, R5 ;  /* 0x0000000304027224 */ /* 0x080fe200078e0205 */
        /* <DEDUP_REMOVED lines=23> */
.L_x_1353:
        /* <DEDUP_REMOVED lines=20> */
.L_x_1356:
[----:B------:R-:W-:Y:S05]  /*140b0*/  BSYNC B6 ;  /* 0x0000000000067941 */ /* 0x000fea0003800000 */
.L_x_1355:
        /* <DEDUP_REMOVED lines=20> */
.L_x_1359:
        /* <DEDUP_REMOVED lines=15> */
.L_x_1358:
[----:B------:R-:W-:Y:S05]  /*142f0*/  BSYNC B6 ;  /* 0x0000000000067941 */ /* 0x000fea0003800000 */
.L_x_1357:
[----:B------:R-:W-:Y:S01]  /*14300*/  ULDC.64 UR4, c[0x0][0x9f8] ;  /* 0x00027e0000047ab9 */ /* 0x000fe20000000a00 */
[----:B------:R-:W-:Y:S01]  /*14310*/  IMAD.MOV.U32 R18, RZ, RZ, R30 ;  /* 0x000000ffff127224 */ /* 0x000fe200078e001e */
[----:B------:R-:W-:Y:S01]  /*14320*/  ISETP.NE.U32.AND P0, PT, RZ, UR4, PT ;  /* 0x00000004ff007c0c */ /* 0x000fe2000bf05070 */
[----:B------:R-:W-:Y:S01]  /*14330*/  IMAD.MOV.U32 R30, RZ, RZ, R27 ;  /* 0x000000ffff1e7224 */ /* 0x000fe200078e001b */
[----:B------:R-:W-:Y:S01]  /*14340*/  ULDC UR4, c[0x0][0x2f4] ;  /* 0x0000bd0000047ab9 */ /* 0x000fe20000000800 */
[----:B------:R-:W0:Y:S01]  /*14350*/  LDC R10, c[0x0][0x430] ;  /* 0x00010c00ff0a7b82 */ /* 0x000e220000000800 */
[----:B------:R-:W-:-:S13]  /*14360*/  ISETP.NE.AND.EX P0, PT, RZ, UR5, PT, P0 ;  /* 0x00000005ff007c0c */ /* 0x000fda000bf05300 */
[----:B------:R-:W1:Y:S01]  /*14370*/  @P0 LDC.64 R2, c[0x0][0x9f8] ;  /* 0x00027e00ff020b82 */ /* 0x000e620000000a00 */
[----:B------:R-:W-:Y:S02]  /*14380*/  ISETP.GE.AND P2, PT, R37, UR4, PT ;  /* 0x0000000425007c0c */ /* 0x000fe4000bf46270 */
[----:B------:R-:W-:Y:S01]  /*14390*/  LOP3.LUT R16, R16, 0xffffffef, RZ, 0xc0, !PT ;  /* 0xffffffef10107812 */ /* 0x000fe200078ec0ff */
[----:B-1----:R-:W-:-:S05]  /*143a0*/  @P0 IMAD.WIDE R2, R27, 0x4, R2 ;  /* 0x000000041b020825 */ /* 0x002fca00078e0202 */
[----:B------:R1:W5:Y:S01]  /*143b0*/  @P0 LDG.E R30, desc[UR36][R2.64] ;  /* 0x00000024021e0981 */ /* 0x000362000c1e1900 */
[----:B------:R-:W-:Y:S01]  /*143c0*/  ISETP.GE.AND P0, PT, R33, UR4, PT ;  /* 0x0000000421007c0c */ /* 0x000fe2000bf06270 */
[----:B------:R-:W-:Y:S01]  /*143d0*/  UMOV UR5, 0xffffffff ;  /* 0xffffffff00057882 */ /* 0x000fe20000000000 */
[----:B------:R-:W-:Y:S01]  /*143e0*/  ISETP.GE.AND P1, PT, R36, UR4, PT ;  /* 0x0000000424007c0c */ /* 0x000fe2000bf26270 */
[----:B------:R-:W-:-:S10]  /*143f0*/  VIADD R7, R18, 0xffffffff ;  /* 0xffffffff12077836 */ /* 0x000fd40000000000 */
        /* <DEDUP_REMOVED lines=8> */
[----:B01----:R-:W-:Y:S06]  /*14480*/  BRA.DIV UR5, `(.L_x_1360) ;  /* 0x00000046054c7947 */ /* 0x003fec000b800000 */
.L_x_1428:
[----:B------:R-:W0:Y:S01]  /*14490*/  S2R R0, SR_TID.X ;  /* 0x0000000000007919 */ /* 0x000e220000002100 */
[----:B------:R-:W-:Y:S02]  /*144a0*/  ISETP.NE.AND P1, PT, R10, 0x1, PT ;  /* 0x000000010a00780c */ /* 0x000fe40003f25270 */
[----:B-----5:R-:W-:Y:S01]  /*144b0*/  SHF.R.S32.HI R11, RZ, 0x1f, R30 ;  /* 0x0000001fff0b7819 */ /* 0x020fe2000001141e */
[----:B------:R-:W1:Y:S01]  /*144c0*/  S2R R9, SR_TID.X ;  /* 0x0000000000097919 */ /* 0x000e620000002100 */
[----:B------:R-:W-:-:S03]  /*144d0*/  LOP3.LUT R16, R16, 0xffffffbf, RZ, 0xc0, !PT ;  /* 0xffffffbf10107812 */ /* 0x000fc600078ec0ff */
[----:B------:R2:W-:Y:S06]  /*144e0*/  STL [R1+0xc], R11 ;  /* 0x00000c0b01007387 */ /* 0x0005ec0000100800 */
[----:B------:R-:W3:Y:S01]  /*144f0*/  @P1 LDC R5, c[0x0][0x434] ;  /* 0x00010d00ff051b82 */ /* 0x000ee20000000800 */
[----:B------:R-:W-:Y:S02]  /*14500*/  @P1 LOP3.LUT R16, R16, 0x40, RZ, 0xfc, !PT ;  /* 0x0000004010101812 */ /* 0x000fe400078efcff */
[----:B0-----:R-:W-:Y:S01]  /*14510*/  LOP3.LUT R0, R0, 0x7f, RZ, 0xc0, !PT ;  /* 0x0000007f00007812 */ /* 0x001fe200078ec0ff */
[----:B-1----:R-:W-:-:S03]  /*14520*/  IMAD.SHL.U32 R9, R9, 0x10, RZ ;  /* 0x0000001009097824 */ /* 0x002fc600078e00ff */
[----:B------:R-:W-:-:S04]  /*14530*/  SHF.R.U32.HI R0, RZ, 0x3, R0 ;  /* 0x00000003ff007819 */ /* 0x000fc80000011600 */
[----:B------:R-:W-:Y:S02]  /*14540*/  LOP3.LUT R9, R0, 0x70, R9, 0xf8, !PT ;  /* 0x0000007000097812 */ /* 0x000fe400078ef809 */
[----:B------:R-:W0:Y:S03]  /*14550*/  @P1 LDC R0, c[0x0][0x438] ;  /* 0x00010e00ff001b82 */ /* 0x000e260000000800 */
[----:B------:R-:W-:-:S05]  /*14560*/  IMAD R6, R7, 0x40, R9 ;  /* 0x0000004007067824 */ /* 0x000fca00078e0209 */
[C---:B------:R-:W-:Y:S01]  /*14570*/  ISETP.GE.AND P0, PT, R6.reuse, R23, PT ;  /* 0x000000170600720c */ /* 0x040fe20003f06270 */
[----:B------:R-:W-:-:S03]  /*14580*/  IMAD.IADD R6, R6, 0x1, R19 ;  /* 0x0000000106067824 */ /* 0x000fc600078e0213 */
[----:B------:R-:W-:Y:S01]  /*14590*/  ISETP.GT.U32.OR P0, PT, R9, 0x3f, P0 ;  /* 0x0000003f0900780c */ /* 0x000fe20000704470 */
[----:B---3--:R-:W-:-:S04]  /*145a0*/  @P1 IMAD.HI.U32 R5, R6, R5, RZ ;  /* 0x0000000506051227 */ /* 0x008fc800078e00ff */
[----:B------:R-:W-:Y:S01]  /*145b0*/  IMAD.MOV.U32 R8, RZ, RZ, R6 ;  /* 0x000000ffff087224 */ /* 0x000fe200078e0006 */
[----:B0-----:R-:W-:-:S07]  /*145c0*/  @P1 SHF.R.U32.HI R8, RZ, R0, R5 ;  /* 0x00000000ff081219 */ /* 0x001fce0000011605 */
[----:B------:R-:W0:Y:S01]  /*145d0*/  @!P0 LDC.64 R2, c[0x0][0x428] ;  /* 0x00010a00ff028b82 */ /* 0x000e220000000a00 */
[--C-:B------:R-:W-:Y:S01]  /*145e0*/  @!P0 SHF.R.S32.HI R5, RZ, 0x1f, R8.reuse ;  /* 0x0000001fff058819 */ /* 0x100fe20000011408 */
[----:B------:R-:W-:Y:S02]  /*145f0*/  @!P0 IMAD.MOV.U32 R4, RZ, RZ, R8 ;  /* 0x000000ffff048224 */ /* 0x000fe400078e0008 */
[-C--:B0-----:R-:W-:Y:S02]  /*14600*/  @!P0 IMAD R0, R11, R2.reuse, RZ ;  /* 0x000000020b008224 */ /* 0x081fe400078e02ff */
[----:B------:R-:W-:-:S04]  /*14610*/  @!P0 IMAD.WIDE.U32 R4, R30, R2, R4 ;  /* 0x000000021e048225 */ /* 0x000fc800078e0004 */
[----:B------:R-:W-:Y:S02]  /*14620*/  @!P0 IMAD R0, R30, R3, R0 ;  /* 0x000000031e008224 */ /* 0x000fe400078e0200 */
[----:B------:R-:W0:Y:S02]  /*14630*/  @!P0 LDC.64 R2, c[0x0][0x418] ;  /* 0x00010600ff028b82 */ /* 0x000e240000000a00 */
[----:B------:R-:W-:Y:S01]  /*14640*/  @!P0 IMAD.IADD R0, R5, 0x1, R0 ;  /* 0x0000000105008824 */ /* 0x000fe200078e0200 */
[----:B------:R-:W-:Y:S02]  /*14650*/  LOP3.LUT R16, R16, 0xffffffdf, RZ, 0xc0, !PT ;  /* 0xffffffdf10107812 */ /* 0x000fe400078ec0ff */
[----:B0-----:R-:W-:-:S04]  /*14660*/  @!P0 LEA R2, P1, R4, R2, 0x2 ;  /* 0x0000000204028211 */ /* 0x001fc800078210ff */
[----:B------:R-:W-:Y:S01]  /*14670*/  @!P0 LEA.HI.X R3, R4, R3, R0, 0x2, P1 ;  /* 0x0000000304038211 */ /* 0x000fe200008f1400 */
[----:B------:R-:W-:Y:S02]  /*14680*/  IMAD.U32 R4, RZ, RZ, UR38 ;  /* 0x00000026ff047e24 */ /* 0x000fe4000f8e00ff */
[----:B------:R-:W-:-:S03]  /*14690*/  IMAD.MOV.U32 R0, RZ, RZ, RZ ;  /* 0x000000ffff007224 */ /* 0x000fc600078e00ff */
[----:B------:R-:W-:-:S03]  /*146a0*/  ISETP.NE.AND P2, PT, R4, 0x3, PT ;  /* 0x000000030400780c */ /* 0x000fc60003f45270 */
[----:B------:R2:W5:Y:S01]  /*146b0*/  @!P0 LDG.E R0, desc[UR36][R2.64] ;  /* 0x0000002402008981 */ /* 0x000562000c1e1900 */
[----:B------:R-:W-:Y:S01]  /*146c0*/  ISETP.GT.U32.AND P0, PT, R9, 0x3f, PT ;  /* 0x0000003f0900780c */ /* 0x000fe20003f04070 */
[----:B------:R-:W-:Y:S01]  /*146d0*/  IMAD.MOV R5, RZ, RZ, -R8 ;  /* 0x000000ffff057224 */ /* 0x000fe200078e0a08 */
[----:B------:R-:W-:Y:S01]  /*146e0*/  LOP3.LUT R26, R26, 0xffff, RZ, 0xc0, !PT ;  /* 0x0000ffff1a1a7812 */ /* 0x000fe200078ec0ff */
[----:B------:R-:W-:Y:S02]  /*146f0*/  IMAD.MOV.U32 R23, RZ, RZ, R7 ;  /* 0x000000ffff177224 */ /* 0x000fe400078e0007 */
[----:B------:R-:W-:-:S04]  /*14700*/  IMAD R5, R10, R5, R6 ;  /* 0x000000050a057224 */ /* 0x000fc800078e0206 */
[----:B------:R-:W-:-:S04]  /*14710*/  @P2 LOP3.LUT R16, R16, 0x20, RZ, 0xfc, !PT ;  /* 0x0000002010102812 */ /* 0x000fc800078efcff */
[----:B------:R-:W-:-:S04]  /*14720*/  LOP3.LUT R16, R16, 0xfffffffe, RZ, 0xc0, !PT ;  /* 0xfffffffe10107812 */ /* 0x000fc800078ec0ff */
[----:B------:R-:W-:Y:S01]  /*14730*/  @P0 LOP3.LUT R16, R16, 0x1, RZ, 0xfc, !PT ;  /* 0x0000000110100812 */ /* 0x000fe200078efcff */
[----:B--2---:R-:W-:Y:S06]  /*14740*/  @!P2 BRA `(.L_x_1361) ;  /* 0x000000000004a947 */ /* 0x004fec0003800000 */
[----:B------:R-:W-:Y:S01]  /*14750*/  BPT.TRAP 0x1 ;  /* 0x000000040000795c */ /* 0x000fe20000300000 */
.L_x_1361:
        /* <DEDUP_REMOVED lines=23> */
.L_x_1429:
[----:B------:R-:W-:Y:S05]  /*148d0*/  BSYNC B0 ;  /* 0x0000000000007941 */ /* 0x000fea0003800000 */
.L_x_1362:
[----:B------:R-:W2:Y:S01]  /*148e0*/  LDL R10, [R1] ;  /* 0x00000000010a7983 */ /* 0x000ea20000100800 */
[----:B------:R-:W-:Y:S01]  /*148f0*/  ULDC.64 UR4, c[0x0][0x300] ;  /* 0x0000c00000047ab9 */ /* 0x000fe20000000a00 */
[----:B------:R-:W-:Y:S01]  /*14900*/  ULDC.64 UR6, c[0x0][0x2e8] ;  /* 0x0000ba0000067ab9 */ /* 0x000fe20000000a00 */
[----:B------:R-:W-:Y:S01]  /*14910*/  IMAD R6, R6, UR4, RZ ;  /* 0x0000000406067c24 */ /* 0x000fe2000f8e02ff */
[----:B------:R-:W1:Y:S01]  /*14920*/  S2R R9, SR_TID.X ;  /* 0x0000000000097919 */ /* 0x000e620000002100 */
[C---:B0-----:R-:W-:Y:S01]  /*14930*/  IMAD.WIDE.U32 R2, R5.reuse, UR4, RZ ;  /* 0x0000000405027c25 */ /* 0x041fe2000f8e00ff */
[C---:B------:R-:W-:Y:S02]  /*14940*/  LOP3.LUT P5, RZ, R16.reuse, 0x10, RZ, 0xc0, !PT ;  /* 0x0000001010ff7812 */ /* 0x040fe400078ac0ff */
[C---:B------:R-:W-:Y:S01]  /*14950*/  LOP3.LUT P4, RZ, R16.reuse, 0x8, RZ, 0xc0, !PT ;  /* 0x0000000810ff7812 */ /* 0x040fe2000788c0ff */
[----:B------:R-:W-:Y:S01]  /*14960*/  IMAD R6, R5, UR5, R6 ;  /* 0x0000000505067c24 */ /* 0x000fe2000f8e0206 */
[----:B------:R-:W-:Y:S01]  /*14970*/  ULDC.64 UR4, c[0x0][0x310] ;  /* 0x0000c40000047ab9 */ /* 0x000fe20000000a00 */
[----:B------:R-:W-:Y:S01]  /*14980*/  LOP3.LUT P3, RZ, R16, 0x4, RZ, 0xc0, !PT ;  /* 0x0000000410ff7812 */ /* 0x000fe2000786c0ff */
[----:B------:R-:W-:Y:S01]  /*14990*/  IMAD R8, R8, UR4, RZ ;  /* 0x0000000408087c24 */ /* 0x000fe2000f8e02ff */
[----:B------:R-:W-:Y:S01]  /*149a0*/  LOP3.LUT P2, RZ, R16, 0x2, RZ, 0xc0, !PT ;  /* 0x0000000210ff7812 */ /* 0x000fe2000784c0ff */
[----:B------:R-:W-:-:S02]  /*149b0*/  IMAD.IADD R3, R3, 0x1, R6 ;  /* 0x0000000103037824 */ /* 0x000fc400078e0206 */
        /* <DEDUP_REMOVED lines=17> */
[----:B------:R-:W-:-:S03]  /*14ad0*/  @P0 IMAD R9, R5, 0x2, R17 ;  /* 0x0000000205090824 */ /* 0x000fc600078e0211 */
[----:B------:R-:W1:Y:S04]  /*14ae0*/  SHFL.IDX PT, R2, R6, RZ, 0x181f ;  /* 0x00181fff06027589 */ /* 0x000e6800000e0000 */
        /* <DEDUP_REMOVED lines=31> */
.L_x_1439:
[----:B------:R-:W-:-:S13]  /*14ce0*/  ISETP.GE.AND P0, PT, R7, 0x31, PT ;  /* 0x000000310700780c */ /* 0x000fda0003f06270 */
[----:B0-----:R-:W-:Y:S01]  /*14cf0*/  @P0 LEA R2, P1, R33, R0, 0x1 ;  /* 0x0000000021020211 */ /* 0x001fe200078208ff */
[----:B------:R-:W-:-:S04]  /*14d00*/  @P0 IMAD R5, R5, 0x2, R17 ;  /* 0x0000000205050824 */ /* 0x000fc800078e0211 */
[----:B--2---:R-:W-:-:S05]  /*14d10*/  @P0 IMAD.X R3, RZ, RZ, R8, P1 ;  /* 0x000000ffff030224 */ /* 0x004fca00008e0608 */
[----:B------:R-:W-:Y:S01]  /*14d20*/  @!PT LDS RZ, [RZ] ;  /* 0x00000000fffff984 */ /* 0x000fe20000000800 */
[----:B------:R-:W-:Y:S01]  /*14d30*/  @!PT LDS RZ, [RZ] ;  /* 0x00000000fffff984 */ /* 0x000fe20000000800 */
[----:B------:R-:W-:Y:S01]  /*14d40*/  @!PT LDS RZ, [RZ] ;  /* 0x00000000fffff984 */ /* 0x000fe20000000800 */
[----:B------:R0:W-:Y:S04]  /*14d50*/  @P0 LDGSTS.E.BYPASS.LTC128B.128 [R5+0x21c00], desc[UR36][R2.64], !P5 ;  /* 0x21c0000002050fae */ /* 0x0001e8000e901d64 */
[----:B------:R0:W-:Y:S04]  /*14d60*/  @P0 LDGSTS.E.BYPASS.LTC128B.128 [R5+0x23c00], desc[UR36][R2.64+0x80], !P4 ;  /* 0x23c0008002050fae */ /* 0x0001e8000e101d64 */
[----:B------:R0:W-:Y:S04]  /*14d70*/  @P0 LDGSTS.E.BYPASS.LTC128B.128 [R5+0x25c00], desc[UR36][R2.64+0x100], !P3 ;  /* 0x25c0010002050fae */ /* 0x0001e8000d901d64 */
[----:B------:R0:W-:Y:S01]  /*14d80*/  @P0 LDGSTS.E.BYPASS.LTC128B.128 [R5+0x27c00], desc[UR36][R2.64+0x180], !P2 ;  /* 0x27c0018002050fae */ /* 0x0001e2000d101d64 */
[----:B------:R-:W-:Y:S01]  /*14d90*/  PLOP3.LUT P0, PT, PT, PT, PT, 0x80, 0x0 ;  /* 0x000000000000781c */ /* 0x000fe20003f0f070 */
[----:B------:R-:W-:-:S12]  /*14da0*/  NOP ;  /* 0x0000000000007918 */ /* 0x000fd80000000000 */
.L_x_1365:
        /* <DEDUP_REMOVED lines=10> */
.L_x_1366:
[----:B------:R1:W-:Y:S02]  /*14e50*/  SYNCS.ARRIVE.TRANS64.A1T0 RZ, [R4+URZ+0x30830], RZ ;  /* 0x030830ff04ff79a7 */ /* 0x0003e4000810003f */
[----:B------:R-:W-:Y:S05]  /*14e60*/  WARPSYNC.ALL ;  /* 0x0000000000007948 */ /* 0x000fea0003800000 */
[----:B------:R-:W-:Y:S01]  /*14e70*/  ULDC.64 UR4, c[0x0][0x298] ;  /* 0x0000a60000047ab9 */ /* 0x000fe20000000a00 */
[----:B0-----:R-:W-:Y:S01]  /*14e80*/  VIADD R2, R17, 0x10400 ;  /* 0x0001040011027836 */ /* 0x001fe20000000000 */
[----:B------:R-:W-:Y:S01]  /*14e90*/  SHF.R.S32.HI R0, RZ, 0x1f, R35 ;  /* 0x0000001fff007819 */ /* 0x000fe20000011423 */
[----:B------:R-:W-:Y:S01]  /*14ea0*/  IMAD.WIDE.U32 R6, R35, UR4, RZ ;  /* 0x0000000423067c25 */ /* 0x000fe2000f8e00ff */
[----:B------:R-:W-:Y:S01]  /*14eb0*/  BSSY B6, `(.L_x_1367) ;  /* 0x0000018000067945 */ /* 0x000fe20003800000 */
[----:B------:R-:W-:Y:S01]  /*14ec0*/  BAR.SYNC.DEFER_BLOCKING 0x8, 0x180 ;  /* 0x0206000000007b1d */ /* 0x000fe20000010000 */
[----:B------:R-:W-:Y:S01]  /*14ed0*/  LOP3.LUT P0, RZ, R2, 0x3ff, RZ, 0xc0, !PT ;  /* 0x000003ff02ff7812 */ /* 0x000fe2000780c0ff */
[----:B------:R-:W-:-:S04]  /*14ee0*/  IMAD R0, R0, UR4, RZ ;  /* 0x0000000400007c24 */ /* 0x000fc8000f8e02ff */
[----:B------:R-:W-:Y:S01]  /*14ef0*/  IMAD R0, R35, UR5, R0 ;  /* 0x0000000523007c24 */ /* 0x000fe2000f8e0200 */
[----:B------:R0:W-:Y:S03]  /*14f00*/  STL.64 [R1+0x18], R6 ;  /* 0x0000180601007387 */ /* 0x0001e60000100a00 */
[----:B------:R-:W-:-:S04]  /*14f10*/  IMAD.IADD R35, R7, 0x1, R0 ;  /* 0x0000000107237824 */ /* 0x000fc800078e0200 */
[----:B------:R-:W-:Y:S05]  /*14f20*/  @!P0 BRA `(.L_x_1368) ;  /* 0x0000000000408947 */ /* 0x000fea0003800000 */
[----:B------:R-:W-:Y:S01]  /*14f30*/  MOV R2, 0x0 ;  /* 0x0000000000027802 */ /* 0x000fe20000000f00 */
[----:B------:R-:W-:Y:S01]  /*14f40*/  ULDC.64 UR6, c[0x4][0xa8] ;  /* 0x01002a0000067ab9 */ /* 0x000fe20000000a00 */
[----:B------:R-:W-:Y:S01]  /*14f50*/  ULDC.64 UR8, c[0x4][0xb0] ;  /* 0x01002c0000087ab9 */ /* 0x000fe20000000a00 */
[----:B------:R-:W-:Y:S01]  /*14f60*/  ULDC.64 UR4, c[0x4][0x20] ;  /* 0x0100080000047ab9 */ /* 0x000fe20000000a00 */
[----:B-1----:R-:W-:Y:S02]  /*14f70*/  IMAD.U32 R4, RZ, RZ, UR6 ;  /* 0x00000006ff047e24 */ /* 0x002fe4000f8e00ff */
[----:B------:R-:W1:Y:S01]  /*14f80*/  LDC.64 R2, c[0x4][R2] ;  /* 0x0100000002027b82 */ /* 0x000e620000000a00 */
[----:B------:R-:W-:Y:S02]  /*14f90*/  IMAD.U32 R5, RZ, RZ, UR7 ;  /* 0x00000007ff057e24 */ /* 0x000fe4000f8e00ff */
[----:B0-----:R-:W-:Y:S02]  /*14fa0*/  IMAD.U32 R6, RZ, RZ, UR8 ;  /* 0x00000008ff067e24 */ /* 0x001fe4000f8e00ff */
[----:B------:R-:W-:-:S02]  /*14fb0*/  IMAD.U32 R7, RZ, RZ, UR9 ;  /* 0x00000009ff077e24 */ /* 0x000fc4000f8e00ff */
[----:B------:R-:W-:Y:S02]  /*14fc0*/  IMAD.U32 R10, RZ, RZ, UR4 ;  /* 0x00000004ff0a7e24 */ /* 0x000fe4000f8e00ff */
[----:B------:R-:W-:Y:S02]  /*14fd0*/  IMAD.U32 R11, RZ, RZ, UR5 ;  /* 0x00000005ff0b7e24 */ /* 0x000fe4000f8e00ff */
[----:B------:R-:W-:Y:S02]  /*14fe0*/  IMAD.MOV.U32 R8, RZ, RZ, 0x70 ;  /* 0x00000070ff087424 */ /* 0x000fe400078e00ff */
[----:B------:R-:W-:Y:S02]  /*14ff0*/  IMAD.MOV.U32 R12, RZ, RZ, 0x1 ;  /* 0x00000001ff0c7424 */ /* 0x000fe400078e00ff */
[----:B------:R-:W-:-:S07]  /*15000*/  IMAD.MOV.U32 R13, RZ, RZ, RZ ;  /* 0x000000ffff0d7224 */ /* 0x000fce00078e00ff */
[----:B------:R-:W-:-:S07]  /*15010*/  LEPC R20, `(.L_x_1368) ;  /* 0x000000001014794e */ /* 0x000fce0000000000 */
[----:B-1----:R-:W-:Y:S05]  /*15020*/  CALL.ABS.NOINC R2 ;  /* 0x0000000002007343 */ /* 0x002fea0003c00000 */
.L_x_1368:
[----:B------:R-:W-:Y:S05]  /*15030*/  BSYNC B6 ;  /* 0x0000000000067941 */ /* 0x000fea0003800000 */
.L_x_1367:
[----:B------:R-:W2:Y:S01]  /*15040*/  LDL.LU.64 R20, [R1+0x18] ;  /* 0x0000180001147983 */ /* 0x000ea20000300a00 */
[----:B------:R-:W-:Y:S01]  /*15050*/  LOP3.LUT P6, RZ, R16, 0x100, RZ, 0xc0, !PT ;  /* 0x0000010010ff7812 */ /* 0x000fe200078cc0ff */
[----:B------:R-:W-:Y:S01]  /*15060*/  IMAD.MOV.U32 R3, RZ, RZ, R35 ;  /* 0x000000ffff037224 */ /* 0x000fe200078e0023 */
[----:B------:R-:W-:Y:S01]  /*15070*/  SHF.R.S32.HI R0, RZ, 0x1f, R27 ;  /* 0x0000001fff007819 */ /* 0x000fe2000001141b */
[----:B------:R-:W-:Y:S01]  /*15080*/  ULDC.64 UR4, c[0x0][0x2d8] ;  /* 0x0000b60000047ab9 */ /* 0x000fe20000000a00 */
[----:B-1----:R-:W-:Y:S01]  /*15090*/  SEL R4, R27, RZ, !P6 ;  /* 0x000000ff1b047207 */ /* 0x002fe20007000000 */
[----:B------:R-:W-:Y:S01]  /*150a0*/  ULDC.64 UR6, c[0x0][0x2e0] ;  /* 0x0000b80000067ab9 */ /* 0x000fe20000000a00 */
[----:B------:R-:W-:-:S05]  /*150b0*/  SEL R0, R0, RZ, !P6 ;  /* 0x000000ff00007207 */ /* 0x000fca0007000000 */
[----:B------:R-:W-:-:S04]  /*150c0*/  IMAD R0, R0, UR6, RZ ;  /* 0x0000000600007c24 */ /* 0x000fc8000f8e02ff */
[----:B------:R-:W-:Y:S02]  /*150d0*/  IMAD R5, R4, UR7, R0 ;  /* 0x0000000704057c24 */ /* 0x000fe4000f8e0200 */
[----:B--2---:R-:W-:Y:S01]  /*150e0*/  IMAD.MOV.U32 R2, RZ, RZ, R20 ;  /* 0x000000ffff027224 */ /* 0x004fe200078e0014 */
[----:B------:R-:W1:Y:S01]  /*150f0*/  LDC R21, c[0x0][0x448] ;  /* 0x00011200ff157b82 */ /* 0x000e620000000800 */
[----:B------:R-:W2:Y:S02]  /*15100*/  S2R R20, SR_TID.X ;  /* 0x0000000000147919 */ /* 0x000ea40000002100 */
[----:B------:R-:W-:-:S04]  /*15110*/  IMAD.WIDE.U32 R2, R26, UR4, R2 ;  /* 0x000000041a027c25 */ /* 0x000fc8000f8e0002 */
[----:B------:R-:W-:Y:S01]  /*15120*/  IMAD R3, R26, UR5, R3 ;  /* 0x000000051a037c24 */ /* 0x000fe2000f8e0203 */
[----:B------:R-:W-:Y:S01]  /*15130*/  ULDC.64 UR4, c[0x0][0x2d0] ;  /* 0x0000b40000047ab9 */ /* 0x000fe20000000a00 */
[----:B------:R-:W-:-:S04]  /*15140*/  IMAD.WIDE.U32 R2, R4, UR6, R2 ;  /* 0x0000000604027c25 */ /* 0x000fc8000f8e0002 */
[----:B------:R-:W-:Y:S02]  /*15150*/  IMAD.IADD R3, R3, 0x1, R5 ;  /* 0x0000000103037824 */ /* 0x000fe400078e0205 */
[----:B------:R-:W3:Y:S01]  /*15160*/  LDC R5, c[0x0][0x448] ;  /* 0x00011200ff057b82 */ /* 0x000ee20000000800 */
[----:B-1----:R-:W-:Y:S02]  /*15170*/  ISETP.NE.AND P6, PT, R21, 0x1, PT ;  /* 0x000000011500780c */ /* 0x002fe40003fc5270 */
[----:B--2---:R-:W-:-:S04]  /*15180*/  LOP3.LUT R20, R20, 0x7f, RZ, 0xc0, !PT ;  /* 0x0000007f14147812 */ /* 0x004fc800078ec0ff */
[----:B------:R-:W-:-:S07]  /*15190*/  SHF.R.U32.HI R21, RZ, 0x3, R20 ;  /* 0x00000003ff157819 */ /* 0x000fce0000011614 */
[----:B0-----:R-:W0:Y:S01]  /*151a0*/  @P6 LDC R7, c[0x0][0x44c] ;  /* 0x00011300ff076b82 */ /* 0x001e220000000800 */
[----:B------:R-:W1:Y:S07]  /*151b0*/  S2R R20, SR_TID.X ;  /* 0x0000000000147919 */ /* 0x000e6e0000002100 */
[----:B------:R-:W2:Y:S01]  /*151c0*/  @P6 LDC R6, c[0x0][0x450] ;  /* 0x00011400ff066b82 */ /* 0x000ea20000000800 */
[----:B-1----:R-:W-:-:S05]  /*151d0*/  IMAD.SHL.U32 R20, R20, 0x10, RZ ;  /* 0x0000001014147824 */ /* 0x002fca00078e00ff */
[----:B------:R-:W-:-:S05]  /*151e0*/  LOP3.LUT R20, R21, 0x70, R20, 0xf8, !PT ;  /* 0x0000007015147812 */ /* 0x000fca00078ef814 */
[----:B------:R-:W-:Y:S02]  /*151f0*/  IMAD.IADD R4, R20, 0x1, R25 ;  /* 0x0000000114047824 */ /* 0x000fe400078e0219 */
[----:B------:R-:W1:Y:S02]  /*15200*/  S2R R20, SR_TID.X ;  /* 0x0000000000147919 */ /* 0x000e640000002100 */
[----:B0-----:R-:W-:-:S04]  /*15210*/  @P6 IMAD.HI.U32 R7, R4, R7, RZ ;  /* 0x0000000704076227 */ /* 0x001fc800078e00ff */
[----:B------:R-:W-:Y:S01]  /*15220*/  IMAD.MOV.U32 R0, RZ, RZ, R4 ;  /* 0x000000ffff007224 */ /* 0x000fe200078e0004 */
[----:B--2---:R-:W-:-:S05]  /*15230*/  @P6 SHF.R.U32.HI R0, RZ, R6, R7 ;  /* 0x00000006ff006219 */ /* 0x004fca0000011607 */
[----:B------:R-:W-:Y:S02]  /*15240*/  IMAD.MOV R6, RZ, RZ, -R0 ;  /* 0x000000ffff067224 */ /* 0x000fe400078e0a00 */
[----:B------:R-:W-:-:S04]  /*15250*/  IMAD.WIDE.U32 R2, R0, UR4, R2 ;  /* 0x0000000400027c25 */ /* 0x000fc8000f8e0002 */
[----:B---3--:R-:W-:Y:S01]  /*15260*/  IMAD R4, R5, R6, R4 ;  /* 0x0000000605047224 */ /* 0x008fe200078e0204 */
[----:B------:R-:W-:-:S05]  /*15270*/  SHF.R.S32.HI R6, RZ, 0x1f, R0 ;  /* 0x0000001fff067819 */ /* 0x000fca0000011400 */
[----:B------:R-:W-:-:S04]  /*15280*/  IMAD R6, R6, UR4, RZ ;  /* 0x0000000406067c24 */ /* 0x000fc8000f8e02ff */
[----:B------:R-:W-:Y:S01]  /*15290*/  IMAD R7, R0, UR5, R6 ;  /* 0x0000000500077c24 */ /* 0x000fe2000f8e0206 */
[----:B------:R-:W-:Y:S01]  /*152a0*/  SHF.R.S32.HI R0, RZ, 0x1f, R4 ;  /* 0x0000001fff007819 */ /* 0x000fe20000011404 */
[----:B------:R-:W-:Y:S02]  /*152b0*/  ULDC.64 UR4, c[0x0][0x2c8] ;  /* 0x0000b20000047ab9 */ /* 0x000fe40000000a00 */
[----:B------:R-:W-:Y:S01]  /*152c0*/  IMAD.IADD R3, R3, 0x1, R7 ;  /* 0x0000000103037824 */ /* 0x000fe200078e0207 */
[----:B-1----:R-:W-:Y:S01]  /*152d0*/  LOP3.LUT R20, R20, 0x7f, RZ, 0xc0, !PT ;  /* 0x0000007f14147812 */ /* 0x002fe200078ec0ff */
[----:B------:R-:W-:Y:S02]  /*152e0*/  IMAD R7, R0, UR4, RZ ;  /* 0x0000000400077c24 */ /* 0x000fe4000f8e02ff */
[----:B------:R-:W-:Y:S01]  /*152f0*/  IMAD.WIDE.U32 R2, R4, UR4, R2 ;  /* 0x0000000404027c25 */ /* 0x000fe2000f8e0002 */
[----:B------:R-:W-:-:S03]  /*15300*/  SHF.R.U32.HI R8, RZ, 0x3, R20 ;  /* 0x00000003ff087819 */ /* 0x000fc60000011614 */
[----:B------:R-:W-:Y:S01]  /*15310*/  IMAD R0, R4, UR5, R7 ;  /* 0x0000000504007c24 */ /* 0x000fe2000f8e0207 */
[----:B------:R-:W-:Y:S02]  /*15320*/  ULDC.64 UR4, c[0x0][0x280] ;  /* 0x0000a00000047ab9 */ /* 0x000fe40000000a00 */
[C---:B------:R-:W-:Y:S01]  /*15330*/  LEA R4, P0, R2.reuse, UR4, 0x1 ;  /* 0x0000000402047c11 */ /* 0x040fe2000f8008ff */
[----:B------:R-:W-:Y:S01]  /*15340*/  IMAD.IADD R3, R3, 0x1, R0 ;  /* 0x0000000103037824 */ /* 0x000fe200078e0200 */
[----:B------:R-:W-:Y:S02]  /*15350*/  ULDC UR4, c[0x0][0x2b8] ;  /* 0x0000ae0000047ab9 */ /* 0x000fe40000000800 */
[----:B------:R-:W-:Y:S02]  /*15360*/  ISETP.GE.AND P4, PT, R33, UR4, PT ;  /* 0x0000000421007c0c */ /* 0x000fe4000bf86270 */
[----:B------:R-:W-:Y:S01]  /*15370*/  LEA.HI.X R0, R2, UR5, R3, 0x1, P0 ;  /* 0x0000000502007c11 */ /* 0x000fe200080f0c03 */
[----:B------:R-:W-:Y:S01]  /*15380*/  UMOV UR5, 0xffffffff ;  /* 0xffffffff00057882 */ /* 0x000fe20000000000 */
[----:B------:R-:W-:-:S02]  /*15390*/  ISETP.GE.AND P3, PT, R37, UR4, PT ;  /* 0x0000000425007c0c */ /* 0x000fc4000bf66270 */
[----:B------:R-:W-:Y:S02]  /*153a0*/  ISETP.GE.AND P2, PT, R36, UR4, PT ;  /* 0x0000000424007c0c */ /* 0x000fe4000bf46270 */
[----:B------:R-:W-:Y:S01]  /*153b0*/  ISETP.GE.AND P1, PT, R34, UR4, PT ;  /* 0x0000000422007c0c */ /* 0x000fe2000bf26270 */
[----:B------:R-:W-:-:S12]  /*153c0*/  BRA.DIV UR5, `(.L_x_1369) ;  /* 0x0000003e05207947 */ /* 0x000fd8000b800000 */
[----:B------:R-:W0:Y:S01]  /*153d0*/  SHFL.IDX PT, R14, R4, RZ, 0x181f ;  /* 0x00181fff040e7589 */ /* 0x000e2200000e0000 */
[----:B------:R-:W-:Y:S02]  /*153e0*/  IMAD R5, R29, R5, RZ ;  /* 0x000000051d057224 */ /* 0x000fe400078e02ff */
        /* <DEDUP_REMOVED lines=12> */
[----:B------:R-:W-:Y:S01]  /*154b0*/  ISETP.GE.AND P0, PT, R6, R5, PT ;  /* 0x000000050600720c */ /* 0x000fe20003f06270 */
[----:B------:R-:W-:-:S02]  /*154c0*/  VIADD R6, R25, 0x20 ;  /* 0x0000002019067836 */ /* 0x000fc40000000000 */
[----:B-1----:R-:W1:Y:S10]  /*154d0*/  SHFL.IDX PT, R2, R0, 0x1, 0x181f ;  /* 0x00381f0000027f89 */ /* 0x002e7400000e0000 */
[----:B0-----:R-:W-:-:S05]  /*154e0*/  @!P0 LEA R14, P5, R33, R14, 0x1 ;  /* 0x0000000e210e8211 */ /* 0x001fca00078a08ff */
[----:B-1----:R-:W-:Y:S02]  /*154f0*/  @!P0 IMAD.X R7, RZ, RZ, R2, P5 ;  /* 0x000000ffff078224 */ /* 0x002fe400028e0602 */
[----:B------:R-:W-:Y:S02]  /*15500*/  @!P0 IMAD.MOV.U32 R2, RZ, RZ, R14 ;  /* 0x000000ffff028224 */ /* 0x000fe400078e000e */
[----:B------:R-:W-:Y:S01]  /*15510*/  @!P0 IMAD.MOV.U32 R3, RZ, RZ, R7 ;  /* 0x000000ffff038224 */ /* 0x000fe200078e0007 */
        /* <DEDUP_REMOVED lines=53> */
[----:B------:R-:W-:-:S03]  /*15870*/  ISETP.GE.AND P0, PT, R6, R5, PT ;  /* 0x000000050600720c */ /* 0x000fc60003f06270 */
[----:B------:R-:W-:Y:S04]  /*15880*/  SHFL.IDX PT, R6, R0, 0x7, 0x181f ;  /* 0x00f81f0000067f89 */ /* 0x000fe800000e0000 */
[----:B-1----:R-:W1:Y:S06]  /*15890*/  SHFL.IDX PT, R2, R0, 0x6, 0x181f ;  /* 0x00d81f0000027f89 */ /* 0x002e6c00000e0000 */
        /* <DEDUP_REMOVED lines=9> */
.L_x_1456:
[----:B------:R-:W-:Y:S01]  /*15930*/  VIADD R0, R25, 0x70 ;  /* 0x0000007019007836 */ /* 0x000fe20000000000 */
[----:B------:R-:W-:Y:S04]  /*15940*/  BSSY B0, `(.L_x_1370) ;  /* 0x000000c000007945 */ /* 0x000fe80003800000 */
[----:B------:R-:W-:-:S13]  /*15950*/  ISETP.GE.AND P0, PT, R0, R5, PT ;  /* 0x000000050000720c */ /* 0x000fda0003f06270 */
[----:B------:R-:W-:Y:S05]  /*15960*/  @P0 BRA `(.L_x_1371) ;  /* 0x0000000000240947 */ /* 0x000fea0003800000 */
[----:B01----:R-:W-:-:S05]  /*15970*/  LEA R2, P0, R33, R14, 0x1 ;  /* 0x0000000e21027211 */ /* 0x003fca00078008ff */
        /* <DEDUP_REMOVED lines=8> */
.L_x_1371:
[----:B------:R-:W-:Y:S05]  /*15a00*/  BSYNC B0 ;  /* 0x0000000000007941 */ /* 0x000fea0003800000 */
.L_x_1370:
[----:B------:R-:W-:Y:S01]  /*15a10*/  NOP ;  /* 0x0000000000007918 */ /* 0x000fe20000000000 */
[----:B------:R-:W-:-:S13]  /*15a20*/  PLOP3.LUT P0, PT, PT, PT, PT, 0x80, 0x0 ;  /* 0x000000000000781c */ /* 0x000fda0003f0f070 */
.L_x_1372:
[----:B------:R-:W-:Y:S02]  /*15a30*/  PLOP3.LUT P1, PT, P1, P0, PT, 0xa2, 0x0 ;  /* 0x000000000000781c */ /* 0x000fe40000f21472 */
[----:B------:R-:W-:-:S08]  /*15a40*/  @P0 R2UR P1, UR4, R17 ;  /* 0x00000000110402ca */ /* 0x000fd00000020000 */
[----:B------:R-:W-:-:S05]  /*15a50*/  @P0 PLOP3.LUT P0, PT, P1, PT, PT, 0x80, 0x0 ;  /* 0x000000000000081c */ /* 0x000fca0000f0f070 */
[----:B------:R-:W-:Y:S01]  /*15a60*/  @!P1 SYNCS.ARRIVE.TRANS64.RED.A0T1 RZ, [UR4+0x30800], RZ ;  /* 0x030800ffffff99a7 */ /* 0x000fe20008200404 */
[----:B------:R-:W-:Y:S07]  /*15a70*/  @!P1 ARRIVES.LDGSTSBAR.64.TRANSCNT [UR4+0x30800] ;  /* 0x03080000ff0099b0 */ /* 0x000fee0008000a84 */
[----:B------:R-:W-:Y:S05]  /*15a80*/  @P0 BRA.U.ANY `(.L_x_1372) ;  /* 0xfffffffd00e80947 */ /* 0x000fea000393ffff */
[----:B0-2---:R-:W2:Y:S04]  /*15a90*/  LDL.LU R3, [R1+0x20] ;  /* 0x0000200001037983 */ /* 0x005ea80000300800 */
[----:B------:R-:W3:Y:S01]  /*15aa0*/  LDL.LU R2, [R1+0x14] ;  /* 0x0000140001027983 */ /* 0x000ee20000300800 */
[----:B--2---:R-:W-:Y:S02]  /*15ab0*/  VIADD R3, R3, 0x1 ;  /* 0x0000000103037836 */ /* 0x004fe40000000000 */
[----:B---3--:R-:W-:-:S03]  /*15ac0*/  VIADD R7, R2, 0xfffffffe ;  /* 0xfffffffe02077836 */ /* 0x008fc60000000000 */
[----:B------:R0:W-:Y:S01]  /*15ad0*/  STL [R1+0x20], R3 ;  /* 0x0000200301007387 */ /* 0x0001e20000100800 */
[----:B------:R-:W-:-:S04]  /*15ae0*/  LEA.HI R0, R3, R3, RZ, 0x1 ;  /* 0x0000000303007211 */ /* 0x000fc800078f08ff */
[----:B------:R-:W-:-:S05]  /*15af0*/  LOP3.LUT R0, R0, 0xfffffffe, RZ, 0xc0, !PT ;  /* 0xfffffffe00007812 */ /* 0x000fca00078ec0ff */
[----:B------:R-:W-:-:S05]  /*15b00*/  IMAD.IADD R0, R3, 0x1, -R0 ;  /* 0x0000000103007824 */ /* 0x000fca00078e0a00 */
[----:B------:R-:W-:Y:S01]  /*15b10*/  SHF.L.U32 R0, R0, 0x1f, RZ ;  /* 0x0000001f00007819 */ /* 0x000fe200000006ff */
[----:B------:R-:W-:Y:S01]  /*15b20*/  NOP ;  /* 0x0000000000007918 */ /* 0x000fe20000000000 */
[----:B------:R0:W-:Y:S01]  /*15b30*/  SYNCS.ARRIVE.TRANS64.A1T0 RZ, [R17+URZ+0x30800], RZ ;  /* 0x030800ff11ff79a7 */ /* 0x0001e2000810003f */
[----:B------:R-:W-:Y:S01]  /*15b40*/  BSSY B0, `(.L_x_1373) ;  /* 0x0000003000007945 */ /* 0x000fe20003800000 */
[----:B------:R-:W2:Y:S03]  /*15b50*/  SYNCS.PHASECHK.TRANS64.TRYWAIT P0, [R17+URZ+0x30820], R0 ;  /* 0x03082000110075a7 */ /* 0x000ea6000800017f */
[----:B0-2---:R-:W-:Y:S05]  /*15b60*/  @!P0 BRA `(.L_x_1374) ;  /* 0x0000003c00f08947 */ /* 0x005fea0003800000 */
.L_x_1457:
[----:B------:R-:W-:Y:S05]  /*15b70*/  BSYNC B0 ;  /* 0x0000000000007941 */ /* 0x000fea0003800000 */
.L_x_1373:
[----:B------:R-:W2:Y:S01]  /*15b80*/  LDL R2, [R1+0x4] ;  /* 0x0000040001027983 */ /* 0x000ea20000100800 */
[----:B------:R-:W-:Y:S01]  /*15b90*/  BSSY B0, `(.L_x_1375) ;  /* 0x00000fc000007945 */ /* 0x000fe20003800000 */
[----:B--2---:R-:W-:-:S13]  /*15ba0*/  ISETP.GE.AND P0, PT, R7, R2, PT ;  /* 0x000000020700720c */ /* 0x004fda0003f06270 */
[----:B------:R-:W-:Y:S05]  /*15bb0*/  @!P0 BRA `(.L_x_1376) ;  /* 0x0000000c00e48947 */ /* 0x000fea0003800000 */
[----:B------:R-:W-:Y:S01]  /*15bc0*/  ULDC UR4, c[0x0][0x2f4] ;  /* 0x0000bd0000047ab9 */ /* 0x000fe20000000800 */
[----:B------:R-:W-:Y:S01]  /*15bd0*/  IMAD.MOV.U32 R6, RZ, RZ, R22 ;  /* 0x000000ffff067224 */ /* 0x000fe200078e0016 */
[----:B------:R-:W-:Y:S01]  /*15be0*/  ISETP.GE.AND P4, PT, R33, UR4, PT ;  /* 0x0000000421007c0c */ /* 0x000fe2000bf86270 */
[----:B------:R-:W-:Y:S01]  /*15bf0*/  IMAD.MOV.U32 R8, RZ, RZ, R28 ;  /* 0x000000ffff087224 */ /* 0x000fe200078e001c */
[----:B------:R-:W-:Y:S01]  /*15c00*/  ISETP.GE.AND P3, PT, R37, UR4, PT ;  /* 0x0000000425007c0c */ /* 0x000fe2000bf66270 */
[----:B------:R-:W-:Y:S01]  /*15c10*/  IMAD.MOV.U32 R29, RZ, RZ, R23 ;  /* 0x000000ffff1d7224 */ /* 0x000fe200078e0017 */
[----:B------:R-:W-:Y:S02]  /*15c20*/  ISETP.GE.AND P2, PT, R36, UR4, PT ;  /* 0x0000000424007c0c */ /* 0x000fe4000bf46270 */
[----:B------:R-:W-:-:S13]  /*15c30*/  ISETP.GE.AND P1, PT, R34, UR4, PT ;  /* 0x0000000422007c0c */ /* 0x000fda000bf26270 */
.L_x_1389:
[----:B------:R-:W2:Y:S04]  /*15c40*/  LDL R9, [R1+0x8] ;  /* 0x0000080001097983 */ /* 0x000ea80000100800 */
[----:B------:R-:W3:Y:S01]  /*15c50*/  LDL R11, [R1+0xc] ;  /* 0x00000c00010b7983 */ /* 0x000ee20000100800 */
[----:B0-----:R-:W0:Y:S01]  /*15c60*/  S2R R0, SR_TID.X ;  /* 0x0000000000007919 */ /* 0x001e220000002100 */
[----:B------:R-:W4:Y:S01]  /*15c70*/  S2R R3, SR_TID.X ;  /* 0x0000000000037919 */ /* 0x000f220000002100 */
[----:B0-----:R-:W-:-:S04]  /*15c80*/  LOP3.LUT R0, R0, 0x7f, RZ, 0xc0, !PT ;  /* 0x0000007f00007812 */ /* 0x001fc800078ec0ff */
[----:B------:R-:W-:Y:S02]  /*15c90*/  SHF.R.U32.HI R2, RZ, 0x3, R0 ;  /* 0x00000003ff027819 */ /* 0x000fe40000011600 */
[----:B------:R-:W0:Y:S01]  /*15ca0*/  LDC R0, c[0x0][0x430] ;  /* 0x00010c00ff007b82 */ /* 0x000e220000000800 */
[----:B----4-:R-:W-:-:S05]  /*15cb0*/  IMAD.SHL.U32 R3, R3, 0x10, RZ ;  /* 0x0000001003037824 */ /* 0x010fca00078e00ff */
[----:B------:R-:W-:-:S04]  /*15cc0*/  LOP3.LUT R3, R2, 0x70, R3, 0xf8, !PT ;  /* 0x0000007002037812 */ /* 0x000fc800078ef803 */
[----:B------:R-:W-:-:S13]  /*15cd0*/  ISETP.GT.U32.AND P6, PT, R3, 0x3f, PT ;  /* 0x0000003f0300780c */ /* 0x000fda0003fc4070 */
[----:B------:R-:W3:Y:S01]  /*15ce0*/  @!P6 LDC.64 R4, c[0x0][0x428] ;  /* 0x00010a00ff04eb82 */ /* 0x000ee20000000a00 */
[----:B0-----:R-:W-:-:S13]  /*15cf0*/  ISETP.NE.AND P0, PT, R0, 0x1, PT ;  /* 0x000000010000780c */ /* 0x001fda0003f05270 */
[----:B------:R-:W0:Y:S08]  /*15d00*/  @P0 LDC R2, c[0x0][0x434] ;  /* 0x00010d00ff020b82 */ /* 0x000e300000000800 */
[----:B------:R-:W4:Y:S01]  /*15d10*/  @P0 LDC R0, c[0x0][0x438] ;  /* 0x00010e00ff000b82 */ /* 0x000f220000000800 */
[----:B------:R-:W-:Y:S01]  /*15d20*/  LOP3.LUT P5, RZ, R16, 0x20, RZ, 0xc0, !PT ;  /* 0x0000002010ff7812 */ /* 0x000fe200078ac0ff */
[----:B------:R-:W-:Y:S01]  /*15d30*/  VIADD R22, R6, 0x1 ;  /* 0x0000000106167836 */ /* 0x000fe20000000000 */
[----:B------:R-:W-:Y:S05]  /*15d40*/  YIELD ;  /* 0x0000000000007946 */ /* 0x000fea0003800000 */
[----:B------:R-:W-:Y:S01]  /*15d50*/  ULDC UR4, c[0x0][0x430] ;  /* 0x00010c0000047ab9 */ /* 0x000fe20000000800 */
[----:B------:R-:W-:-:S02]  /*15d60*/  IMAD.MOV.U32 R23, RZ, RZ, R7 ;  /* 0x000000ffff177224 */ /* 0x000fc400078e0007 */
[----:B--2---:R-:W-:-:S04]  /*15d70*/  IMAD R9, R7, 0x40, R9 ;  /* 0x0000004007097824 */ /* 0x004fc800078e0209 */
[----:B------:R-:W-:-:S04]  /*15d80*/  IMAD.IADD R9, R3, 0x1, R9 ;  /* 0x0000000103097824 */ /* 0x000fc800078e0209 */
[----:B0-----:R-:W-:-:S04]  /*15d90*/  @P0 IMAD.HI.U32 R3, R9, R2, RZ ;  /* 0x0000000209030227 */ /* 0x001fc800078e00ff */
[----:B------:R-:W-:Y:S01]  /*15da0*/  IMAD.MOV.U32 R10, RZ, RZ, R9 ;  /* 0x000000ffff0a7224 */ /* 0x000fe200078e0009 */
[----:B----4-:R-:W-:Y:S01]  /*15db0*/  @P0 SHF.R.U32.HI R10, RZ, R0, R3 ;  /* 0x00000000ff0a0219 */ /* 0x010fe20000011603 */
[----:B---3--:R-:W-:-:S03]  /*15dc0*/  @!P6 IMAD R0, R11, R4, RZ ;  /* 0x000000040b00e224 */ /* 0x008fc600078e02ff */
[--C-:B------:R-:W-:Y:S01]  /*15dd0*/  @!P6 SHF.R.S32.HI R3, RZ, 0x1f, R10.reuse ;  /* 0x0000001fff03e819 */ /* 0x100fe2000001140a */
[----:B------:R-:W-:Y:S02]  /*15de0*/  @!P6 IMAD.MOV.U32 R2, RZ, RZ, R10 ;  /* 0x000000ffff02e224 */ /* 0x000fe400078e000a */
[C---:B------:R-:W-:Y:S02]  /*15df0*/  @!P6 IMAD R0, R30.reuse, R5, R0 ;  /* 0x000000051e00e224 */ /* 0x040fe400078e0200 */
[----:B------:R-:W-:Y:S02]  /*15e00*/  @!P6 IMAD.WIDE.U32 R2, R30, R4, R2 ;  /* 0x000000041e02e225 */ /* 0x000fe400078e0002 */
[----:B------:R-:W0:Y:S02]  /*15e10*/  @!P6 LDC.64 R4, c[0x0][0x418] ;  /* 0x00010600ff04eb82 */ /* 0x000e240000000a00 */
[----:B------:R-:W-:Y:S01]  /*15e20*/  @!P6 IMAD.IADD R0, R0, 0x1, R3 ;  /* 0x000000010000e824 */ /* 0x000fe200078e0203 */
[----:B0-----:R-:W-:-:S04]  /*15e30*/  @!P6 LEA R4, P0, R2, R4, 0x2 ;  /* 0x000000040204e211 */ /* 0x001fc800078010ff */
[----:B------:R-:W-:Y:S01]  /*15e40*/  @!P6 LEA.HI.X R5, R2, R5, R0, 0x2, P0 ;  /* 0x000000050205e211 */ /* 0x000fe200000f1400 */
[----:B------:R-:W-:Y:S01]  /*15e50*/  IMAD.MOV.U32 R0, RZ, RZ, RZ ;  /* 0x000000ffff007224 */ /* 0x000fe200078e00ff */
[----:B------:R-:W-:Y:S01]  /*15e60*/  ISETP.NE.AND P0, PT, R22, 0x2, PT ;  /* 0x000000021600780c */ /* 0x000fe20003f05270 */
[----:B------:R-:W-:-:S03]  /*15e70*/  IMAD.MOV R2, RZ, RZ, -R10 ;  /* 0x000000ffff027224 */ /* 0x000fc600078e0a0a */
[----:B------:R-:W-:Y:S01]  /*15e80*/  SEL R28, RZ, 0x1, P0 ;  /* 0x00000001ff1c7807 */ /* 0x000fe20000000000 */
[----:B------:R0:W5:Y:S01]  /*15e90*/  @!P6 LDG.E R0, desc[UR36][R4.64] ;  /* 0x000000240400e981 */ /* 0x000162000c1e1900 */
[----:B------:R-:W-:Y:S02]  /*15ea0*/  SEL R22, R22, RZ, P0 ;  /* 0x000000ff16167207 */ /* 0x000fe40000000000 */
[----:B------:R-:W-:Y:S01]  /*15eb0*/  LOP3.LUT R28, R8, R28, RZ, 0x3c, !PT ;  /* 0x0000001c081c7212 */ /* 0x000fe200078e3cff */
[----:B0-----:R-:W-:Y:S01]  /*15ec0*/  IMAD R5, R2, UR4, R9 ;  /* 0x0000000402057c24 */ /* 0x001fe2000f8e0209 */
[----:B------:R-:W-:Y:S06]  /*15ed0*/  @!P5 BRA `(.L_x_1377) ;  /* 0x000000000004d947 */ /* 0x000fec0003800000 */
[----:B------:R-:W-:Y:S01]  /*15ee0*/  BPT.TRAP 0x1 ;  /* 0x000000040000795c */ /* 0x000fe20000300000 */
.L_x_1377:
[----:B------:R-:W-:Y:S01]  /*15ef0*/  IMAD R7, R22, 0x8, R17 ;  /* 0x0000000816077824 */ /* 0x000fe200078e0211 */
[----:B------:R-:W-:Y:S01]  /*15f00*/  SHF.L.U32 R2, R28, 0x1f, RZ ;  /* 0x0000001f1c027819 */ /* 0x000fe200000006ff */
[----:B------:R-:W-:Y:S03]  /*15f10*/  BSSY B1, `(.L_x_1378) ;  /* 0x0000003000017945 */ /* 0x000fe60003800000 */
[----:B------:R-:W0:Y:S02]  /*15f20*/  SYNCS.PHASECHK.TRANS64.TRYWAIT P0, [R7+URZ+0x30840], R2 ;  /* 0x03084002070075a7 */ /* 0x000e24000800017f */
[----:B0-----:R-:W-:Y:S05]  /*15f30*/  @!P0 BRA `(.L_x_1379) ;  /* 0x0000003c00108947 */ /* 0x001fea0003800000 */
.L_x_1458:
[----:B------:R-:W-:Y:S05]  /*15f40*/  BSYNC B1 ;  /* 0x0000000000017941 */ /* 0x000fea0003800000 */
.L_x_1378:
        /* <DEDUP_REMOVED lines=25> */
[----:B------:R-:W2:Y:S01]  /*160e0*/  SHFL.IDX PT, R3, R25, RZ, 0x181f ;  /* 0x00181fff19037589 */ /* 0x000ea200000e0000 */
        /* <DEDUP_REMOVED lines=9> */
[----:B--2---:R-:W-:-:S05]  /*16180*/  IMAD.X R3, RZ, RZ, R3, P0 ;  /* 0x000000ffff037224 */ /* 0x004fca00000e0603 */
        /* <DEDUP_REMOVED lines=15> */
[----:B------:R0:W2:Y:S04]  /*16280*/  SHFL.IDX PT, R35, R25, 0x3, 0x181f ;  /* 0x00781f0019237f89 */ /* 0x0000a800000e0000 */
[----:B------:R-:W-:Y:S01]  /*16290*/  LDGSTS.E.BYPASS.LTC128B.128 [R20+0x21400], desc[UR36][R2.64], !P2 ;  /* 0x2140000002147fae */ /* 0x000fe2000d101d64 */
[----:B------:R-:W-:-:S03]  /*162a0*/  LOP3.LUT P2, RZ, R16, 0x1000, RZ, 0xc0, !PT ;  /* 0x0000100010ff7812 */ /* 0x000fc6000784c0ff */
[----:B------:R-:W-:Y:S01]  /*162b0*/  LDGSTS.E.BYPASS.LTC128B.128 [R20+0x23400], desc[UR36][R2.64+0x80], !P1 ;  /* 0x2340008002147fae */ /* 0x000fe2000c901d64 */
[----:B------:R-:W-:-:S03]  /*162c0*/  LOP3.LUT P1, RZ, R16, 0x800, RZ, 0xc0, !PT ;  /* 0x0000080010ff7812 */ /* 0x000fc6000782c0ff */
[----:B------:R-:W-:Y:S04]  /*162d0*/  LDGSTS.E.BYPASS.LTC128B.128 [R20+0x25400], desc[UR36][R2.64+0x100], !P6 ;  /* 0x2540010002147fae */ /* 0x000fe8000f101d64 */
[----:B------:R3:W-:Y:S04]  /*162e0*/  LDGSTS.E.BYPASS.LTC128B.128 [R20+0x27400], desc[UR36][R2.64+0x180], !P5 ;  /* 0x2740018002147fae */ /* 0x0007e8000e901d64 */
[----:B--23--:R0:W3:Y:S02]  /*162f0*/  SHFL.IDX PT, R2, R10, 0x3, 0x181f ;  /* 0x00781f000a027f89 */ /* 0x00c0e400000e0000 */
.L_x_1468:
[----:B------:R-:W-:Y:S02]  /*16300*/  LOP3.LUT R16, R16, 0xfffff7ff, RZ, 0xc0, !PT ;  /* 0xfffff7ff10107812 */ /* 0x000fe400078ec0ff */
[----:B---3--:R-:W-:Y:S02]  /*16310*/  IADD3 R2, P0, R2, R4, RZ ;  /* 0x0000000402027210 */ /* 0x008fe40007f1e0ff */
        /* <DEDUP_REMOVED lines=15> */
.L_x_1381:
        /* <DEDUP_REMOVED lines=10> */
.L_x_1382:
[----:B------:R3:W-:Y:S01]  /*164b0*/  SYNCS.ARRIVE.TRANS64.A1T0 RZ, [R7+URZ+0x30830], RZ ;  /* 0x030830ff07ff79a7 */ /* 0x0007e2000810003f */
[----:B------:R-:W-:Y:S05]  /*164c0*/  @!P6 BRA `(.L_x_1383) ;  /* 0x000000000004e947 */ /* 0x000fea0003800000 */
[----:B------:R-:W-:Y:S01]  /*164d0*/  BPT.TRAP 0x1 ;  /* 0x000000040000795c */ /* 0x000fe20000300000 */
.L_x_1383:
[----:B--2---:R-:W-:Y:S01]  /*164e0*/  SHF.L.U32 R2, R8, 0x1f, RZ ;  /* 0x0000001f08027819 */ /* 0x004fe200000006ff */
[----:B---3--:R-:W-:Y:S01]  /*164f0*/  IMAD R7, R6, 0x8, R17 ;  /* 0x0000000806077824 */ /* 0x008fe200078e0211 */
[----:B------:R-:W-:Y:S03]  /*16500*/  BSSY B1, `(.L_x_1384) ;  /* 0x0000003000017945 */ /* 0x000fe60003800000 */
[----:B------:R-:W2:Y:S02]  /*16510*/  SYNCS.PHASECHK.TRANS64.TRYWAIT P0, [R7+URZ+0x30860], R2 ;  /* 0x03086002070075a7 */ /* 0x000ea4000800017f */
[----:B--2---:R-:W-:Y:S05]  /*16520*/  @!P0 BRA `(.L_x_1385) ;  /* 0x0000003c001c8947 */ /* 0x004fea0003800000 */
.L_x_1469:
[----:B------:R-:W-:Y:S05]  /*16530*/  BSYNC B1 ;  /* 0x0000000000017941 */ /* 0x000fea0003800000 */
.L_x_1384:
[----:B------:R-:W3:Y:S01]  /*16540*/  LDL R8, [R1] ;  /* 0x0000000001087983 */ /* 0x000ee20000100800 */
[----:B------:R-:W4:Y:S01]  /*16550*/  S2R R3, SR_TID.X ;  /* 0x0000000000037919 */ /* 0x000f220000002100 */
[----:B------:R-:W-:Y:S01]  /*16560*/  UMOV UR4, 0xffffffff ;  /* 0xffffffff00047882 */ /* 0x000fe20000000000 */
[----:B------:R-:W-:Y:S01]  /*16570*/  IMAD R6, R6, 0x4000, R31 ;  /* 0x0000400006067824 */ /* 0x000fe200078e021f */
[----:B----4-:R-:W-:-:S04]  /*16580*/  LOP3.LUT R3, R3, 0x7f, RZ, 0xc0, !PT ;  /* 0x0000007f03037812 */ /* 0x010fc800078ec0ff */
[----:B------:R-:W-:Y:S01]  /*16590*/  SHF.R.U32.HI R3, RZ, 0x3, R3 ;  /* 0x00000003ff037819 */ /* 0x000fe20000011603 */
[----:B---3--:R-:W-:-:S04]  /*165a0*/  IMAD R8, R29, -0x40, R8 ;  /* 0xffffffc01d087824 */ /* 0x008fc800078e0208 */
[----:B------:R-:W-:Y:S01]  /*165b0*/  IMAD.IADD R8, R8, 0x1, -R3 ;  /* 0x0000000108087824 */ /* 0x000fe200078e0a03 */
[----:B------:R-:W-:Y:S06]  /*165c0*/  BRA.DIV UR4, `(.L_x_1386) ;  /* 0x0000003e04087947 */ /* 0x000fec000b800000 */
[----:B--2---:R-:W2:Y:S01]  /*165d0*/  SHFL.IDX PT, R2, R18, RZ, 0x181f ;  /* 0x00181fff12027589 */ /* 0x004ea200000e0000 */
[----:B------:R-:W-:-:S03]  /*165e0*/  IMAD R6, R6, 0x2, R17 ;  /* 0x0000000206067824 */ /* 0x000fc600078e0211 */
[----:B------:R-:W3:Y:S04]  /*165f0*/  SHFL.IDX PT, R3, R19, RZ, 0x181f ;  /* 0x00181fff13037589 */ /* 0x000ee800000e0000 */
[----:B-1----:R-:W-:Y:S01]  /*16600*/  SHFL.IDX PT, R14, R18, 0x3, 0x181f ;  /* 0x00781f00120e7f89 */ /* 0x002fe200000e0000 */
[----:B--2---:R-:W-:-:S05]  /*16610*/  IADD3 R2, P0, R2, R4, RZ ;  /* 0x0000000402027210 */ /* 0x004fca0007f1e0ff */
[----:B---3--:R-:W-:Y:S01]  /*16620*/  IMAD.X R3, RZ, RZ, R3, P0 ;  /* 0x000000ffff037224 */ /* 0x008fe200000e0603 */
        /* <DEDUP_REMOVED lines=8> */
[----:B-1----:R-:W1:Y:S04]  /*166b0*/  SHFL.IDX PT, R2, R18, 0x1, 0x181f ;  /* 0x00381f0012027f89 */ /* 0x002e6800000e0000 */
[----:B------:R-:W2:Y:S01]  /*166c0*/  SHFL.IDX PT, R3, R19, 0x1, 0x181f ;  /* 0x00381f0013037f89 */ /* 0x000ea200000e0000 */
[----:B-1----:R-:W-:-:S05]  /*166d0*/  IADD3 R2, P0, R2, R4, RZ ;  /* 0x0000000402027210 */ /* 0x002fca0007f1e0ff */
[----:B--2---:R-:W-:Y:S01]  /*166e0*/  IMAD.X R3, RZ, RZ, R3, P0 ;  /* 0x000000ffff037224 */ /* 0x004fe200000e0603 */
        /* <DEDUP_REMOVED lines=9> */
[----:B------:R-:W2:Y:S04]  /*16780*/  SHFL.IDX PT, R3, R19, 0x2, 0x181f ;  /* 0x00581f0013037f89 */ /* 0x000ea800000e0000 */
[----:B------:R-:W3:Y:S01]  /*16790*/  SHFL.IDX PT, R19, R19, 0x3, 0x181f ;  /* 0x00781f0013137f89 */ /* 0x000ee200000e0000 */
[----:B-1----:R-:W-:-:S05]  /*167a0*/  IADD3 R2, P0, R2, R4, RZ ;  /* 0x0000000402027210 */ /* 0x002fca0007f1e0ff */
[----:B--2---:R-:W-:Y:S01]  /*167b0*/  IMAD.X R3, RZ, RZ, R3, P0 ;  /* 0x000000ffff037224 */ /* 0x004fe200000e0603 */
[----:B------:R-:W-:-:S13]  /*167c0*/  ISETP.LT.OR P0, PT, R8, 0x21, P4 ;  /* 0x000000210800780c */ /* 0x000fda0002701670 */
[----:B------:R1:W-:Y:S01]  /*167d0*/  LDGSTS.E.BYPASS.LTC128B.128 [R6+0x1400], desc[UR36][R2.64], !P0 ;  /* 0x0140000002067fae */ /* 0x0003e2000c101d64 */
[----:B------:R-:W-:-:S13]  /*167e0*/  ISETP.LT.OR P0, PT, R8, 0x21, P3 ;  /* 0x000000210800780c */ /* 0x000fda0001f01670 */
[----:B------:R1:W-:Y:S01]  /*167f0*/  LDGSTS.E.BYPASS.LTC128B.128 [R6+0x3400], desc[UR36][R2.64+0x80], !P0 ;  /* 0x0340008002067fae */ /* 0x0003e2000c101d64 */
[----:B------:R-:W-:-:S13]  /*16800*/  ISETP.LT.OR P0, PT, R8, 0x21, P2 ;  /* 0x000000210800780c */ /* 0x000fda0001701670 */
[----:B------:R1:W-:Y:S01]  /*16810*/  LDGSTS.E.BYPASS.LTC128B.128 [R6+0x5400], desc[UR36][R2.64+0x100], !P0 ;  /* 0x0540010002067fae */ /* 0x0003e2000c101d64 */
[----:B------:R-:W-:-:S13]  /*16820*/  ISETP.LT.OR P0, PT, R8, 0x21, P1 ;  /* 0x000000210800780c */ /* 0x000fda0000f01670 */
[----:B---3--:R1:W-:Y:S02]  /*16830*/  LDGSTS.E.BYPASS.LTC128B.128 [R6+0x7400], desc[UR36][R2.64+0x180], !P0 ;  /* 0x0740018002067fae */ /* 0x0083e4000c101d64 */
.L_x_1479:
[----:B-12---:R-:W-:Y:S01]  /*16840*/  IADD3 R2, P0, R14, R4, RZ ;  /* 0x000000040e027210 */ /* 0x006fe20007f1e0ff */
        /* <DEDUP_REMOVED lines=16> */
[----:B-1----:R-:W-:Y:S01]  /*16950*/  IMAD.WIDE.U32 R2, R5, UR4, RZ ;  /* 0x0000000405027c25 */ /* 0x002fe2000f8e00ff */
[----:B------:R-:W-:-:S03]  /*16960*/  ULDC.64 UR4, c[0x0][0x338] ;  /* 0x0000ce0000047ab9 */ /* 0x000fc60000000a00 */
[----:B------:R-:W-:Y:S02]  /*16970*/  IMAD.IADD R3, R3, 0x1, R9 ;  /* 0x0000000103037824 */ /* 0x000fe400078e0209 */
[----:B------:R-:W-:Y:S02]  /*16980*/  IMAD R21, R21, UR4, RZ ;  /* 0x0000000415157c24 */ /* 0x000fe4000f8e02ff */
[----:B------:R-:W-:-:S04]  /*16990*/  IMAD.WIDE.U32 R2, R0, UR4, R2 ;  /* 0x0000000400027c25 */ /* 0x000fc8000f8e0002 */
[----:B------:R-:W-:Y:S01]  /*169a0*/  IMAD R21, R0, UR5, R21 ;  /* 0x0000000500157c24 */ /* 0x000fe2000f8e0215 */
[----:B------:R-:W-:Y:S01]  /*169b0*/  ULDC.64 UR4, c[0x0][0x330] ;  /* 0x0000cc0000047ab9 */ /* 0x000fe20000000a00 */
[----:B------:R-:W-:Y:S02]  /*169c0*/  NOP ;  /* 0x0000000000007918 */ /* 0x000fe40000000000 */
[----:B------:R-:W-:Y:S02]  /*169d0*/  IMAD.IADD R3, R3, 0x1, R21 ;  /* 0x0000000103037824 */ /* 0x000fe400078e0215 */
[----:B------:R-:W-:-:S04]  /*169e0*/  IMAD.WIDE.U32 R2, R26, UR4, R2 ;  /* 0x000000041a027c25 */ /* 0x000fc8000f8e0002 */
[----:B------:R-:W-:Y:S01]  /*169f0*/  IMAD R3, R26, UR5, R3 ;  /* 0x000000051a037c24 */ /* 0x000fe2000f8e0203 */
[----:B------:R-:W-:-:S04]  /*16a00*/  LEA R18, P0, R2, UR6, 0x1 ;  /* 0x0000000602127c11 */ /* 0x000fc8000f8008ff */
[----:B------:R-:W-:Y:S02]  /*16a10*/  LEA.HI.X R19, R2, UR7, R3, 0x1, P0 ;  /* 0x0000000702137c11 */ /* 0x000fe400080f0c03 */
[----:B------:R-:W-:-:S13]  /*16a20*/  PLOP3.LUT P0, PT, PT, PT, PT, 0x80, 0x0 ;  /* 0x000000000000781c */ /* 0x000fda0003f0f070 */
.L_x_1387:
        /* <DEDUP_REMOVED lines=10> */
.L_x_1388:
[----:B------:R-:W2:Y:S01]  /*16ad0*/  LDL R0, [R1+0x4] ;  /* 0x0000040001007983 */ /* 0x000ea20000100800 */
[----:B------:R1:W-:Y:S01]  /*16ae0*/  SYNCS.ARRIVE.TRANS64.A1T0 RZ, [R7+URZ+0x30850], RZ ;  /* 0x030850ff07ff79a7 */ /* 0x0003e2000810003f */
[----:B------:R-:W-:Y:S02]  /*16af0*/  IMAD.MOV.U32 R6, RZ, RZ, R22 ;  /* 0x000000ffff067224 */ /* 0x000fe400078e0016 */
[----:B------:R-:W-:Y:S02]  /*16b00*/  IMAD.MOV.U32 R8, RZ, RZ, R28 ;  /* 0x000000ffff087224 */ /* 0x000fe400078e001c */
[----:B------:R-:W-:Y:S02]  /*16b10*/  IMAD.MOV.U32 R29, RZ, RZ, R23 ;  /* 0x000000ffff1d7224 */ /* 0x000fe400078e0017 */
[C---:B-1----:R-:W-:Y:S01]  /*16b20*/  VIADD R7, R23.reuse, 0xffffffff ;  /* 0xffffffff17077836 */ /* 0x042fe20000000000 */
[----:B--2---:R-:W-:-:S13]  /*16b30*/  ISETP.GT.AND P0, PT, R23, R0, PT ;  /* 0x000000001700720c */ /* 0x004fda0003f04270 */
[----:B------:R-:W-:Y:S05]  /*16b40*/  @P0 BRA `(.L_x_1389) ;  /* 0xfffffff0003c0947 */ /* 0x000fea000383ffff */
.L_x_1376:
[----:B------:R-:W-:Y:S05]  /*16b50*/  BSYNC B0 ;  /* 0x0000000000007941 */ /* 0x000fea0003800000 */
.L_x_1375:
[----:B0-----:R-:W0:Y:S01]  /*16b60*/  S2R R0, SR_TID.X ;  /* 0x0000000000007919 */ /* 0x001e220000002100 */
[----:B------:R-:W-:Y:S01]  /*16b70*/  BSSY B0, `(.L_x_1390) ;  /* 0x0000010000007945 */ /* 0x000fe20003800000 */
[----:B0-----:R-:W-:-:S04]  /*16b80*/  LOP3.LUT R0, R0, 0x7f, RZ, 0xc0, !PT ;  /* 0x0000007f00007812 */ /* 0x001fc800078ec0ff */
[----:B------:R-:W-:-:S13]  /*16b90*/  ISETP.NE.AND P0, PT, R0, RZ, PT ;  /* 0x000000ff0000720c */ /* 0x000fda0003f05270 */
[----:B------:R-:W-:Y:S05]  /*16ba0*/  @P0 BRA `(.L_x_1391) ;  /* 0x0000000000300947 */ /* 0x000fea0003800000 */
[----:B------:R-:W0:Y:S01]  /*16bb0*/  S2R R5, SR_LANEID ;  /* 0x0000000000057919 */ /* 0x000e220000000000 */
[----:B------:R-:W-:Y:S01]  /*16bc0*/  VOTEU.ANY UR4, UPT, PT ;  /* 0x0000000000047886 */ /* 0x000fe200038e0100 */
[----:B------:R-:W2:Y:S01]  /*16bd0*/  LDC.64 R2, c[0x0][0xc60] ;  /* 0x00031800ff027b82 */ /* 0x000ea20000000a00 */
[----:B------:R-:W0:Y:S02]  /*16be0*/  FLO.U32 R0, UR4 ;  /* 0x0000000400007d00 */ /* 0x000e2400080e0000 */
[----:B0-----:R-:W-:-:S06]  /*16bf0*/  ISETP.EQ.U32.AND P0, PT, R0, R5, PT ;  /* 0x000000050000720c */ /* 0x001fcc0003f02070 */
[----:B------:R-:W2:Y:S07]  /*16c00*/  POPC R5, UR4 ;  /* 0x0000000400057d09 */ /* 0x000eae0008000000 */
[----:B--2---:R-:W2:Y:S01]  /*16c10*/  @P0 ATOMG.E.ADD.STRONG.GPU PT, R3, desc[UR36][R2.64], R5 ;  /* 0x00000005020309a8 */ /* 0x004ea200081ee1e4 */
[----:B------:R-:W0:Y:S02]  /*16c20*/  S2R R4, SR_LTMASK ;  /* 0x0000000000047919 */ /* 0x000e240000003900 */
[----:B0-----:R-:W-:-:S04]  /*16c30*/  LOP3.LUT R4, R4, UR4, RZ, 0xc0, !PT ;  /* 0x0000000404047c12 */ /* 0x001fc8000f8ec0ff */
[----:B------:R-:W0:Y:S01]  /*16c40*/  POPC R7, R4 ;  /* 0x0000000400077309 */ /* 0x000e220000000000 */
[----:B--2---:R-:W0:Y:S02]  /*16c50*/  SHFL.IDX PT, R0, R3, R0, 0x1f ;  /* 0x00001f0003007589 */ /* 0x004e2400000e0000 */
[----:B0-----:R-:W-:-:S07]  /*16c60*/  IADD3 R24, R0, UR39, R7 ;  /* 0x0000002700187c10 */ /* 0x001fce000fffe007 */
.L_x_1391:
[----:B------:R-:W-:Y:S05]  /*16c70*/  BSYNC B0 ;  /* 0x0000000000007941 */ /* 0x000fea0003800000 */
.L_x_1390:
[----:B------:R-:W-:-:S13]  /*16c80*/  LOP3.LUT P0, RZ, R16, 0x20, RZ, 0xc0, !PT ;  /* 0x0000002010ff7812 */ /* 0x000fda000780c0ff */
[----:B------:R-:W-:Y:S05]  /*16c90*/  @!P0 BRA `(.L_x_1392) ;  /* 0x0000000000048947 */ /* 0x000fea0003800000 */
[----:B------:R-:W-:Y:S01]  /*16ca0*/  BPT.TRAP 0x1 ;  /* 0x000000040000795c */ /* 0x000fe20000300000 */
.L_x_1392:
[----:B------:R-:W2:Y:S01]  /*16cb0*/  LDL.LU R2, [R1] ;  /* 0x0000000001027983 */ /* 0x000ea20000300800 */
[----:B------:R-:W-:Y:S01]  /*16cc0*/  IMAD R0, R22, 0x8, R17 ;  /* 0x0000000816007824 */ /* 0x000fe200078e0211 */
[----:B------:R-:W-:Y:S01]  /*16cd0*/  SHF.L.U32 R3, R28, 0x1f, RZ ;  /* 0x0000001f1c037819 */ /* 0x000fe200000006ff */
[----:B------:R-:W-:Y:S03]  /*16ce0*/  BSSY B0, `(.L_x_1393) ;  /* 0x0000004000007945 */ /* 0x000fe60003800000 */
[----:B------:R-:W0:Y:S01]  /*16cf0*/  SYNCS.PHASECHK.TRANS64.TRYWAIT P0, [R0+URZ+0x30860], R3 ;  /* 0x03086003000075a7 */ /* 0x000e22000800017f */
[----:B--2---:R-:W-:Y:S01]  /*16d00*/  IMAD R5, R23, -0x40, R2 ;  /* 0xffffffc017057824 */ /* 0x004fe200078e0202 */
[----:B0-----:R-:W-:Y:S06]  /*16d10*/  @!P0 BRA `(.L_x_1394) ;  /* 0x0000003800ac8947 */ /* 0x001fec0003800000 */
.L_x_1480:
[----:B------:R-:W-:Y:S05]  /*16d20*/  BSYNC B0 ;  /* 0x0000000000007941 */ /* 0x000fea0003800000 */
.L_x_1393:
[----:B------:R-:W2:Y:S01]  /*16d30*/  S2R R2, SR_TID.X ;  /* 0x0000000000027919 */ /* 0x000ea20000002100 */
[----:B------:R-:W-:Y:S01]  /*16d40*/  UMOV UR4, 0xffffffff ;  /* 0xffffffff00047882 */ /* 0x000fe20000000000 */
[----:B------:R-:W-:Y:S01]  /*16d50*/  IMAD R4, R22, 0x4000, R31 ;  /* 0x0000400016047824 */ /* 0x000fe200078e021f */
[----:B--2---:R-:W-:-:S04]  /*16d60*/  LOP3.LUT R2, R2, 0x7f, RZ, 0xc0, !PT ;  /* 0x0000007f02027812 */ /* 0x004fc800078ec0ff */
        /* <DEDUP_REMOVED lines=12> */
[----:B------:R-:W-:Y:S02]  /*16e30*/  ISETP.GE.AND P1, PT, R36, UR4, PT ;  /* 0x0000000424007c0c */ /* 0x000fe4000bf26270 */
[----:B-1----:R-:W-:-:S02]  /*16e40*/  IADD3 R2, P0, R14, R6, RZ ;  /* 0x000000060e027210 */ /* 0x002fc40007f1e0ff */
[----:B------:R-:W1:Y:S03]  /*16e50*/  SHFL.IDX PT, R14, R18, 0x1, 0x181f ;  /* 0x00381f00120e7f89 */ /* 0x000e6600000e0000 */
        /* <DEDUP_REMOVED lines=8> */
[----:B------:R1:W-:Y:S02]  /*16ee0*/  LDGSTS.E.BYPASS.LTC128B.128 [R4+0x6400], desc[UR36][R2.64+0x180], !P4 ;  /* 0x0640018002047fae */ /* 0x0003e4000e101d64 */
[----:B-1----:R-:W-:Y:S02]  /*16ef0*/  IADD3 R2, P4, R14, R6, RZ ;  /* 0x000000060e027210 */ /* 0x002fe40007f9e0ff */
[----:B------:R-:W0:Y:S03]  /*16f00*/  SHFL.IDX PT, R14, R18, 0x2, 0x181f ;  /* 0x00581f00120e7f89 */ /* 0x000e2600000e0000 */
        /* <DEDUP_REMOVED lines=12> */
[----:B------:R0:W3:Y:S03]  /*16fd0*/  SHFL.IDX PT, R14, R18, 0x3, 0x181f ;  /* 0x00781f00120e7f89 */ /* 0x0000e600000e0000 */
        /* <DEDUP_REMOVED lines=8> */
[----:B--23--:R0:W-:Y:S02]  /*17060*/  LDGSTS.E.BYPASS.LTC128B.128 [R4+0x7400], desc[UR36][R2.64+0x180], !P4 ;  /* 0x0740018002047fae */ /* 0x00c1e4000e101d64 */
.L_x_1490:
[C---:B------:R-:W-:Y:S02]  /*17070*/  ISETP.LT.OR P3, PT, R5.reuse, 0x31, P3 ;  /* 0x000000310500780c */ /* 0x040fe40001f61670 */
[C---:B------:R-:W-:Y:S02]  /*17080*/  ISETP.LT.OR P2, PT, R5.reuse, 0x31, P2 ;  /* 0x000000310500780c */ /* 0x040fe40001741670 */
[C---:B------:R-:W-:Y:S02]  /*17090*/  ISETP.LT.OR P1, PT, R5.reuse, 0x31, P1 ;  /* 0x000000310500780c */ /* 0x040fe40000f21670 */
[----:B01----:R-:W-:Y:S02]  /*170a0*/  IADD3 R2, P4, R14, R6, RZ ;  /* 0x000000060e027210 */ /* 0x003fe40007f9e0ff */
        /* <DEDUP_REMOVED lines=11> */
.L_x_1396:
        /* <DEDUP_REMOVED lines=10> */
.L_x_1397:
[----:B------:R1:W-:Y:S01]  /*17200*/  SYNCS.ARRIVE.TRANS64.A1T0 RZ, [R0+URZ+0x30850], RZ ;  /* 0x030850ff00ff79a7 */ /* 0x0003e2000810003f */
[----:B------:R-:W-:-:S05]  /*17210*/  VIADD R22, R22, 0x1 ;  /* 0x0000000116167836 */ /* 0x000fca0000000000 */
[----:B------:R-:W-:-:S04]  /*17220*/  ISETP.NE.AND P0, PT, R22, 0x2, PT ;  /* 0x000000021600780c */ /* 0x000fc80003f05270 */
[----:B0-----:R-:W-:Y:S02]  /*17230*/  SEL R3, RZ, 0x1, P0 ;  /* 0x00000001ff037807 */ /* 0x001fe40000000000 */
[----:B------:R-:W-:Y:S02]  /*17240*/  SEL R22, R22, RZ, P0 ;  /* 0x000000ff16167207 */ /* 0x000fe40000000000 */
[----:B-1----:R-:W-:-:S07]  /*17250*/  LOP3.LUT R28, R28, R3, RZ, 0x3c, !PT ;  /* 0x000000031c1c7212 */ /* 0x002fce00078e3cff */
.L_x_1354:
[----:B------:R-:W-:Y:S05]  /*17260*/  BSYNC B7 ;  /* 0x0000000000077941 */ /* 0x000fea0003800000 */
.L_x_1352:
        /* <DEDUP_REMOVED lines=11> */
.L_x_1398:
        /* <DEDUP_REMOVED lines=43> */
.L_x_1500:
[----:B------:R-:W-:Y:S02]  /*175d0*/  ULDC UR4, c[0x0][0xc38] ;  /* 0x00030e0000047ab9 */ /* 0x000fe40000000800 */
[----:B------:R-:W-:-:S04]  /*175e0*/  IMAD.U32 R5, RZ, RZ, UR4 ;  /* 0x00000004ff057e24 */ /* 0x000fc8000f8e00ff */
[----:B-1----:R-:W-:-:S04]  /*175f0*/  IMAD R14, R14, R5, RZ ;  /* 0x000000050e0e7224 */ /* 0x002fc800078e02ff */
[----:B------:R-:W-:-:S05]  /*17600*/  IMAD.IADD R7, R7, 0x1, R14 ;  /* 0x0000000107077824 */ /* 0x000fca00078e020e */
[----:B------:R-:W-:-:S13]  /*17610*/  ISETP.GT.AND P6, PT, R7, R0, PT ;  /* 0x000000000700720c */ /* 0x000fda0003fc4270 */
[----:B------:R-:W-:Y:S05]  /*17620*/  @P6 BRA `(.L_x_1401) ;  /* 0x0000000000a46947 */ /* 0x000fea0003800000 */
.L_x_1404:
        /* <DEDUP_REMOVED lines=35> */
.L_x_1508:
[----:B------:R-:W-:Y:S02]  /*17860*/  ULDC UR4, c[0x0][0xc38] ;  /* 0x00030e0000047ab9 */ /* 0x000fe40000000800 */
[----:B------:R-:W-:-:S04]  /*17870*/  IMAD.U32 R5, RZ, RZ, UR4 ;  /* 0x00000004ff057e24 */ /* 0x000fc8000f8e00ff */
[----:B-1----:R-:W-:-:S04]  /*17880*/  IMAD R14, R14, R5, RZ ;  /* 0x000000050e0e7224 */ /* 0x002fc800078e02ff */
[----:B------:R-:W-:-:S05]  /*17890*/  IMAD.IADD R7, R14, 0x1, R7 ;  /* 0x000000010e077824 */ /* 0x000fca00078e0207 */
[----:B------:R-:W-:-:S13]  /*178a0*/  ISETP.GT.AND P6, PT, R7, R0, PT ;  /* 0x000000000700720c */ /* 0x000fda0003fc4270 */
[----:B------:R-:W-:Y:S05]  /*178b0*/  @!P6 BRA `(.L_x_1404) ;  /* 0xfffffffc005ce947 */ /* 0x000fea000383ffff */
.L_x_1401:
[----:B------:R-:W-:Y:S01]  /*178c0*/  IMAD.IADD R7, R7, 0x1, -R14 ;  /* 0x0000000107077824 */ /* 0x000fe200078e0a0e */
[----:B------:R-:W-:-:S03]  /*178d0*/  UMOV UR4, 0xffffffff ;  /* 0xffffffff00047882 */ /* 0x000fc60000000000 */
[----:B------:R-:W-:-:S05]  /*178e0*/  IMAD R3, R2, R5, R7 ;  /* 0x0000000502037224 */ /* 0x000fca00078e0207 */
[----:B------:R-:W-:Y:S01]  /*178f0*/  ISETP.GT.AND P6, PT, R3, R0, PT ;  /* 0x000000000300720c */ /* 0x000fe20003fc4270 */
[----:B------:R-:W-:-:S12]  /*17900*/  BRA.DIV UR4, `(.L_x_1405) ;  /* 0x0000003e04547947 */ /* 0x000fd8000b800000 */
[----:B------:R-:W-:-:S04]  /*17910*/  VOTE.ANY R3, PT, !P6 ;  /* 0x0000000000037806 */ /* 0x000fc800070e0100 */
[----:B------:R-:W1:Y:S02]  /*17920*/  POPC R12, R3 ;  /* 0x00000003000c7309 */ /* 0x000e640000000000 */
[----:B-1----:R1:W2:Y:S01]  /*17930*/  SHFL.IDX PT, R25, R25, R12, 0x1f ;  /* 0x00001f0c19197589 */ /* 0x0022a200000e0000 */
[----:B------:R-:W-:-:S03]  /*17940*/  IMAD.IADD R27, R12, 0x1, R27 ;  /* 0x000000010c1b7824 */ /* 0x000fc600078e021b */
[----:B------:R1:W3:Y:S04]  /*17950*/  SHFL.IDX PT, R4, R4, R12, 0x1f ;  /* 0x00001f0c04047589 */ /* 0x0002e800000e0000 */
.L_x_1513:
[----:B------:R-:W-:-:S13]  /*17960*/  ISETP.NE.AND P0, PT, R3, RZ, PT ;  /* 0x000000ff0300720c */ /* 0x000fda0003f05270 */
[----:B------:R-:W-:Y:S05]  /*17970*/  @!P0 BRA `(.L_x_1406) ;  /* 0x0000000000108947 */ /* 0x000fea0003800000 */
[----:B------:R-:W-:Y:S01]  /*17980*/  UMOV UR4, 0xffffffff ;  /* 0xffffffff00047882 */ /* 0x000fe20000000000 */
[----:B-1----:R-:W-:Y:S02]  /*17990*/  VIADD R12, R12, 0xffffffff ;  /* 0xffffffff0c0c7836 */ /* 0x002fe40000000000 */
[----:B------:R-:W-:Y:S05]  /*179a0*/  BRA.DIV UR4, `(.L_x_1407) ;  /* 0x0000003e04887947 */ /* 0x000fea000b800000 */
[----:B------:R4:W1:Y:S02]  /*179b0*/  SHFL.IDX PT, R6, R2, R12, 0x1f ;  /* 0x00001f0c02067589 */ /* 0x00086400000e0000 */
.L_x_1406:
[----:B---3--:R-:W-:Y:S01]  /*179c0*/  ISETP.NE.AND P0, PT, R4, 0x1, PT ;  /* 0x000000010400780c */ /* 0x008fe20003f05270 */
[----:B-1----:R-:W-:-:S04]  /*179d0*/  IMAD R24, R6, R5, R7 ;  /* 0x0000000506187224 */ /* 0x002fc800078e0207 */
[----:B------:R-:W-:-:S08]  /*179e0*/  IMAD.IADD R0, R0, 0x1, -R24 ;  /* 0x0000000100007824 */ /* 0x000fd000078e0a18 */
[----:B------:R-:W-:Y:S05]  /*179f0*/  @!P0 BRA `(.L_x_1408) ;  /* 0x0000000000dc8947 */ /* 0x000fea0003800000 */
[-C--:B--2---:R-:W-:Y:S02]  /*17a00*/  IABS R6, R25.reuse ;  /* 0x0000001900067213 */ /* 0x084fe40000000000 */
[----:B------:R-:W-:Y:S02]  /*17a10*/  IABS R5, R4 ;  /* 0x0000000400057213 */ /* 0x000fe40000000000 */
[----:B------:R-:W1:Y:S08]  /*17a20*/  I2F.RP R7, R6 ;  /* 0x0000000600077306 */ /* 0x000e700000209400 */
[----:B------:R-:W2:Y:S08]  /*17a30*/  I2F.RP R8, R5 ;  /* 0x0000000500087306 */ /* 0x000eb00000209400 */
[----:B-1----:R-:W0:Y:S08]  /*17a40*/  MUFU.RCP R7, R7 ;  /* 0x0000000700077308 */ /* 0x002e300000001000 */
[----:B--2---:R-:W-:Y:S01]  /*17a50*/  MUFU.RCP R8, R8 ;  /* 0x0000000800087308 */ /* 0x004fe20000001000 */
[----:B0---4-:R-:W-:Y:S01]  /*17a60*/  VIADD R2, R7, 0xffffffe ;  /* 0x0ffffffe07027836 */ /* 0x011fe20000000000 */
[----:B------:R-:W-:-:S06]  /*17a70*/  IABS R7, R25 ;  /* 0x0000001900077213 */ /* 0x000fcc0000000000 */
[----:B------:R0:W1:Y:S02]  /*17a80*/  F2I.FTZ.U32.TRUNC.NTZ R3, R2 ;  /* 0x0000000200037305 */ /* 0x000064000021f000 */
[----:B0-----:R-:W-:Y:S02]  /*17a90*/  IMAD.MOV.U32 R2, RZ, RZ, RZ ;  /* 0x000000ffff027224 */ /* 0x001fe400078e00ff */
[----:B-1----:R-:W-:-:S04]  /*17aa0*/  IMAD.MOV R9, RZ, RZ, -R3 ;  /* 0x000000ffff097224 */ /* 0x002fc800078e0a03 */
[----:B------:R-:W-:-:S04]  /*17ab0*/  IMAD R9, R9, R6, RZ ;  /* 0x0000000609097224 */ /* 0x000fc800078e02ff */
[----:B------:R-:W-:Y:S01]  /*17ac0*/  IMAD.HI.U32 R3, R3, R9, R2 ;  /* 0x0000000903037227 */ /* 0x000fe200078e0002 */
        /* <DEDUP_REMOVED lines=15> */
[----:B------:R-:W-:-:S04]  /*17bc0*/  LOP3.LUT R2, R0, R25, RZ, 0x3c, !PT ;  /* 0x0000001900027212 */ /* 0x000fc800078e3cff */
[----:B------:R-:W-:Y:S01]  /*17bd0*/  ISETP.GE.AND P2, PT, R2, RZ, PT ;  /* 0x000000ff0200720c */ /* 0x000fe20003f46270 */
[----:B------:R-:W-:Y:S01]  /*17be0*/  @P0 VIADD R7, R7, 0x1 ;  /* 0x0000000107070836 */ /* 0x000fe20000000000 */
[----:B------:R-:W-:-:S05]  /*17bf0*/  IABS R2, R4 ;  /* 0x0000000400027213 */ /* 0x000fca0000000000 */
[----:B------:R-:W-:-:S06]  /*17c00*/  IMAD.MOV R2, RZ, RZ, -R2 ;  /* 0x000000ffff027224 */ /* 0x000fcc00078e0a02 */
[----:B------:R-:W-:Y:S01]  /*17c10*/  @!P2 IMAD.MOV R7, RZ, RZ, -R7 ;  /* 0x000000ffff07a224 */ /* 0x000fe200078e0a07 */
[----:B------:R-:W-:-:S04]  /*17c20*/  @!P1 LOP3.LUT R7, RZ, R25, RZ, 0x33, !PT ;  /* 0x00000019ff079212 */ /* 0x000fc800078e33ff */
[----:B------:R-:W-:-:S05]  /*17c30*/  IABS R3, R7 ;  /* 0x0000000700037213 */ /* 0x000fca0000000000 */
        /* <DEDUP_REMOVED lines=9> */
[----:B------:R-:W-:-:S04]  /*17cd0*/  IMAD.MOV R2, RZ, RZ, -R7 ;  /* 0x000000ffff027224 */ /* 0x000fc800078e0a07 */
[----:B------:R-:W-:Y:S02]  /*17ce0*/  IMAD R2, R25, R2, R0 ;  /* 0x0000000219027224 */ /* 0x000fe400078e0200 */
        /* <DEDUP_REMOVED lines=8> */
.L_x_1408:
[----:B0---4-:R-:W0:Y:S02]  /*17d70*/  LDC.64 R2, c[0x0][0xc90] ;  /* 0x00032400ff027b82 */ /* 0x011e240000000a00 */
[----:B0-----:R-:W-:-:S05]  /*17d80*/  IMAD.WIDE R2, R27, 0x4, R2 ;  /* 0x000000041b027825 */ /* 0x001fca00078e0202 */
[----:B------:R0:W2:Y:S02]  /*17d90*/  LDG.E R6, desc[UR36][R2.64] ;  /* 0x0000002402067981 */ /* 0x0000a4000c1e1900 */
[----:B0-----:R-:W-:Y:S02]  /*17da0*/  IMAD.MOV.U32 R2, RZ, RZ, RZ ;  /* 0x000000ffff027224 */ /* 0x001fe400078e00ff */
[----:B--2---:R-:W-:-:S05]  /*17db0*/  IMAD R7, R25, R6, RZ ;  /* 0x0000000619077224 */ /* 0x004fca00078e02ff */
[----:B------:R-:W-:-:S04]  /*17dc0*/  IABS R4, R7 ;  /* 0x0000000700047213 */ /* 0x000fc80000000000 */
[----:B------:R-:W0:Y:S08]  /*17dd0*/  I2F.RP R8, R4 ;  /* 0x0000000400087306 */ /* 0x000e300000209400 */
        /* <DEDUP_REMOVED lines=26> */
[----:B------:R-:W-:-:S04]  /*17f80*/  VIADDMNMX R5, R3, R5, R6, PT ;  /* 0x0000000503057246 */ /* 0x000fc80003800106 */
[----:B------:R-:W-:-:S04]  /*17f90*/  IABS R6, R5 ;  /* 0x0000000500067213 */ /* 0x000fc80000000000 */
[----:B------:R-:W0:Y:S08]  /*17fa0*/  I2F.RP R8, R6 ;  /* 0x0000000600087306 */ /* 0x000e300000209400 */
[----:B0-----:R-:W0:Y:S02]  /*17fb0*/  MUFU.RCP R8, R8 ;  /* 0x0000000800087308 */ /* 0x001e240000001000 */
[----:B0-----:R-:W-:Y:S01]  /*17fc0*/  VIADD R3, R8, 0xffffffe ;  /* 0x0ffffffe08037836 */ /* 0x001fe20000000000 */
[----:B------:R-:W-:-:S05]  /*17fd0*/  IABS R8, R5 ;  /* 0x0000000500087213 */ /* 0x000fca0000000000 */
[----:B------:R-:W0:Y:S02]  /*17fe0*/  F2I.FTZ.U32.TRUNC.NTZ R3, R3 ;  /* 0x0000000300037305 */ /* 0x000e24000021f000 */
[----:B0-----:R-:W-:-:S04]  /*17ff0*/  IMAD.MOV R7, RZ, RZ, -R3 ;  /* 0x000000ffff077224 */ /* 0x001fc800078e0a03 */
[----:B------:R-:W-:-:S04]  /*18000*/  IMAD R7, R7, R6, RZ ;  /* 0x0000000607077224 */ /* 0x000fc800078e02ff */
[----:B------:R-:W-:Y:S01]  /*18010*/  IMAD.HI.U32 R2, R3, R7, R2 ;  /* 0x0000000703027227 */ /* 0x000fe200078e0002 */
[----:B------:R-:W-:-:S03]  /*18020*/  IABS R7, R0 ;  /* 0x0000000000077213 */ /* 0x000fc60000000000 */
        /* <DEDUP_REMOVED lines=13> */
[----:B------:R-:W-:Y:S01]  /*18100*/  @!P1 LOP3.LUT R2, RZ, R5, RZ, 0x33, !PT ;  /* 0x00000005ff029212 */ /* 0x000fe200078e33ff */
[----:B------:R-:W-:-:S04]  /*18110*/  IMAD.MOV R5, RZ, RZ, -R5 ;  /* 0x000000ffff057224 */ /* 0x000fc800078e0a05 */
[----:B------:R-:W-:-:S07]  /*18120*/  IMAD R26, R2, R5, R3 ;  /* 0x00000005021a7224 */ /* 0x000fce00078e0203 */
.L_x_1409:
[----:B------:R-:W-:-:S05]  /*18130*/  LOP3.LUT R2, RZ, R2, RZ, 0x33, !PT ;  /* 0x00000002ff027212 */ /* 0x000fca00078e33ff */
[----:B------:R-:W-:Y:S01]  /*18140*/  IMAD.IADD R25, R25, 0x1, R2 ;  /* 0x0000000119197824 */ /* 0x000fe200078e0202 */
[----:B------:R-:W-:Y:S06]  /*18150*/  BRA `(.L_x_1410) ;  /* 0x00000000001c7947 */ /* 0x000fec0003800000 */
.L_x_1402:
[----:B------:R-:W-:Y:S01]  /*18160*/  UMOV UR4, URZ ;  /* 0x0000003f00047c82 */ /* 0x000fe20008000000 */
[----:B------:R-:W-:Y:S01]  /*18170*/  UMOV UR5, URZ ;  /* 0x0000003f00057c82 */ /* 0x000fe20008000000 */
[----:B------:R-:W-:Y:S01]  /*18180*/  ULDC UR6, c[0x0][0xc3c] ;  /* 0x00030f0000067ab9 */ /* 0x000fe20000000800 */
[----:B------:R-:W-:Y:S02]  /*18190*/  IMAD.MOV.U32 R24, RZ, RZ, R0 ;  /* 0x000000ffff187224 */ /* 0x000fe400078e0000 */
[----:B------:R-:W-:Y:S02]  /*181a0*/  IMAD.U32 R25, RZ, RZ, UR4 ;  /* 0x00000004ff197e24 */ /* 0x000fe4000f8e00ff */
[----:B------:R-:W-:Y:S02]  /*181b0*/  IMAD.U32 R26, RZ, RZ, UR5 ;  /* 0x00000005ff1a7e24 */ /* 0x000fe4000f8e00ff */
[----:B------:R-:W-:-:S07]  /*181c0*/  IMAD.U32 R27, RZ, RZ, UR6 ;  /* 0x00000006ff1b7e24 */ /* 0x000fce000f8e00ff */
.L_x_1410:
        /* <DEDUP_REMOVED lines=10> */
.L_x_1399:
[----:B------:R-:W-:Y:S02]  /*18270*/  ULDC UR4, c[0x0][0xc3c] ;  /* 0x00030f0000047ab9 */ /* 0x000fe40000000800 */
[----:B-1----:R-:W-:-:S13]  /*18280*/  ISETP.GE.AND P0, PT, R27, UR4, PT ;  /* 0x000000041b007c0c */ /* 0x002fda000bf06270 */
[----:B------:R-:W-:Y:S05]  /*18290*/  @!P0 BRA `(.L_x_1411) ;  /* 0xffffffb000248947 */ /* 0x000fea000383ffff */
[----:B------:R-:W-:Y:S05]  /*182a0*/  BSYNC B8 ;  /* 0x0000000000087941 */ /* 0x000fea0003800000 */
.L_x_1338:
[----:B------:R-:W3:Y:S01]  /*182b0*/  LDL.LU R0, [R1+0x20] ;  /* 0x0000200001007983 */ /* 0x000ee20000300800 */
[----:B------:R-:W-:Y:S01]  /*182c0*/  BSSY B0, `(.L_x_1412) ;  /* 0x000000b000007945 */ /* 0x000fe20003800000 */
[----:B------:R-:W1:Y:S01]  /*182d0*/  S2R R5, SR_CgaCtaId ;  /* 0x0000000000057919 */ /* 0x000e620000008800 */
[----:B---3--:R-:W-:-:S05]  /*182e0*/  VIADD R0, R0, 0x1 ;  /* 0x0000000100007836 */ /* 0x008fca0000000000 */
[----:B0-----:R-:W-:-:S04]  /*182f0*/  LEA.HI R2, R0, R0, RZ, 0x1 ;  /* 0x0000000000027211 */ /* 0x001fc800078f08ff */
[----:B------:R-:W-:Y:S02]  /*18300*/  LOP3.LUT R3, R2, 0xfffffffe, RZ, 0xc0, !PT ;  /* 0xfffffffe02037812 */ /* 0x000fe400078ec0ff */
[----:B------:R-:W-:-:S03]  /*18310*/  MOV R2, 0x400 ;  /* 0x0000040000027802 */ /* 0x000fc60000000f00 */
[----:B------:R-:W-:Y:S01]  /*18320*/  IMAD.IADD R0, R0, 0x1, -R3 ;  /* 0x0000000100007824 */ /* 0x000fe200078e0a03 */
[----:B-1----:R-:W-:-:S04]  /*18330*/  LEA R7, R5, R2, 0x18 ;  /* 0x0000000205077211 */ /* 0x002fc800078ec0ff */
[----:B------:R-:W-:-:S04]  /*18340*/  SHF.L.U32 R0, R0, 0x1f, RZ ;  /* 0x0000001f00007819 */ /* 0x000fc800000006ff */
[----:B------:R-:W0:Y:S02]  /*18350*/  SYNCS.PHASECHK.TRANS64.TRYWAIT P0, [R7+URZ+0x30820], R0 ;  /* 0x03082000070075a7 */ /* 0x000e24000800017f */
[----:B0-----:R-:W-:Y:S05]  /*18360*/  @!P0 BRA `(.L_x_1413) ;  /* 0x0000003400408947 */ /* 0x001fea0003800000 */
.L_x_1516:
[----:B------:R-:W-:Y:S05]  /*18370*/  BSYNC B0 ;  /* 0x0000000000007941 */ /* 0x000fea0003800000 */
.L_x_1412:
[----:B------:R-:W-:-:S03]  /*18380*/  UMOV UR4, 0xffffffff ;  /* 0xffffffff00047882 */ /* 0x000fc60000000000 */
[----:B------:R-:W-:Y:S05]  /*18390*/  BRA.DIV UR4, `(.L_x_1414) ;  /* 0x0000003604487947 */ /* 0x000fea000b800000 */
[----:B0-----:R-:W0:Y:S02]  /*183a0*/  S2R R0, SR_TID.X ;  /* 0x0000000000007919 */ /* 0x001e240000002100 */
[----:B0-----:R-:W-:-:S04]  /*183b0*/  SHF.R.U32.HI R0, RZ, 0x5, R0 ;  /* 0x00000005ff007819 */ /* 0x001fc80000011600 */
[----:B------:R-:W-:-:S05]  /*183c0*/  LOP3.LUT R0, R0, 0x3, RZ, 0xc0, !PT ;  /* 0x0000000300007812 */ /* 0x000fca00078ec0ff */
[----:B------:R0:W1:Y:S02]  /*183d0*/  SHFL.IDX PT, R14, R0, RZ, 0x1f ;  /* 0x00001fff000e7589 */ /* 0x00006400000e0000 */
.L_x_1519:
[----:B-1----:R-:W-:Y:S01]  /*183e0*/  ISETP.NE.AND P0, PT, R14, RZ, PT ;  /* 0x000000ff0e00720c */ /* 0x002fe20003f05270 */
[----:B------:R-:W-:-:S12]  /*183f0*/  BSSY B0, `(.L_x_1415) ;  /* 0x0000026000007945 */ /* 0x000fd80003800000 */
[----:B------:R-:W-:Y:S05]  /*18400*/  @P0 BRA `(.L_x_1416) ;  /* 0x0000000000900947 */ /* 0x000fea0003800000 */
[----:B------:R-:W-:-:S03]  /*18410*/  UMOV UR4, 0xffffffff ;  /* 0xffffffff00047882 */ /* 0x000fc60000000000 */
[----:B------:R-:W-:Y:S05]  /*18420*/  BRA.DIV UR4, `(.L_x_1417) ;  /* 0x0000003604587947 */ /* 0x000fea000b800000 */
[----:B------:R-:W-:-:S13]  /*18430*/  ELECT P6, URZ, PT ;  /* 0x00000000003f782f */ /* 0x000fda00038c0000 */
.L_x_1522:
[----:B------:R-:W-:Y:S05]  /*18440*/  @!P6 BRA `(.L_x_1416) ;  /* 0x000000000080e947 */ /* 0x000fea0003800000 */
[----:B0-----:R-:W3:Y:S02]  /*18450*/  LDL R0, [R1+0x30] ;  /* 0x0000300001007983 */ /* 0x001ee40000100800 */
[----:B---3--:R-:W-:-:S13]  /*18460*/  R2UR UR4, R0 ;  /* 0x00000000000472ca */ /* 0x008fda00000e0000 */
[----:B------:R-:W-:-:S06]  /*18470*/  ULOP3.LUT UR4, UR4, 0x2, URZ, 0xfc, !UPT ;  /* 0x0000000204047892 */ /* 0x000fcc000f8efc3f */
[----:B------:R-:W-:-:S05]  /*18480*/  IMAD.U32 R0, RZ, RZ, UR4 ;  /* 0x00000004ff007e24 */ /* 0x000fca000f8e00ff */
[----:B------:R-:W-:-:S13]  /*18490*/  ISETP.NE.AND P0, PT, R0, 0x3, PT ;  /* 0x000000030000780c */ /* 0x000fda0003f05270 */
[----:B------:R-:W-:Y:S05]  /*184a0*/  @!P0 BRA `(.L_x_1418) ;  /* 0x0000000000048947 */ /* 0x000fea0003800000 */
[----:B------:R-:W-:Y:S01]  /*184b0*/  BPT.TRAP 0x1 ;  /* 0x000000040000795c */ /* 0x000fe20000300000 */
.L_x_1418:
[----:B------:R-:W-:Y:S01]  /*184c0*/  IMAD R5, R22, 0x8, R7 ;  /* 0x0000000816057824 */ /* 0x000fe200078e0207 */
[----:B------:R-:W-:Y:S01]  /*184d0*/  SHF.L.U32 R0, R28, 0x1f, RZ ;  /* 0x0000001f1c007819 */ /* 0x000fe200000006ff */
[----:B------:R-:W-:-:S03]  /*184e0*/  VIADD R22, R22, 0x1 ;  /* 0x0000000116167836 */ /* 0x000fc60000000000 */
[----:B------:R-:W0:Y:S02]  /*184f0*/  SYNCS.PHASECHK.TRANS64.TRYWAIT P1, [R5+URZ+0x30840], R0 ;  /* 0x03084000050075a7 */ /* 0x000e24000802017f */
[----:B------:R-:W-:-:S04]  /*18500*/  ISETP.NE.AND P2, PT, R22, 0x2, PT ;  /* 0x000000021600780c */ /* 0x000fc80003f45270 */
[----:B------:R-:W-:Y:S01]  /*18510*/  SEL R3, RZ, 0x1, P2 ;  /* 0x00000001ff037807 */ /* 0x000fe20001000000 */
[----:B0-----:R-:W-:Y:S08]  /*18520*/  @!P1 BRA `(.L_x_1419) ;  /* 0x0000003400389947 */ /* 0x001ff00003800000 */
.L_x_1523:
[----:B------:R-:W-:Y:S02]  /*18530*/  SEL R22, R22, RZ, P2 ;  /* 0x000000ff16167207 */ /* 0x000fe40001000000 */
[----:B------:R-:W-:Y:S01]  /*18540*/  LOP3.LUT R2, R28, R3, RZ, 0x3c, !PT ;  /* 0x000000031c027212 */ /* 0x000fe200078e3cff */
[----:B------:R-:W-:Y:S06]  /*18550*/  @!P0 BRA `(.L_x_1420) ;  /* 0x0000000000048947 */ /* 0x000fec0003800000 */
[----:B------:R-:W-:Y:S01]  /*18560*/  BPT.TRAP 0x1 ;  /* 0x000000040000795c */ /* 0x000fe20000300000 */
.L_x_1420:
[----:B------:R-:W-:Y:S01]  /*18570*/  IMAD R3, R22, 0x8, R7 ;  /* 0x0000000816037824 */ /* 0x000fe200078e0207 */
[----:B------:R-:W-:-:S04]  /*18580*/  SHF.L.U32 R2, R2, 0x1f, RZ ;  /* 0x0000001f02027819 */ /* 0x000fc800000006ff */
[----:B------:R-:W1:Y:S02]  /*18590*/  SYNCS.PHASECHK.TRANS64.TRYWAIT P1, [R3+URZ+0x30840], R2 ;  /* 0x03084002030075a7 */ /* 0x000e64000802017f */
[----:B-1----:R-:W-:Y:S05]  /*185a0*/  @!P1 BRA `(.L_x_1421) ;  /* 0x00000034002c9947 */ /* 0x002fea0003800000 */
.L_x_1524:
[----:B------:R-:W-:Y:S05]  /*185b0*/  @!P0 BRA `(.L_x_1422) ;  /* 0x0000000000048947 */ /* 0x000fea0003800000 */
[----:B------:R-:W-:Y:S01]  /*185c0*/  BPT.TRAP 0x1 ;  /* 0x000000040000795c */ /* 0x000fe20000300000 */
.L_x_1422:
[----:B------:R-:W3:Y:S02]  /*185d0*/  SYNCS.PHASECHK.TRANS64.TRYWAIT P1, [R5+URZ+0x30860], R0 ;  /* 0x03086000050075a7 */ /* 0x000ee4000802017f */
[----:B---3--:R-:W-:Y:S05]  /*185e0*/  @!P1 BRA `(.L_x_1423) ;  /* 0x0000003400309947 */ /* 0x008fea0003800000 */
.L_x_1525:
[----:B------:R-:W-:Y:S05]  /*185f0*/  @!P0 BRA `(.L_x_1424) ;  /* 0x0000000000048947 */ /* 0x000fea0003800000 */
[----:B------:R-:W-:Y:S01]  /*18600*/  BPT.TRAP 0x1 ;  /* 0x000000040000795c */ /* 0x000fe20000300000 */
.L_x_1424:
[----:B----4-:R4:W0:Y:S02]  /*18610*/  SYNCS.PHASECHK.TRANS64.TRYWAIT P0, [R3+URZ+0x30860], R2 ;  /* 0x03086002030075a7 */ /* 0x010824000800017f */
[----:B0-----:R-:W-:Y:S05]  /*18620*/  @!P0 NANOSLEEP.SYNCS 0x989680 ;  /* 0x009896800000895d */ /* 0x001fea0003900000 */
[----:B------:R-:W0:Y:S02]  /*18630*/  @!P0 SYNCS.PHASECHK.TRANS64 P0, [R3+URZ+0x30860], R2 ;  /* 0x03086002030085a7 */ /* 0x000e24000800007f */
[----:B0-----:R-:W-:Y:S05]  /*18640*/  @!P0 BRA `(.L_x_1424) ;  /* 0xfffffffc00f08947 */ /* 0x001fea000383ffff */
.L_x_1416:
[----:B------:R-:W-:Y:S05]  /*18650*/  BSYNC B0 ;  /* 0x0000000000007941 */ /* 0x000fea0003800000 */
.L_x_1415:
[----:B------:R-:W-:Y:S05]  /*18660*/  EXIT ;  /* 0x000000000000794d */ /* 0x000fea0003800000 */
.L_x_1229:
[----:B0-----:R-:W-:-:S04]  /*18670*/  IMAD.U32 R3, RZ, RZ, UR40 ;  /* 0x00000028ff037e24 */ /* 0x001fc8000f8e00ff */
[----:B------:R0:W1:Y:S03]  /*18680*/  SYNCS.PHASECHK.TRANS64.TRYWAIT P1, [R3+URZ+0x30800], R0 ;  /* 0x03080000030075a7 */ /* 0x000066000802017f */
[----:B-1----:R-:W-:Y:S05]  /*18690*/  @!P1 NANOSLEEP.SYNCS 0x989680 ;  /* 0x009896800000995d */ /* 0x002fea0003900000 */
[----:B------:R-:W1:Y:S02]  /*186a0*/  @!P1 SYNCS.PHASECHK.TRANS64 P1, [R3+URZ+0x30800], R0 ;  /* 0x03080000030095a7 */ /* 0x000e64000802007f */
[----:B-1----:R-:W-:Y:S05]  /*186b0*/  @!P1 BRA `(.L_x_1229) ;  /* 0xfffffffc00ec9947 */ /* 0x002fea000383ffff */
[----:B------:R-:W-:Y:S05]  /*186c0*/  BRA `(.L_x_1425) ;  /* 0xfffffe9c009c7947 */ /* 0x000fea000383ffff */
.L_x_1233:
[----:B-1----:R1:W2:Y:S02]  /*186d0*/  SYNCS.PHASECHK.TRANS64.TRYWAIT P1, [R3+URZ+0x30830], R0 ;  /* 0x03083000030075a7 */ /* 0x0022a4000802017f */
[----:B--2---:R-:W-:Y:S05]  /*186e0*/  @!P1 NANOSLEEP.SYNCS 0x989680 ;  /* 0x009896800000995d */ /* 0x004fea0003900000 */
[----:B------:R-:W2:Y:S02]  /*186f0*/  @!P1 SYNCS.PHASECHK.TRANS64 P1, [R3+URZ+0x30830], R0 ;  /* 0x03083000030095a7 */ /* 0x000ea4000802007f */
[----:B--2---:R-:W-:Y:S05]  /*18700*/  @!P1 BRA `(.L_x_1233) ;  /* 0xfffffffc00f09947 */ /* 0x004fea000383ffff */
[----:B------:R-:W-:Y:S05]  /*18710*/  BRA `(.L_x_1232) ;  /* 0xfffffe9c00b87947 */ /* 0x000fea000383ffff */
.L_x_1250:
[----:B-1----:R-:W-:-:S04]  /*18720*/  IMAD.U32 R4, RZ, RZ, UR6 ;  /* 0x00000006ff047e24 */ /* 0x002fc8000f8e00ff */
[----:B------:R1:W2:Y:S03]  /*18730*/  SYNCS.PHASECHK.TRANS64.TRYWAIT P1, [R4+URZ+0x30830], R3 ;  /* 0x03083003040075a7 */ /* 0x0002a6000802017f */
[----:B--2---:R-:W-:Y:S05]  /*18740*/  @!P1 NANOSLEEP.SYNCS 0x989680 ;  /* 0x009896800000995d */ /* 0x004fea0003900000 */
[----:B------:R-:W2:Y:S02]  /*18750*/  @!P1 SYNCS.PHASECHK.TRANS64 P1, [R4+URZ+0x30830], R3 ;  /* 0x03083003040095a7 */ /* 0x000ea4000802007f */
[----:B--2---:R-:W-:Y:S05]  /*18760*/  @!P1 BRA `(.L_x_1250) ;  /* 0xfffffffc00ec9947 */ /* 0x004fea000383ffff */
[----:B------:R-:W-:Y:S05]  /*18770*/  BRA `(.L_x_1249) ;  /* 0xfffffec400dc7947 */ /* 0x000fea000383ffff */
.L_x_1254:
[----:B---3--:R-:W-:-:S04]  /*18780*/  IMAD.U32 R2, RZ, RZ, UR5 ;  /* 0x00000005ff027e24 */ /* 0x008fc8000f8e00ff */
[----:B------:R3:W4:Y:S03]  /*18790*/  SYNCS.PHASECHK.TRANS64.TRYWAIT P1, [R2+URZ+0x30850], R0 ;  /* 0x03085000020075a7 */ /* 0x000726000802017f */
[----:B----4-:R-:W-:Y:S05]  /*187a0*/  @!P1 NANOSLEEP.SYNCS 0x989680 ;  /* 0x009896800000995d */ /* 0x010fea0003900000 */
[----:B------:R-:W4:Y:S02]  /*187b0*/  @!P1 SYNCS.PHASECHK.TRANS64 P1, [R2+URZ+0x30850], R0 ;  /* 0x03085000020095a7 */ /* 0x000f24000802007f */
[----:B----4-:R-:W-:Y:S05]  /*187c0*/  @!P1 BRA `(.L_x_1254) ;  /* 0xfffffffc00ec9947 */ /* 0x010fea000383ffff */
[----:B------:R-:W-:Y:S05]  /*187d0*/  BRA `(.L_x_1253) ;  /* 0xfffffed4006c7947 */ /* 0x000fea000383ffff */
.L_x_1273:
[----:B-1----:R-:W-:-:S04]  /*187e0*/  IMAD.U32 R4, RZ, RZ, UR6 ;  /* 0x00000006ff047e24 */ /* 0x002fc8000f8e00ff */
[----:B------:R1:W2:Y:S03]  /*187f0*/  SYNCS.PHASECHK.TRANS64.TRYWAIT P1, [R4+URZ+0x30830], R3 ;  /* 0x03083003040075a7 */ /* 0x0002a6000802017f */
[----:B--2---:R-:W-:Y:S05]  /*18800*/  @!P1 NANOSLEEP.SYNCS 0x989680 ;  /* 0x009896800000995d */ /* 0x004fea0003900000 */
[----:B------:R-:W2:Y:S02]  /*18810*/  @!P1 SYNCS.PHASECHK.TRANS64 P1, [R4+URZ+0x30830], R3 ;  /* 0x03083003040095a7 */ /* 0x000ea4000802007f */
[----:B--2---:R-:W-:Y:S05]  /*18820*/  @!P1 BRA `(.L_x_1273) ;  /* 0xfffffffc00ec9947 */ /* 0x004fea000383ffff */
[----:B------:R-:W-:Y:S05]  /*18830*/  BRA `(.L_x_1272) ;  /* 0xfffffef400007947 */ /* 0x000fea000383ffff */
.L_x_1277:
[----:B---3--:R-:W-:-:S04]  /*18840*/  IMAD.U32 R2, RZ, RZ, UR5 ;  /* 0x00000005ff027e24 */ /* 0x008fc8000f8e00ff */
[----:B------:R3:W4:Y:S03]  /*18850*/  SYNCS.PHASECHK.TRANS64.TRYWAIT P1, [R2+URZ+0x30850], R0 ;  /* 0x03085000020075a7 */ /* 0x000726000802017f */
[----:B----4-:R-:W-:Y:S05]  /*18860*/  @!P1 NANOSLEEP.SYNCS 0x989680 ;  /* 0x009896800000995d */ /* 0x010fea0003900000 */
[----:B------:R-:W4:Y:S02]  /*18870*/  @!P1 SYNCS.PHASECHK.TRANS64 P1, [R2+URZ+0x30850], R0 ;  /* 0x03085000020095a7 */ /* 0x000f24000802007f */
[----:B----4-:R-:W-:Y:S05]  /*18880*/  @!P1 BRA `(.L_x_1277) ;  /* 0xfffffffc00ec9947 */ /* 0x010fea000383ffff */
[----:B------:R-:W-:Y:S05]  /*18890*/  BRA `(.L_x_1276) ;  /* 0xffffff0000907947 */ /* 0x000fea000383ffff */
.L_x_1285:
[----:B-1----:R-:W-:-:S04]  /*188a0*/  IMAD.U32 R4, RZ, RZ, UR5 ;  /* 0x00000005ff047e24 */ /* 0x002fc8000f8e00ff */
[----:B------:R1:W2:Y:S03]  /*188b0*/  SYNCS.PHASECHK.TRANS64.TRYWAIT P1, [R4+URZ+0x30830], R3 ;  /* 0x03083003040075a7 */ /* 0x0002a6000802017f */
[----:B--2---:R-:W-:Y:S05]  /*188c0*/  @!P1 NANOSLEEP.SYNCS 0x989680 ;  /* 0x009896800000995d */ /* 0x004fea0003900000 */
[----:B------:R-:W2:Y:S02]  /*188d0*/  @!P1 SYNCS.PHASECHK.TRANS64 P1, [R4+URZ+0x30830], R3 ;  /* 0x03083003040095a7 */ /* 0x000ea4000802007f */
[----:B--2---:R-:W-:Y:S05]  /*188e0*/  @!P1 BRA `(.L_x_1285) ;  /* 0xfffffffc00ec9947 */ /* 0x004fea000383ffff */
[----:B------:R-:W-:Y:S05]  /*188f0*/  BRA `(.L_x_1284) ;  /* 0xffffff1000287947 */ /* 0x000fea000383ffff */
.L_x_1289:
[----:B---3--:R-:W-:-:S04]  /*18900*/  IMAD.U32 R2, RZ, RZ, UR5 ;  /* 0x00000005ff027e24 */ /* 0x008fc8000f8e00ff */
[----:B------:R3:W4:Y:S03]  /*18910*/  SYNCS.PHASECHK.TRANS64.TRYWAIT P1, [R2+URZ+0x30850], R0 ;  /* 0x03085000020075a7 */ /* 0x000726000802017f */
[----:B----4-:R-:W-:Y:S05]  /*18920*/  @!P1 NANOSLEEP.SYNCS 0x989680 ;  /* 0x009896800000995d */ /* 0x010fea0003900000 */
[----:B------:R-:W4:Y:S02]  /*18930*/  @!P1 SYNCS.PHASECHK.TRANS64 P1, [R2+URZ+0x30850], R0 ;  /* 0x03085000020095a7 */ /* 0x000f24000802007f */
[----:B----4-:R-:W-:Y:S05]  /*18940*/  @!P1 BRA `(.L_x_1289) ;  /* 0xfffffffc00ec9947 */ /* 0x010fea000383ffff */
[----:B------:R-:W-:Y:S05]  /*18950*/  BRA `(.L_x_1288) ;  /* 0xffffff1c00b87947 */ /* 0x000fea000383ffff */
.L_x_1304:
[----:B-1----:R-:W-:-:S04]  /*18960*/  IMAD.U32 R7, RZ, RZ, UR5 ;  /* 0x00000005ff077e24 */ /* 0x002fc8000f8e00ff */
[----:B------:R1:W2:Y:S03]  /*18970*/  SYNCS.PHASECHK.TRANS64.TRYWAIT P1, [R7+URZ+0x30850], R0 ;  /* 0x03085000070075a7 */ /* 0x0002a6000802017f */
[----:B--2---:R-:W-:Y:S05]  /*18980*/  @!P1 NANOSLEEP.SYNCS 0x989680 ;  /* 0x009896800000995d */ /* 0x004fea0003900000 */
[----:B------:R-:W2:Y:S02]  /*18990*/  @!P1 SYNCS.PHASECHK.TRANS64 P1, [R7+URZ+0x30850], R0 ;  /* 0x03085000070095a7 */ /* 0x000ea4000802007f */
[----:B--2---:R-:W-:Y:S05]  /*189a0*/  @!P1 BRA `(.L_x_1304) ;  /* 0xfffffffc00ec9947 */ /* 0x004fea000383ffff */
[----:B------:R-:W-:Y:S05]  /*189b0*/  BRA `(.L_x_1303) ;  /* 0xffffff40007c7947 */ /* 0x000fea000383ffff */
.L_x_1360:
        /* <DEDUP_REMOVED lines=11> */
.L_x_1427:
[----:B------:R-:W-:Y:S05]  /*18a70*/  BSYNC B0 ;  /* 0x0000000000007941 */ /* 0x000fea0003800000 */
.L_x_1426:
[----:B------:R-:W-:Y:S05]  /*18a80*/  BRA `(.L_x_1428) ;  /* 0xffffffb800807947 */ /* 0x000fea000383ffff */
.L_x_1363:
[----:B0-----:R0:W1:Y:S02]  /*18a90*/  SYNCS.PHASECHK.TRANS64.TRYWAIT P0, [R4+URZ+0x30840], R2 ;  /* 0x03084002040075a7 */ /* 0x001064000800017f */
[----:B-1----:R-:W-:Y:S05]  /*18aa0*/  @!P0 NANOSLEEP.SYNCS 0x989680 ;  /* 0x009896800000895d */ /* 0x002fea0003900000 */
[----:B------:R-:W1:Y:S02]  /*18ab0*/  @!P0 SYNCS.PHASECHK.TRANS64 P0, [R4+URZ+0x30840], R2 ;  /* 0x03084002040085a7 */ /* 0x000e64000800007f */
[----:B-1----:R-:W-:Y:S05]  /*18ac0*/  @!P0 BRA `(.L_x_1363) ;  /* 0xfffffffc00f08947 */ /* 0x002fea000383ffff */
[----:B------:R-:W-:Y:S05]  /*18ad0*/  BRA `(.L_x_1429) ;  /* 0xffffffbc007c7947 */ /* 0x000fea000383ffff */
.L_x_1364:
        /* <DEDUP_REMOVED lines=8> */
.L_x_1431:
[----:B------:R-:W-:Y:S05]  /*18b60*/  BSYNC B0 ;  /* 0x0000000000007941 */ /* 0x000fea0003800000 */
.L_x_1430:
[----:B------:R-:W-:Y:S02]  /*18b70*/  IMAD.MOV.U32 R13, RZ, RZ, R0 ;  /* 0x000000ffff0d7224 */ /* 0x000fe400078e0000 */
[----:B------:R-:W-:Y:S02]  /*18b80*/  IMAD.MOV.U32 R12, RZ, RZ, RZ ;  /* 0x000000ffff0c7224 */ /* 0x000fe400078e00ff */
[----:B------:R-:W-:Y:S02]  /*18b90*/  IMAD.MOV.U32 R11, RZ, RZ, 0x181f ;  /* 0x0000181fff0b7424 */ /* 0x000fe400078e00ff */
[----:B------:R-:W-:Y:S02]  /*18ba0*/  IMAD.MOV.U32 R15, RZ, RZ, -0x1 ;  /* 0xffffffffff0f7424 */ /* 0x000fe400078e00ff */
[----:B------:R-:W-:Y:S02]  /*18bb0*/  IMAD.MOV.U32 R2, RZ, RZ, R14 ;  /* 0x000000ffff027224 */ /* 0x000fe400078e000e */
[----:B------:R-:W-:-:S07]  /*18bc0*/  @P0 IMAD R9, R5, 0x2, R17 ;  /* 0x0000000205090824 */ /* 0x000fce00078e0211 */
[----:B------:R-:W-:Y:S05]  /*18bd0*/  WARPSYNC.COLLECTIVE R15, `(.L_x_1432) ;  /* 0x000000000f087348 */ /* 0x000fea0003c00000 */
[----:B------:R0:W1:Y:S02]  /*18be0*/  SHFL.IDX P6, R14, R13, R12, R11 ;  /* 0x0000000c0d0e7389 */ /* 0x00006400000c000b */
[----:B01----:R-:W-:Y:S01]  /*18bf0*/  ENDCOLLECTIVE ;  /* 0x000000000000791b */ /* 0x003fe20003800000 */
.L_x_1432:
[----:B------:R-:W-:Y:S02]  /*18c00*/  IMAD.MOV.U32 R13, RZ, RZ, R6 ;  /* 0x000000ffff0d7224 */ /* 0x000fe400078e0006 */
[----:B------:R-:W-:Y:S02]  /*18c10*/  IMAD.MOV.U32 R12, RZ, RZ, 0x1 ;  /* 0x00000001ff0c7424 */ /* 0x000fe400078e00ff */
[----:B------:R-:W-:-:S07]  /*18c20*/  IMAD.MOV.U32 R3, RZ, RZ, R14 ;  /* 0x000000ffff037224 */ /* 0x000fce00078e000e */
[----:B------:R-:W-:Y:S05]  /*18c30*/  WARPSYNC.COLLECTIVE R15, `(.L_x_1433) ;  /* 0x000000000f087348 */ /* 0x000fea0003c00000 */
[----:B------:R0:W1:Y:S02]  /*18c40*/  SHFL.IDX P6, R14, R13, R12, R11 ;  /* 0x0000000c0d0e7389 */ /* 0x00006400000c000b */
[----:B01----:R-:W-:Y:S01]  /*18c50*/  ENDCOLLECTIVE ;  /* 0x000000000000791b */ /* 0x003fe20003800000 */
.L_x_1433:
        /* <DEDUP_REMOVED lines=10> */
.L_x_1434:
        /* <DEDUP_REMOVED lines=14> */
.L_x_1435:
        /* <DEDUP_REMOVED lines=16> */
.L_x_1436:
[----:B------:R-:W-:Y:S02]  /*18ee0*/  @P0 IMAD R9, R5, 0x2, R17 ;  /* 0x0000000205090824 */ /* 0x000fe400078e0211 */
[----:B------:R-:W-:Y:S02]  /*18ef0*/  IMAD.MOV.U32 R13, RZ, RZ, R6 ;  /* 0x000000ffff0d7224 */ /* 0x000fe400078e0006 */
[----:B------:R-:W-:Y:S02]  /*18f00*/  IMAD.MOV.U32 R12, RZ, RZ, 0x3 ;  /* 0x00000003ff0c7424 */ /* 0x000fe400078e00ff */
[----:B------:R-:W-:-:S07]  /*18f10*/  IMAD.MOV.U32 R2, RZ, RZ, R14 ;  /* 0x000000ffff027224 */ /* 0x000fce00078e000e */
[----:B------:R-:W-:Y:S05]  /*18f20*/  WARPSYNC.COLLECTIVE R15, `(.L_x_1437) ;  /* 0x000000000f087348 */ /* 0x000fea0003c00000 */
[----:B------:R0:W1:Y:S02]  /*18f30*/  SHFL.IDX P6, R14, R13, R12, R11 ;  /* 0x0000000c0d0e7389 */ /* 0x00006400000c000b */
[----:B01----:R-:W-:Y:S01]  /*18f40*/  ENDCOLLECTIVE ;  /* 0x000000000000791b */ /* 0x003fe20003800000 */
.L_x_1437:
        /* <DEDUP_REMOVED lines=14> */
.L_x_1438:
[----:B------:R-:W-:Y:S01]  /*19030*/  IMAD.MOV.U32 R0, RZ, RZ, R14 ;  /* 0x000000ffff007224 */ /* 0x000fe200078e000e */
[----:B------:R-:W-:Y:S06]  /*19040*/  BRA `(.L_x_1439) ;  /* 0xffffffbc00247947 */ /* 0x000fec000383ffff */
.L_x_1369:
[----:B------:R-:W-:Y:S02]  /*19050*/  IMAD.MOV.U32 R13, RZ, RZ, R0 ;  /* 0x000000ffff0d7224 */ /* 0x000fe400078e0000 */
[----:B------:R-:W-:Y:S02]  /*19060*/  IMAD.MOV.U32 R12, RZ, RZ, RZ ;  /* 0x000000ffff0c7224 */ /* 0x000fe400078e00ff */
[----:B------:R-:W-:Y:S02]  /*19070*/  IMAD.MOV.U32 R11, RZ, RZ, 0x181f ;  /* 0x0000181fff0b7424 */ /* 0x000fe400078e00ff */
[----:B------:R-:W-:Y:S02]  /*19080*/  IMAD.MOV.U32 R15, RZ, RZ, -0x1 ;  /* 0xffffffffff0f7424 */ /* 0x000fe400078e00ff */
[----:B------:R-:W-:Y:S02]  /*19090*/  IMAD R5, R29, R5, RZ ;  /* 0x000000051d057224 */ /* 0x000fe400078e02ff */
[----:B------:R-:W-:-:S07]  /*190a0*/  IMAD.IADD R25, R8, 0x1, R25 ;  /* 0x0000000108197824 */ /* 0x000fce00078e0219 */
[----:B------:R-:W-:Y:S05]  /*190b0*/  WARPSYNC.COLLECTIVE R15, `(.L_x_1440) ;  /* 0x000000000f087348 */ /* 0x000fea0003c00000 */
[----:B------:R0:W1:Y:S02]  /*190c0*/  SHFL.IDX P6, R14, R13, R12, R11 ;  /* 0x0000000c0d0e7389 */ /* 0x00006400000c000b */
[----:B01----:R-:W-:Y:S01]  /*190d0*/  ENDCOLLECTIVE ;  /* 0x000000000000791b */ /* 0x003fe20003800000 */
.L_x_1440:
[C---:B------:R-:W-:Y:S01]  /*190e0*/  VIADD R6, R25.reuse, 0x10 ;  /* 0x0000001019067836 */ /* 0x040fe20000000000 */
[----:B------:R-:W-:Y:S01]  /*190f0*/  ISETP.GE.AND P0, PT, R25, R5, PT ;  /* 0x000000051900720c */ /* 0x000fe20003f06270 */
[----:B------:R-:W-:Y:S02]  /*19100*/  IMAD.MOV.U32 R13, RZ, RZ, R4 ;  /* 0x000000ffff0d7224 */ /* 0x000fe400078e0004 */
[----:B------:R-:W-:-:S10]  /*19110*/  IMAD.MOV.U32 R2, RZ, RZ, R14 ;  /* 0x000000ffff027224 */ /* 0x000fd400078e000e */
[----:B------:R-:W-:Y:S05]  /*19120*/  WARPSYNC.COLLECTIVE R15, `(.L_x_1441) ;  /* 0x000000000f087348 */ /* 0x000fea0003c00000 */
[----:B------:R0:W1:Y:S02]  /*19130*/  SHFL.IDX P6, R14, R13, R12, R11 ;  /* 0x0000000c0d0e7389 */ /* 0x00006400000c000b */
[----:B01----:R-:W-:Y:S01]  /*19140*/  ENDCOLLECTIVE ;  /* 0x000000000000791b */ /* 0x003fe20003800000 */
.L_x_1441:
        /* <DEDUP_REMOVED lines=8> */
.L_x_1442:
        /* <DEDUP_REMOVED lines=9> */
[----:B------:R-:W-:Y:S02]  /*19260*/  VIADD R6, R25, 0x20 ;  /* 0x0000002019067836 */ /* 0x000fe40000000000 */
[----:B0-----:R-:W-:-:S10]  /*19270*/  IMAD.MOV.U32 R2, RZ, RZ, R14 ;  /* 0x000000ffff027224 */ /* 0x001fd400078e000e */
[----:B------:R-:W-:Y:S05]  /*19280*/  WARPSYNC.COLLECTIVE R15, `(.L_x_1443) ;  /* 0x000000000f087348 */ /* 0x000fea0003c00000 */
[----:B------:R0:W1:Y:S02]  /*19290*/  SHFL.IDX P6, R14, R13, R12, R11 ;  /* 0x0000000c0d0e7389 */ /* 0x00006400000c000b */
[----:B01----:R-:W-:Y:S01]  /*192a0*/  ENDCOLLECTIVE ;  /* 0x000000000000791b */ /* 0x003fe20003800000 */
.L_x_1443:
        /* <DEDUP_REMOVED lines=8> */
.L_x_1444:
[----:B------:R-:W-:-:S05]  /*19330*/  @!P0 IMAD.MOV.U32 R3, RZ, RZ, R7 ;  /* 0x000000ffff038224 */ /* 0x000fca00078e0007 */
        /* <DEDUP_REMOVED lines=9> */
[----:B------:R-:W-:Y:S02]  /*193d0*/  VIADD R6, R25, 0x30 ;  /* 0x0000003019067836 */ /* 0x000fe40000000000 */
[----:B0-----:R-:W-:-:S10]  /*193e0*/  IMAD.MOV.U32 R2, RZ, RZ, R14 ;  /* 0x000000ffff027224 */ /* 0x001fd400078e000e */
[----:B------:R-:W-:Y:S05]  /*193f0*/  WARPSYNC.COLLECTIVE R15, `(.L_x_1445) ;  /* 0x000000000f087348 */ /* 0x000fea0003c00000 */
[----:B------:R0:W1:Y:S02]  /*19400*/  SHFL.IDX P6, R14, R13, R12, R11 ;  /* 0x0000000c0d0e7389 */ /* 0x00006400000c000b */
[----:B01----:R-:W-:Y:S01]  /*19410*/  ENDCOLLECTIVE ;  /* 0x000000000000791b */ /* 0x003fe20003800000 */
.L_x_1445:
        /* <DEDUP_REMOVED lines=8> */
.L_x_1446:
        /* <DEDUP_REMOVED lines=15> */
.L_x_1447:
        /* <DEDUP_REMOVED lines=8> */
.L_x_1448:
        /* <DEDUP_REMOVED lines=15> */
.L_x_1449:
        /* <DEDUP_REMOVED lines=8> */
.L_x_1450:
        /* <DEDUP_REMOVED lines=15> */
.L_x_1451:
        /* <DEDUP_REMOVED lines=8> */
.L_x_1452:
        /* <DEDUP_REMOVED lines=14> */
.L_x_1453:
        /* <DEDUP_REMOVED lines=8> */
.L_x_1454:
        /* <DEDUP_REMOVED lines=13> */
.L_x_1455:
[----:B------:R-:W-:Y:S05]  /*19b20*/  BRA `(.L_x_1456) ;  /* 0xffffffbc00807947 */ /* 0x000fea000383ffff */
.L_x_1374:
[----:B0-----:R0:W2:Y:S02]  /*19b30*/  SYNCS.PHASECHK.TRANS64.TRYWAIT P0, [R17+URZ+0x30820], R0 ;  /* 0x03082000110075a7 */ /* 0x0010a4000800017f */
[----:B--2---:R-:W-:Y:S05]  /*19b40*/  @!P0 NANOSLEEP.SYNCS 0x989680 ;  /* 0x009896800000895d */ /* 0x004fea0003900000 */
[----:B------:R-:W2:Y:S02]  /*19b50*/  @!P0 SYNCS.PHASECHK.TRANS64 P0, [R17+URZ+0x30820], R0 ;  /* 0x03082000110085a7 */ /* 0x000ea4000800007f */
[----:B--2---:R-:W-:Y:S05]  /*19b60*/  @!P0 BRA `(.L_x_1374) ;  /* 0xfffffffc00f08947 */ /* 0x004fea000383ffff */
[----:B------:R-:W-:Y:S05]  /*19b70*/  BRA `(.L_x_1457) ;  /* 0xffffffbc00fc7947 */ /* 0x000fea000383ffff */
.L_x_1379:
[----:B0-----:R0:W2:Y:S02]  /*19b80*/  SYNCS.PHASECHK.TRANS64.TRYWAIT P0, [R7+URZ+0x30840], R2 ;  /* 0x03084002070075a7 */ /* 0x0010a4000800017f */
[----:B--2---:R-:W-:Y:S05]  /*19b90*/  @!P0 NANOSLEEP.SYNCS 0x989680 ;  /* 0x009896800000895d */ /* 0x004fea0003900000 */
[----:B------:R-:W2:Y:S02]  /*19ba0*/  @!P0 SYNCS.PHASECHK.TRANS64 P0, [R7+URZ+0x30840], R2 ;  /* 0x03084002070085a7 */ /* 0x000ea4000800007f */
[----:B--2---:R-:W-:Y:S05]  /*19bb0*/  @!P0 BRA `(.L_x_1379) ;  /* 0xfffffffc00f08947 */ /* 0x004fea000383ffff */
[----:B------:R-:W-:Y:S05]  /*19bc0*/  BRA `(.L_x_1458) ;  /* 0xffffffc000dc7947 */ /* 0x000fea000383ffff */
.L_x_1380:
[----:B------:R-:W-:Y:S01]  /*19bd0*/  BSSY B1, `(.L_x_1459) ;  /* 0x0000008000017945 */ /* 0x000fe20003800000 */
[----:B------:R-:W-:Y:S02]  /*19be0*/  IMAD.MOV.U32 R13, RZ, RZ, R25 ;  /* 0x000000ffff0d7224 */ /* 0x000fe400078e0019 */
[----:B------:R-:W-:Y:S02]  /*19bf0*/  IMAD.MOV.U32 R12, RZ, RZ, RZ ;  /* 0x000000ffff0c7224 */ /* 0x000fe400078e00ff */
[----:B------:R-:W-:Y:S02]  /*19c00*/  IMAD.MOV.U32 R11, RZ, RZ, 0x181f ;  /* 0x0000181fff0b7424 */ /* 0x000fe400078e00ff */
[----:B------:R-:W-:-:S07]  /*19c10*/  IMAD.MOV.U32 R15, RZ, RZ, -0x1 ;  /* 0xffffffffff0f7424 */ /* 0x000fce00078e00ff */
[----:B-1----:R-:W-:Y:S05]  /*19c20*/  WARPSYNC.COLLECTIVE R15, `(.L_x_1460) ;  /* 0x000000000f087348 */ /* 0x002fea0003c00000 */
[----:B-1----:R0:W1:Y:S02]  /*19c30*/  SHFL.IDX P6, R14, R13, R12, R11 ;  /* 0x0000000c0d0e7389 */ /* 0x00206400000c000b */
[----:B01----:R-:W-:Y:S01]  /*19c40*/  ENDCOLLECTIVE ;  /* 0x000000000000791b */ /* 0x003fe20003800000 */
.L_x_1460:
[----:B------:R-:W-:Y:S05]  /*19c50*/  BSYNC B1 ;  /* 0x0000000000017941 */ /* 0x000fea0003800000 */
.L_x_1459:
        /* <DEDUP_REMOVED lines=12> */
.L_x_1461:
        /* <DEDUP_REMOVED lines=13> */
.L_x_1462:
        /* <DEDUP_REMOVED lines=14> */
.L_x_1463:
[----:B------:R-:W-:Y:S02]  /*19ed0*/  IMAD.MOV.U32 R13, RZ, RZ, R25 ;  /* 0x000000ffff0d7224 */ /* 0x000fe400078e0019 */
[----:B------:R-:W-:Y:S02]  /*19ee0*/  IMAD.MOV.U32 R12, RZ, RZ, 0x2 ;  /* 0x00000002ff0c7424 */ /* 0x000fe400078e00ff */
[----:B------:R-:W-:-:S07]  /*19ef0*/  IMAD.MOV.U32 R2, RZ, RZ, R14 ;  /* 0x000000ffff027224 */ /* 0x000fce00078e000e */
[----:B------:R-:W-:Y:S05]  /*19f00*/  WARPSYNC.COLLECTIVE R15, `(.L_x_1464) ;  /* 0x000000000f087348 */ /* 0x000fea0003c00000 */
[----:B------:R0:W1:Y:S02]  /*19f10*/  SHFL.IDX P6, R14, R13, R12, R11 ;  /* 0x0000000c0d0e7389 */ /* 0x00006400000c000b */
[----:B01----:R-:W-:Y:S01]  /*19f20*/  ENDCOLLECTIVE ;  /* 0x000000000000791b */ /* 0x003fe20003800000 */
.L_x_1464:
        /* <DEDUP_REMOVED lines=14> */
.L_x_1465:
[----:B------:R-:W-:Y:S02]  /*1a010*/  IMAD.MOV.U32 R13, RZ, RZ, R25 ;  /* 0x000000ffff0d7224 */ /* 0x000fe400078e0019 */
[----:B------:R-:W-:Y:S02]  /*1a020*/  IMAD.MOV.U32 R12, RZ, RZ, 0x3 ;  /* 0x00000003ff0c7424 */ /* 0x000fe400078e00ff */
[----:B------:R-:W-:-:S07]  /*1a030*/  IMAD.MOV.U32 R2, RZ, RZ, R14 ;  /* 0x000000ffff027224 */ /* 0x000fce00078e000e */
[----:B------:R-:W-:Y:S05]  /*1a040*/  WARPSYNC.COLLECTIVE R15, `(.L_x_1466) ;  /* 0x000000000f087348 */ /* 0x000fea0003c00000 */
[----:B------:R0:W1:Y:S02]  /*1a050*/  SHFL.IDX P6, R14, R13, R12, R11 ;  /* 0x0000000c0d0e7389 */ /* 0x00006400000c000b */
[----:B01----:R-:W-:Y:S01]  /*1a060*/  ENDCOLLECTIVE ;  /* 0x000000000000791b */ /* 0x003fe20003800000 */
.L_x_1466:
        /* <DEDUP_REMOVED lines=17> */
.L_x_1467:
[----:B------:R-:W-:Y:S01]  /*1a180*/  IMAD.MOV.U32 R2, RZ, RZ, R14 ;  /* 0x000000ffff027224 */ /* 0x000fe200078e000e */
[----:B------:R-:W-:Y:S06]  /*1a190*/  BRA `(.L_x_1468) ;  /* 0xffffffc000587947 */ /* 0x000fec000383ffff */
.L_x_1385:
[----:B--2---:R2:W3:Y:S02]  /*1a1a0*/  SYNCS.PHASECHK.TRANS64.TRYWAIT P0, [R7+URZ+0x30860], R2 ;  /* 0x03086002070075a7 */ /* 0x0044e4000800017f */
[----:B---3--:R-:W-:Y:S05]  /*1a1b0*/  @!P0 NANOSLEEP.SYNCS 0x989680 ;  /* 0x009896800000895d */ /* 0x008fea0003900000 */
[----:B------:R-:W3:Y:S02]  /*1a1c0*/  @!P0 SYNCS.PHASECHK.TRANS64 P0, [R7+URZ+0x30860], R2 ;  /* 0x03086002070085a7 */ /* 0x000ee4000800007f */
[----:B---3--:R-:W-:Y:S05]  /*1a1d0*/  @!P0 BRA `(.L_x_1385) ;  /* 0xfffffffc00f08947 */ /* 0x008fea000383ffff */
[----:B------:R-:W-:Y:S05]  /*1a1e0*/  BRA `(.L_x_1469) ;  /* 0xffffffc000d07947 */ /* 0x000fea000383ffff */
.L_x_1386:
[----:B------:R-:W-:Y:S01]  /*1a1f0*/  BSSY B1, `(.L_x_1470) ;  /* 0x0000008000017945 */ /* 0x000fe20003800000 */
[----:B------:R-:W-:Y:S02]  /*1a200*/  IMAD.MOV.U32 R13, RZ, RZ, R19 ;  /* 0x000000ffff0d7224 */ /* 0x000fe400078e0013 */
[----:B------:R-:W-:Y:S02]  /*1a210*/  IMAD.MOV.U32 R12, RZ, RZ, RZ ;  /* 0x000000ffff0c7224 */ /* 0x000fe400078e00ff */
[----:B------:R-:W-:Y:S02]  /*1a220*/  IMAD.MOV.U32 R11, RZ, RZ, 0x181f ;  /* 0x0000181fff0b7424 */ /* 0x000fe400078e00ff */
[----:B------:R-:W-:-:S07]  /*1a230*/  IMAD.MOV.U32 R15, RZ, RZ, -0x1 ;  /* 0xffffffffff0f7424 */ /* 0x000fce00078e00ff */
[----:B012---:R-:W-:Y:S05]  /*1a240*/  WARPSYNC.COLLECTIVE R15, `(.L_x_1471) ;  /* 0x000000000f087348 */ /* 0x007fea0003c00000 */
[----:B-1----:R1:W3:Y:S02]  /*1a250*/  SHFL.IDX P6, R14, R13, R12, R11 ;  /* 0x0000000c0d0e7389 */ /* 0x0022e400000c000b */
[----:B0123--:R-:W-:Y:S01]  /*1a260*/  ENDCOLLECTIVE ;  /* 0x000000000000791b */ /* 0x00ffe20003800000 */
.L_x_1471:
[----:B------:R-:W-:Y:S05]  /*1a270*/  BSYNC B1 ;  /* 0x0000000000017941 */ /* 0x000fea0003800000 */
.L_x_1470:
        /* <DEDUP_REMOVED lines=9> */
.L_x_1472:
[----:B------:R-:W-:Y:S02]  /*1a310*/  IMAD.MOV.U32 R13, RZ, RZ, R19 ;  /* 0x000000ffff0d7224 */ /* 0x000fe400078e0013 */
[----:B------:R-:W-:Y:S02]  /*1a320*/  IMAD.MOV.U32 R12, RZ, RZ, 0x1 ;  /* 0x00000001ff0c7424 */ /* 0x000fe400078e00ff */
[----:B------:R-:W-:-:S07]  /*1a330*/  IMAD.MOV.U32 R2, RZ, RZ, R14 ;  /* 0x000000ffff027224 */ /* 0x000fce00078e000e */
[----:B------:R-:W-:Y:S05]  /*1a340*/  WARPSYNC.COLLECTIVE R15, `(.L_x_1473) ;  /* 0x000000000f087348 */ /* 0x000fea0003c00000 */
[----:B------:R0:W1:Y:S02]  /*1a350*/  SHFL.IDX P6, R14, R13, R12, R11 ;  /* 0x0000000c0d0e7389 */ /* 0x00006400000c000b */
[----:B01----:R-:W-:Y:S01]  /*1a360*/  ENDCOLLECTIVE ;  /* 0x000000000000791b */ /* 0x003fe20003800000 */
.L_x_1473:
        /* <DEDUP_REMOVED lines=18> */
.L_x_1474:
[----:B------:R-:W-:Y:S02]  /*1a490*/  IMAD.MOV.U32 R13, RZ, RZ, R19 ;  /* 0x000000ffff0d7224 */ /* 0x000fe400078e0013 */
[----:B------:R-:W-:Y:S02]  /*1a4a0*/  IMAD.MOV.U32 R12, RZ, RZ, 0x2 ;  /* 0x00000002ff0c7424 */ /* 0x000fe400078e00ff */
[----:B------:R-:W-:-:S07]  /*1a4b0*/  IMAD.MOV.U32 R2, RZ, RZ, R14 ;  /* 0x000000ffff027224 */ /* 0x000fce00078e000e */
[----:B------:R-:W-:Y:S05]  /*1a4c0*/  WARPSYNC.COLLECTIVE R15, `(.L_x_1475) ;  /* 0x000000000f087348 */ /* 0x000fea0003c00000 */
[----:B------:R0:W1:Y:S02]  /*1a4d0*/  SHFL.IDX P6, R14, R13, R12, R11 ;  /* 0x0000000c0d0e7389 */ /* 0x00006400000c000b */
[----:B01----:R-:W-:Y:S01]  /*1a4e0*/  ENDCOLLECTIVE ;  /* 0x000000000000791b */ /* 0x003fe20003800000 */
.L_x_1475:
        /* <DEDUP_REMOVED lines=18> */
.L_x_1476:
[----:B------:R-:W-:Y:S02]  /*1a610*/  IMAD.MOV.U32 R13, RZ, RZ, R19 ;  /* 0x000000ffff0d7224 */ /* 0x000fe400078e0013 */
[----:B------:R-:W-:Y:S02]  /*1a620*/  IMAD.MOV.U32 R12, RZ, RZ, 0x3 ;  /* 0x00000003ff0c7424 */ /* 0x000fe400078e00ff */
[----:B------:R-:W-:-:S07]  /*1a630*/  IMAD.MOV.U32 R2, RZ, RZ, R14 ;  /* 0x000000ffff027224 */ /* 0x000fce00078e000e */
[----:B------:R-:W-:Y:S05]  /*1a640*/  WARPSYNC.COLLECTIVE R15, `(.L_x_1477) ;  /* 0x000000000f087348 */ /* 0x000fea0003c00000 */
[----:B------:R0:W1:Y:S02]  /*1a650*/  SHFL.IDX P6, R14, R13, R12, R11 ;  /* 0x0000000c0d0e7389 */ /* 0x00006400000c000b */
[----:B01----:R-:W-:Y:S01]  /*1a660*/  ENDCOLLECTIVE ;  /* 0x000000000000791b */ /* 0x003fe20003800000 */
.L_x_1477:
        /* <DEDUP_REMOVED lines=13> */
.L_x_1478:
        /* <DEDUP_REMOVED lines=9> */
.L_x_1394:
[----:B0-----:R0:W2:Y:S02]  /*1a7d0*/  SYNCS.PHASECHK.TRANS64.TRYWAIT P0, [R0+URZ+0x30860], R3 ;  /* 0x03086003000075a7 */ /* 0x0010a4000800017f */
[----:B--2---:R-:W-:Y:S05]  /*1a7e0*/  @!P0 NANOSLEEP.SYNCS 0x989680 ;  /* 0x009896800000895d */ /* 0x004fea0003900000 */
[----:B------:R-:W2:Y:S02]  /*1a7f0*/  @!P0 SYNCS.PHASECHK.TRANS64 P0, [R0+URZ+0x30860], R3 ;  /* 0x03086003000085a7 */ /* 0x000ea4000800007f */
[----:B--2---:R-:W-:Y:S05]  /*1a800*/  @!P0 BRA `(.L_x_1394) ;  /* 0xfffffffc00f08947 */ /* 0x004fea000383ffff */
[----:B------:R-:W-:Y:S05]  /*1a810*/  BRA `(.L_x_1480) ;  /* 0xffffffc400407947 */ /* 0x000fea000383ffff */
.L_x_1395:
        /* <DEDUP_REMOVED lines=8> */
.L_x_1482:
[----:B------:R-:W-:Y:S05]  /*1a8a0*/  BSYNC B0 ;  /* 0x0000000000007941 */ /* 0x000fea0003800000 */
.L_x_1481:
        /* <DEDUP_REMOVED lines=9> */
.L_x_1483:
        /* <DEDUP_REMOVED lines=21> */
.L_x_1484:
[----:B------:R-:W-:Y:S01]  /*1aa90*/  @!PT LDS RZ, [RZ] ;  /* 0x00000000fffff984 */ /* 0x000fe20000000800 */
[----:B------:R-:W-:Y:S01]  /*1aaa0*/  @!PT LDS RZ, [RZ] ;  /* 0x00000000fffff984 */ /* 0x000fe20000000800 */
[----:B------:R-:W-:Y:S01]  /*1aab0*/  @!PT LDS RZ, [RZ] ;  /* 0x00000000fffff984 */ /* 0x000fe20000000800 */
[----:B------:R0:W-:Y:S01]  /*1aac0*/  LDGSTS.E.BYPASS.LTC128B.128 [R4+0x4400], desc[UR36][R2.64+0x100], !P4 ;  /* 0x0440010002047fae */ /* 0x0001e2000e101d64 */
[----:B------:R-:W-:Y:S01]  /*1aad0*/  ISETP.LT.OR P4, PT, R5, 0x1, P0 ;  /* 0x000000010500780c */ /* 0x000fe20000781670 */
[----:B------:R-:W-:-:S12]  /*1aae0*/  IMAD.MOV.U32 R13, RZ, RZ, R18 ;  /* 0x000000ffff0d7224 */ /* 0x000fd800078e0012 */
[----:B------:R0:W-:Y:S01]  /*1aaf0*/  LDGSTS.E.BYPASS.LTC128B.128 [R4+0x6400], desc[UR36][R2.64+0x180], !P4 ;  /* 0x0640018002047fae */ /* 0x0001e2000e101d64 */
[----:B------:R-:W-:-:S07]  /*1ab00*/  IMAD.MOV.U32 R7, RZ, RZ, R14 ;  /* 0x000000ffff077224 */ /* 0x000fce00078e000e */
[----:B0-----:R-:W-:Y:S05]  /*1ab10*/  WARPSYNC.COLLECTIVE R15, `(.L_x_1485) ;  /* 0x000000000f087348 */ /* 0x001fea0003c00000 */
[----:B------:R1:W2:Y:S02]  /*1ab20*/  SHFL.IDX P6, R14, R13, R12, R11 ;  /* 0x0000000c0d0e7389 */ /* 0x0002a400000c000b */
[----:B012---:R-:W-:Y:S01]  /*1ab30*/  ENDCOLLECTIVE ;  /* 0x000000000000791b */ /* 0x007fe20003800000 */
.L_x_1485:
[----:B------:R-:W-:Y:S02]  /*1ab40*/  IMAD.MOV.U32 R13, RZ, RZ, R19 ;  /* 0x000000ffff0d7224 */ /* 0x000fe400078e0013 */
[----:B------:R-:W-:Y:S01]  /*1ab50*/  IMAD.MOV.U32 R12, RZ, RZ, 0x2 ;  /* 0x00000002ff0c7424 */ /* 0x000fe200078e00ff */
[----:B------:R-:W-:-:S13]  /*1ab60*/  IADD3 R2, P4, R14, R6, RZ ;  /* 0x000000060e027210 */ /* 0x000fda0007f9e0ff */
[----:B------:R-:W-:Y:S05]  /*1ab70*/  WARPSYNC.COLLECTIVE R15, `(.L_x_1486) ;  /* 0x000000000f087348 */ /* 0x000fea0003c00000 */
[----:B------:R0:W1:Y:S02]  /*1ab80*/  SHFL.IDX P6, R14, R13, R12, R11 ;  /* 0x0000000c0d0e7389 */ /* 0x00006400000c000b */
[----:B01----:R-:W-:Y:S01]  /*1ab90*/  ENDCOLLECTIVE ;  /* 0x000000000000791b */ /* 0x003fe20003800000 */
.L_x_1486:
        /* <DEDUP_REMOVED lines=12> */
.L_x_1487:
        /* <DEDUP_REMOVED lines=14> */
.L_x_1488:
        /* <DEDUP_REMOVED lines=12> */
.L_x_1489:
        /* <DEDUP_REMOVED lines=9> */
.L_x_1400:
        /* <DEDUP_REMOVED lines=8> */
.L_x_1492:
[----:B------:R-:W-:Y:S05]  /*1af10*/  BSYNC B0 ;  /* 0x0000000000007941 */ /* 0x000fea0003800000 */
.L_x_1491:
        /* <DEDUP_REMOVED lines=9> */
.L_x_1493:
[----:B------:R-:W-:Y:S02]  /*1afb0*/  ULDC UR4, c[0x0][0xc3c] ;  /* 0x00030f0000047ab9 */ /* 0x000fe40000000800 */
[----:B------:R-:W-:-:S13]  /*1afc0*/  ISETP.GE.OR P1, PT, R9, UR4, !P0 ;  /* 0x0000000409007c0c */ /* 0x000fda000c726670 */
[----:B------:R-:W0:Y:S08]  /*1afd0*/  @!P1 LDC.64 R2, c[0x0][0xc80] ;  /* 0x00032000ff029b82 */ /* 0x000e300000000a00 */
[----:B------:R-:W1:Y:S01]  /*1afe0*/  @!P1 LDC.64 R4, c[0x0][0xc78] ;  /* 0x00031e00ff049b82 */ /* 0x000e620000000a00 */
[----:B------:R-:W-:Y:S02]  /*1aff0*/  IMAD.MOV.U32 R25, RZ, RZ, RZ ;  /* 0x000000ffff197224 */ /* 0x000fe400078e00ff */
[----:B------:R-:W-:-:S02]  /*1b000*/  IMAD.MOV.U32 R11, RZ, RZ, RZ ;  /* 0x000000ffff0b7224 */ /* 0x000fc400078e00ff */
[----:B------:R-:W-:Y:S02]  /*1b010*/  IMAD.MOV.U32 R7, RZ, RZ, R14 ;  /* 0x000000ffff077224 */ /* 0x000fe400078e000e */
[----:B0-----:R-:W-:-:S05]  /*1b020*/  @!P1 IMAD.WIDE R2, R9, 0x4, R2 ;  /* 0x0000000409029825 */ /* 0x001fca00078e0202 */
[----:B------:R1:W2:Y:S02]  /*1b030*/  @!P1 LDG.E R6, desc[UR36][R2.64] ;  /* 0x0000002402069981 */ /* 0x0002a4000c1e1900 */
[----:B-1----:R-:W-:-:S05]  /*1b040*/  @!P1 IMAD.WIDE R2, R9, 0x4, R4 ;  /* 0x0000000409029825 */ /* 0x002fca00078e0204 */
[----:B------:R-:W3:Y:S01]  /*1b050*/  @!P1 LDG.E R5, desc[UR36][R2.64] ;  /* 0x0000002402059981 */ /* 0x000ee2000c1e1900 */
[----:B------:R-:W-:Y:S01]  /*1b060*/  IMAD.MOV.U32 R4, RZ, RZ, RZ ;  /* 0x000000ffff047224 */ /* 0x000fe200078e00ff */
[C---:B------:R-:W-:Y:S02]  /*1b070*/  ISETP.GE.U32.AND P2, PT, R8.reuse, 0x2, PT ;  /* 0x000000020800780c */ /* 0x040fe40003f46070 */
        /* <DEDUP_REMOVED lines=11> */
.L_x_1494:
[----:B------:R-:W-:Y:S01]  /*1b130*/  IMAD.MOV.U32 R12, RZ, RZ, 0x2 ;  /* 0x00000002ff0c7424 */ /* 0x000fe200078e00ff */
[----:B------:R-:W-:-:S05]  /*1b140*/  SEL R14, R14, RZ, P1 ;  /* 0x000000ff0e0e7207 */ /* 0x000fca0000800000 */
[----:B------:R-:W-:-:S04]  /*1b150*/  IMAD.IADD R5, R13, 0x1, R14 ;  /* 0x000000010d057824 */ /* 0x000fc800078e020e */
[----:B------:R-:W-:-:S07]  /*1b160*/  IMAD.MOV.U32 R13, RZ, RZ, R5 ;  /* 0x000000ffff0d7224 */ /* 0x000fce00078e0005 */
[----:B------:R-:W-:Y:S05]  /*1b170*/  WARPSYNC.COLLECTIVE R15, `(.L_x_1495) ;  /* 0x000000000f087348 */ /* 0x000fea0003c00000 */
[----:B------:R0:W1:Y:S02]  /*1b180*/  SHFL.UP P6, R14, R13, R12, R11 ;  /* 0x0400000c0d0e7389 */ /* 0x00006400000c000b */
[----:B01----:R-:W-:Y:S01]  /*1b190*/  ENDCOLLECTIVE ;  /* 0x000000000000791b */ /* 0x003fe20003800000 */
.L_x_1495:
[----:B------:R-:W-:Y:S01]  /*1b1a0*/  IMAD.MOV.U32 R12, RZ, RZ, 0x4 ;  /* 0x00000004ff0c7424 */ /* 0x000fe200078e00ff */
[----:B------:R-:W-:-:S05]  /*1b1b0*/  SEL R2, R14, RZ, P2 ;  /* 0x000000ff0e027207 */ /* 0x000fca0001000000 */
[----:B------:R-:W-:-:S04]  /*1b1c0*/  IMAD.IADD R2, R5, 0x1, R2 ;  /* 0x0000000105027824 */ /* 0x000fc800078e0202 */
[----:B------:R-:W-:-:S07]  /*1b1d0*/  IMAD.MOV.U32 R13, RZ, RZ, R2 ;  /* 0x000000ffff0d7224 */ /* 0x000fce00078e0002 */
[----:B------:R-:W-:Y:S05]  /*1b1e0*/  WARPSYNC.COLLECTIVE R15, `(.L_x_1496) ;  /* 0x000000000f087348 */ /* 0x000fea0003c00000 */
[----:B------:R0:W1:Y:S02]  /*1b1f0*/  SHFL.UP P6, R14, R13, R12, R11 ;  /* 0x0400000c0d0e7389 */ /* 0x00006400000c000b */
[----:B01----:R-:W-:Y:S01]  /*1b200*/  ENDCOLLECTIVE ;  /* 0x000000000000791b */ /* 0x003fe20003800000 */
.L_x_1496:
[----:B------:R-:W-:Y:S01]  /*1b210*/  IMAD.MOV.U32 R12, RZ, RZ, 0x8 ;  /* 0x00000008ff0c7424 */ /* 0x000fe200078e00ff */
[----:B------:R-:W-:-:S05]  /*1b220*/  SEL R3, R14, RZ, P3 ;  /* 0x000000ff0e037207 */ /* 0x000fca0001800000 */
[----:B------:R-:W-:-:S04]  /*1b230*/  IMAD.IADD R3, R2, 0x1, R3 ;  /* 0x0000000102037824 */ /* 0x000fc800078e0203 */
[----:B------:R-:W-:-:S07]  /*1b240*/  IMAD.MOV.U32 R13, RZ, RZ, R3 ;  /* 0x000000ffff0d7224 */ /* 0x000fce00078e0003 */
[----:B------:R-:W-:Y:S05]  /*1b250*/  WARPSYNC.COLLECTIVE R15, `(.L_x_1497) ;  /* 0x000000000f087348 */ /* 0x000fea0003c00000 */
[----:B------:R0:W1:Y:S02]  /*1b260*/  SHFL.UP P6, R14, R13, R12, R11 ;  /* 0x0400000c0d0e7389 */ /* 0x00006400000c000b */
[----:B01----:R-:W-:Y:S01]  /*1b270*/  ENDCOLLECTIVE ;  /* 0x000000000000791b */ /* 0x003fe20003800000 */
.L_x_1497:
[----:B------:R-:W-:Y:S01]  /*1b280*/  IMAD.MOV.U32 R12, RZ, RZ, 0x10 ;  /* 0x00000010ff0c7424 */ /* 0x000fe200078e00ff */
[----:B------:R-:W-:-:S05]  /*1b290*/  SEL R14, R14, RZ, P4 ;  /* 0x000000ff0e0e7207 */ /* 0x000fca0002000000 */
[----:B------:R-:W-:-:S04]  /*1b2a0*/  IMAD.IADD R5, R3, 0x1, R14 ;  /* 0x0000000103057824 */ /* 0x000fc800078e020e */
[----:B------:R-:W-:-:S07]  /*1b2b0*/  IMAD.MOV.U32 R13, RZ, RZ, R5 ;  /* 0x000000ffff0d7224 */ /* 0x000fce00078e0005 */
[----:B------:R-:W-:Y:S05]  /*1b2c0*/  WARPSYNC.COLLECTIVE R15, `(.L_x_1498) ;  /* 0x000000000f087348 */ /* 0x000fea0003c00000 */
[----:B------:R0:W1:Y:S02]  /*1b2d0*/  SHFL.UP P6, R14, R13, R12, R11 ;  /* 0x0400000c0d0e7389 */ /* 0x00006400000c000b */
[----:B01----:R-:W-:Y:S01]  /*1b2e0*/  ENDCOLLECTIVE ;  /* 0x000000000000791b */ /* 0x003fe20003800000 */
.L_x_1498:
        /* <DEDUP_REMOVED lines=8> */
.L_x_1499:
[----:B------:R-:W-:Y:S05]  /*1b370*/  BRA `(.L_x_1500) ;  /* 0xffffffc000947947 */ /* 0x000fea000383ffff */
.L_x_1403:
[----:B------:R-:W-:Y:S01]  /*1b380*/  BSSY B0, `(.L_x_1501) ;  /* 0x0000007000007945 */ /* 0x000fe20003800000 */
[----:B------:R-:W-:Y:S02]  /*1b390*/  IMAD.MOV.U32 R12, RZ, RZ, 0x1 ;  /* 0x00000001ff0c7424 */ /* 0x000fe400078e00ff */
[----:B------:R-:W-:Y:S02]  /*1b3a0*/  IMAD.MOV.U32 R11, RZ, RZ, RZ ;  /* 0x000000ffff0b7224 */ /* 0x000fe400078e00ff */
[----:B------:R-:W-:-:S07]  /*1b3b0*/  IMAD.MOV.U32 R15, RZ, RZ, -0x1 ;  /* 0xffffffffff0f7424 */ /* 0x000fce00078e00ff */
[----:B------:R-:W-:Y:S05]  /*1b3c0*/  WARPSYNC.COLLECTIVE R15, `(.L_x_1502) ;  /* 0x000000000f087348 */ /* 0x000fea0003c00000 */
[----:B------:R0:W1:Y:S02]  /*1b3d0*/  SHFL.UP P6, R14, R13, R12, R11 ;  /* 0x0400000c0d0e7389 */ /* 0x00006400000c000b */
[----:B01----:R-:W-:Y:S01]  /*1b3e0*/  ENDCOLLECTIVE ;  /* 0x000000000000791b */ /* 0x003fe20003800000 */
.L_x_1502:
[----:B------:R-:W-:Y:S05]  /*1b3f0*/  BSYNC B0 ;  /* 0x0000000000007941 */ /* 0x000fea0003800000 */
.L_x_1501:
        /* <DEDUP_REMOVED lines=8> */
.L_x_1503:
[----:B------:R-:W-:Y:S01]  /*1b480*/  IMAD.MOV.U32 R12, RZ, RZ, 0x4 ;  /* 0x00000004ff0c7424 */ /* 0x000fe200078e00ff */
[----:B------:R-:W-:-:S05]  /*1b490*/  SEL R2, R14, RZ, P2 ;  /* 0x000000ff0e027207 */ /* 0x000fca0001000000 */
[----:B------:R-:W-:-:S04]  /*1b4a0*/  IMAD.IADD R2, R13, 0x1, R2 ;  /* 0x000000010d027824 */ /* 0x000fc800078e0202 */
[----:B------:R-:W-:-:S07]  /*1b4b0*/  IMAD.MOV.U32 R13, RZ, RZ, R2 ;  /* 0x000000ffff0d7224 */ /* 0x000fce00078e0002 */
[----:B------:R-:W-:Y:S05]  /*1b4c0*/  WARPSYNC.COLLECTIVE R15, `(.L_x_1504) ;  /* 0x000000000f087348 */ /* 0x000fea0003c00000 */
[----:B------:R0:W1:Y:S02]  /*1b4d0*/  SHFL.UP P6, R14, R13, R12, R11 ;  /* 0x0400000c0d0e7389 */ /* 0x00006400000c000b */
[----:B01----:R-:W-:Y:S01]  /*1b4e0*/  ENDCOLLECTIVE ;  /* 0x000000000000791b */ /* 0x003fe20003800000 */
.L_x_1504:
[----:B------:R-:W-:Y:S01]  /*1b4f0*/  IMAD.MOV.U32 R12, RZ, RZ, 0x8 ;  /* 0x00000008ff0c7424 */ /* 0x000fe200078e00ff */
[----:B------:R-:W-:-:S05]  /*1b500*/  SEL R3, R14, RZ, P3 ;  /* 0x000000ff0e037207 */ /* 0x000fca0001800000 */
[----:B------:R-:W-:-:S04]  /*1b510*/  IMAD.IADD R3, R2, 0x1, R3 ;  /* 0x0000000102037824 */ /* 0x000fc800078e0203 */
[----:B------:R-:W-:-:S07]  /*1b520*/  IMAD.MOV.U32 R13, RZ, RZ, R3 ;  /* 0x000000ffff0d7224 */ /* 0x000fce00078e0003 */
[----:B------:R-:W-:Y:S05]  /*1b530*/  WARPSYNC.COLLECTIVE R15, `(.L_x_1505) ;  /* 0x000000000f087348 */ /* 0x000fea0003c00000 */
[----:B------:R0:W1:Y:S02]  /*1b540*/  SHFL.UP P6, R14, R13, R12, R11 ;  /* 0x0400000c0d0e7389 */ /* 0x00006400000c000b */
[----:B01----:R-:W-:Y:S01]  /*1b550*/  ENDCOLLECTIVE ;  /* 0x000000000000791b */ /* 0x003fe20003800000 */
.L_x_1505:
[----:B------:R-:W-:Y:S01]  /*1b560*/  IMAD.MOV.U32 R12, RZ, RZ, 0x10 ;  /* 0x00000010ff0c7424 */ /* 0x000fe200078e00ff */
[----:B------:R-:W-:-:S05]  /*1b570*/  SEL R14, R14, RZ, P4 ;  /* 0x000000ff0e0e7207 */ /* 0x000fca0002000000 */
[----:B------:R-:W-:-:S04]  /*1b580*/  IMAD.IADD R5, R3, 0x1, R14 ;  /* 0x0000000103057824 */ /* 0x000fc800078e020e */
[----:B------:R-:W-:-:S07]  /*1b590*/  IMAD.MOV.U32 R13, RZ, RZ, R5 ;  /* 0x000000ffff0d7224 */ /* 0x000fce00078e0005 */
[----:B------:R-:W-:Y:S05]  /*1b5a0*/  WARPSYNC.COLLECTIVE R15, `(.L_x_1506) ;  /* 0x000000000f087348 */ /* 0x000fea0003c00000 */
[----:B------:R0:W1:Y:S02]  /*1b5b0*/  SHFL.UP P6, R14, R13, R12, R11 ;  /* 0x0400000c0d0e7389 */ /* 0x00006400000c000b */
[----:B01----:R-:W-:Y:S01]  /*1b5c0*/  ENDCOLLECTIVE ;  /* 0x000000000000791b */ /* 0x003fe20003800000 */
.L_x_1506:
        /* <DEDUP_REMOVED lines=8> */
.L_x_1507:
[----:B------:R-:W-:Y:S05]  /*1b650*/  BRA `(.L_x_1508) ;  /* 0xffffffc000807947 */ /* 0x000fea000383ffff */
.L_x_1405:
[----:B------:R-:W-:Y:S01]  /*1b660*/  BSSY B0, `(.L_x_1509) ;  /* 0x0000006000007945 */ /* 0x000fe20003800000 */
[----:B------:R-:W-:Y:S01]  /*1b670*/  PLOP3.LUT P6, PT, P6, PT, PT, 0x8, 0x0 ;  /* 0x000000000000781c */ /* 0x000fe200037ce170 */
[----:B------:R-:W-:-:S12]  /*1b680*/  IMAD.MOV.U32 R15, RZ, RZ, -0x1 ;  /* 0xffffffffff0f7424 */ /* 0x000fd800078e00ff */
[----:B0-----:R-:W-:Y:S05]  /*1b690*/  WARPSYNC.COLLECTIVE R15, `(.L_x_1510) ;  /* 0x000000000f087348 */ /* 0x001fea0003c00000 */
[----:B------:R-:W-:Y:S01]  /*1b6a0*/  VOTE.ANY R14, PT, P6 ;  /* 0x00000000000e7806 */ /* 0x000fe200030e0100 */
[----:B0-----:R-:W-:Y:S06]  /*1b6b0*/  ENDCOLLECTIVE ;  /* 0x000000000000791b */ /* 0x001fec0003800000 */
.L_x_1510:
[----:B------:R-:W-:Y:S05]  /*1b6c0*/  BSYNC B0 ;  /* 0x0000000000007941 */ /* 0x000fea0003800000 */
.L_x_1509:
[----:B------:R-:W-:Y:S02]  /*1b6d0*/  IMAD.MOV.U32 R3, RZ, RZ, R14 ;  /* 0x000000ffff037224 */ /* 0x000fe400078e000e */
[----:B------:R-:W-:Y:S02]  /*1b6e0*/  IMAD.MOV.U32 R13, RZ, RZ, R25 ;  /* 0x000000ffff0d7224 */ /* 0x000fe400078e0019 */
[----:B------:R0:W1:Y:S01]  /*1b6f0*/  POPC R12, R3 ;  /* 0x00000003000c7309 */ /* 0x0000620000000000 */
[----:B------:R-:W-:Y:S02]  /*1b700*/  IMAD.MOV.U32 R11, RZ, RZ, 0x1f ;  /* 0x0000001fff0b7424 */ /* 0x000fe400078e00ff */
[----:B------:R-:W-:-:S07]  /*1b710*/  IMAD.MOV.U32 R15, RZ, RZ, -0x1 ;  /* 0xffffffffff0f7424 */ /* 0x000fce00078e00ff */
[----:B01----:R-:W-:Y:S05]  /*1b720*/  WARPSYNC.COLLECTIVE R15, `(.L_x_1511) ;  /* 0x000000000f087348 */ /* 0x003fea0003c00000 */
[----:B-1----:R1:W2:Y:S02]  /*1b730*/  SHFL.IDX P6, R14, R13, R12, R11 ;  /* 0x0000000c0d0e7389 */ /* 0x0022a400000c000b */
[----:B012---:R-:W-:Y:S01]  /*1b740*/  ENDCOLLECTIVE ;  /* 0x000000000000791b */ /* 0x007fe20003800000 */
.L_x_1511:
[----:B------:R-:W-:Y:S02]  /*1b750*/  IMAD.IADD R27, R12, 0x1, R27 ;  /* 0x000000010c1b7824 */ /* 0x000fe400078e021b */
[----:B------:R-:W-:Y:S02]  /*1b760*/  IMAD.MOV.U32 R13, RZ, RZ, R4 ;  /* 0x000000ffff0d7224 */ /* 0x000fe400078e0004 */
[----:B------:R-:W-:-:S07]  /*1b770*/  IMAD.MOV.U32 R25, RZ, RZ, R14 ;  /* 0x000000ffff197224 */ /* 0x000fce00078e000e */
[----:B------:R-:W-:Y:S05]  /*1b780*/  WARPSYNC.COLLECTIVE R15, `(.L_x_1512) ;  /* 0x000000000f087348 */ /* 0x000fea0003c00000 */
[----:B------:R0:W1:Y:S02]  /*1b790*/  SHFL.IDX P6, R14, R13, R12, R11 ;  /* 0x0000000c0d0e7389 */ /* 0x00006400000c000b */
[----:B01----:R-:W-:Y:S01]  /*1b7a0*/  ENDCOLLECTIVE ;  /* 0x000000000000791b */ /* 0x003fe20003800000 */
.L_x_1512:
[----:B------:R-:W-:Y:S01]  /*1b7b0*/  IMAD.MOV.U32 R4, RZ, RZ, R14 ;  /* 0x000000ffff047224 */ /* 0x000fe200078e000e */
[----:B------:R-:W-:Y:S06]  /*1b7c0*/  BRA `(.L_x_1513) ;  /* 0xffffffc000647947 */ /* 0x000fec000383ffff */
.L_x_1407:
[----:B------:R-:W-:Y:S01]  /*1b7d0*/  BSSY B0, `(.L_x_1514) ;  /* 0x0000007000007945 */ /* 0x000fe20003800000 */
[----:B------:R-:W-:Y:S02]  /*1b7e0*/  IMAD.MOV.U32 R13, RZ, RZ, R2 ;  /* 0x000000ffff0d7224 */ /* 0x000fe400078e0002 */
[----:B------:R-:W-:Y:S02]  /*1b7f0*/  IMAD.MOV.U32 R11, RZ, RZ, 0x1f ;  /* 0x0000001fff0b7424 */ /* 0x000fe400078e00ff */
[----:B------:R-:W-:-:S07]  /*1b800*/  IMAD.MOV.U32 R15, RZ, RZ, -0x1 ;  /* 0xffffffffff0f7424 */ /* 0x000fce00078e00ff */
[----:B0-23--:R-:W-:Y:S05]  /*1b810*/  WARPSYNC.COLLECTIVE R15, `(.L_x_1515) ;  /* 0x000000000f087348 */ /* 0x00dfea0003c00000 */
[----:B------:R1:W4:Y:S02]  /*1b820*/  SHFL.IDX P6, R14, R13, R12, R11 ;  /* 0x0000000c0d0e7389 */ /* 0x00032400000c000b */
[----:B01234-:R-:W-:Y:S01]  /*1b830*/  ENDCOLLECTIVE ;  /* 0x000000000000791b */ /* 0x01ffe20003800000 */
.L_x_1515:
[----:B------:R-:W-:Y:S05]  /*1b840*/  BSYNC B0 ;  /* 0x0000000000007941 */ /* 0x000fea0003800000 */
.L_x_1514:
[----:B------:R-:W-:Y:S01]  /*1b850*/  IMAD.MOV.U32 R6, RZ, RZ, R14 ;  /* 0x000000ffff067224 */ /* 0x000fe200078e000e */
[----:B------:R-:W-:Y:S06]  /*1b860*/  BRA `(.L_x_1406) ;  /* 0xffffffc000547947 */ /* 0x000fec000383ffff */
.L_x_1413:
[----:B0-----:R0:W1:Y:S02]  /*1b870*/  SYNCS.PHASECHK.TRANS64.TRYWAIT P0, [R7+URZ+0x30820], R0 ;  /* 0x03082000070075a7 */ /* 0x001064000800017f */
[----:B-1----:R-:W-:Y:S05]  /*1b880*/  @!P0 NANOSLEEP.SYNCS 0x989680 ;  /* 0x009896800000895d */ /* 0x002fea0003900000 */
[----:B------:R-:W1:Y:S02]  /*1b890*/  @!P0 SYNCS.PHASECHK.TRANS64 P0, [R7+URZ+0x30820], R0 ;  /* 0x03082000070085a7 */ /* 0x000e64000800007f */
[----:B-1----:R-:W-:Y:S05]  /*1b8a0*/  @!P0 BRA `(.L_x_1413) ;  /* 0xfffffffc00f08947 */ /* 0x002fea000383ffff */
[----:B------:R-:W-:Y:S05]  /*1b8b0*/  BRA `(.L_x_1516) ;  /* 0xffffffc800ac7947 */ /* 0x000fea000383ffff */
.L_x_1414:
[----:B------:R-:W1:Y:S01]  /*1b8c0*/  S2R R2, SR_TID.X ;  /* 0x0000000000027919 */ /* 0x000e620000002100 */
[----:B------:R-:W-:Y:S01]  /*1b8d0*/  BSSY B0, `(.L_x_1517) ;  /* 0x000000a000007945 */ /* 0x000fe20003800000 */
[----:B------:R-:W-:Y:S02]  /*1b8e0*/  IMAD.MOV.U32 R12, RZ, RZ, RZ ;  /* 0x000000ffff0c7224 */ /* 0x000fe400078e00ff */
[----:B------:R-:W-:Y:S02]  /*1b8f0*/  IMAD.MOV.U32 R11, RZ, RZ, 0x1f ;  /* 0x0000001fff0b7424 */ /* 0x000fe400078e00ff */
[----:B------:R-:W-:Y:S01]  /*1b900*/  IMAD.MOV.U32 R15, RZ, RZ, -0x1 ;  /* 0xffffffffff0f7424 */ /* 0x000fe200078e00ff */
[----:B-1----:R-:W-:-:S04]  /*1b910*/  SHF.R.U32.HI R2, RZ, 0x5, R2 ;  /* 0x00000005ff027819 */ /* 0x002fc80000011602 */
[----:B------:R-:W-:-:S05]  /*1b920*/  LOP3.LUT R2, R2, 0x3, RZ, 0xc0, !PT ;  /* 0x0000000302027812 */ /* 0x000fca00078ec0ff */
[----:B------:R-:W-:-:S07]  /*1b930*/  IMAD.MOV.U32 R13, RZ, RZ, R2 ;  /* 0x000000ffff0d7224 */ /* 0x000fce00078e0002 */
[----:B0-2---:R-:W-:Y:S05]  /*1b940*/  WARPSYNC.COLLECTIVE R15, `(.L_x_1518) ;  /* 0x000000000f087348 */ /* 0x005fea0003c00000 */
[----:B------:R1:W3:Y:S02]  /*1b950*/  SHFL.IDX P6, R14, R13, R12, R11 ;  /* 0x0000000c0d0e7389 */ /* 0x0002e400000c000b */
[----:B0123--:R-:W-:Y:S01]  /*1b960*/  ENDCOLLECTIVE ;  /* 0x000000000000791b */ /* 0x00ffe20003800000 */
.L_x_1518:
[----:B------:R-:W-:Y:S05]  /*1b970*/  BSYNC B0 ;  /* 0x0000000000007941 */ /* 0x000fea0003800000 */
.L_x_1517:
[----:B------:R-:W-:Y:S05]  /*1b980*/  BRA `(.L_x_1519) ;  /* 0xffffffc800947947 */ /* 0x000fea000383ffff */
.L_x_1417:
[----:B------:R-:W-:Y:S01]  /*1b990*/  BSSY B1, `(.L_x_1520) ;  /* 0x0000006000017945 */ /* 0x000fe20003800000 */
[----:B------:R-:W-:-:S07]  /*1b9a0*/  IMAD.MOV.U32 R15, RZ, RZ, -0x1 ;  /* 0xffffffffff0f7424 */ /* 0x000fce00078e00ff */
[----:B0-2---:R-:W-:Y:S05]  /*1b9b0*/  WARPSYNC.COLLECTIVE R15, `(.L_x_1521) ;  /* 0x000000000f0c7348 */ /* 0x005fea0003c00000 */
[----:B------:R-:W-:Y:S02]  /*1b9c0*/  ELECT P6, UR62, PT ;  /* 0x00000000003e782f */ /* 0x000fe400038c0000 */
[----:B------:R-:W-:Y:S01]  /*1b9d0*/  MOV R14, UR62 ;  /* 0x0000003e000e7c02 */ /* 0x000fe20008000f00 */
[----:B0-2---:R-:W-:Y:S10]  /*1b9e0*/  ENDCOLLECTIVE ;  /* 0x000000000000791b */ /* 0x005ff40003800000 */
.L_x_1521:
[----:B------:R-:W-:Y:S05]  /*1b9f0*/  BSYNC B1 ;  /* 0x0000000000017941 */ /* 0x000fea0003800000 */
.L_x_1520:
[----:B------:R-:W-:Y:S05]  /*1ba00*/  BRA `(.L_x_1522) ;  /* 0xffffffc8008c7947 */ /* 0x000fea000383ffff */
.L_x_1419:
[----:B0-----:R0:W1:Y:S02]  /*1ba10*/  SYNCS.PHASECHK.TRANS64.TRYWAIT P1, [R5+URZ+0x30840], R0 ;  /* 0x03084000050075a7 */ /* 0x001064000802017f */
[----:B-1----:R-:W-:Y:S05]  /*1ba20*/  @!P1 NANOSLEEP.SYNCS 0x989680 ;  /* 0x009896800000995d */ /* 0x002fea0003900000 */
[----:B------:R-:W1:Y:S02]  /*1ba30*/  @!P1 SYNCS.PHASECHK.TRANS64 P1, [R5+URZ+0x30840], R0 ;  /* 0x03084000050095a7 */ /* 0x000e64000802007f */
[----:B-1----:R-:W-:Y:S05]  /*1ba40*/  @!P1 BRA `(.L_x_1419) ;  /* 0xfffffffc00f09947 */ /* 0x002fea000383ffff */
[----:B------:R-:W-:Y:S05]  /*1ba50*/  BRA `(.L_x_1523) ;  /* 0xffffffc800b47947 */ /* 0x000fea000383ffff */
.L_x_1421:
[----:B-1----:R1:W3:Y:S02]  /*1ba60*/  SYNCS.PHASECHK.TRANS64.TRYWAIT P1, [R3+URZ+0x30840], R2 ;  /* 0x03084002030075a7 */ /* 0x0022e4000802017f */
[----:B---3--:R-:W-:Y:S05]  /*1ba70*/  @!P1 NANOSLEEP.SYNCS 0x989680 ;  /* 0x009896800000995d */ /* 0x008fea0003900000 */
[----:B------:R-:W3:Y:S02]  /*1ba80*/  @!P1 SYNCS.PHASECHK.TRANS64 P1, [R3+URZ+0x30840], R2 ;  /* 0x03084002030095a7 */ /* 0x000ee4000802007f */
[----:B---3--:R-:W-:Y:S05]  /*1ba90*/  @!P1 BRA `(.L_x_1421) ;  /* 0xfffffffc00f09947 */ /* 0x008fea000383ffff */
[----:B------:R-:W-:Y:S05]  /*1baa0*/  BRA `(.L_x_1524) ;  /* 0xffffffc800c07947 */ /* 0x000fea000383ffff */
.L_x_1423:
[----:B---3--:R3:W4:Y:S02]  /*1bab0*/  SYNCS.PHASECHK.TRANS64.TRYWAIT P1, [R5+URZ+0x30860], R0 ;  /* 0x03086000050075a7 */ /* 0x008724000802017f */
[----:B----4-:R-:W-:Y:S05]  /*1bac0*/  @!P1 NANOSLEEP.SYNCS 0x989680 ;  /* 0x009896800000995d */ /* 0x010fea0003900000 */
[----:B------:R-:W4:Y:S02]  /*1bad0*/  @!P1 SYNCS.PHASECHK.TRANS64 P1, [R5+URZ+0x30860], R0 ;  /* 0x03086000050095a7 */ /* 0x000f24000802007f */
[----:B----4-:R-:W-:Y:S05]  /*1bae0*/  @!P1 BRA `(.L_x_1423) ;  /* 0xfffffffc00f09947 */ /* 0x010fea000383ffff */
[----:B------:R-:W-:Y:S05]  /*1baf0*/  BRA `(.L_x_1525) ;  /* 0xffffffc800bc7947 */ /* 0x000fea000383ffff */
.L_x_1526:
        /* <DEDUP_REMOVED lines=16> */
.L_x_3275:


//--------------------- .text._ZN7cutlass13device_kernelIN5flash11enable_sm90INS1_16FlashAttnFwdSm90INS1_25CollectiveMainloopFwdSm90ILi2EN4cute5tupleIJNS5_1CILi1EEES8_S8_EEENS6_IJNS7_ILi128EEENS7_ILi64EEENS7_ILi256EEEEEELi256ENS_10bfloat16_tEfNS_4arch4Sm90ELb0ELb1ELb0ELb1ELb1ELb1ELb0ELb1ELb1ELb1ELb1ELb0EEENS1_21CollectiveEpilogueFwdINS6_IJSA_SC_SB_EEES9_SE_SG_Li256ELb1ELb1ELb1ELb0EEENS1_36VarlenDynamicPersistentTileSchedulerILi128ELi64ELi256ELi128ELb1ELb1ELb1ELb1ELb0ELb1EEEEEEEEEvNT_6ParamsE --------------------------
	.section	.text._ZN7cutlass13device_kernelIN5flash11enable_sm90INS1_16FlashAttnFwdSm90INS1_25CollectiveMainloopFwdSm90ILi2EN4cute5tupleIJNS5_1CILi1EEES8_S8_EEENS6_IJNS7_ILi128EEENS7_ILi64EEENS7_ILi256EEEEEELi256ENS_10bfloat16_tEfNS_4arch4Sm90ELb0ELb1ELb0ELb1ELb1ELb1ELb0ELb1ELb1ELb1ELb1ELb0EEENS1_21CollectiveEpilogueFwdINS6_IJSA_SC_SB_EEES9_SE_SG_Li256ELb1ELb1ELb1ELb0EEENS1_36VarlenDynamicPersistentTileSchedulerILi128ELi64ELi256ELi128ELb1ELb1ELb1ELb1ELb0ELb1EEEEEEEEEvNT_6ParamsE,"ax",@progbits
	.align	128
.text._ZN7cutlass13device_kernelIN5flash11enable_sm90INS1_16FlashAttnFwdSm90INS1_25CollectiveMainloopFwdSm90ILi2EN4cute5tupleIJNS5_1CILi1EEES8_S8_EEENS6_IJNS7_ILi128EEENS7_ILi64EEENS7_ILi256EEEEEELi256ENS_10bfloat16_tEfNS_4arch4Sm90ELb0ELb1ELb0ELb1ELb1ELb1ELb0ELb1ELb1ELb1ELb1ELb0EEENS1_21CollectiveEpilogueFwdINS6_IJSA_SC_SB_EEES9_SE_SG_Li256ELb1ELb1ELb1ELb0EEENS1_36VarlenDynamicPersistentTileSchedulerILi128ELi64ELi256ELi128ELb1ELb1ELb1ELb1ELb0ELb1EEEEEEEEEvNT_6ParamsE:
        .type           _ZN7cutlass13device_kernelIN5flash11enable_sm90INS1_16FlashAttnFwdSm90INS1_25CollectiveMainloopFwdSm90ILi2EN4cute5tupleIJNS5_1CILi1EEES8_S8_EEENS6_IJNS7_ILi128EEENS7_ILi64EEENS7_ILi256EEEEEELi256ENS_10bfloat16_tEfNS_4arch4Sm90ELb0ELb1ELb0ELb1ELb1ELb1ELb0ELb1ELb1ELb1ELb1ELb0EEENS1_21CollectiveEpilogueFwdINS6_IJSA_SC_SB_EEES9_SE_SG_Li256ELb1ELb1ELb1ELb0EEENS1_36VarlenDynamicPersistentTileSchedulerILi128ELi64ELi256ELi128ELb1ELb1ELb1ELb1ELb0ELb1EEEEEEEEEvNT_6ParamsE,@function
        .size           _ZN7cutlass13device_kernelIN5flash11enable_sm90INS1_16FlashAttnFwdSm90INS1_25CollectiveMainloopFwdSm90ILi2EN4cute5tupleIJNS5_1CILi1EEES8_S8_EEENS6_IJNS7_ILi128EEENS7_ILi64EEENS7_ILi256EEEEEELi256ENS_10bfloat16_tEfNS_4arch4Sm90ELb0ELb1ELb0ELb1ELb1ELb1ELb0ELb1ELb1ELb1ELb1ELb0EEENS1_21CollectiveEpilogueFwdINS6_IJSA_SC_SB_EEES9_SE_SG_Li256ELb1ELb1ELb1ELb0EEENS1_36VarlenDynamicPersistentTileSchedulerILi128ELi64ELi256ELi128ELb1ELb1ELb1ELb1ELb0ELb1EEEEEEEEEvNT_6ParamsE,(.L_x_3276 - _ZN7cutlass13device_kernelIN5flash11enable_sm90INS1_16FlashAttnFwdSm90INS1_25CollectiveMainloopFwdSm90ILi2EN4cute5tupleIJNS5_1CILi1EEES8_S8_EEENS6_IJNS7_ILi128EEENS7_ILi64EEENS7_ILi256EEEEEELi256ENS_10bfloat16_tEfNS_4arch4Sm90ELb0ELb1ELb0ELb1ELb1ELb1ELb0ELb1ELb1ELb1ELb1ELb0EEENS1_21CollectiveEpilogueFwdINS6_IJSA_SC_SB_EEES9_SE_SG_Li256ELb1ELb1ELb1ELb0EEENS1_36VarlenDynamicPersistentTileSchedulerILi128ELi64ELi256ELi128ELb1ELb1ELb1ELb1ELb0ELb1EEEEEEEEEvNT_6ParamsE)
        .other          _ZN7cutlass13device_kernelIN5flash11enable_sm90INS1_16FlashAttnFwdSm90INS1_25CollectiveMainloopFwdSm90ILi2EN4cute5tupleIJNS5_1CILi1EEES8_S8_EEENS6_IJNS7_ILi128EEENS7_ILi64EEENS7_ILi256EEEEEELi256ENS_10bfloat16_tEfNS_4arch4Sm90ELb0ELb1ELb0ELb1ELb1ELb1ELb0ELb1ELb1ELb1ELb1ELb0EEENS1_21CollectiveEpilogueFwdINS6_IJSA_SC_SB_EEES9_SE_SG_Li256ELb1ELb1ELb1ELb0EEENS1_36VarlenDynamicPersistentTileSchedulerILi128ELi64ELi256ELi128ELb1ELb1ELb1ELb1ELb0ELb1EEEEEEEEEvNT_6ParamsE,@"STO_CUDA_ENTRY STV_DEFAULT"
_ZN7cutlass13device_kernelIN5flash11enable_sm90INS1_16FlashAttnFwdSm90INS1_25CollectiveMainloopFwdSm90ILi2EN4cute5tupleIJNS5_1CILi1EEES8_S8_EEENS6_IJNS7_ILi128EEENS7_ILi64EEENS7_ILi256EEEEEELi256ENS_10bfloat16_tEfNS_4arch4Sm90ELb0ELb1ELb0ELb1ELb1ELb1ELb0ELb1ELb1ELb1ELb1ELb0EEENS1_21CollectiveEpilogueFwdINS6_IJSA_SC_SB_EEES9_SE_SG_Li256ELb1ELb1ELb1ELb0EEENS1_36VarlenDynamicPersistentTileSchedulerILi128ELi64ELi256ELi128ELb1ELb1ELb1ELb1ELb0ELb1EEEEEEEEEvNT_6ParamsE:
        /* <DEDUP_REMOVED lines=18> */
.L_x_1528:
[----:B------:R-:W-:Y:S05]  /*0120*/  BSYNC B0 ;  /* 0x0000000000007941 */ /* 0x000fea0003800000 */
.L_x_1527:
        /* <DEDUP_REMOVED lines=41> */
.L_x_1529:
        /* <DEDUP_REMOVED lines=22> */
.L_x_1530:
        /* <DEDUP_REMOVED lines=18> */
.L_x_1531:
        /* <DEDUP_REMOVED lines=22> */
.L_x_1532:
        /* <DEDUP_REMOVED lines=22> */
.L_x_1533:
[----:B0-----:R-:W-:Y:S01]  /*0900*/  UMOV UR4, 0x1 ;  /* 0x0000000100047882 */ /* 0x001fe20000000000 */
[----:B------:R-:W-:Y:S01]  /*0910*/  PLOP3.LUT P0, PT, PT, PT, UP0, 0x80, 0x0 ;  /* 0x000000000000781c */ /* 0x000fe20003f0f008 */
[----:B------:R-:W-:Y:S01]  /*0920*/  USEL UR4, UR4, 0x2, !UP0 ;  /* 0x0000000204047887 */ /* 0x000fe2000c000000 */
[----:B------:R-:W-:Y:S01]  /*0930*/  NOP ;  /* 0x0000000000007918 */ /* 0x000fe20000000000 */
[----:B------:R-:W-:Y:S01]  /*0940*/  ULDC.64 UR60, c[0x0][0x208] ;  /* 0x00008200003c7ab9 */ /* 0x000fe20000000a00 */
[----:B------:R-:W-:Y:S03]  /*0950*/  BSSY B9, `(.L_x_1534) ;  /* 0x0002c40000097945 */ /* 0x000fe60003800000 */
[----:B------:R-:W-:-:S05]  /*0960*/  IMAD.U32 R3, RZ, RZ, UR4 ;  /* 0x00000004ff037e24 */ /* 0x000fca000f8e00ff */
[----:B------:R0:W-:Y:S01]  /*0970*/  STL [R1+0xd8], R3 ;  /* 0x0000d80301007387 */ /* 0x0001e20000100800 */
[----:B-12-4-:R-:W-:Y:S06]  /*0980*/  BAR.SYNC.DEFER_BLOCKING 0x0 ;  /* 0x0000000000007b1d */ /* 0x016fec0000010000 */
[----:B------:R-:W-:Y:S05]  /*0990*/  @!P0 BRA `(.L_x_1535) ;  /* 0x0000023c00a48947 */ /* 0x000fea0003800000 */
.L_x_1536:
[----:B------:R-:W-:-:S08]  /*09a0*/  NOP ;  /* 0x0000000000007918 */ /* 0x000fd00000000000 */
[----:B------:R-:W1:Y:S02]  /*09b0*/  USETMAXREG.TRY_ALLOC.CTAPOOL UP0, 0xe8 ;  /* 0x000000e8000079c8 */ /* 0x000e640008000600 */
[----:B-1----:R-:W-:-:S13]  /*09c0*/  PLOP3.LUT P0, PT, PT, PT, UP0, 0x80, 0x0 ;  /* 0x000000000000781c */ /* 0x002fda0003f0f008 */
[----:B------:R-:W-:Y:S05]  /*09d0*/  @!P0 BRA `(.L_x_1536) ;  /* 0xfffffffc00f08947 */ /* 0x000fea000383ffff */
[----:B------:R-:W1:Y:S08]  /*09e0*/  S2UR UR4, SR_CgaCtaId ;  /* 0x00000000000479c3 */ /* 0x000e700000008800 */
[----:B------:R-:W-:Y:S06]  /*09f0*/  BAR.ARV 0x8, 0x180 ;  /* 0x0206000000007b1d */ /* 0x000fec0000002000 */
[----:B------:R-:W-:-:S02]  /*0a00*/  MOV R17, 0x400 ;  /* 0x0000040000117802 */ /* 0x000fc40000000f00 */
[----:B------:R-:W-:Y:S01]  /*0a10*/  BAR.SYNC.DEFER_BLOCKING 0x5, 0x180 ;  /* 0x0146000000007b1d */ /* 0x000fe20000010000 */
[----:B-1----:R-:W-:-:S05]  /*0a20*/  IMAD.U32 R2, RZ, RZ, UR4 ;  /* 0x00000004ff027e24 */ /* 0x002fca000f8e00ff */
[----:B------:R-:W-:Y:S01]  /*0a30*/  ULDC UR4, c[0x0][0xc3c] ;  /* 0x00030f0000047ab9 */ /* 0x000fe20000000800 */
[----:B------:R-:W-:Y:S01]  /*0a40*/  LEA R17, R2, R17, 0x18 ;  /* 0x0000001102117211 */ /* 0x000fe200078ec0ff */
[----:B------:R-:W-:Y:S04]  /*0a50*/  STL [R1+0x8], R2 ;  /* 0x0000080201007387 */ /* 0x000fe80000100800 */
[----:B------:R-:W1:Y:S01]  /*0a60*/  LDS.128 R24, [R17+0x308d0] ;  /* 0x0308d00011187984 */ /* 0x000e620000000c00 */
[----:B------:R-:W-:Y:S06]  /*0a70*/  BAR.ARV 0x4, 0x180 ;  /* 0x0106000000007b1d */ /* 0x000fec0000002000 */
[----:B-1----:R-:W-:-:S13]  /*0a80*/  ISETP.GE.AND P0, PT, R27, UR4, PT ;  /* 0x000000041b007c0c */ /* 0x002fda000bf06270 */
[----:B------:R-:W-:Y:S05]  /*0a90*/  @P0 BRA `(.L_x_1537) ;  /* 0x000002c000ac0947 */ /* 0x000fea0003800000 */
[----:B------:R-:W2:Y:S01]  /*0aa0*/  LDL R2, [R1+0xd8] ;  /* 0x0000d80001027983 */ /* 0x000ea20000100800 */
[----:B------:R-:W-:Y:S02]  /*0ab0*/  VIADD R0, R0, 0xffffff80 ;  /* 0xffffff8000007836 */ /* 0x000fe40000000000 */
[----:B------:R-:W-:Y:S02]  /*0ac0*/  IMAD.MOV.U32 R200, RZ, RZ, RZ ;  /* 0x000000ffffc87224 */ /* 0x000fe400078e00ff */
[----:B------:R-:W-:Y:S01]  /*0ad0*/  IMAD.MOV.U32 R218, RZ, RZ, RZ ;  /* 0x000000ffffda7224 */ /* 0x000fe200078e00ff */
[----:B0-----:R-:W-:Y:S01]  /*0ae0*/  SHF.R.S32.HI R3, RZ, 0x1f, R0 ;  /* 0x0000001fff037819 */ /* 0x001fe20000011400 */
[----:B------:R-:W-:-:S03]  /*0af0*/  IMAD.MOV.U32 R202, RZ, RZ, RZ ;  /* 0x000000ffffca7224 */ /* 0x000fc600078e00ff */
[CC--:B------:R-:W-:Y:S02]  /*0b00*/  LEA.HI R6, R3.reuse, R0.reuse, RZ, 0x3 ;  /* 0x0000000003067211 */ /* 0x0c0fe400078f18ff */
[CC--:B------:R-:W-:Y:S02]  /*0b10*/  LEA.HI R8, R3.reuse, R0.reuse, RZ, 0x6 ;  /* 0x0000000003087211 */ /* 0x0c0fe400078f30ff */
[CC--:B------:R-:W-:Y:S02]  /*0b20*/  LEA.HI R5, R3.reuse, R0.reuse, RZ, 0x2 ;  /* 0x0000000003057211 */ /* 0x0c0fe400078f10ff */
[----:B------:R-:W-:Y:S01]  /*0b30*/  LEA.HI R4, R3, R0, RZ, 0x5 ;  /* 0x0000000003047211 */ /* 0x000fe200078f28ff */
[----:B------:R-:W-:Y:S01]  /*0b40*/  IMAD.SHL.U32 R8, R8, 0x8, RZ ;  /* 0x0000000808087824 */ /* 0x000fe200078e00ff */
[----:B------:R-:W-:Y:S02]  /*0b50*/  LOP3.LUT R9, R6, 0xfffffff8, RZ, 0xc0, !PT ;  /* 0xfffffff806097812 */ /* 0x000fe400078ec0ff */
[----:B------:R-:W-:Y:S01]  /*0b60*/  LOP3.LUT R13, R5, 0xfffffffc, RZ, 0xc0, !PT ;  /* 0xfffffffc050d7812 */ /* 0x000fe200078ec0ff */
[----:B------:R-:W-:Y:S01]  /*0b70*/  IMAD.SHL.U32 R4, R4, 0x20, RZ ;  /* 0x0000002004047824 */ /* 0x000fe200078e00ff */
[----:B------:R-:W-:Y:S01]  /*0b80*/  SHF.R.S32.HI R22, RZ, 0x3, R6 ;  /* 0x00000003ff167819 */ /* 0x000fe20000011406 */
[----:B------:R-:W-:Y:S01]  /*0b90*/  IMAD.IADD R12, R0, 0x1, -R9 ;  /* 0x00000001000c7824 */ /* 0x000fe200078e0a09 */
[----:B------:R-:W-:Y:S01]  /*0ba0*/  LOP3.LUT R29, R8, 0xfffffe00, RZ, 0xc0, !PT ;  /* 0xfffffe00081d7812 */ /* 0x000fe200078ec0ff */
[----:B------:R-:W-:Y:S01]  /*0bb0*/  IMAD.IADD R13, R0, 0x1, -R13 ;  /* 0x00000001000d7824 */ /* 0x000fe200078e0a0d */
[----:B------:R-:W-:Y:S01]  /*0bc0*/  LOP3.LUT R4, R4, 0xfffffc00, RZ, 0xc0, !PT ;  /* 0xfffffc0004047812 */ /* 0x000fe200078ec0ff */
[----:B------:R-:W-:Y:S01]  /*0bd0*/  VIADD R6, R22, 0x60 ;  /* 0x0000006016067836 */ /* 0x000fe20000000000 */
[----:B------:R-:W-:Y:S01]  /*0be0*/  STL [R1+0x80], R12 ;  /* 0x0000800c01007387 */ /* 0x000fe20000100800 */
[----:B------:R-:W-:-:S02]  /*0bf0*/  IMAD.SHL.U32 R204, R12, 0x4, RZ ;  /* 0x000000040ccc7824 */ /* 0x000fc400078e00ff */
[----:B------:R-:W-:Y:S02]  /*0c00*/  IMAD.SHL.U32 R18, R12, 0x8, RZ ;  /* 0x000000080c127824 */ /* 0x000fe400078e00ff */
[----:B------:R-:W-:Y:S02]  /*0c10*/  VIADD R20, R204, 0x40 ;  /* 0x00000040cc147836 */ /* 0x000fe40000000000 */
[----:B------:R-:W-:Y:S02]  /*0c20*/  VIADD R23, R22, 0x20 ;  /* 0x0000002016177836 */ /* 0x000fe40000000000 */
[----:B------:R-:W-:Y:S01]  /*0c30*/  IMAD.IADD R203, R204, 0x1, R20 ;  /* 0x00000001cccb7824 */ /* 0x000fe200078e0214 */
[----:B--2---:R-:W-:Y:S02]  /*0c40*/  R2UR UR4, R2 ;  /* 0x00000000020472ca */ /* 0x004fe400000e0000 */
[CC--:B------:R-:W-:Y:S02]  /*0c50*/  LEA.HI R2, R3.reuse, R0.reuse, RZ, 0x4 ;  /* 0x0000000003027211 */ /* 0x0c0fe400078f20ff */
[----:B------:R-:W-:-:S02]  /*0c60*/  LEA.HI R3, R3, R0, RZ, 0x7 ;  /* 0x0000000003037211 */ /* 0x000fc400078f38ff */
[----:B------:R-:W-:Y:S02]  /*0c70*/  SHF.R.S32.HI R7, RZ, 0x4, R2 ;  /* 0x00000004ff077819 */ /* 0x000fe40000011402 */
[----:B------:R-:W-:Y:S02]  /*0c80*/  LOP3.LUT R11, R3, 0xffffff80, RZ, 0xc0, !PT ;  /* 0xffffff80030b7812 */ /* 0x000fe400078ec0ff */
[C---:B------:R-:W-:Y:S02]  /*0c90*/  LOP3.LUT R5, R2.reuse, 0x3fffff0, RZ, 0xc0, !PT ;  /* 0x03fffff002057812 */ /* 0x040fe400078ec0ff */
[----:B------:R-:W-:Y:S01]  /*0ca0*/  LEA.HI R2, R2, R7, RZ, 0x1 ;  /* 0x0000000702027211 */ /* 0x000fe200078f08ff */
[C---:B------:R-:W-:Y:S01]  /*0cb0*/  IMAD.IADD R24, R0.reuse, 0x1, -R11 ;  /* 0x0000000100187824 */ /* 0x040fe200078e0a0b */
[----:B------:R-:W-:Y:S01]  /*0cc0*/  ULOP3.LUT UR4, UR4, 0x1, URZ, 0xfc, !UPT ;  /* 0x0000000104047892 */ /* 0x000fe2000f8efc3f */
[----:B------:R-:W-:Y:S01]  /*0cd0*/  IMAD.IADD R5, R0, 0x1, -R5 ;  /* 0x0000000100057824 */ /* 0x000fe200078e0a05 */
[----:B------:R-:W-:-:S02]  /*0ce0*/  LOP3.LUT R2, R2, 0x1ffffffe, RZ, 0xc0, !PT ;  /* 0x1ffffffe02027812 */ /* 0x000fc400078ec0ff */
[----:B------:R-:W-:Y:S01]  /*0cf0*/  SHF.R.S32.HI R9, RZ, 0x1f, R24 ;  /* 0x0000001fff097819 */ /* 0x000fe20000011418 */
[----:B------:R-:W-:Y:S01]  /*0d00*/  IMAD R5, R5, 0x40, R4 ;  /* 0x0000004005057824 */ /* 0x000fe200078e0204 */
[----:B------:R-:W-:Y:S01]  /*0d10*/  SHF.R.S32.HI R0, RZ, 0x7, R3 ;  /* 0x00000007ff007819 */ /* 0x000fe20000011403 */
[----:B------:R-:W-:Y:S01]  /*0d20*/  IMAD.IADD R2, R7, 0x1, -R2 ;  /* 0x0000000107027824 */ /* 0x000fe200078e0a02 */
[----:B------:R-:W-:Y:S01]  /*0d30*/  LEA.HI R10, R9, R24, RZ, 0x2 ;  /* 0x00000018090a7211 */ /* 0x000fe200078f10ff */
[----:B------:R-:W-:Y:S01]  /*0d40*/  STL [R1+0xa4], R24 ;  /* 0x0000a41801007387 */ /* 0x000fe20000100800 */
[----:B------:R-:W-:Y:S01]  /*0d50*/  LEA.HI R3, R3, R0, RZ, 0x1 ;  /* 0x0000000003037211 */ /* 0x000fe200078f08ff */
[----:B------:R-:W-:Y:S01]  /*0d60*/  IMAD R2, R2, 0x8, R5 ;  /* 0x0000000802027824 */ /* 0x000fe200078e0205 */
[--C-:B------:R-:W-:Y:S01]  /*0d70*/  SHF.R.S32.HI R4, RZ, 0x2, R10.reuse ;  /* 0x00000002ff047819 */ /* 0x100fe2000001140a */
[----:B------:R-:W-:Y:S01]  /*0d80*/  STL [R1+0xc], R22 ;  /* 0x00000c1601007387 */ /* 0x000fe20000100800 */
[----:B------:R-:W-:-:S02]  /*0d90*/  SHF.R.S32.HI R7, RZ, 0x1f, R10 ;  /* 0x0000001fff077819 */ /* 0x000fc4000001140a */
[----:B------:R-:W-:Y:S01]  /*0da0*/  LOP3.LUT R3, R3, 0x3fffffe, RZ, 0xc0, !PT ;  /* 0x03fffffe03037812 */ /* 0x000fe200078ec0ff */
[----:B------:R0:W-:Y:S01]  /*0db0*/  STL [R1+0xd4], R2 ;  /* 0x0000d40201007387 */ /* 0x0001e20000100800 */
[----:B------:R-:W-:Y:S02]  /*0dc0*/  LEA.HI R7, R7, R4, RZ, 0x3 ;  /* 0x0000000407077211 */ /* 0x000fe400078f18ff */
[----:B------:R-:W-:Y:S01]  /*0dd0*/  LEA.HI R9, R9, R24, RZ, 0x5 ;  /* 0x0000001809097211 */ /* 0x000fe200078f28ff */
[----:B------:R-:W-:Y:S01]  /*0de0*/  IMAD.IADD R3, R0, 0x1, -R3 ;  /* 0x0000000100037824 */ /* 0x000fe200078e0a03 */
[----:B------:R-:W-:Y:S01]  /*0df0*/  LOP3.LUT R7, R7, 0xfffffff8, RZ, 0xc0, !PT ;  /* 0xfffffff807077812 */ /* 0x000fe200078ec0ff */
[----:B------:R-:W-:Y:S01]  /*0e00*/  STL [R1+0x34], R20 ;  /* 0x0000341401007387 */ /* 0x000fe20000100800 */
[C---:B------:R-:W-:Y:S02]  /*0e10*/  LEA.HI R0, R13.reuse, R13, RZ, 0x1 ;  /* 0x0000000d0d007211 */ /* 0x040fe400078f08ff */
[----:B------:R-:W-:Y:S01]  /*0e20*/  SHF.R.S32.HI R9, RZ, 0x5, R9 ;  /* 0x00000005ff097819 */ /* 0x000fe20000011409 */
[----:B0-----:R-:W-:Y:S01]  /*0e30*/  VIADD R2, R22, 0x40 ;  /* 0x0000004016027836 */ /* 0x001fe20000000000 */
[----:B------:R-:W-:Y:S01]  /*0e40*/  LOP3.LUT R0, R0, 0x1ffffffe, RZ, 0xc0, !PT ;  /* 0x1ffffffe00007812 */ /* 0x000fe200078ec0ff */
[----:B------:R-:W-:Y:S01]  /*0e50*/  IMAD.IADD R4, R4, 0x1, -R7 ;  /* 0x0000000104047824 */ /* 0x000fe200078e0a07 */
[----:B------:R-:W-:Y:S01]  /*0e60*/  SHF.R.S32.HI R7, RZ, 0x1f, R6 ;  /* 0x0000001fff077819 */ /* 0x000fe20000011406 */
[----:B------:R0:W-:Y:S01]  /*0e70*/  STL [R1+0xc4], R23 ;  /* 0x0000c41701007387 */ /* 0x0001e20000100800 */
[----:B------:R-:W-:Y:S01]  /*0e80*/  SHF.R.S32.HI R5, RZ, 0x1f, R2 ;  /* 0x0000001fff057819 */ /* 0x000fe20000011402 */
[----:B------:R-:W-:Y:S01]  /*0e90*/  IMAD.IADD R13, R13, 0x1, -R0 ;  /* 0x000000010d0d7824 */ /* 0x000fe200078e0a00 */
[----:B------:R-:W-:Y:S01]  /*0ea0*/  LEA.HI R7, R7, R6, RZ, 0x3 ;  /* 0x0000000607077211 */ /* 0x000fe200078f18ff */
[----:B------:R-:W-:Y:S01]  /*0eb0*/  IMAD.SHL.U32 R6, R6, 0x40, RZ ;  /* 0x0000004006067824 */ /* 0x000fe200078e00ff */
[----:B------:R-:W-:Y:S01]  /*0ec0*/  LEA.HI R5, R5, R2, RZ, 0x3 ;  /* 0x0000000205057211 */ /* 0x000fe200078f18ff */
[----:B------:R-:W-:Y:S01]  /*0ed0*/  IMAD.SHL.U32 R2, R2, 0x40, RZ ;  /* 0x0000004002027824 */ /* 0x000fe200078e00ff */
[----:B------:R-:W-:Y:S01]  /*0ee0*/  LOP3.LUT R10, R10, 0x7ffffffc, RZ, 0xc0, !PT ;  /* 0x7ffffffc0a0a7812 */ /* 0x000fe200078ec0ff */
[----:B------:R-:W-:Y:S01]  /*0ef0*/  IMAD.SHL.U32 R15, R7, 0x40, RZ ;  /* 0x00000040070f7824 */ /* 0x000fe200078e00ff */
[----:B------:R-:W-:Y:S01]  /*0f00*/  LOP3.LUT R14, R6, 0x1c0, RZ, 0xc0, !PT ;  /* 0x000001c0060e7812 */ /* 0x000fe200078ec0ff */
[----:B------:R-:W-:Y:S01]  /*0f10*/  IMAD.SHL.U32 R6, R5, 0x40, RZ ;  /* 0x0000004005067824 */ /* 0x000fe200078e00ff */
[----:B------:R-:W-:Y:S01]  /*0f20*/  LOP3.LUT R0, R2, 0x1c0, RZ, 0xc0, !PT ;  /* 0x000001c002007812 */ /* 0x000fe200078ec0ff */
[----:B------:R-:W-:Y:S01]  /*0f30*/  IMAD R4, R9, 0x10, R4 ;  /* 0x0000001009047824 */ /* 0x000fe200078e0204 */
[----:B------:R-:W-:Y:S01]  /*0f40*/  SHF.R.S32.HI R2, RZ, 0x1f, R203 ;  /* 0x0000001fff027819 */ /* 0x000fe200000114cb */
[----:B------:R-:W-:Y:S01]  /*0f50*/  IMAD.IADD R10, R24, 0x1, -R10 ;  /* 0x00000001180a7824 */ /* 0x000fe200078e0a0a */
[----:B------:R-:W-:Y:S01]  /*0f60*/  LOP3.LUT R5, R0, 0x38, R18, 0xf8, !PT ;  /* 0x0000003800057812 */ /* 0x000fe200078ef812 */
[----:B------:R-:W-:Y:S01]  /*0f70*/  IMAD R4, R3, 0x40, R4 ;  /* 0x0000004003047824 */ /* 0x000fe200078e0204 */
[----:B------:R-:W-:Y:S01]  /*0f80*/  SHF.R.U32.HI R12, RZ, 0x3, R0 ;  /* 0x00000003ff0c7819 */ /* 0x000fe20000011600 */
[----:B------:R-:W-:Y:S01]  /*0f90*/  IMAD.SHL.U32 R225, R10, 0x2, RZ ;  /* 0x000000020ae17824 */ /* 0x000fe200078e00ff */
[----:B------:R-:W-:Y:S01]  /*0fa0*/  LOP3.LUT R11, R6, 0xfffffe00, RZ, 0xc0, !PT ;  /* 0xfffffe00060b7812 */ /* 0x000fe200078ec0ff */
[----:B------:R-:W-:Y:S01]  /*0fb0*/  VIADD R3, R204, 0x60 ;  /* 0x00000060cc037836 */ /* 0x000fe20000000000 */
[----:B------:R-:W-:Y:S01]  /*0fc0*/  LEA.HI R201, R2, R203, RZ, 0x3 ;  /* 0x000000cb02c97211 */ /* 0x000fe200078f18ff */
[----:B------:R-:W-:Y:S01]  /*0fd0*/  VIADD R41, R225, 0x8 ;  /* 0x00000008e1297836 */ /* 0x000fe20000000000 */
[----:B------:R-:W-:Y:S01]  /*0fe0*/  LOP3.LUT R19, R15, 0xfffffe00, RZ, 0xc0, !PT ;  /* 0xfffffe000f137812 */ /* 0x000fe200078ec0ff */
[----:B------:R-:W-:Y:S01]  /*0ff0*/  VIADD R40, R225, 0x10 ;  /* 0x00000010e1287836 */ /* 0x000fe20000000000 */
[----:B------:R-:W-:Y:S01]  /*1000*/  LOP3.LUT R15, R11, R5, R12, 0xf6, !PT ;  /* 0x000000050b0f7212 */ /* 0x000fe200078ef60c */
[C---:B------:R-:W-:Y:S01]  /*1010*/  VIADD R39, R225.reuse, 0x18 ;  /* 0x00000018e1277836 */ /* 0x040fe20000000000 */
[C---:B------:R-:W-:Y:S01]  /*1020*/  LOP3.LUT R16, R14.reuse, 0x38, R18, 0xf8, !PT ;  /* 0x000000380e107812 */ /* 0x040fe200078ef812 */
[C---:B------:R-:W-:Y:S01]  /*1030*/  VIADD R38, R225.reuse, 0x20 ;  /* 0x00000020e1267836 */ /* 0x040fe20000000000 */
[----:B------:R-:W-:Y:S01]  /*1040*/  SHF.R.U32.HI R6, RZ, 0x3, R14 ;  /* 0x00000003ff067819 */ /* 0x000fe2000001160e */
[C---:B------:R-:W-:Y:S01]  /*1050*/  VIADD R37, R225.reuse, 0x28 ;  /* 0x00000028e1257836 */ /* 0x040fe20000000000 */
[----:B------:R-:W-:Y:S01]  /*1060*/  LOP3.LUT R5, R14, 0x38, R201, 0xf8, !PT ;  /* 0x000000380e057812 */ /* 0x000fe200078ef8c9 */
[----:B------:R-:W-:Y:S01]  /*1070*/  VIADD R36, R225, 0x30 ;  /* 0x00000030e1247836 */ /* 0x000fe20000000000 */
[----:B------:R-:W-:Y:S01]  /*1080*/  LOP3.LUT R21, R19, R16, R6, 0xf6, !PT ;  /* 0x0000001013157212 */ /* 0x000fe200078ef606 */
[----:B------:R-:W-:Y:S01]  /*1090*/  VIADD R35, R225, 0x38 ;  /* 0x00000038e1237836 */ /* 0x000fe20000000000 */
[----:B------:R-:W-:Y:S01]  /*10a0*/  LOP3.LUT R14, R5, R6, RZ, 0x3c, !PT ;  /* 0x00000006050e7212 */ /* 0x000fe200078e3cff */
[----:B------:R-:W-:Y:S01]  /*10b0*/  IMAD.SHL.U32 R5, R23, 0x40, RZ ;  /* 0x0000004017057824 */ /* 0x000fe200078e00ff */
[----:B------:R-:W-:Y:S01]  /*10c0*/  SHF.R.S32.HI R6, RZ, 0x1f, R23 ;  /* 0x0000001fff067819 */ /* 0x000fe20000011417 */
[----:B------:R-:W-:Y:S01]  /*10d0*/  VIADD R34, R225, 0x40 ;  /* 0x00000040e1227836 */ /* 0x000fe20000000000 */
[--C-:B------:R-:W-:Y:S01]  /*10e0*/  LOP3.LUT R7, R0, 0x38, R201.reuse, 0xf8, !PT ;  /* 0x0000003800077812 */ /* 0x100fe200078ef8c9 */
[----:B------:R-:W-:Y:S01]  /*10f0*/  IMAD.SHL.U32 R0, R22, 0x40, RZ ;  /* 0x0000004016007824 */ /* 0x000fe200078e00ff */
[----:B------:R-:W-:Y:S01]  /*1100*/  LEA.HI R6, R6, R23, RZ, 0x3 ;  /* 0x0000001706067211 */ /* 0x000fe200078f18ff */
[----:B0-----:R-:W-:Y:S01]  /*1110*/  VIADD R23, R18, 0xc0 ;  /* 0x000000c012177836 */ /* 0x001fe20000000000 */
[----:B------:R-:W-:Y:S01]  /*1120*/  LOP3.LUT R28, R5, 0x1c0, RZ, 0xc0, !PT ;  /* 0x000001c0051c7812 */ /* 0x000fe200078ec0ff */
[C---:B------:R-:W-:Y:S01]  /*1130*/  VIADD R33, R225.reuse, 0x48 ;  /* 0x00000048e1217836 */ /* 0x040fe20000000000 */
[----:B------:R-:W-:Y:S01]  /*1140*/  LOP3.LUT R22, R0, 0x1c0, RZ, 0xc0, !PT ;  /* 0x000001c000167812 */ /* 0x000fe200078ec0ff */
[----:B------:R-:W-:Y:S01]  /*1150*/  IMAD.SHL.U32 R6, R6, 0x40, RZ ;  /* 0x0000004006067824 */ /* 0x000fe200078e00ff */
[----:B------:R-:W-:Y:S01]  /*1160*/  LEA.HI R2, R2, R203, RZ, 0x6 ;  /* 0x000000cb02027211 */ /* 0x000fe200078f30ff */
[C---:B------:R-:W-:Y:S01]  /*1170*/  VIADD R32, R225.reuse, 0x50 ;  /* 0x00000050e1207836 */ /* 0x040fe20000000000 */
[----:B------:R-:W-:Y:S01]  /*1180*/  SHF.R.U32.HI R30, RZ, 0x3, R22 ;  /* 0x00000003ff1e7819 */ /* 0x000fe20000011616 */
[----:B------:R-:W-:Y:S01]  /*1190*/  STL [R1+0x60], R22 ;  /* 0x0000601601007387 */ /* 0x000fe20000100800 */
[----:B------:R-:W-:Y:S01]  /*11a0*/  LOP3.LUT R0, R22, 0x38, R201, 0xf8, !PT ;  /* 0x0000003816007812 */ /* 0x000fe200078ef8c9 */
[----:B------:R-:W-:Y:S01]  /*11b0*/  IMAD.SHL.U32 R2, R2, 0x80, RZ ;  /* 0x0000008002027824 */ /* 0x000fe200078e00ff */
[----:B------:R-:W-:Y:S01]  /*11c0*/  SHF.R.U32.HI R16, RZ, 0x3, R28 ;  /* 0x00000003ff107819 */ /* 0x000fe2000001161c */
[----:B------:R-:W-:Y:S01]  /*11d0*/  STL [R1+0x6c], R29 ;  /* 0x00006c1d01007387 */ /* 0x000fe20000100800 */
[----:B------:R-:W-:Y:S01]  /*11e0*/  LOP3.LUT R8, R6, 0xfffffe00, RZ, 0xc0, !PT ;  /* 0xfffffe0006087812 */ /* 0x000fe200078ec0ff */
[----:B------:R-:W-:Y:S01]  /*11f0*/  VIADD R31, R225, 0x58 ;  /* 0x00000058e11f7836 */ /* 0x000fe20000000000 */
[----:B------:R-:W-:Y:S01]  /*1200*/  LOP3.LUT R5, R0, R30, RZ, 0x3c, !PT ;  /* 0x0000001e00057212 */ /* 0x000fe200078e3cff */
[----:B------:R-:W-:Y:S01]  /*1210*/  STL [R1+0x5c], R28 ;  /* 0x00005c1c01007387 */ /* 0x000fe20000100800 */
[----:B------:R-:W-:Y:S01]  /*1220*/  IMAD.U32 R0, RZ, RZ, UR4 ;  /* 0x00000004ff007e24 */ /* 0x000fe2000f8e00ff */
[----:B------:R-:W-:Y:S01]  /*1230*/  LOP3.LUT R12, R7, R12, RZ, 0x3c, !PT ;  /* 0x0000000c070c7212 */ /* 0x000fe200078e3cff */
[----:B------:R-:W-:Y:S01]  /*1240*/  VIADD R24, R225, 0x78 ;  /* 0x00000078e1187836 */ /* 0x000fe20000000000 */
[----:B------:R-:W-:Y:S01]  /*1250*/  STL [R1+0xcc], R30 ;  /* 0x0000cc1e01007387 */ /* 0x000fe20000100800 */
[----:B------:R-:W-:-:S02]  /*1260*/  LOP3.LUT R2, R2, 0xffffe000, RZ, 0xc0, !PT ;  /* 0xffffe00002027812 */ /* 0x000fc400078ec0ff */
[----:B------:R-:W-:Y:S01]  /*1270*/  LOP3.LUT R7, R28, 0x38, R201, 0xf8, !PT ;  /* 0x000000381c077812 */ /* 0x000fe200078ef8c9 */
[----:B------:R-:W-:Y:S01]  /*1280*/  STL [R1+0xc8], R16 ;  /* 0x0000c81001007387 */ /* 0x000fe20000100800 */
[----:B------:R-:W-:Y:S01]  /*1290*/  IADD3 R11, R12, R2, R11 ;  /* 0x000000020c0b7210 */ /* 0x000fe20007ffe00b */
[----:B------:R-:W-:Y:S01]  /*12a0*/  VIADD R12, R204, 0x20 ;  /* 0x00000020cc0c7836 */ /* 0x000fe20000000000 */
[----:B------:R-:W-:Y:S01]  /*12b0*/  LOP3.LUT R7, R7, R16, RZ, 0x3c, !PT ;  /* 0x0000001007077212 */ /* 0x000fe200078e3cff */
[----:B------:R-:W-:Y:S01]  /*12c0*/  STL [R1+0x68], R8 ;  /* 0x0000680801007387 */ /* 0x000fe20000100800 */
[-C--:B------:R-:W-:Y:S02]  /*12d0*/  IADD3 R9, R14, R2.reuse, R19 ;  /* 0x000000020e097210 */ /* 0x080fe40007ffe013 */
[----:B------:R-:W-:Y:S01]  /*12e0*/  SHF.R.S32.HI R14, RZ, 0x1f, R23 ;  /* 0x0000001fff0e7819 */ /* 0x000fe20000011417 */
[----:B------:R-:W-:Y:S01]  /*12f0*/  STL [R1+0xd0], R4 ;  /* 0x0000d00401007387 */ /* 0x000fe20000100800 */
[----:B------:R-:W-:-:S02]  /*1300*/  IADD3 R5, R5, R2, R29 ;  /* 0x0000000205057210 */ /* 0x000fc40007ffe01d */
[----:B------:R-:W-:Y:S01]  /*1310*/  IADD3 R7, R7, R2, R8 ;  /* 0x0000000207077210 */ /* 0x000fe20007ffe008 */
[----:B------:R-:W-:Y:S01]  /*1320*/  STL [R1+0x8c], RZ ;  /* 0x00008cff01007387 */ /* 0x000fe20000100800 */
[----:B------:R-:W-:Y:S01]  /*1330*/  VIADD R2, R17, 0x10400 ;  /* 0x0001040011027836 */ /* 0x000fe20000000000 */
[----:B------:R-:W-:Y:S02]  /*1340*/  SHF.R.S32.HI R42, RZ, 0x1f, R41 ;  /* 0x0000001fff2a7819 */ /* 0x000fe40000011429 */
[----:B------:R0:W-:Y:S01]  /*1350*/  STL [R1+0x64], R0 ;  /* 0x0000640001007387 */ /* 0x0001e20000100800 */
[----:B------:R-:W-:Y:S01]  /*1360*/  SHF.R.S32.HI R41, RZ, 0x1f, R40 ;  /* 0x0000001fff297819 */ /* 0x000fe20000011428 */
[----:B------:R-:W-:Y:S01]  /*1370*/  IMAD R10, R15, 0x2, R2 ;  /* 0x000000020f0a7824 */ /* 0x000fe200078e0202 */
[----:B------:R-:W-:Y:S01]  /*1380*/  SHF.R.S32.HI R40, RZ, 0x1f, R39 ;  /* 0x0000001fff287819 */ /* 0x000fe20000011427 */
[----:B------:R-:W-:Y:S01]  /*1390*/  STL [R1+0x4c], RZ ;  /* 0x00004cff01007387 */ /* 0x000fe20000100800 */
[----:B------:R-:W-:Y:S01]  /*13a0*/  SHF.R.S32.HI R39, RZ, 0x1f, R38 ;  /* 0x0000001fff277819 */ /* 0x000fe20000011426 */
[----:B------:R-:W-:Y:S01]  /*13b0*/  VIADD R15, R225, 0x98 ;  /* 0x00000098e10f7836 */ /* 0x000fe20000000000 */
[----:B------:R-:W-:Y:S01]  /*13c0*/  SHF.R.S32.HI R38, RZ, 0x1f, R37 ;  /* 0x0000001fff267819 */ /* 0x000fe20000011425 */
[----:B------:R1:W-:Y:S01]  /*13d0*/  STL [R1+0x30], R12 ;  /* 0x0000300c01007387 */ /* 0x0003e20000100800 */
[----:B------:R-:W-:-:S02]  /*13e0*/  SHF.R.S32.HI R37, RZ, 0x1f, R36 ;  /* 0x0000001fff257819 */ /* 0x000fc40000011424 */
[----:B0-----:R-:W-:Y:S01]  /*13f0*/  LOP3.LUT R0, R22, 0x38, R18, 0xf8, !PT ;  /* 0x0000003816007812 */ /* 0x001fe200078ef812 */
[----:B------:R-:W-:Y:S01]  /*1400*/  VIADD R22, R18, 0x80 ;  /* 0x0000008012167836 */ /* 0x000fe20000000000 */
[----:B------:R-:W-:Y:S01]  /*1410*/  STL [R1+0x48], R3 ;  /* 0x0000480301007387 */ /* 0x000fe20000100800 */
[----:B------:R-:W-:Y:S02]  /*1420*/  SHF.R.S32.HI R36, RZ, 0x1f, R35 ;  /* 0x0000001fff247819 */ /* 0x000fe40000011423 */
[----:B------:R-:W-:Y:S01]  /*1430*/  LOP3.LUT R6, R29, R0, R30, 0xf6, !PT ;  /* 0x000000001d067212 */ /* 0x000fe200078ef61e */
[C---:B------:R-:W-:Y:S01]  /*1440*/  VIADD R30, R225.reuse, 0x60 ;  /* 0x00000060e11e7836 */ /* 0x040fe20000000000 */
[----:B------:R-:W-:Y:S01]  /*1450*/  LOP3.LUT R0, R28, 0x38, R18, 0xf8, !PT ;  /* 0x000000381c007812 */ /* 0x000fe200078ef812 */
[----:B------:R-:W-:Y:S01]  /*1460*/  VIADD R29, R225, 0x68 ;  /* 0x00000068e11d7836 */ /* 0x000fe20000000000 */
[----:B------:R-:W-:Y:S01]  /*1470*/  SHF.R.S32.HI R28, RZ, 0x1f, R22 ;  /* 0x0000001fff1c7819 */ /* 0x000fe20000011416 */
[----:B------:R-:W-:Y:S01]  /*1480*/  STL [R1+0x7c], R6 ;  /* 0x00007c0601007387 */ /* 0x000fe20000100800 */
[----:B-1----:R-:W-:-:S02]  /*1490*/  SHF.R.S32.HI R12, RZ, 0x1f, R12 ;  /* 0x0000001fff0c7819 */ /* 0x002fc4000001140c */
[----:B------:R-:W-:Y:S01]  /*14a0*/  SHF.R.S32.HI R35, RZ, 0x1f, R34 ;  /* 0x0000001fff237819 */ /* 0x000fe20000011422 */
[----:B------:R0:W-:Y:S01]  /*14b0*/  STL [R1+0x4], R28 ;  /* 0x0000041c01007387 */ /* 0x0001e20000100800 */
[----:B------:R-:W-:Y:S02]  /*14c0*/  SHF.R.S32.HI R34, RZ, 0x1f, R33 ;  /* 0x0000001fff227819 */ /* 0x000fe40000011421 */
[----:B------:R-:W-:Y:S01]  /*14d0*/  SHF.R.S32.HI R33, RZ, 0x1f, R32 ;  /* 0x0000001fff217819 */ /* 0x000fe20000011420 */
[----:B------:R1:W-:Y:S01]  /*14e0*/  STL [R1], R14 ;  /* 0x0000000e01007387 */ /* 0x0003e20000100800 */
[----:B------:R-:W-:Y:S02]  /*14f0*/  SHF.R.S32.HI R32, RZ, 0x1f, R31 ;  /* 0x0000001fff207819 */ /* 0x000fe4000001141f */
[----:B------:R-:W-:Y:S01]  /*1500*/  SHF.R.S32.HI R31, RZ, 0x1f, R30 ;  /* 0x0000001fff1f7819 */ /* 0x000fe2000001141e */
[----:B------:R2:W-:Y:S01]  /*1510*/  STL [R1+0x9c], R12 ;  /* 0x00009c0c01007387 */ /* 0x0005e20000100800 */
[----:B------:R-:W-:Y:S01]  /*1520*/  SHF.R.S32.HI R30, RZ, 0x1f, R29 ;  /* 0x0000001fff1e7819 */ /* 0x000fe2000001141d */
[----:B0-----:R-:W-:Y:S01]  /*1530*/  VIADD R28, R225, 0x70 ;  /* 0x00000070e11c7836 */ /* 0x001fe20000000000 */
[----:B------:R-:W-:-:S02]  /*1540*/  SHF.R.S32.HI R19, RZ, 0x1f, R18 ;  /* 0x0000001fff137819 */ /* 0x000fc40000011412 */
[----:B-1----:R-:W-:Y:S01]  /*1550*/  SHF.R.S32.HI R14, RZ, 0x1f, R20 ;  /* 0x0000001fff0e7819 */ /* 0x002fe20000011414 */
[----:B------:R-:W-:Y:S01]  /*1560*/  VIADD R20, R225, 0x88 ;  /* 0x00000088e1147836 */ /* 0x000fe20000000000 */
[----:B------:R-:W-:Y:S02]  /*1570*/  SHF.R.S32.HI R29, RZ, 0x1f, R28 ;  /* 0x0000001fff1d7819 */ /* 0x000fe4000001141c */
[----:B--2---:R-:W-:Y:S01]  /*1580*/  SHF.R.S32.HI R12, RZ, 0x1f, R3 ;  /* 0x0000001fff0c7819 */ /* 0x004fe20000011403 */
[----:B------:R0:W-:Y:S01]  /*1590*/  STL [R1+0x98], R14 ;  /* 0x0000980e01007387 */ /* 0x0001e20000100800 */
[----:B------:R-:W-:Y:S01]  /*15a0*/  LOP3.LUT R3, R8, R0, R16, 0xf6, !PT ;  /* 0x0000000008037212 */ /* 0x000fe200078ef610 */
[----:B------:R-:W-:Y:S01]  /*15b0*/  IMAD R0, R21, 0x2, R2 ;  /* 0x0000000215007824 */ /* 0x000fe200078e0202 */
[----:B------:R-:W-:Y:S01]  /*15c0*/  SHF.R.S32.HI R28, RZ, 0x1f, R24 ;  /* 0x0000001fff1c7819 */ /* 0x000fe20000011418 */
[----:B------:R1:W-:Y:S01]  /*15d0*/  STL [R1+0x94], R12 ;  /* 0x0000940c01007387 */ /* 0x0003e20000100800 */
[----:B------:R-:W-:-:S02]  /*15e0*/  VIADD R21, R225, 0x80 ;  /* 0x00000080e1157836 */ /* 0x000fc40000000000 */
[--C-:B------:R-:W-:Y:S01]  /*15f0*/  IMAD R8, R3, 0x2, R2.reuse ;  /* 0x0000000203087824 */ /* 0x100fe200078e0202 */
[----:B------:R2:W-:Y:S01]  /*1600*/  STL [R1+0xb4], R10 ;  /* 0x0000b40a01007387 */ /* 0x0005e20000100800 */
[----:B------:R-:W-:Y:S01]  /*1610*/  IMAD R3, R5, 0x2, R2 ;  /* 0x0000000205037824 */ /* 0x000fe200078e0202 */
[----:B------:R-:W-:Y:S01]  /*1620*/  SHF.R.S32.HI R24, RZ, 0x1f, R21 ;  /* 0x0000001fff187819 */ /* 0x000fe20000011415 */
[C---:B------:R-:W-:Y:S01]  /*1630*/  VIADD R16, R225.reuse, 0x90 ;  /* 0x00000090e1107836 */ /* 0x040fe20000000000 */
[----:B------:R3:W-:Y:S01]  /*1640*/  STL [R1+0xac], R0 ;  /* 0x0000ac0001007387 */ /* 0x0007e20000100800 */
[----:B0-----:R-:W-:Y:S01]  /*1650*/  VIADD R14, R225, 0xa0 ;  /* 0x000000a0e10e7836 */ /* 0x001fe20000000000 */
[----:B------:R-:W-:Y:S01]  /*1660*/  SHF.R.S32.HI R21, RZ, 0x1f, R20 ;  /* 0x0000001fff157819 */ /* 0x000fe20000011414 */
[----:B------:R-:W-:Y:S01]  /*1670*/  IMAD R5, R11, 0x2, R2 ;  /* 0x000000020b057824 */ /* 0x000fe200078e0202 */
[----:B------:R0:W-:Y:S01]  /*1680*/  STL [R1+0xbc], R8 ;  /* 0x0000bc0801007387 */ /* 0x0001e20000100800 */
[C---:B-1----:R-:W-:Y:S01]  /*1690*/  VIADD R12, R225.reuse, 0xa8 ;  /* 0x000000a8e10c7836 */ /* 0x042fe20000000000 */
[----:B------:R-:W-:Y:S01]  /*16a0*/  SHF.R.S32.HI R20, RZ, 0x1f, R16 ;  /* 0x0000001fff147819 */ /* 0x000fe20000011410 */
[C---:B------:R-:W-:Y:S01]  /*16b0*/  VIADD R11, R225.reuse, 0xb0 ;  /* 0x000000b0e10b7836 */ /* 0x040fe20000000000 */
[----:B------:R1:W-:Y:S01]  /*16c0*/  STL [R1+0xc0], R3 ;  /* 0x0000c00301007387 */ /* 0x0003e20000100800 */
[----:B--2---:R-:W-:Y:S01]  /*16d0*/  VIADD R10, R225, 0xb8 ;  /* 0x000000b8e10a7836 */ /* 0x004fe20000000000 */
[----:B------:R-:W-:Y:S01]  /*16e0*/  SHF.R.S32.HI R16, RZ, 0x1f, R15 ;  /* 0x0000001fff107819 */ /* 0x000fe2000001140f */
[----:B---3--:R-:W-:Y:S01]  /*16f0*/  IMAD R0, R7, 0x2, R2 ;  /* 0x0000000207007824 */ /* 0x008fe200078e0202 */
[----:B------:R-:W-:Y:S01]  /*1700*/  SHF.R.S32.HI R15, RZ, 0x1f, R14 ;  /* 0x0000001fff0f7819 */ /* 0x000fe2000001140e */
[C---:B------:R-:W-:Y:S01]  /*1710*/  VIADD R7, R225.reuse, 0xd0 ;  /* 0x000000d0e1077836 */ /* 0x040fe20000000000 */
[----:B------:R-:W-:Y:S01]  /*1720*/  SHF.R.S32.HI R14, RZ, 0x1f, R12 ;  /* 0x0000001fff0e7819 */ /* 0x000fe2000001140c */
[----:B0-----:R-:W-:Y:S01]  /*1730*/  VIADD R8, R225, 0xc8 ;  /* 0x000000c8e1087836 */ /* 0x001fe20000000000 */
[----:B------:R0:W-:Y:S01]  /*1740*/  STL [R1+0xb8], R0 ;  /* 0x0000b80001007387 */ /* 0x0001e20000100800 */
[----:B------:R-:W-:Y:S01]  /*1750*/  SHF.R.S32.HI R12, RZ, 0x1f, R11 ;  /* 0x0000001fff0c7819 */ /* 0x000fe2000001140b */
[----:B-1----:R-:W-:Y:S01]  /*1760*/  IMAD R3, R9, 0x2, R2 ;  /* 0x0000000209037824 */ /* 0x002fe200078e0202 */
[----:B------:R-:W-:Y:S01]  /*1770*/  SHF.R.S32.HI R11, RZ, 0x1f, R10 ;  /* 0x0000001fff0b7819 */ /* 0x000fe2000001140a */
[C---:B------:R-:W-:Y:S01]  /*1780*/  VIADD R9, R225.reuse, 0xc0 ;  /* 0x000000c0e1097836 */ /* 0x040fe20000000000 */
[----:B------:R1:W-:Y:S04]  /*1790*/  STL [R1+0xb0], R5 ;  /* 0x0000b00501007387 */ /* 0x0003e80000100800 */
[----:B------:R2:W-:Y:S01]  /*17a0*/  STL [R1+0xa8], R3 ;  /* 0x0000a80301007387 */ /* 0x0005e20000100800 */
[----:B0-----:R-:W-:Y:S01]  /*17b0*/  IMAD R0, R6, 0x2, R2 ;  /* 0x0000000206007824 */ /* 0x001fe200078e0202 */
[----:B------:R-:W-:Y:S01]  /*17c0*/  SHF.R.S32.HI R2, RZ, 0x3, R201 ;  /* 0x00000003ff027819 */ /* 0x000fe200000114c9 */
[----:B------:R-:W-:Y:S01]  /*17d0*/  VIADD R6, R225, 0xd8 ;  /* 0x000000d8e1067836 */ /* 0x000fe20000000000 */
[----:B------:R-:W-:-:S02]  /*17e0*/  SHF.R.S32.HI R10, RZ, 0x1f, R9 ;  /* 0x0000001fff0a7819 */ /* 0x000fc40000011409 */
[----:B------:R0:W-:Y:S01]  /*17f0*/  STL [R1+0x70], R0 ;  /* 0x0000700001007387 */ /* 0x0001e20000100800 */
[C---:B-1----:R-:W-:Y:S01]  /*1800*/  VIADD R5, R225.reuse, 0xe0 ;  /* 0x000000e0e1057836 */ /* 0x042fe20000000000 */
[----:B------:R-:W-:Y:S02]  /*1810*/  SHF.R.S32.HI R9, RZ, 0x1f, R8 ;  /* 0x0000001fff097819 */ /* 0x000fe40000011408 */
[----:B------:R1:W-:Y:S01]  /*1820*/  STL [R1+0xa0], R2 ;  /* 0x0000a00201007387 */ /* 0x0003e20000100800 */
[C---:B--2---:R-:W-:Y:S01]  /*1830*/  VIADD R3, R225.reuse, 0xe8 ;  /* 0x000000e8e1037836 */ /* 0x044fe20000000000 */
[----:B------:R-:W-:Y:S02]  /*1840*/  SHF.R.S32.HI R8, RZ, 0x1f, R7 ;  /* 0x0000001fff087819 */ /* 0x000fe40000011407 */
[----:B------:R-:W-:Y:S02]  /*1850*/  SHF.R.S32.HI R7, RZ, 0x1f, R6 ;  /* 0x0000001fff077819 */ /* 0x000fe40000011406 */
[----:B0-----:R-:W-:Y:S01]  /*1860*/  SHF.R.S32.HI R0, RZ, 0x1f, R225 ;  /* 0x0000001fff007819 */ /* 0x001fe200000114e1 */
[C---:B------:R-:W-:Y:S01]  /*1870*/  VIADD R0, R225.reuse, 0xf8 ;  /* 0x000000f8e1007836 */ /* 0x040fe20000000000 */
[----:B------:R-:W-:Y:S01]  /*1880*/  SHF.R.S32.HI R6, RZ, 0x1f, R5 ;  /* 0x0000001fff067819 */ /* 0x000fe20000011405 */
[----:B-1----:R-:W-:Y:S01]  /*1890*/  VIADD R2, R225, 0xf0 ;  /* 0x000000f0e1027836 */ /* 0x002fe20000000000 */
[----:B------:R-:W-:-:S02]  /*18a0*/  SHF.R.S32.HI R5, RZ, 0x1f, R3 ;  /* 0x0000001fff057819 */ /* 0x000fc40000011403 */
[----:B------:R-:W-:Y:S02]  /*18b0*/  LOP3.LUT R201, R201, 0xfffffff8, RZ, 0xc0, !PT ;  /* 0xfffffff8c9c97812 */ /* 0x000fe400078ec0ff */
[----:B------:R-:W-:Y:S02]  /*18c0*/  SHF.R.S32.HI R3, RZ, 0x1f, R2 ;  /* 0x0000001fff037819 */ /* 0x000fe40000011402 */
[----:B------:R-:W-:Y:S01]  /*18d0*/  SHF.R.S32.HI R2, RZ, 0x1f, R0 ;  /* 0x0000001fff027819 */ /* 0x000fe20000011400 */
[----:B------:R-:W-:Y:S01]  /*18e0*/  IMAD R0, R13, 0x8, R4 ;  /* 0x000000080d007824 */ /* 0x000fe200078e0204 */
[----:B------:R-:W-:-:S04]  /*18f0*/  SHF.R.S32.HI R224, RZ, 0x1f, R201 ;  /* 0x0000001fffe07819 */ /* 0x000fc800000114c9 */
[----:B------:R0:W-:Y:S03]  /*1900*/  STL [R1+0x74], R0 ;  /* 0x0000740001007387 */ /* 0x0001e60000100800 */
.L_x_1847:
[----:B------:R-:W-:Y:S01]  /*1910*/  ULDC.64 UR4, c[0x0][0xa28] ;  /* 0x00028a0000047ab9 */ /* 0x000fe20000000a00 */
[----:B01---5:R-:W1:Y:S01]  /*1920*/  LDC.64 R4, c[0x0][0xa08] ;  /* 0x00028200ff047b82 */ /* 0x023e620000000a00 */
[----:B------:R-:W-:Y:S01]  /*1930*/  ISETP.NE.U32.AND P0, PT, RZ, UR4, PT ;  /* 0x00000004ff007c0c */ /* 0x000fe2000bf05070 */
[----:B------:R-:W-:Y:S01]  /*1940*/  IMAD.MOV.U32 R28, RZ, RZ, RZ ;  /* 0x000000ffff1c7224 */ /* 0x000fe200078e00ff */
[----:B------:R-:W-:Y:S01]  /*1950*/  ULDC.64 UR6, c[0x0][0xa20] ;  /* 0x0002880000067ab9 */ /* 0x000fe20000000a00 */
[----:B--2---:R-:W-:Y:S01]  /*1960*/  IMAD.MOV.U32 R8, RZ, RZ, RZ ;  /* 0x000000ffff087224 */ /* 0x004fe200078e00ff */
[----:B------:R-:W-:Y:S01]  /*1970*/  ISETP.NE.AND.EX P0, PT, RZ, UR5, PT, P0 ;  /* 0x00000005ff007c0c */ /* 0x000fe2000bf05300 */
[----:B------:R-:W-:Y:S02]  /*1980*/  ULDC.64 UR4, c[0x0][0xa18] ;  /* 0x0002860000047ab9 */ /* 0x000fe40000000a00 */
[----:B------:R-:W-:-:S04]  /*1990*/  ISETP.NE.U32.AND P1, PT, RZ, UR4, PT ;  /* 0x00000004ff007c0c */ /* 0x000fc8000bf25070 */
[----:B------:R-:W-:Y:S01]  /*19a0*/  ISETP.NE.AND.EX P1, PT, RZ, UR5, PT, P1 ;  /* 0x00000005ff007c0c */ /* 0x000fe2000bf25310 */
[----:B------:R-:W-:Y:S02]  /*19b0*/  ULDC.64 UR4, c[0x0][0xa08] ;  /* 0x0002820000047ab9 */ /* 0x000fe40000000a00 */
[----:B------:R-:W-:-:S03]  /*19c0*/  ISETP.NE.U32.AND P3, PT, RZ, UR4, PT ;  /* 0x00000004ff007c0c */ /* 0x000fc6000bf65070 */
[----:B------:R-:W2:Y:S01]  /*19d0*/  @P0 LDC.64 R6, c[0x0][0xa28] ;  /* 0x00028a00ff060b82 */ /* 0x000ea20000000a00 */
[----:B------:R-:W-:Y:S01]  /*19e0*/  ISETP.NE.AND.EX P3, PT, RZ, UR5, PT, P3 ;  /* 0x00000005ff007c0c */ /* 0x000fe2000bf65330 */
[----:B-1----:R-:W-:-:S06]  /*19f0*/  IMAD.WIDE R4, R27, 0x4, R4 ;  /* 0x000000041b047825 */ /* 0x002fcc00078e0204 */
[----:B---3--:R-:W1:Y:S06]  /*1a00*/  @P1 LDC.64 R2, c[0x0][0xa18] ;  /* 0x00028600ff021b82 */ /* 0x008e6c0000000a00 */
[----:B------:R-:W5:Y:S01]  /*1a10*/  @P3 LDG.E R28, desc[UR60][R4.64] ;  /* 0x0000003c041c3981 */ /* 0x000f62000c1e1900 */
[----:B------:R-:W-:Y:S02]  /*1a20*/  ULDC UR4, c[0x0][0x288] ;  /* 0x0000a20000047ab9 */ /* 0x000fe40000000800 */
[----:B------:R-:W-:Y:S01]  /*1a30*/  IMAD.U32 R219, RZ, RZ, UR4 ;  /* 0x00000004ffdb7e24 */ /* 0x000fe2000f8e00ff */
[----:B------:R3:W-:Y:S01]  /*1a40*/  STL [R1+0x88], R27 ;  /* 0x0000881b01007387 */ /* 0x0007e20000100800 */
[----:B------:R-:W-:-:S02]  /*1a50*/  ULDC.64 UR4, c[0x0][0x418] ;  /* 0x0001060000047ab9 */ /* 0x000fc40000000a00 */
[----:B------:R-:W-:Y:S01]  /*1a60*/  UISETP.NE.U32.AND UP0, UPT, UR4, URZ, UPT ;  /* 0x0000003f0400728c */ /* 0x000fe2000bf05070 */
[----:B--2---:R-:W-:-:S03]  /*1a70*/  @P0 IMAD.WIDE R6, R27, 0x4, R6 ;  /* 0x000000041b060825 */ /* 0x004fc600078e0206 */
[----:B------:R-:W-:Y:S01]  /*1a80*/  UISETP.NE.AND.EX UP0, UPT, UR5, URZ, UPT, UP0 ;  /* 0x0000003f0500728c */ /* 0x000fe2000bf05300 */
[----:B------:R-:W-:Y:S01]  /*1a90*/  ULDC UR4, c[0x0][0x424] ;  /* 0x0001090000047ab9 */ /* 0x000fe20000000800 */
[----:B------:R-:W-:Y:S01]  /*1aa0*/  ISETP.NE.U32.AND P2, PT, RZ, UR6, PT ;  /* 0x00000006ff007c0c */ /* 0x000fe2000bf45070 */
[----:B------:R2:W5:Y:S01]  /*1ab0*/  @P0 LDG.E R8, desc[UR60][R6.64] ;  /* 0x0000003c06080981 */ /* 0x000562000c1e1900 */
[----:B------:R-:W-:Y:S01]  /*1ac0*/  USEL UR4, UR4, 0x1, UP0 ;  /* 0x0000000104047887 */ /* 0x000fe20008000000 */
[----:B-1----:R-:W-:Y:S01]  /*1ad0*/  @P1 IMAD.WIDE R2, R27, 0x4, R2 ;  /* 0x000000041b021825 */ /* 0x002fe200078e0202 */
[----:B------:R-:W-:Y:S01]  /*1ae0*/  ULDC UR5, c[0x0][0x2f0] ;  /* 0x0000bc0000057ab9 */ /* 0x000fe20000000800 */
[C---:B0-----:R-:W-:Y:S01]  /*1af0*/  LOP3.LUT R0, R26.reuse, 0xff0000, RZ, 0xc0, !PT ;  /* 0x00ff00001a007812 */ /* 0x041fe200078ec0ff */
[----:B------:R-:W-:Y:S02]  /*1b00*/  UIMAD UR4, UR4, UR5, URZ ;  /* 0x00000005040472a4 */ /* 0x000fe4000f8e023f */
[----:B------:R0:W5:Y:S01]  /*1b10*/  @P1 LDG.E R219, desc[UR60][R2.64] ;  /* 0x0000003c02db1981 */ /* 0x000162000c1e1900 */
[----:B--2---:R-:W-:Y:S01]  /*1b20*/  LOP3.LUT R6, R26, 0xff000000, RZ, 0xc0, !PT ;  /* 0xff0000001a067812 */ /* 0x004fe200078ec0ff */
[----:B------:R-:W-:Y:S01]  /*1b30*/  ULDC UR5, c[0x0][0x348] ;  /* 0x0000d20000057ab9 */ /* 0x000fe20000000800 */
[----:B------:R-:W-:-:S02]  /*1b40*/  ISETP.NE.AND.EX P2, PT, RZ, UR7, PT, P2 ;  /* 0x00000007ff007c0c */ /* 0x000fc4000bf45320 */
[----:B------:R-:W-:Y:S02]  /*1b50*/  LOP3.LUT R226, R26, 0xffff, RZ, 0xc0, !PT ;  /* 0x0000ffff1ae27812 */ /* 0x000fe400078ec0ff */
[----:B0-----:R-:W-:-:S04]  /*1b60*/  SHF.R.U32.HI R3, RZ, 0x8, R6 ;  /* 0x00000008ff037819 */ /* 0x001fc80000011606 */
[----:B----4-:R-:W-:Y:S01]  /*1b70*/  LEA.HI R11, R0, R3, RZ, 0x10 ;  /* 0x00000003000b7211 */ /* 0x010fe200078f80ff */
[----:B---3--:R-:W-:Y:S06]  /*1b80*/  @P1 BRA `(.L_x_1538) ;  /* 0x0000000000241947 */ /* 0x008fec0003800000 */
[----:B------:R-:W-:Y:S02]  /*1b90*/  ULDC.64 UR6, c[0x0][0xa00] ;  /* 0x0002800000067ab9 */ /* 0x000fe40000000a00 */
[----:B------:R-:W-:-:S04]  /*1ba0*/  ISETP.NE.U32.AND P0, PT, RZ, UR6, PT ;  /* 0x00000006ff007c0c */ /* 0x000fc8000bf05070 */
[----:B------:R-:W-:-:S13]  /*1bb0*/  ISETP.NE.AND.EX P0, PT, RZ, UR7, PT, P0 ;  /* 0x00000007ff007c0c */ /* 0x000fda000bf05300 */
[----:B------:R-:W-:Y:S05]  /*1bc0*/  @!P0 BRA `(.L_x_1538) ;  /* 0x0000000000148947 */ /* 0x000fea0003800000 */
[----:B------:R-:W0:Y:S02]  /*1bd0*/  LDC.64 R2, c[0x0][0xa00] ;  /* 0x00028000ff027b82 */ /* 0x000e240000000a00 */
[----:B0-----:R-:W-:-:S05]  /*1be0*/  IMAD.WIDE R2, R27, 0x4, R2 ;  /* 0x000000041b027825 */ /* 0x001fca00078e0202 */
[----:B-----5:R-:W2:Y:S04]  /*1bf0*/  LDG.E R219, desc[UR60][R2.64] ;  /* 0x0000003c02db7981 */ /* 0x020ea8000c1e1900 */
[----:B------:R-:W2:Y:S02]  /*1c00*/  LDG.E R0, desc[UR60][R2.64+0x4] ;  /* 0x0000043c02007981 */ /* 0x000ea4000c1e1900 */
[----:B--2---:R-:W-:-:S07]  /*1c10*/  IMAD.IADD R219, R0, 0x1, -R219 ;  /* 0x0000000100db7824 */ /* 0x004fce00078e0adb */
.L_x_1538:
[----:B------:R-:W-:Y:S02]  /*1c20*/  IMAD.U32 R2, RZ, RZ, UR5 ;  /* 0x00000005ff027e24 */ /* 0x000fe4000f8e00ff */
[----:B------:R-:W-:Y:S01]  /*1c30*/  IMAD.U32 R29, RZ, RZ, UR4 ;  /* 0x00000004ff1d7e24 */ /* 0x000fe2000f8e00ff */
[----:B------:R-:W-:Y:S06]  /*1c40*/  @!P2 BRA `(.L_x_1539) ;  /* 0x000000000010a947 */ /* 0x000fec0003800000 */
[----:B------:R-:W0:Y:S02]  /*1c50*/  LDC.64 R4, c[0x0][0xa20] ;  /* 0x00028800ff047b82 */ /* 0x000e240000000a00 */
[----:B0-----:R-:W-:-:S05]  /*1c60*/  IMAD.WIDE R4, R27, 0x4, R4 ;  /* 0x000000041b047825 */ /* 0x001fca00078e0204 */
[----:B------:R0:W5:Y:S01]  /*1c70*/  LDG.E R29, desc[UR60][R4.64] ;  /* 0x0000003c041d7981 */ /* 0x000162000c1e1900 */
[----:B------:R-:W-:Y:S05]  /*1c80*/  BRA `(.L_x_1540) ;  /* 0x0000000000107947 */ /* 0x000fea0003800000 */
.L_x_1539:
[----:B------:R-:W-:Y:S05]  /*1c90*/  @!P3 BRA `(.L_x_1540) ;  /* 0x00000000000cb947 */ /* 0x000fea0003800000 */
[----:B------:R-:W2:Y:S04]  /*1ca0*/  LDG.E R0, desc[UR60][R4.64] ;  /* 0x0000003c04007981 */ /* 0x000ea8000c1e1900 */
[----:B------:R-:W2:Y:S02]  /*1cb0*/  LDG.E R29, desc[UR60][R4.64+0x4] ;  /* 0x0000043c041d7981 */ /* 0x000ea4000c1e1900 */
[----:B--2---:R-:W-:-:S07]  /*1cc0*/  IMAD.IADD R29, R29, 0x1, -R0 ;  /* 0x000000011d1d7824 */ /* 0x004fce00078e0a00 */
.L_x_1540:
[----:B------:R-:W-:Y:S01]  /*1cd0*/  ULDC.64 UR4, c[0x0][0xa10] ;  /* 0x0002840000047ab9 */ /* 0x000fe20000000a00 */
[----:B------:R-:W1:Y:S01]  /*1ce0*/  LDC R9, c[0x0][0x448] ;  /* 0x00011200ff097b82 */ /* 0x000e620000000800 */
[----:B------:R-:W-:-:S04]  /*1cf0*/  ISETP.NE.U32.AND P0, PT, RZ, UR4, PT ;  /* 0x00000004ff007c0c */ /* 0x000fc8000bf05070 */
[----:B------:R-:W-:Y:S01]  /*1d00*/  ISETP.NE.AND.EX P0, PT, RZ, UR5, PT, P0 ;  /* 0x00000005ff007c0c */ /* 0x000fe2000bf05300 */
[----:B------:R-:W-:Y:S02]  /*1d10*/  ULDC.64 UR4, c[0x0][0xa30] ;  /* 0x00028c0000047ab9 */ /* 0x000fe40000000a00 */
[----:B------:R-:W-:-:S04]  /*1d20*/  ISETP.NE.U32.AND P1, PT, RZ, UR4, PT ;  /* 0x00000004ff007c0c */ /* 0x000fc8000bf25070 */
[----:B------:R-:W-:-:S06]  /*1d30*/  ISETP.NE.AND.EX P1, PT, RZ, UR5, PT, P1 ;  /* 0x00000005ff007c0c */ /* 0x000fcc000bf25310 */
[----:B------:R-:W2:Y:S08]  /*1d40*/  @P0 LDC.64 R6, c[0x0][0xa10] ;  /* 0x00028400ff060b82 */ /* 0x000eb00000000a00 */
[----:B0-----:R-:W0:Y:S01]  /*1d50*/  @P1 LDC.64 R4, c[0x0][0xa30] ;  /* 0x00028c00ff041b82 */ /* 0x001e220000000a00 */
[----:B--2---:R-:W-:-:S05]  /*1d60*/  @P0 IMAD.WIDE R6, R27, 0x4, R6 ;  /* 0x000000041b060825 */ /* 0x004fca00078e0206 */
[----:B------:R-:W2:Y:S04]  /*1d70*/  @P0 LDG.E R0, desc[UR60][R6.64] ;  /* 0x0000003c06000981 */ /* 0x000ea8000c1e1900 */
[----:B------:R-:W2:Y:S01]  /*1d80*/  @P0 LDG.E R3, desc[UR60][R6.64+0x4] ;  /* 0x0000043c06030981 */ /* 0x000ea2000c1e1900 */
[----:B-----5:R-:W-:Y:S02]  /*1d90*/  IMAD.MOV.U32 R92, RZ, RZ, R29 ;  /* 0x000000ffff5c7224 */ /* 0x020fe400078e001d */
[----:B0-----:R-:W-:-:S05]  /*1da0*/  @P1 IMAD.WIDE R4, R27, 0x4, R4 ;  /* 0x000000041b041825 */ /* 0x001fca00078e0204 */
[----:B------:R0:W5:Y:S01]  /*1db0*/  @P1 LDG.E R92, desc[UR60][R4.64] ;  /* 0x0000003c045c1981 */ /* 0x000162000c1e1900 */
[----:B-1----:R-:W-:Y:S01]  /*1dc0*/  ISETP.NE.AND P1, PT, R9, 0x1, PT ;  /* 0x000000010900780c */ /* 0x002fe20003f25270 */
[----:B------:R-:W-:Y:S02]  /*1dd0*/  IMAD.SHL.U32 R12, R25, 0x80, RZ ;  /* 0x00000080190c7824 */ /* 0x000fe400078e00ff */
[----:B------:R-:W-:-:S03]  /*1de0*/  IMAD.IADD R13, R29, 0x1, -R8 ;  /* 0x000000011d0d7824 */ /* 0x000fc600078e0a08 */
[----:B------:R1:W-:Y:S01]  /*1df0*/  STL [R1+0x58], R12 ;  /* 0x0000580c01007387 */ /* 0x0003e20000100800 */
[----:B0-----:R-:W0:Y:S08]  /*1e00*/  LDC.64 R4, c[0x0][0x9e0] ;  /* 0x00027800ff047b82 */ /* 0x001e300000000a00 */
[----:B------:R-:W3:Y:S08]  /*1e10*/  @P1 LDC R9, c[0x0][0x44c] ;  /* 0x00011300ff091b82 */ /* 0x000ef00000000800 */
[----:B------:R-:W4:Y:S01]  /*1e20*/  @P1 LDC R10, c[0x0][0x450] ;  /* 0x00011400ff0a1b82 */ /* 0x000f220000000800 */
[----:B0-----:R-:W-:Y:S01]  /*1e30*/  ISETP.GE.AND P2, PT, R5, 0x1, PT ;  /* 0x000000010500780c */ /* 0x001fe20003f46270 */
[----:B--2---:R-:W-:-:S02]  /*1e40*/  @P0 IMAD.IADD R2, R3, 0x1, -R0 ;  /* 0x0000000103020824 */ /* 0x004fc400078e0a00 */
[----:B------:R-:W-:Y:S02]  /*1e50*/  VIADD R0, R12, 0x7f ;  /* 0x0000007f0c007836 */ /* 0x000fe40000000000 */
[----:B------:R-:W-:Y:S02]  /*1e60*/  IMAD.IADD R220, R13, 0x1, R2 ;  /* 0x000000010ddc7824 */ /* 0x000fe400078e0202 */
[----:B---3--:R-:W-:-:S03]  /*1e70*/  @P1 IMAD.HI.U32 R3, R0, R9, RZ ;  /* 0x0000000900031227 */ /* 0x008fc600078e00ff */
[C---:B------:R-:W-:Y:S01]  /*1e80*/  IADD3 R7, R220.reuse, 0x1, -R219 ;  /* 0x00000001dc077810 */ /* 0x040fe20007ffe8db */
[----:B------:R-:W-:Y:S01]  /*1e90*/  IMAD.MOV.U32 R6, RZ, RZ, R0 ;  /* 0x000000ffff067224 */ /* 0x000fe200078e0000 */
[----:B----4-:R-:W-:Y:S01]  /*1ea0*/  @P1 SHF.R.U32.HI R6, RZ, R10, R3 ;  /* 0x0000000aff061219 */ /* 0x010fe20000011603 */
[----:B------:R-:W-:-:S04]  /*1eb0*/  VIADD R0, R220, 0x3f ;  /* 0x0000003fdc007836 */ /* 0x000fc80000000000 */
[----:B------:R-:W-:Y:S01]  /*1ec0*/  IMAD.IADD R9, R7, 0x1, R6 ;  /* 0x0000000107097824 */ /* 0x000fe200078e0206 */
[----:B------:R-:W-:-:S03]  /*1ed0*/  SHF.R.S32.HI R3, RZ, 0x1f, R0 ;  /* 0x0000001fff037819 */ /* 0x000fc60000011400 */
[----:B------:R-:W-:Y:S01]  /*1ee0*/  IMAD.IADD R4, R9, 0x1, R4 ;  /* 0x0000000109047824 */ /* 0x000fe200078e0204 */
[----:B------:R-:W-:-:S04]  /*1ef0*/  LEA.HI R3, R3, R0, RZ, 0x6 ;  /* 0x0000000003037211 */ /* 0x000fc800078f30ff */
[----:B------:R-:W-:Y:S01]  /*1f00*/  SHF.R.S32.HI R93, RZ, 0x6, R3 ;  /* 0x00000006ff5d7819 */ /* 0x000fe20000011403 */
        /* <DEDUP_REMOVED lines=12> */
.L_x_1543:
[----:B------:R-:W-:-:S13]  /*1fd0*/  ISETP.NE.AND P0, PT, R5, 0x1, PT ;  /* 0x000000010500780c */ /* 0x000fda0003f05270 */
[----:B------:R-:W0:Y:S02]  /*1fe0*/  @P0 LDC.64 R6, c[0x0][0x9e8] ;  /* 0x00027a00ff060b82 */ /* 0x000e240000000a00 */
[----:B0-----:R-:W-:-:S05]  /*1ff0*/  @P0 IMAD.HI.U32 R6, R0, R6, RZ ;  /* 0x0000000600060227 */ /* 0x001fca00078e00ff */
[----:B------:R-:W-:-:S07]  /*2000*/  @P0 SHF.R.U32.HI R0, RZ, R7, R6 ;  /* 0x00000007ff000219 */ /* 0x000fce0000011606 */
.L_x_1544:
[----:B------:R-:W-:Y:S05]  /*2010*/  BSYNC B0 ;  /* 0x0000000000007941 */ /* 0x000fea0003800000 */
.L_x_1542:
[----:B------:R-:W-:-:S05]  /*2020*/  IMAD R3, R0, R5, R5 ;  /* 0x0000000500037224 */ /* 0x000fca00078e0205 */
[----:B------:R-:W-:-:S07]  /*2030*/  VIMNMX R4, R4, R3, PT ;  /* 0x0000000304047248 */ /* 0x000fce0003fe0100 */
.L_x_1541:
[----:B------:R-:W0:Y:S01]  /*2040*/  @P1 LDC R0, c[0x0][0x44c] ;  /* 0x00011300ff001b82 */ /* 0x000e220000000800 */
[----:B------:R-:W-:Y:S01]  /*2050*/  VIADD R4, R4, 0x3f ;  /* 0x0000003f04047836 */ /* 0x000fe20000000000 */
[----:B------:R-:W-:Y:S01]  /*2060*/  ULDC UR4, c[0x0][0x9dc] ;  /* 0x0002770000047ab9 */ /* 0x000fe20000000800 */
[----:B------:R-:W-:Y:S02]  /*2070*/  IMAD.MOV.U32 R7, RZ, RZ, R12 ;  /* 0x000000ffff077224 */ /* 0x000fe400078e000c */
[----:B------:R-:W-:Y:S01]  /*2080*/  IMAD.IADD R156, R220, 0x1, -R219 ;  /* 0x00000001dc9c7824 */ /* 0x000fe200078e0adb */
[----:B------:R-:W-:Y:S02]  /*2090*/  SHF.R.S32.HI R3, RZ, 0x1f, R4 ;  /* 0x0000001fff037819 */ /* 0x000fe40000011404 */
[----:B------:R-:W1:Y:S02]  /*20a0*/  @P1 LDC R9, c[0x0][0x450] ;  /* 0x00011400ff091b82 */ /* 0x000e640000000800 */
[----:B------:R-:W-:Y:S01]  /*20b0*/  LEA.HI R3, R3, R4, RZ, 0x6 ;  /* 0x0000000403037211 */ /* 0x000fe200078f30ff */
[----:B0-----:R-:W-:-:S05]  /*20c0*/  @P1 IMAD.HI.U32 R0, R12, R0, RZ ;  /* 0x000000000c001227 */ /* 0x001fca00078e00ff */
[----:B-1----:R-:W-:Y:S02]  /*20d0*/  @P1 SHF.R.U32.HI R7, RZ, R9, R0 ;  /* 0x00000009ff071219 */ /* 0x002fe40000011600 */
[----:B------:R-:W-:-:S03]  /*20e0*/  SHF.R.S32.HI R0, RZ, 0x6, R3 ;  /* 0x00000006ff007819 */ /* 0x000fc60000011403 */
[----:B------:R-:W-:Y:S01]  /*20f0*/  IMAD.IADD R3, R156, 0x1, R7 ;  /* 0x000000019c037824 */ /* 0x000fe200078e0207 */
[----:B------:R-:W-:-:S03]  /*2100*/  VIMNMX R8, R93, R0, PT ;  /* 0x000000005d087248 */ /* 0x000fc60003fe0100 */
[----:B------:R-:W-:Y:S01]  /*2110*/  VIADD R0, R3, -UR4 ;  /* 0x8000000403007c36 */ /* 0x000fe20008000000 */
[----:B------:R-:W-:Y:S06]  /*2120*/  @!P2 BRA `(.L_x_1545) ;  /* 0x000000000044a947 */ /* 0x000fec0003800000 */
[----:B------:R-:W-:Y:S01]  /*2130*/  ISETP.GT.AND P0, PT, R3, -0x1, PT ;  /* 0xffffffff0300780c */ /* 0x000fe20003f04270 */
[----:B------:R-:W-:-:S12]  /*2140*/  BSSY B0, `(.L_x_1546) ;  /* 0x000000d000007945 */ /* 0x000fd80003800000 */
        /* <DEDUP_REMOVED lines=8> */
.L_x_1547:
[----:B------:R-:W-:-:S13]  /*21d0*/  ISETP.NE.AND P0, PT, R5, 0x1, PT ;  /* 0x000000010500780c */ /* 0x000fda0003f05270 */
[----:B------:R-:W0:Y:S02]  /*21e0*/  @P0 LDC.64 R6, c[0x0][0x9e8] ;  /* 0x00027a00ff060b82 */ /* 0x000e240000000a00 */
[----:B0-----:R-:W-:-:S05]  /*21f0*/  @P0 IMAD.HI.U32 R6, R3, R6, RZ ;  /* 0x0000000603060227 */ /* 0x001fca00078e00ff */
[----:B------:R-:W-:-:S07]  /*2200*/  @P0 SHF.R.U32.HI R3, RZ, R7, R6 ;  /* 0x00000007ff030219 */ /* 0x000fce0000011606 */
.L_x_1548:
[----:B------:R-:W-:Y:S05]  /*2210*/  BSYNC B0 ;  /* 0x0000000000007941 */ /* 0x000fea0003800000 */
.L_x_1546:
[----:B------:R-:W-:-:S05]  /*2220*/  IMAD R3, R3, R5, RZ ;  /* 0x0000000503037224 */ /* 0x000fca00078e02ff */
[----:B------:R-:W-:-:S07]  /*2230*/  VIMNMX R0, R0, R3, !PT ;  /* 0x0000000300007248 */ /* 0x000fce0007fe0100 */
.L_x_1545:
[----:B------:R-:W-:Y:S01]  /*2240*/  SHF.R.S32.HI R3, RZ, 0x1f, R0 ;  /* 0x0000001fff037819 */ /* 0x000fe20000011400 */
[----:B------:R-:W-:Y:S01]  /*2250*/  BSSY B0, `(.L_x_1549) ;  /* 0x000002a000007945 */ /* 0x000fe20003800000 */
[----:B------:R-:W-:Y:S02]  /*2260*/  LOP3.LUT R14, R11, 0xff, RZ, 0xc0, !PT ;  /* 0x000000ff0b0e7812 */ /* 0x000fe400078ec0ff */
[----:B------:R-:W-:Y:S01]  /*2270*/  LEA.HI R3, R3, R0, RZ, 0x6 ;  /* 0x0000000003037211 */ /* 0x000fe200078f30ff */
[----:B------:R-:W-:Y:S01]  /*2280*/  IMAD.MOV.U32 R0, RZ, RZ, RZ ;  /* 0x000000ffff007224 */ /* 0x000fe200078e00ff */
[----:B------:R-:W-:Y:S01]  /*2290*/  SHF.R.U32.HI R4, RZ, 0x10, R11 ;  /* 0x00000010ff047819 */ /* 0x000fe2000001160b */
[----:B------:R0:W-:Y:S01]  /*22a0*/  STL [R1+0x90], R14 ;  /* 0x0000900e01007387 */ /* 0x0001e20000100800 */
[----:B------:R-:W-:-:S03]  /*22b0*/  SHF.R.S32.HI R3, RZ, 0x6, R3 ;  /* 0x00000006ff037819 */ /* 0x000fc60000011403 */
[----:B------:R0:W-:Y:S01]  /*22c0*/  STL [R1+0x84], R4 ;  /* 0x0000840401007387 */ /* 0x0001e20000100800 */
[----:B------:R-:W-:-:S04]  /*22d0*/  VIMNMX R9, RZ, R3, !PT ;  /* 0x00000003ff097248 */ /* 0x000fc80007fe0100 */
[----:B------:R-:W-:-:S13]  /*22e0*/  ISETP.GT.AND P0, PT, R8, R9, PT ;  /* 0x000000090800720c */ /* 0x000fda0003f04270 */
[----:B0-----:R-:W-:Y:S05]  /*22f0*/  @!P0 BRA `(.L_x_1550) ;  /* 0x00000000007c8947 */ /* 0x001fea0003800000 */
[----:B------:R-:W-:Y:S01]  /*2300*/  ISETP.NE.AND P0, PT, R4, RZ, PT ;  /* 0x000000ff0400720c */ /* 0x000fe20003f05270 */
[----:B------:R-:W-:-:S03]  /*2310*/  ULDC UR4, c[0x0][0x9f0] ;  /* 0x00027c0000047ab9 */ /* 0x000fc60000000800 */
[----:B------:R-:W-:-:S04]  /*2320*/  SEL R11, R4, UR4, P0 ;  /* 0x00000004040b7c07 */ /* 0x000fc80008000000 */
[-C--:B------:R-:W-:Y:S02]  /*2330*/  IABS R6, R11.reuse ;  /* 0x0000000b00067213 */ /* 0x080fe40000000000 */
[----:B------:R-:W-:Y:S02]  /*2340*/  IADD3 R0, R11, -0x1, R8 ;  /* 0xffffffff0b007810 */ /* 0x000fe40007ffe008 */
[----:B------:R-:W0:Y:S01]  /*2350*/  I2F.RP R3, R6 ;  /* 0x0000000600037306 */ /* 0x000e220000209400 */
[----:B------:R-:W-:Y:S02]  /*2360*/  IABS R12, R11 ;  /* 0x0000000b000c7213 */ /* 0x000fe40000000000 */
[----:B------:R-:W-:-:S05]  /*2370*/  IMAD.IADD R0, R0, 0x1, -R9 ;  /* 0x0000000100007824 */ /* 0x000fca00078e0a09 */
[----:B------:R-:W-:Y:S02]  /*2380*/  IABS R10, R0 ;  /* 0x00000000000a7213 */ /* 0x000fe40000000000 */
[----:B------:R-:W-:-:S04]  /*2390*/  LOP3.LUT R0, R0, R11, RZ, 0x3c, !PT ;  /* 0x0000000b00007212 */ /* 0x000fc800078e3cff */
[----:B------:R-:W-:Y:S01]  /*23a0*/  ISETP.GE.AND P2, PT, R0, RZ, PT ;  /* 0x000000ff0000720c */ /* 0x000fe20003f46270 */
[----:B0-----:R-:W0:Y:S02]  /*23b0*/  MUFU.RCP R3, R3 ;  /* 0x0000000300037308 */ /* 0x001e240000001000 */
[----:B0-----:R-:W-:Y:S02]  /*23c0*/  VIADD R4, R3, 0xffffffe ;  /* 0x0ffffffe03047836 */ /* 0x001fe40000000000 */
[----:B------:R-:W-:-:S04]  /*23d0*/  IMAD.MOV R3, RZ, RZ, -R12 ;  /* 0x000000ffff037224 */ /* 0x000fc800078e0a0c */
[----:B------:R0:W1:Y:S02]  /*23e0*/  F2I.FTZ.U32.TRUNC.NTZ R5, R4 ;  /* 0x0000000400057305 */ /* 0x000064000021f000 */
[----:B0-----:R-:W-:Y:S02]  /*23f0*/  IMAD.MOV.U32 R4, RZ, RZ, RZ ;  /* 0x000000ffff047224 */ /* 0x001fe400078e00ff */
[----:B-1----:R-:W-:-:S04]  /*2400*/  IMAD.MOV R7, RZ, RZ, -R5 ;  /* 0x000000ffff077224 */ /* 0x002fc800078e0a05 */
[----:B------:R-:W-:-:S04]  /*2410*/  IMAD R7, R7, R6, RZ ;  /* 0x0000000607077224 */ /* 0x000fc800078e02ff */
[----:B------:R-:W-:-:S04]  /*2420*/  IMAD.HI.U32 R5, R5, R7, R4 ;  /* 0x0000000705057227 */ /* 0x000fc800078e0004 */
[----:B------:R-:W-:-:S04]  /*2430*/  IMAD.MOV.U32 R4, RZ, RZ, R10 ;  /* 0x000000ffff047224 */ /* 0x000fc800078e000a */
        /* <DEDUP_REMOVED lines=11> */
.L_x_1550:
[----:B------:R-:W-:Y:S05]  /*24f0*/  BSYNC B0 ;  /* 0x0000000000007941 */ /* 0x000fea0003800000 */
.L_x_1549:
[----:B------:R-:W-:-:S05]  /*2500*/  IMAD R3, R14, R0, R9 ;  /* 0x000000000e037224 */ /* 0x000fca00078e0209 */
[C---:B------:R-:W-:Y:S01]  /*2510*/  VIADDMNMX R0, R3.reuse, R0, R8, PT ;  /* 0x0000000003007246 */ /* 0x040fe20003800108 */
[----:B------:R-:W-:-:S04]  /*2520*/  IMAD R3, R3, 0x40, -R13 ;  /* 0x0000004003037824 */ /* 0x000fc800078e0a0d */
[----:B------:R-:W-:Y:S01]  /*2530*/  IMAD R5, R0, 0x40, -R13 ;  /* 0x0000004000057824 */ /* 0x000fe200078e0a0d */
[----:B------:R-:W-:-:S04]  /*2540*/  VIMNMX R3, RZ, R3, !PT ;  /* 0x00000003ff037248 */ /* 0x000fc80007fe0100 */
[----:B------:R-:W-:Y:S02]  /*2550*/  VIMNMX R0, R5, R2, PT ;  /* 0x0000000205007248 */ /* 0x000fe40003fe0100 */
[----:B------:R-:W-:Y:S02]  /*2560*/  SHF.R.U32.HI R24, RZ, 0x6, R3 ;  /* 0x00000006ff187819 */ /* 0x000fe40000011603 */
[----:B------:R-:W-:-:S03]  /*2570*/  ISETP.GT.AND P0, PT, R0, R3, PT ;  /* 0x000000030000720c */ /* 0x000fc60003f04270 */
[----:B------:R-:W-:-:S10]  /*2580*/  IMAD.MOV.U32 R25, RZ, RZ, R24 ;  /* 0x000000ffff197224 */ /* 0x000fd400078e0018 */
[----:B------:R-:W-:-:S05]  /*2590*/  @P0 VIADD R0, R0, 0x3f ;  /* 0x0000003f00000836 */ /* 0x000fca0000000000 */
[----:B------:R-:W-:-:S04]  /*25a0*/  @P0 SHF.R.S32.HI R3, RZ, 0x1f, R0 ;  /* 0x0000001fff030819 */ /* 0x000fc80000011400 */
[----:B------:R-:W-:-:S04]  /*25b0*/  @P0 LEA.HI R3, R3, R0, RZ, 0x6 ;  /* 0x0000000003030211 */ /* 0x000fc800078f30ff */
[----:B------:R-:W-:Y:S02]  /*25c0*/  @P0 SHF.R.S32.HI R25, RZ, 0x6, R3 ;  /* 0x00000006ff190819 */ /* 0x000fe40000011403 */
        /* <DEDUP_REMOVED lines=23> */
.L_x_1553:
[----:B------:R-:W-:Y:S05]  /*2740*/  BSYNC B6 ;  /* 0x0000000000067941 */ /* 0x000fea0003800000 */
.L_x_1552:
        /* <DEDUP_REMOVED lines=20> */
.L_x_1555:
[----:B------:R-:W-:Y:S05]  /*2890*/  BSYNC B6 ;  /* 0x0000000000067941 */ /* 0x000fea0003800000 */
.L_x_1554:
[----:B------:R-:W-:Y:S01]  /*28a0*/  ULDC.64 UR4, c[0x0][0x9f8] ;  /* 0x00027e0000047ab9 */ /* 0x000fe20000000a00 */
[----:B------:R-:W2:Y:S01]  /*28b0*/  LDL R30, [R1+0xc] ;  /* 0x00000c00011e7983 */ /* 0x000ea20000100800 */
[----:B------:R-:W-:-:S03]  /*28c0*/  ISETP.NE.U32.AND P0, PT, RZ, UR4, PT ;  /* 0x00000004ff007c0c */ /* 0x000fc6000bf05070 */
[----:B------:R-:W3:Y:S01]  /*28d0*/  LDL R33, [R1+0x60] ;  /* 0x0000600001217983 */ /* 0x000ee20000100800 */
[----:B------:R-:W-:-:S03]  /*28e0*/  ISETP.NE.AND.EX P0, PT, RZ, UR5, PT, P0 ;  /* 0x00000005ff007c0c */ /* 0x000fc6000bf05300 */
[----:B------:R-:W4:Y:S01]  /*28f0*/  LDL R32, [R1+0x5c] ;  /* 0x00005c0001207983 */ /* 0x000f220000100800 */
[----:B------:R-:W-:Y:S01]  /*2900*/  IMAD.MOV.U32 R3, RZ, RZ, R27 ;  /* 0x000000ffff037224 */ /* 0x000fe200078e001b */
[----:B------:R-:W-:Y:S01]  /*2910*/  ULDC UR4, c[0x0][0x2f4] ;  /* 0x0000bd0000047ab9 */ /* 0x000fe20000000800 */
[----:B------:R-:W0:Y:S01]  /*2920*/  LDC R91, c[0x0][0x3f4] ;  /* 0x0000fd00ff5b7b82 */ /* 0x000e220000000800 */
[----:B------:R-:W4:Y:S04]  /*2930*/  LDL R31, [R1+0xcc] ;  /* 0x0000cc00011f7983 */ /* 0x000f280000100800 */
[----:B------:R-:W4:Y:S03]  /*2940*/  LDL R20, [R1+0xc8] ;  /* 0x0000c80001147983 */ /* 0x000f260000100800 */
[----:B------:R-:W1:Y:S01]  /*2950*/  @P0 LDC.64 R4, c[0x0][0x9f8] ;  /* 0x00027e00ff040b82 */ /* 0x000e620000000a00 */
[----:B------:R-:W-:Y:S01]  /*2960*/  ISETP.GE.AND P1, PT, R203, UR4, PT ;  /* 0x00000004cb007c0c */ /* 0x000fe2000bf26270 */
[----:B------:R-:W4:Y:S04]  /*2970*/  LDL R26, [R1+0x6c] ;  /* 0x00006c00011a7983 */ /* 0x000f280000100800 */
[----:B------:R-:W4:Y:S02]  /*2980*/  LDL R21, [R1+0x68] ;  /* 0x0000680001157983 */ /* 0x000f240000100800 */
[----:B------:R-:W0:Y:S08]  /*2990*/  LDC.64 R12, c[0x0][0x408] ;  /* 0x00010200ff0c7b82 */ /* 0x000e300000000a00 */
[----:B------:R-:W2:Y:S01]  /*29a0*/  LDC.64 R10, c[0x0][0x3f8] ;  /* 0x0000fe00ff0a7b82 */ /* 0x000ea20000000a00 */
[----:B-1----:R-:W-:-:S05]  /*29b0*/  @P0 IMAD.WIDE R4, R27, 0x4, R4 ;  /* 0x000000041b040825 */ /* 0x002fca00078e0204 */
[----:B------:R1:W4:Y:S01]  /*29c0*/  @P0 LDG.E R3, desc[UR60][R4.64] ;  /* 0x0000003c04030981 */ /* 0x000322000c1e1900 */
[----:B------:R-:W-:Y:S02]  /*29d0*/  ISETP.GE.AND P0, PT, R18, UR4, PT ;  /* 0x0000000412007c0c */ /* 0x000fe4000bf06270 */
[----:B-1----:R-:W-:Y:S02]  /*29e0*/  SEL R4, RZ, 0xffffffff, P1 ;  /* 0xffffffffff047807 */ /* 0x002fe40000800000 */
[----:B------:R-:W-:-:S03]  /*29f0*/  SEL R0, RZ, 0x1, P0 ;  /* 0x00000001ff007807 */ /* 0x000fc60000000000 */
[----:B------:R-:W-:-:S05]  /*2a00*/  IMAD.SHL.U32 R5, R4, 0x2, RZ ;  /* 0x0000000204057824 */ /* 0x000fca00078e00ff */
[----:B------:R-:W-:Y:S01]  /*2a10*/  LOP3.LUT R4, R5, 0x2, R0, 0xe2, !PT ;  /* 0x0000000205047812 */ /* 0x000fe200078ee200 */
[----:B------:R-:W-:Y:S02]  /*2a20*/  IMAD.IADD R0, R28, 0x1, R29 ;  /* 0x000000011c007824 */ /* 0x000fe400078e021d */
[----:B------:R-:W4:Y:S01]  /*2a30*/  LDL R28, [R1+0x80] ;  /* 0x00008000011c7983 */ /* 0x000f220000100800 */
[----:B------:R-:W-:-:S04]  /*2a40*/  ISETP.GE.AND P2, PT, R22, UR4, PT ;  /* 0x0000000416007c0c */ /* 0x000fc8000bf46270 */
[----:B------:R-:W-:Y:S02]  /*2a50*/  SEL R5, RZ, 0x4, P2 ;  /* 0x00000004ff057807 */ /* 0x000fe40001000000 */
[----:B0-----:R-:W-:Y:S02]  /*2a60*/  ISETP.GE.AND P2, PT, R18, R91, PT ;  /* 0x0000005b1200720c */ /* 0x001fe40003f46270 */
[----:B------:R-:W-:Y:S02]  /*2a70*/  LOP3.LUT R14, R4, R5, RZ, 0xfc, !PT ;  /* 0x00000005040e7212 */ /* 0x000fe400078efcff */
[----:B------:R-:W-:Y:S02]  /*2a80*/  ISETP.GE.AND P1, PT, R203, R91, PT ;  /* 0x0000005bcb00720c */ /* 0x000fe40003f26270 */
[----:B------:R-:W-:Y:S02]  /*2a90*/  SEL R5, R91, RZ, P2 ;  /* 0x000000ff5b057207 */ /* 0x000fe40001000000 */
[----:B------:R-:W-:-:S03]  /*2aa0*/  SHF.R.S32.HI R205, RZ, 0x1f, R204 ;  /* 0x0000001fffcd7819 */ /* 0x000fc600000114cc */
[----:B------:R-:W-:Y:S01]  /*2ab0*/  IMAD.IADD R5, R18, 0x1, R5 ;  /* 0x0000000112057824 */ /* 0x000fe200078e0205 */
[----:B------:R-:W0:Y:S01]  /*2ac0*/  S2R R94, SR_TID.X ;  /* 0x00000000005e7919 */ /* 0x000e220000002100 */
[----:B-----5:R-:W-:Y:S02]  /*2ad0*/  SHF.R.S32.HI R15, RZ, 0x1f, R92 ;  /* 0x0000001fff0f7819 */ /* 0x020fe4000001145c */
[----:B------:R-:W-:Y:S01]  /*2ae0*/  ISETP.GE.AND P0, PT, R23, UR4, PT ;  /* 0x0000000417007c0c */ /* 0x000fe2000bf06270 */
[----:B------:R-:W-:Y:S01]  /*2af0*/  IMAD.SHL.U32 R27, R12, 0x20, RZ ;  /* 0x000000200c1b7824 */ /* 0x000fe200078e00ff */
[----:B------:R-:W-:Y:S02]  /*2b00*/  LOP3.LUT R29, R14, 0x1, RZ, 0xc0, !PT ;  /* 0x000000010e1d7812 */ /* 0x000fe400078ec0ff */
[----:B0-----:R-:W-:Y:S02]  /*2b10*/  LEA.HI R94, R94, 0x8, RZ, 0x19 ;  /* 0x000000085e5e7811 */ /* 0x001fe400078fc8ff */
[----:B--2---:R-:W-:-:S05]  /*2b20*/  SHF.R.S32.HI R9, RZ, 0x1f, R30 ;  /* 0x0000001fff097819 */ /* 0x004fca000001141e */
[C---:B------:R-:W-:Y:S02]  /*2b30*/  IMAD R4, R9.reuse, R12, RZ ;  /* 0x0000000c09047224 */ /* 0x040fe400078e02ff */
[-C--:B------:R-:W-:Y:S02]  /*2b40*/  IMAD R6, R9, R10.reuse, RZ ;  /* 0x0000000a09067224 */ /* 0x080fe400078e02ff */
[C---:B------:R-:W-:Y:S01]  /*2b50*/  IMAD R9, R30.reuse, R13, R4 ;  /* 0x0000000d1e097224 */ /* 0x040fe200078e0204 */
[----:B------:R-:W-:Y:S01]  /*2b60*/  SEL R4, R91, RZ, P1 ;  /* 0x000000ff5b047207 */ /* 0x000fe20000800000 */
[C---:B------:R-:W-:Y:S02]  /*2b70*/  IMAD R7, R30.reuse, R11, R6 ;  /* 0x0000000b1e077224 */ /* 0x040fe400078e0206 */
[----:B------:R-:W-:-:S04]  /*2b80*/  IMAD.WIDE.U32 R78, R30, R10, R204 ;  /* 0x0000000a1e4e7225 */ /* 0x000fc800078e00cc */
[----:B------:R-:W-:Y:S01]  /*2b90*/  IMAD.IADD R6, R203, 0x1, R4 ;  /* 0x00000001cb067824 */ /* 0x000fe200078e0204 */
[----:B------:R-:W-:Y:S01]  /*2ba0*/  SHF.R.S32.HI R4, RZ, 0x1f, R5 ;  /* 0x0000001fff047819 */ /* 0x000fe20000011405 */
[----:B------:R-:W-:-:S03]  /*2bb0*/  IMAD.WIDE.U32 R80, R30, R10, R18 ;  /* 0x0000000a1e507225 */ /* 0x000fc600078e0012 */
[CC--:B------:R-:W-:Y:S01]  /*2bc0*/  LEA.HI R68, R4.reuse, R5.reuse, RZ, 0x3 ;  /* 0x0000000504447211 */ /* 0x0c0fe200078f18ff */
[----:B------:R-:W-:Y:S01]  /*2bd0*/  IMAD.IADD R79, R79, 0x1, R7 ;  /* 0x000000014f4f7824 */ /* 0x000fe200078e0207 */
[----:B------:R-:W-:Y:S01]  /*2be0*/  LEA.HI R4, R4, R5, RZ, 0x6 ;  /* 0x0000000504047211 */ /* 0x000fe200078f30ff */
[----:B------:R-:W-:Y:S01]  /*2bf0*/  IMAD.IADD R81, R7, 0x1, R81 ;  /* 0x0000000107517824 */ /* 0x000fe200078e0251 */
[----:B------:R-:W-:Y:S01]  /*2c00*/  SHF.R.S32.HI R7, RZ, 0x1f, R6 ;  /* 0x0000001fff077819 */ /* 0x000fe20000011406 */
[----:B------:R-:W-:-:S03]  /*2c10*/  IMAD.WIDE.U32 R82, R30, R12, R204 ;  /* 0x0000000c1e527225 */ /* 0x000fc600078e00cc */
[CC--:B------:R-:W-:Y:S01]  /*2c20*/  LEA.HI R70, R7.reuse, R6.reuse, RZ, 0x3 ;  /* 0x0000000607467211 */ /* 0x0c0fe200078f18ff */
[----:B------:R-:W-:Y:S01]  /*2c30*/  IMAD.SHL.U32 R5, R4, 0x40, RZ ;  /* 0x0000004004057824 */ /* 0x000fe200078e00ff */
[----:B------:R-:W-:Y:S01]  /*2c40*/  LEA.HI R6, R7, R6, RZ, 0x6 ;  /* 0x0000000607067211 */ /* 0x000fe200078f30ff */
[----:B------:R-:W-:Y:S01]  /*2c50*/  IMAD.WIDE.U32 R84, R30, R12, R18 ;  /* 0x0000000c1e547225 */ /* 0x000fe200078e0012 */
[--C-:B---3--:R-:W-:Y:S02]  /*2c60*/  LOP3.LUT R4, R33, 0x38, R68.reuse, 0xf8, !PT ;  /* 0x0000003821047812 */ /* 0x108fe400078ef844 */
[----:B----4-:R-:W-:Y:S01]  /*2c70*/  LOP3.LUT R8, R32, 0x38, R68, 0xf8, !PT ;  /* 0x0000003820087812 */ /* 0x010fe200078ef844 */
[----:B------:R-:W-:Y:S01]  /*2c80*/  IMAD.SHL.U32 R7, R6, 0x40, RZ ;  /* 0x0000004006077824 */ /* 0x000fe200078e00ff */
[----:B------:R-:W-:Y:S01]  /*2c90*/  LOP3.LUT R5, R5, 0xfffff000, RZ, 0xc0, !PT ;  /* 0xfffff00005057812 */ /* 0x000fe200078ec0ff */
[----:B------:R-:W-:Y:S01]  /*2ca0*/  IMAD.IADD R83, R83, 0x1, R9 ;  /* 0x0000000153537824 */ /* 0x000fe200078e0209 */
[----:B------:R-:W-:Y:S01]  /*2cb0*/  LOP3.LUT R4, R4, R31, RZ, 0x3c, !PT ;  /* 0x0000001f04047212 */ /* 0x000fe200078e3cff */
[----:B------:R-:W-:Y:S01]  /*2cc0*/  IMAD.IADD R85, R9, 0x1, R85 ;  /* 0x0000000109557824 */ /* 0x000fe200078e0255 */
[----:B------:R-:W-:-:S02]  /*2cd0*/  LOP3.LUT R6, R33, 0x38, R70, 0xf8, !PT ;  /* 0x0000003821067812 */ /* 0x000fc400078ef846 */
[----:B------:R-:W-:Y:S02]  /*2ce0*/  LOP3.LUT R8, R8, R20, RZ, 0x3c, !PT ;  /* 0x0000001408087212 */ /* 0x000fe400078e3cff */
[----:B------:R-:W-:Y:S02]  /*2cf0*/  LOP3.LUT R9, R32, 0x38, R70, 0xf8, !PT ;  /* 0x0000003820097812 */ /* 0x000fe400078ef846 */
[----:B------:R-:W-:Y:S02]  /*2d00*/  IADD3 R89, R4, R5, R26 ;  /* 0x0000000504597210 */ /* 0x000fe40007ffe01a */
[----:B------:R-:W-:Y:S02]  /*2d10*/  LOP3.LUT R7, R7, 0xfffff000, RZ, 0xc0, !PT ;  /* 0xfffff00007077812 */ /* 0x000fe400078ec0ff */
[----:B------:R-:W-:Y:S02]  /*2d20*/  LOP3.LUT R6, R6, R31, RZ, 0x3c, !PT ;  /* 0x0000001f06067212 */ /* 0x000fe400078e3cff */
[----:B------:R-:W-:Y:S01]  /*2d30*/  IADD3 R4, R8, R5, R21 ;  /* 0x0000000508047210 */ /* 0x000fe20007ffe015 */
[----:B------:R-:W-:Y:S01]  /*2d40*/  IMAD R8, R15, R10, RZ ;  /* 0x0000000a0f087224 */ /* 0x000fe200078e02ff */
[----:B------:R-:W-:-:S02]  /*2d50*/  LOP3.LUT R20, R9, R20, RZ, 0x3c, !PT ;  /* 0x0000001409147212 */ /* 0x000fc400078e3cff */
[----:B------:R-:W-:Y:S01]  /*2d60*/  IADD3 R5, R6, R7, R26 ;  /* 0x0000000706057210 */ /* 0x000fe20007ffe01a */
[----:B------:R-:W-:Y:S01]  /*2d70*/  IMAD R33, R92, R11, R8 ;  /* 0x0000000b5c217224 */ /* 0x000fe200078e0208 */
[----:B------:R-:W-:Y:S01]  /*2d80*/  IADD3 R6, R20, R7, R21 ;  /* 0x0000000714067210 */ /* 0x000fe20007ffe015 */
[----:B------:R-:W-:Y:S01]  /*2d90*/  IMAD R15, R15, R12, RZ ;  /* 0x0000000c0f0f7224 */ /* 0x000fe200078e02ff */
[C-C-:B------:R-:W-:Y:S02]  /*2da0*/  SHF.L.U64.HI R7, R10.reuse, 0x6, R11.reuse ;  /* 0x000000060a077819 */ /* 0x140fe4000001020b */
[----:B------:R-:W-:Y:S02]  /*2db0*/  SHF.L.U64.HI R8, R10, 0x5, R11 ;  /* 0x000000050a087819 */ /* 0x000fe4000001020b */
[----:B------:R-:W-:Y:S01]  /*2dc0*/  SEL R11, RZ, 0x8, P0 ;  /* 0x00000008ff0b7807 */ /* 0x000fe20000000000 */
[----:B------:R-:W-:Y:S01]  /*2dd0*/  IMAD.WIDE.U32 R78, R92, R10, R78 ;  /* 0x0000000a5c4e7225 */ /* 0x000fe200078e004e */
[----:B------:R-:W-:-:S02]  /*2de0*/  SHF.R.S32.HI R35, RZ, 0x3, R68 ;  /* 0x00000003ff237819 */ /* 0x000fc40000011444 */
[----:B------:R-:W-:Y:S01]  /*2df0*/  SHF.R.S32.HI R69, RZ, 0x3, R70 ;  /* 0x00000003ff457819 */ /* 0x000fe20000011446 */
[----:B------:R-:W-:Y:S01]  /*2e00*/  IMAD.WIDE.U32 R80, R92, R10, R80 ;  /* 0x0000000a5c507225 */ /* 0x000fe200078e0050 */
[----:B------:R-:W-:Y:S02]  /*2e10*/  LOP3.LUT R11, R14, R11, RZ, 0xfc, !PT ;  /* 0x0000000b0e0b7212 */ /* 0x000fe400078efcff */
[----:B------:R-:W-:Y:S01]  /*2e20*/  LOP3.LUT R68, R68, 0xfffffff8, RZ, 0xc0, !PT ;  /* 0xfffffff844447812 */ /* 0x000fe200078ec0ff */
[----:B------:R-:W-:Y:S01]  /*2e30*/  IMAD R15, R92, R13, R15 ;  /* 0x0000000d5c0f7224 */ /* 0x000fe200078e020f */
[----:B------:R-:W-:Y:S01]  /*2e40*/  LOP3.LUT R70, R70, 0xfffffff8, RZ, 0xc0, !PT ;  /* 0xfffffff846467812 */ /* 0x000fe200078ec0ff */
[----:B------:R-:W-:-:S04]  /*2e50*/  IMAD.WIDE.U32 R82, R92, R12, R82 ;  /* 0x0000000c5c527225 */ /* 0x000fc800078e0052 */
[----:B------:R-:W-:Y:S01]  /*2e60*/  IMAD.WIDE.U32 R84, R92, R12, R84 ;  /* 0x0000000c5c547225 */ /* 0x000fe200078e0054 */
[C-C-:B------:R-:W-:Y:S02]  /*2e70*/  SHF.L.U64.HI R20, R12.reuse, 0x6, R13.reuse ;  /* 0x000000060c147819 */ /* 0x140fe4000001020d */
[----:B------:R-:W-:Y:S01]  /*2e80*/  SHF.L.U64.HI R21, R12, 0x5, R13 ;  /* 0x000000050c157819 */ /* 0x000fe2000001020d */
[----:B------:R-:W-:Y:S01]  /*2e90*/  IMAD.SHL.U32 R9, R10, 0x40, RZ ;  /* 0x000000400a097824 */ /* 0x000fe200078e00ff */
[----:B------:R-:W-:Y:S01]  /*2ea0*/  LOP3.LUT R71, R11, 0x2, RZ, 0xc0, !PT ;  /* 0x000000020b477812 */ /* 0x000fe200078ec0ff */
[----:B------:R-:W-:Y:S01]  /*2eb0*/  IMAD R28, R28, 0x20, R30 ;  /* 0x000000201c1c7824 */ /* 0x000fe200078e021e */
[----:B------:R-:W-:Y:S01]  /*2ec0*/  SHF.R.S32.HI R30, RZ, 0x1f, R3 ;  /* 0x0000001fff1e7819 */ /* 0x000fe20000011403 */
[----:B------:R-:W-:Y:S01]  /*2ed0*/  IMAD.IADD R31, R79, 0x1, R33 ;  /* 0x000000014f1f7824 */ /* 0x000fe200078e0221 */
[----:B------:R-:W-:Y:S01]  /*2ee0*/  LOP3.LUT R76, R11, 0x4, RZ, 0xc0, !PT ;  /* 0x000000040b4c7812 */ /* 0x000fe200078ec0ff */
[----:B------:R-:W-:Y:S01]  /*2ef0*/  IMAD.IADD R32, R33, 0x1, R81 ;  /* 0x0000000121207824 */ /* 0x000fe200078e0251 */
[----:B------:R-:W-:Y:S01]  /*2f00*/  LOP3.LUT R77, R11, 0x8, RZ, 0xc0, !PT ;  /* 0x000000080b4d7812 */ /* 0x000fe200078ec0ff */
[----:B------:R-:W-:Y:S01]  /*2f10*/  IMAD.SHL.U32 R10, R10, 0x20, RZ ;  /* 0x000000200a0a7824 */ /* 0x000fe200078e00ff */
[----:B------:R-:W-:Y:S01]  /*2f20*/  SHF.R.S32.HI R86, RZ, 0x1f, R68 ;  /* 0x0000001fff567819 */ /* 0x000fe20000011444 */
[----:B------:R-:W-:Y:S01]  /*2f30*/  IMAD.SHL.U32 R26, R12, 0x40, RZ ;  /* 0x000000400c1a7824 */ /* 0x000fe200078e00ff */
[----:B------:R-:W-:Y:S01]  /*2f40*/  SHF.R.S32.HI R87, RZ, 0x1f, R70 ;  /* 0x0000001fff577819 */ /* 0x000fe20000011446 */
[----:B------:R-:W-:-:S02]  /*2f50*/  IMAD.SHL.U32 R91, R91, 0x2, RZ ;  /* 0x000000025b5b7824 */ /* 0x000fc400078e00ff */
[----:B------:R-:W-:Y:S02]  /*2f60*/  IMAD.IADD R33, R83, 0x1, R15 ;  /* 0x0000000153217824 */ /* 0x000fe400078e020f */
[----:B------:R-:W-:-:S07]  /*2f70*/  IMAD.IADD R34, R15, 0x1, R85 ;  /* 0x000000010f227824 */ /* 0x000fce00078e0255 */
.L_x_1637:
[----:B--2---:R-:W2:Y:S01]  /*2f80*/  LDL R39, [R1+0x7c] ;  /* 0x00007c0001277983 */ /* 0x004ea20000100800 */
[----:B0-----:R-:W0:Y:S01]  /*2f90*/  LDC R98, c[0x0][0x430] ;  /* 0x00010c00ff627b82 */ /* 0x001e220000000800 */
[----:B------:R-:W-:Y:S02]  /*2fa0*/  VIADD R25, R25, 0xffffffff ;  /* 0xffffffff19197836 */ /* 0x000fe40000000000 */
        /* <DEDUP_REMOVED lines=10> */
[----:B------:R-:W4:Y:S08]  /*3050*/  @P3 LDC R11, c[0x0][0x434] ;  /* 0x00010d00ff0b3b82 */ /* 0x000f300000000800 */
[----:B------:R-:W1:Y:S01]  /*3060*/  @P3 LDC R38, c[0x0][0x438] ;  /* 0x00010e00ff263b82 */ /* 0x000e620000000800 */
[----:B----4-:R-:W-:-:S05]  /*3070*/  @P3 IMAD.HI.U32 R11, R40, R11, RZ ;  /* 0x0000000b280b3227 */ /* 0x010fca00078e00ff */
[----:B-1----:R-:W-:Y:S01]  /*3080*/  @P3 SHF.R.U32.HI R36, RZ, R38, R11 ;  /* 0x00000026ff243219 */ /* 0x002fe2000001160b */
[----:B0-----:R-:W-:-:S03]  /*3090*/  @!P0 IMAD R38, R30, R14, RZ ;  /* 0x0000000e1e268224 */ /* 0x001fc600078e02ff */
[----:B------:R-:W-:Y:S01]  /*30a0*/  @!P0 SHF.R.S32.HI R37, RZ, 0x1f, R36 ;  /* 0x0000001fff258819 */ /* 0x000fe20000011424 */
[C---:B------:R-:W-:Y:S02]  /*30b0*/  @!P0 IMAD R11, R3.reuse, R15, R38 ;  /* 0x0000000f030b8224 */ /* 0x040fe400078e0226 */
[----:B------:R-:W-:-:S04]  /*30c0*/  @!P0 IMAD.WIDE.U32 R14, R3, R14, R36 ;  /* 0x0000000e030e8225 */ /* 0x000fc800078e0024 */
[----:B------:R-:W-:Y:S01]  /*30d0*/  @!P0 IMAD.IADD R11, R15, 0x1, R11 ;  /* 0x000000010f0b8824 */ /* 0x000fe200078e020b */
[----:B---3--:R-:W-:-:S04]  /*30e0*/  @!P0 LEA R12, P3, R14, R12, 0x2 ;  /* 0x0000000c0e0c8211 */ /* 0x008fc800078610ff */
[----:B------:R-:W-:-:S05]  /*30f0*/  @!P0 LEA.HI.X R13, R14, R13, R11, 0x2, P3 ;  /* 0x0000000d0e0d8211 */ /* 0x000fca00018f140b */
[----:B-----5:R0:W5:Y:S01]  /*3100*/  @!P0 LDG.E R99, desc[UR60][R12.64] ;  /* 0x0000003c0c638981 */ /* 0x020162000c1e1900 */
[----:B------:R-:W-:Y:S01]  /*3110*/  ISETP.GE.AND P0, PT, R101, 0x1, PT ;  /* 0x000000016500780c */ /* 0x000fe20003f06270 */
[----:B------:R-:W-:Y:S01]  /*3120*/  IMAD.MOV R11, RZ, RZ, -R36 ;  /* 0x000000ffff0b7224 */ /* 0x000fe200078e0a24 */
[----:B------:R-:W-:Y:S05]  /*3130*/  YIELD ;  /* 0x0000000000007946 */ /* 0x000fea0003800000 */
[----:B------:R-:W-:Y:S01]  /*3140*/  BSSY B0, `(.L_x_1556) ;  /* 0x0000598000007945 */ /* 0x000fe20003800000 */
[----:B------:R-:W-:Y:S01]  /*3150*/  IMAD R98, R98, R11, R40 ;  /* 0x0000000b62627224 */ /* 0x000fe200078e0228 */
[----:B------:R-:W-:Y:S01]  /*3160*/  ISETP.GT.AND P3, PT, R25, R24, PT ;  /* 0x000000181900720c */ /* 0x000fe20003f64270 */
[----:B--2---:R-:W-:-:S04]  /*3170*/  IMAD R90, R200, 0x4000, R39 ;  /* 0x00004000c85a7824 */ /* 0x004fc800078e0227 */
[----:B------:R-:W-:Y:S01]  /*3180*/  IMAD R90, R90, 0x2, R17 ;  /* 0x000000025a5a7824 */ /* 0x000fe200078e0211 */
[----:B0-----:R-:W-:Y:S07]  /*3190*/  @!P0 BRA `(.L_x_1557) ;  /* 0x0000005000cc8947 */ /* 0x001fee0003800000 */
        /* <DEDUP_REMOVED lines=21> */
[----:B------:R-:W-:Y:S01]  /*32f0*/  IMAD R105, R226, UR5, R37 ;  /* 0x00000005e2697c24 */ /* 0x000fe2000f8e0225 */
[----:B------:R-:W-:Y:S01]  /*3300*/  ULDC.64 UR4, c[0x0][0x2e8] ;  /* 0x0000ba0000047ab9 */ /* 0x000fe20000000a00 */
[C---:B------:R-:W-:Y:S01]  /*3310*/  IMAD R39, R11.reuse, R9, R14 ;  /* 0x000000090b277224 */ /* 0x040fe200078e020e */
[C---:B------:R-:W-:Y:S01]  /*3320*/  LEA R104, P4, R36.reuse, UR4, 0x1 ;  /* 0x0000000424687c11 */ /* 0x040fe2000f8808ff */
[----:B------:R-:W-:Y:S02]  /*3330*/  IMAD R41, R11, R26, R15 ;  /* 0x0000001a0b297224 */ /* 0x000fe400078e020f */
[----:B------:R-:W-:Y:S01]  /*3340*/  IMAD.WIDE.U32 R14, R9, R25, RZ ;  /* 0x00000019090e7225 */ /* 0x000fe200078e00ff */
[----:B------:R-:W-:-:S03]  /*3350*/  LEA.HI.X R105, R36, UR5, R105, 0x1, P4 ;  /* 0x0000000524697c11 */ /* 0x000fc6000a0f0c69 */
[----:B------:R-:W-:-:S04]  /*3360*/  IMAD.WIDE.U32 R12, R26, R25, RZ ;  /* 0x000000191a0c7225 */ /* 0x000fc800078e00ff */
[----:B------:R-:W-:Y:S02]  /*3370*/  IMAD.IADD R11, R15, 0x1, R39 ;  /* 0x000000010f0b7824 */ /* 0x000fe400078e0227 */
[----:B------:R-:W-:Y:S01]  /*3380*/  IMAD.IADD R72, R13, 0x1, R41 ;  /* 0x000000010d487824 */ /* 0x000fe200078e0229 */
[----:B------:R-:W-:Y:S06]  /*3390*/  @!P0 BRA `(.L_x_1558) ;  /* 0x0000002400f88947 */ /* 0x000fec0003800000 */
[----:B------:R-:W2:Y:S04]  /*33a0*/  LDL R38, [R1+0xc] ;  /* 0x00000c0001267983 */ /* 0x000ea80000100800 */
[----:B------:R0:W5:Y:S04]  /*33b0*/  LDL R75, [R1+0x30] ;  /* 0x00003000014b7983 */ /* 0x0001680000100800 */
[----:B------:R0:W5:Y:S04]  /*33c0*/  LDL R74, [R1+0x34] ;  /* 0x00003400014a7983 */ /* 0x0001680000100800 */
[----:B------:R0:W5:Y:S01]  /*33d0*/  LDL R73, [R1+0x48] ;  /* 0x0000480001497983 */ /* 0x0001620000100800 */
[----:B------:R-:W-:Y:S01]  /*33e0*/  BSSY B1, `(.L_x_1559) ;  /* 0x000002a000017945 */ /* 0x000fe20003800000 */
        /* <DEDUP_REMOVED lines=9> */
[----:B--2---:R-:W-:-:S13]  /*3480*/  ISETP.GE.AND P0, PT, R38, R95, PT ;  /* 0x0000005f2600720c */ /* 0x004fda0003f06270 */
[----:B0-----:R-:W-:Y:S05]  /*3490*/  @P0 BRA `(.L_x_1560) ;  /* 0x0000000000780947 */ /* 0x001fea0003800000 */
[----:B------:R-:W-:Y:S01]  /*34a0*/  IADD3 R39, P4, R78, R14, RZ ;  /* 0x0000000e4e277210 */ /* 0x000fe20007f9e0ff */
[----:B------:R-:W-:Y:S01]  /*34b0*/  ULDC.64 UR4, c[0x0][0x3e8] ;  /* 0x0000fa0000047ab9 */ /* 0x000fe20000000a00 */
[----:B------:R-:W-:Y:S02]  /*34c0*/  IADD3 R41, P5, R82, R12, RZ ;  /* 0x0000000c52297210 */ /* 0x000fe40007fbe0ff */
[----:B------:R-:W-:Y:S02]  /*34d0*/  CS2R R64, SRZ ;  /* 0x0000000000407805 */ /* 0x000fe4000001ff00 */
[----:B------:R-:W-:Y:S01]  /*34e0*/  ISETP.GE.AND P6, PT, R204, R101, PT ;  /* 0x00000065cc00720c */ /* 0x000fe20003fc6270 */
[----:B------:R-:W-:Y:S01]  /*34f0*/  IMAD.X R40, R11, 0x1, R31, P4 ;  /* 0x000000010b287824 */ /* 0x000fe200020e061f */
[----:B------:R-:W-:Y:S01]  /*3500*/  LEA R38, P4, R39, UR4, 0x1 ;  /* 0x0000000427267c11 */ /* 0x000fe2000f8808ff */
[----:B------:R-:W-:Y:S01]  /*3510*/  IMAD.X R42, R72, 0x1, R33, P5 ;  /* 0x00000001482a7824 */ /* 0x000fe200028e0621 */
[----:B------:R-:W-:-:S02]  /*3520*/  CS2R R66, SRZ ;  /* 0x0000000000427805 */ /* 0x000fc4000001ff00 */
[-C--:B-----5:R-:W-:Y:S02]  /*3530*/  ISETP.GE.AND P5, PT, R75, R101.reuse, PT ;  /* 0x000000654b00720c */ /* 0x0a0fe40003fa6270 */
[----:B------:R-:W-:Y:S01]  /*3540*/  LEA.HI.X R39, R39, UR5, R40, 0x1, P4 ;  /* 0x0000000527277c11 */ /* 0x000fe2000a0f0c28 */
[----:B------:R-:W-:Y:S02]  /*3550*/  ULDC.64 UR4, c[0x0][0x400] ;  /* 0x0001000000047ab9 */ /* 0x000fe40000000a00 */
[C---:B------:R-:W-:Y:S02]  /*3560*/  LEA R40, P4, R41.reuse, UR4, 0x1 ;  /* 0x0000000429287c11 */ /* 0x040fe4000f8808ff */
[----:B------:R0:W5:Y:S02]  /*3570*/  @!P6 LDG.E.64 R64, desc[UR60][R38.64] ;  /* 0x0000003c2640e981 */ /* 0x000164000c1e1b00 */
[----:B------:R-:W-:Y:S02]  /*3580*/  LEA.HI.X R41, R41, UR5, R42, 0x1, P4 ;  /* 0x0000000529297c11 */ /* 0x000fe4000a0f0c2a */
[----:B------:R-:W-:-:S03]  /*3590*/  ISETP.GE.AND P4, PT, R74, R101, PT ;  /* 0x000000654a00720c */ /* 0x000fc60003f86270 */
[----:B------:R0:W5:Y:S01]  /*35a0*/  @!P6 LDG.E.64 R66, desc[UR60][R40.64] ;  /* 0x0000003c2842e981 */ /* 0x000162000c1e1b00 */
[----:B------:R-:W-:Y:S02]  /*35b0*/  ISETP.GE.AND P6, PT, R73, R101, PT ;  /* 0x000000654900720c */ /* 0x000fe40003fc6270 */
[----:B------:R-:W-:Y:S02]  /*35c0*/  CS2R R60, SRZ ;  /* 0x00000000003c7805 */ /* 0x000fe4000001ff00 */
[----:B------:R-:W-:Y:S02]  /*35d0*/  CS2R R56, SRZ ;  /* 0x0000000000387805 */ /* 0x000fe4000001ff00 */
[----:B------:R-:W-:Y:S02]  /*35e0*/  CS2R R52, SRZ ;  /* 0x0000000000347805 */ /* 0x000fe4000001ff00 */
[----:B------:R-:W-:Y:S02]  /*35f0*/  CS2R R62, SRZ ;  /* 0x00000000003e7805 */ /* 0x000fe4000001ff00 */
[----:B------:R-:W-:-:S02]  /*3600*/  CS2R R58, SRZ ;  /* 0x00000000003a7805 */ /* 0x000fc4000001ff00 */
[----:B------:R-:W-:Y:S01]  /*3610*/  CS2R R54, SRZ ;  /* 0x0000000000367805 */ /* 0x000fe2000001ff00 */
[----:B------:R0:W5:Y:S04]  /*3620*/  @!P5 LDG.E.64 R60, desc[UR60][R38.64+0x40] ;  /* 0x0000403c263cd981 */ /* 0x000168000c1e1b00 */
[----:B------:R0:W5:Y:S04]  /*3630*/  @!P4 LDG.E.64 R56, desc[UR60][R38.64+0x80] ;  /* 0x0000803c2638c981 */ /* 0x000168000c1e1b00 */
[----:B------:R0:W5:Y:S04]  /*3640*/  @!P6 LDG.E.64 R52, desc[UR60][R38.64+0xc0] ;  /* 0x0000c03c2634e981 */ /* 0x000168000c1e1b00 */
[----:B------:R0:W5:Y:S04]  /*3650*/  @!P5 LDG.E.64 R62, desc[UR60][R40.64+0x40] ;  /* 0x0000403c283ed981 */ /* 0x000168000c1e1b00 */
[----:B------:R0:W5:Y:S04]  /*3660*/  @!P4 LDG.E.64 R58, desc[UR60][R40.64+0x80] ;  /* 0x0000803c283ac981 */ /* 0x000168000c1e1b00 */
[----:B------:R0:W5:Y:S02]  /*3670*/  @!P6 LDG.E.64 R54, desc[UR60][R40.64+0xc0] ;  /* 0x0000c03c2836e981 */ /* 0x000164000c1e1b00 */
.L_x_1560:
[----:B------:R-:W-:Y:S05]  /*3680*/  BSYNC B1 ;  /* 0x0000000000017941 */ /* 0x000fea0003800000 */
.L_x_1559:
[----:B0-----:R-:W2:Y:S01]  /*3690*/  LDL R38, [R1+0xc4] ;  /* 0x0000c40001267983 */ /* 0x001ea20000100800 */
[----:B------:R-:W-:Y:S01]  /*36a0*/  BSSY B1, `(.L_x_1561) ;  /* 0x0000028000017945 */ /* 0x000fe20003800000 */
[----:B------:R-:W-:Y:S02]  /*36b0*/  CS2R R40, SRZ ;  /* 0x0000000000287805 */ /* 0x000fe4000001ff00 */
[----:B------:R-:W-:Y:S02]  /*36c0*/  CS2R R44, SRZ ;  /* 0x00000000002c7805 */ /* 0x000fe4000001ff00 */
[----:B------:R-:W-:Y:S02]  /*36d0*/  CS2R R48, SRZ ;  /* 0x0000000000307805 */ /* 0x000fe4000001ff00 */
[----:B------:R-:W-:Y:S02]  /*36e0*/  CS2R R42, SRZ ;  /* 0x00000000002a7805 */ /* 0x000fe4000001ff00 */
[----:B------:R-:W-:-:S02]  /*36f0*/  CS2R R46, SRZ ;  /* 0x00000000002e7805 */ /* 0x000fc4000001ff00 */
[----:B------:R-:W-:Y:S02]  /*3700*/  CS2R R50, SRZ ;  /* 0x0000000000327805 */ /* 0x000fe4000001ff00 */
[----:B--2---:R-:W-:Y:S02]  /*3710*/  ISETP.GE.AND P4, PT, R38, R95, PT ;  /* 0x0000005f2600720c */ /* 0x004fe40003f86270 */
[----:B------:R-:W-:-:S11]  /*3720*/  CS2R R38, SRZ ;  /* 0x0000000000267805 */ /* 0x000fd6000001ff00 */
[----:B------:R-:W-:Y:S05]  /*3730*/  @P4 BRA `(.L_x_1562) ;  /* 0x0000000000784947 */ /* 0x000fea0003800000 */
        /* <DEDUP_REMOVED lines=8> */
[----:B------:R-:W-:Y:S02]  /*37c0*/  CS2R R46, SRZ ;  /* 0x00000000002e7805 */ /* 0x000fe4000001ff00 */
[----:B------:R-:W-:Y:S02]  /*37d0*/  IADD3.X R72, R33, R72, R21, P5, P6 ;  /* 0x0000004821487210 */ /* 0x000fe40002fec415 */
[----:B------:R-:W-:Y:S02]  /*37e0*/  LEA R12, P5, R15, UR4, 0x1 ;  /* 0x000000040f0c7c11 */ /* 0x000fe4000f8a08ff */
[----:B------:R-:W-:Y:S02]  /*37f0*/  LEA R14, P6, R11, UR6, 0x1 ;  /* 0x000000060b0e7c11 */ /* 0x000fe4000f8c08ff */
[----:B------:R-:W-:Y:S02]  /*3800*/  LEA.HI.X R13, R15, UR5, R36, 0x1, P5 ;  /* 0x000000050f0d7c11 */ /* 0x000fe4000a8f0c24 */
[----:B------:R-:W-:-:S02]  /*3810*/  LEA.HI.X R15, R11, UR7, R72, 0x1, P6 ;  /* 0x000000070b0f7c11 */ /* 0x000fc4000b0f0c48 */
[-C--:B------:R-:W-:Y:S02]  /*3820*/  ISETP.GE.AND P5, PT, R204, R101.reuse, PT ;  /* 0x00000065cc00720c */ /* 0x080fe40003fa6270 */
[----:B-----5:R-:W-:Y:S02]  /*3830*/  ISETP.GE.AND P6, PT, R75, R101, PT ;  /* 0x000000654b00720c */ /* 0x020fe40003fc6270 */
[----:B------:R-:W-:Y:S02]  /*3840*/  CS2R R40, SRZ ;  /* 0x0000000000287805 */ /* 0x000fe4000001ff00 */
[----:B------:R-:W-:Y:S02]  /*3850*/  CS2R R36, SRZ ;  /* 0x0000000000247805 */ /* 0x000fe4000001ff00 */
[----:B------:R-:W-:-:S05]  /*3860*/  CS2R R42, SRZ ;  /* 0x00000000002a7805 */ /* 0x000fca000001ff00 */
[----:B------:R0:W5:Y:S04]  /*3870*/  @!P5 LDG.E.64 R48, desc[UR60][R12.64] ;  /* 0x0000003c0c30d981 */ /* 0x000168000c1e1b00 */
[----:B------:R0:W5:Y:S01]  /*3880*/  @!P5 LDG.E.64 R50, desc[UR60][R14.64] ;  /* 0x0000003c0e32d981 */ /* 0x000162000c1e1b00 */
[----:B------:R-:W-:-:S03]  /*3890*/  ISETP.GE.AND P5, PT, R74, R101, PT ;  /* 0x000000654a00720c */ /* 0x000fc60003fa6270 */
[----:B------:R0:W5:Y:S04]  /*38a0*/  @!P6 LDG.E.64 R44, desc[UR60][R12.64+0x40] ;  /* 0x0000403c0c2ce981 */ /* 0x000168000c1e1b00 */
[----:B------:R0:W5:Y:S01]  /*38b0*/  @!P6 LDG.E.64 R46, desc[UR60][R14.64+0x40] ;  /* 0x0000403c0e2ee981 */ /* 0x000162000c1e1b00 */
[----:B------:R-:W-:Y:S02]  /*38c0*/  ISETP.GE.AND P6, PT, R73, R101, PT ;  /* 0x000000654900720c */ /* 0x000fe40003fc6270 */
[----:B------:R-:W-:-:S03]  /*38d0*/  CS2R R38, SRZ ;  /* 0x0000000000267805 */ /* 0x000fc6000001ff00 */
[----:B------:R0:W5:Y:S04]  /*38e0*/  @!P5 LDG.E.64 R40, desc[UR60][R12.64+0x80] ;  /* 0x0000803c0c28d981 */ /* 0x000168000c1e1b00 */
[----:B------:R0:W5:Y:S04]  /*38f0*/  @!P5 LDG.E.64 R42, desc[UR60][R14.64+0x80] ;  /* 0x0000803c0e2ad981 */ /* 0x000168000c1e1b00 */
[----:B------:R0:W5:Y:S04]  /*3900*/  @!P6 LDG.E.64 R36, desc[UR60][R12.64+0xc0] ;  /* 0x0000c03c0c24e981 */ /* 0x000168000c1e1b00 */
[----:B------:R0:W5:Y:S02]  /*3910*/  @!P6 LDG.E.64 R38, desc[UR60][R14.64+0xc0] ;  /* 0x0000c03c0e26e981 */ /* 0x000164000c1e1b00 */
.L_x_1562:
[----:B------:R-:W-:Y:S05]  /*3920*/  BSYNC B1 ;  /* 0x0000000000017941 */ /* 0x000fea0003800000 */
.L_x_1561:
[----:B------:R-:W2:Y:S01]  /*3930*/  LDL R11, [R1+0x64] ;  /* 0x00006400010b7983 */ /* 0x000ea20000100800 */
[----:B0----5:R-:W-:Y:S02]  /*3940*/  IMAD.MOV.U32 R12, RZ, RZ, R53 ;  /* 0x000000ffff0c7224 */ /* 0x021fe400078e0035 */
[----:B------:R-:W-:Y:S02]  /*3950*/  IMAD.MOV.U32 R13, RZ, RZ, R60 ;  /* 0x000000ffff0d7224 */ /* 0x000fe400078e003c */
[----:B------:R-:W-:Y:S01]  /*3960*/  IMAD.MOV.U32 R14, RZ, RZ, R61 ;  /* 0x000000ffff0e7224 */ /* 0x000fe200078e003d */
[----:B------:R-:W-:Y:S01]  /*3970*/  PRMT R124, R12, 0x7610, R124 ;  /* 0x000076100c7c7816 */ /* 0x000fe2000000007c */
[----:B------:R-:W-:Y:S01]  /*3980*/  IMAD.MOV.U32 R12, RZ, RZ, R57 ;  /* 0x000000ffff0c7224 */ /* 0x000fe200078e0039 */
[----:B------:R-:W-:Y:S01]  /*3990*/  PRMT R109, R109, 0x5410, R13 ;  /* 0x000054106d6d7816 */ /* 0x000fe2000000000d */
[----:B------:R-:W-:Y:S01]  /*39a0*/  IMAD.MOV.U32 R13, RZ, RZ, R54 ;  /* 0x000000ffff0d7224 */ /* 0x000fe200078e0036 */
[----:B------:R-:W-:Y:S01]  /*39b0*/  PRMT R110, R110, 0x5410, R14 ;  /* 0x000054106e6e7816 */ /* 0x000fe2000000000e */
[----:B------:R-:W-:Y:S01]  /*39c0*/  IMAD.MOV.U32 R14, RZ, RZ, R55 ;  /* 0x000000ffff0e7224 */ /* 0x000fe200078e0037 */
[----:B------:R-:W-:Y:S01]  /*39d0*/  PRMT R106, R106, 0x5410, R12 ;  /* 0x000054106a6a7816 */ /* 0x000fe2000000000c */
[----:B------:R-:W-:Y:S01]  /*39e0*/  IMAD.MOV.U32 R12, RZ, RZ, R65 ;  /* 0x000000ffff0c7224 */ /* 0x000fe200078e0041 */
[----:B------:R-:W-:-:S02]  /*39f0*/  PRMT R125, R13, 0x7610, R125 ;  /* 0x000076100d7d7816 */ /* 0x000fc4000000007d */
[----:B------:R-:W-:Y:S02]  /*3a00*/  PRMT R126, R14, 0x7610, R126 ;  /* 0x000076100e7e7816 */ /* 0x000fe4000000007e */
[----:B--2---:R-:W-:Y:S01]  /*3a10*/  R2UR UR4, R11 ;  /* 0x000000000b0472ca */ /* 0x004fe200000e0000 */
[----:B------:R-:W-:-:S05]  /*3a20*/  IMAD.MOV.U32 R11, RZ, RZ, R52 ;  /* 0x000000ffff0b7224 */ /* 0x000fca00078e0034 */
[----:B------:R-:W-:Y:S01]  /*3a30*/  PRMT R123, R11, 0x7610, R123 ;  /* 0x000076100b7b7816 */ /* 0x000fe2000000007b */
[----:B------:R-:W-:-:S05]  /*3a40*/  IMAD.MOV.U32 R11, RZ, RZ, R56 ;  /* 0x000000ffff0b7224 */ /* 0x000fca00078e0038 */
[----:B------:R-:W-:Y:S01]  /*3a50*/  PRMT R108, R108, 0x5410, R11 ;  /* 0x000054106c6c7816 */ /* 0x000fe2000000000b */
[----:B------:R-:W-:Y:S01]  /*3a60*/  IMAD.MOV.U32 R11, RZ, RZ, R64 ;  /* 0x000000ffff0b7224 */ /* 0x000fe200078e0040 */
[----:B------:R-:W-:-:S04]  /*3a70*/  UISETP.NE.AND UP0, UPT, UR4, 0x3, UPT ;  /* 0x000000030400788c */ /* 0x000fc8000bf05270 */
[----:B------:R-:W-:Y:S01]  /*3a80*/  PRMT R74, R12, 0x5410, R11 ;  /* 0x000054100c4a7816 */ /* 0x000fe2000000000b */
[----:B------:R-:W-:Y:S01]  /*3a90*/  IMAD.MOV.U32 R11, RZ, RZ, R58 ;  /* 0x000000ffff0b7224 */ /* 0x000fe200078e003a */
[----:B------:R-:W-:Y:S01]  /*3aa0*/  PLOP3.LUT P5, PT, PT, PT, UP0, 0x80, 0x0 ;  /* 0x000000000000781c */ /* 0x000fe20003faf008 */
[----:B------:R-:W-:-:S03]  /*3ab0*/  IMAD.MOV.U32 R12, RZ, RZ, R59 ;  /* 0x000000ffff0c7224 */ /* 0x000fc600078e003b */
[----:B------:R-:W-:Y:S01]  /*3ac0*/  PRMT R127, R11, 0x7610, R127 ;  /* 0x000076100b7f7816 */ /* 0x000fe2000000007f */
[----:B------:R-:W-:Y:S01]  /*3ad0*/  IMAD.MOV.U32 R11, RZ, RZ, R62 ;  /* 0x000000ffff0b7224 */ /* 0x000fe200078e003e */
[----:B------:R-:W-:Y:S01]  /*3ae0*/  PRMT R128, R12, 0x7610, R128 ;  /* 0x000076100c807816 */ /* 0x000fe20000000080 */
[----:B------:R-:W-:-:S03]  /*3af0*/  IMAD.MOV.U32 R12, RZ, RZ, R63 ;  /* 0x000000ffff0c7224 */ /* 0x000fc600078e003f */
[----:B------:R-:W-:Y:S01]  /*3b00*/  PRMT R129, R11, 0x7610, R129 ;  /* 0x000076100b817816 */ /* 0x000fe20000000081 */
[----:B------:R-:W-:Y:S01]  /*3b10*/  IMAD.MOV.U32 R11, RZ, RZ, R66 ;  /* 0x000000ffff0b7224 */ /* 0x000fe200078e0042 */
[----:B------:R-:W-:Y:S01]  /*3b20*/  PRMT R130, R12, 0x7610, R130 ;  /* 0x000076100c827816 */ /* 0x000fe20000000082 */
[----:B------:R-:W-:-:S05]  /*3b30*/  IMAD.MOV.U32 R12, RZ, RZ, R67 ;  /* 0x000000ffff0c7224 */ /* 0x000fca00078e0043 */
[----:B------:R-:W-:Y:S01]  /*3b40*/  PRMT R75, R11, 0x5410, R12 ;  /* 0x000054100b4b7816 */ /* 0x000fe2000000000c */
[----:B------:R-:W-:Y:S02]  /*3b50*/  IMAD.MOV.U32 R11, RZ, RZ, R36 ;  /* 0x000000ffff0b7224 */ /* 0x000fe400078e0024 */
        /* <DEDUP_REMOVED lines=29> */
[----:B------:R-:W-:Y:S02]  /*3d30*/  PRMT R121, R11, 0x7610, R121 ;  /* 0x000076100b797816 */ /* 0x000fe40000000079 */
[----:B------:R-:W-:Y:S01]  /*3d40*/  PRMT R122, R12, 0x7610, R122 ;  /* 0x000076100c7a7816 */ /* 0x000fe2000000007a */
[----:B------:R-:W-:Y:S06]  /*3d50*/  @!P5 BRA `(.L_x_1563) ;  /* 0x000000000004d947 */ /* 0x000fec0003800000 */
[----:B------:R-:W-:Y:S01]  /*3d60*/  BPT.TRAP 0x1 ;  /* 0x000000040000795c */ /* 0x000fe20000300000 */
.L_x_1563:
[----:B------:R-:W2:Y:S01]  /*3d70*/  LDL R11, [R1+0x4c] ;  /* 0x00004c00010b7983 */ /* 0x000ea20000100800 */
[----:B------:R-:W-:Y:S01]  /*3d80*/  IMAD R88, R200, 0x8, R17 ;  /* 0x00000008c8587824 */ /* 0x000fe200078e0211 */
[----:B------:R-:W-:Y:S01]  /*3d90*/  BSSY B1, `(.L_x_1564) ;  /* 0x0000004000017945 */ /* 0x000fe20003800000 */
[----:B--2---:R-:W-:-:S04]  /*3da0*/  SHF.L.U32 R100, R11, 0x1f, RZ ;  /* 0x0000001f0b647819 */ /* 0x004fc800000006ff */
[----:B------:R-:W0:Y:S02]  /*3db0*/  SYNCS.PHASECHK.TRANS64.TRYWAIT P6, [R88+URZ+0x30890], R100 ;  /* 0x03089064580075a7 */ /* 0x000e2400080c017f */
[----:B0-----:R-:W-:Y:S05]  /*3dc0*/  @!P6 BRA `(.L_x_1565) ;  /* 0x0000028c00e8e947 */ /* 0x001fea0003800000 */
.L_x_1996:
[----:B------:R-:W-:Y:S05]  /*3dd0*/  BSYNC B1 ;  /* 0x0000000000017941 */ /* 0x000fea0003800000 */
.L_x_1564:
[----:B------:R-:W-:-:S03]  /*3de0*/  UMOV UR4, 0xffffffff ;  /* 0xffffffff00047882 */ /* 0x000fc60000000000 */
[----:B------:R-:W-:Y:S05]  /*3df0*/  BRA.DIV UR4, `(.L_x_1566) ;  /* 0x0000028e04f07947 */ /* 0x000fea000b800000 */
[----:B------:R1:W2:Y:S04]  /*3e00*/  SHFL.IDX PT, R72, R105, RZ, 0x181f ;  /* 0x00181fff69487589 */ /* 0x0002a800000e0000 */
[----:B------:R1:W3:Y:S02]  /*3e10*/  SHFL.IDX PT, R11, R104, RZ, 0x181f ;  /* 0x00181fff680b7589 */ /* 0x0002e400000e0000 */
.L_x_2000:
        /* <DEDUP_REMOVED lines=13> */
[----:B------:R-:W-:Y:S02]  /*3ef0*/  PRMT R65, R75, 0x5410, R65 ;  /* 0x000054104b417816 */ /* 0x000fe40000000041 */
[----:B------:R-:W-:-:S02]  /*3f00*/  PRMT R64, R74, 0x5432, R64 ;  /* 0x000054324a407816 */ /* 0x000fc40000000040 */
[----:B------:R-:W-:Y:S02]  /*3f10*/  PRMT R67, R74, 0x5410, R73 ;  /* 0x000054104a437816 */ /* 0x000fe40000000049 */
[----:B------:R-:W-:Y:S02]  /*3f20*/  PRMT R73, R75, 0x5432, R66 ;  /* 0x000054324b497816 */ /* 0x000fe40000000042 */
[C---:B0-----:R-:W-:Y:S01]  /*3f30*/  LOP3.LUT R75, R13.reuse, 0xffff0000, RZ, 0xc0, !PT ;  /* 0xffff00000d4b7812 */ /* 0x041fe200078ec0ff */
[----:B------:R-:W-:Y:S01]  /*3f40*/  IMAD.U32 R13, R13, 0x10000, RZ ;  /* 0x000100000d0d7824 */ /* 0x000fe200078e00ff */
[----:B------:R-:W-:Y:S01]  /*3f50*/  LOP3.LUT R74, R65, 0xffff0000, RZ, 0xc0, !PT ;  /* 0xffff0000414a7812 */ /* 0x000fe200078ec0ff */
[C---:B------:R-:W-:Y:S01]  /*3f60*/  IMAD.U32 R103, R67.reuse, 0x10000, RZ ;  /* 0x0001000043677824 */ /* 0x040fe200078e00ff */
[C---:B------:R-:W-:Y:S01]  /*3f70*/  LOP3.LUT R102, R64.reuse, 0xffff0000, RZ, 0xc0, !PT ;  /* 0xffff000040667812 */ /* 0x040fe200078ec0ff */
[----:B------:R-:W-:Y:S01]  /*3f80*/  IMAD.U32 R64, R64, 0x10000, RZ ;  /* 0x0001000040407824 */ /* 0x000fe200078e00ff */
[----:B------:R-:W-:Y:S01]  /*3f90*/  LOP3.LUT R67, R67, 0xffff0000, RZ, 0xc0, !PT ;  /* 0xffff000043437812 */ /* 0x000fe200078ec0ff */
[----:B------:R-:W-:Y:S01]  /*3fa0*/  FMUL.FTZ R66, R75, R74 ;  /* 0x0000004a4b427220 */ /* 0x000fe20000410000 */
[----:B------:R-:W-:-:S02]  /*3fb0*/  IMAD.U32 R65, R65, 0x10000, RZ ;  /* 0x0001000041417824 */ /* 0x000fc400078e00ff */
[-C--:B------:R-:W-:Y:S01]  /*3fc0*/  FMUL.FTZ R75, R75, R102.reuse ;  /* 0x000000664b4b7220 */ /* 0x080fe20000410000 */
[C---:B------:R-:W-:Y:S01]  /*3fd0*/  FFMA.FTZ R66, R13.reuse, R102, -R66 ;  /* 0x000000660d427223 */ /* 0x040fe20000010842 */
[C---:B------:R-:W-:Y:S02]  /*3fe0*/  LOP3.LUT R102, R14.reuse, 0xffff0000, RZ, 0xc0, !PT ;  /* 0xffff00000e667812 */ /* 0x040fe400078ec0ff */
        /* <DEDUP_REMOVED lines=14> */
[----:B------:R-:W-:Y:S01]  /*40d0*/  FFMA.FTZ R15, R102, R67, -R15 ;  /* 0x00000043660f7223 */ /* 0x000fe2000001080f */
[----:B------:R-:W-:Y:S01]  /*40e0*/  LOP3.LUT R67, R12, 0xffff0000, RZ, 0xc0, !PT ;  /* 0xffff00000c437812 */ /* 0x000fe200078ec0ff */
[----:B------:R-:W-:Y:S01]  /*40f0*/  FFMA.FTZ R74, R102, R73, R74 ;  /* 0x00000049664a7223 */ /* 0x000fe2000001004a */
[----:B------:R-:W-:-:S03]  /*4100*/  IMAD.U32 R12, R12, 0x10000, RZ ;  /* 0x000100000c0c7824 */ /* 0x000fc600078e00ff */
[C---:B------:R-:W-:Y:S01]  /*4110*/  FMUL.FTZ R73, R67.reuse, R65 ;  /* 0x0000004143497220 */ /* 0x040fe20000410000 */
[-C--:B------:R-:W-:Y:S01]  /*4120*/  FMUL.FTZ R102, R67, R64.reuse ;  /* 0x0000004043667220 */ /* 0x080fe20000410000 */
[----:B------:R-:W-:Y:S02]  /*4130*/  F2FP.BF16.F32.PACK_AB R15, R74, R15 ;  /* 0x0000000f4a0f723e */ /* 0x000fe400000010ff */
[C---:B------:R-:W-:Y:S01]  /*4140*/  FFMA.FTZ R73, R12.reuse, R64, -R73 ;  /* 0x000000400c497223 */ /* 0x040fe20000010849 */
[----:B------:R-:W-:-:S05]  /*4150*/  FFMA.FTZ R102, R12, R65, R102 ;  /* 0x000000410c667223 */ /* 0x000fca0000010066 */
[----:B------:R-:W-:-:S07]  /*4160*/  F2FP.BF16.F32.PACK_AB R12, R102, R73 ;  /* 0x00000049660c723e */ /* 0x000fce00000010ff */
.L_x_1572:
[----:B------:R-:W-:Y:S05]  /*4170*/  BSYNC B3 ;  /* 0x0000000000037941 */ /* 0x000fea0003800000 */
.L_x_1571:
[----:B---3--:R-:W-:-:S04]  /*4180*/  LEA R64, P0, R18, R11, 0x1 ;  /* 0x0000000b12407211 */ /* 0x008fc800078008ff */
[----:B--2---:R-:W-:-:S05]  /*4190*/  LEA.HI.X R65, R18, R72, R19, 0x1, P0 ;  /* 0x0000004812417211 */ /* 0x004fca00000f0c13 */
[----:B0-----:R4:W-:Y:S04]  /*41a0*/  ST.E.128 desc[UR60][R64.64], R12 ;  /* 0x0000000c40007985 */ /* 0x0019e8000c101d3c */
.L_x_1570:
[----:B------:R-:W-:Y:S05]  /*41b0*/  BSYNC B2 ;  /* 0x0000000000027941 */ /* 0x000fea0003800000 */
.L_x_1569:
[----:B------:R-:W-:Y:S01]  /*41c0*/  ISETP.NE.AND P0, PT, R71, RZ, PT ;  /* 0x000000ff4700720c */ /* 0x000fe20003f05270 */
[----:B------:R-:W-:-:S12]  /*41d0*/  BSSY B2, `(.L_x_1573) ;  /* 0x0000037000027945 */ /* 0x000fd80003800000 */
[----:B------:R-:W-:Y:S05]  /*41e0*/  @!P0 BRA `(.L_x_1574) ;  /* 0x0000000000d48947 */ /* 0x000fea0003800000 */
[----:B----4-:R-:W4:Y:S01]  /*41f0*/  LDL R12, [R1+0x30] ;  /* 0x00003000010c7983 */ /* 0x010f220000100800 */
[----:B------:R-:W-:Y:S01]  /*4200*/  BSSY B3, `(.L_x_1575) ;  /* 0x0000030000037945 */ /* 0x000fe20003800000 */
[----:B----4-:R-:W-:Y:S02]  /*4210*/  ISETP.GE.AND P0, PT, R12, R101, PT ;  /* 0x000000650c00720c */ /* 0x010fe40003f06270 */
[----:B------:R4:W0:Y:S11]  /*4220*/  LDS.128 R12, [R90+0x22400] ;  /* 0x022400005a0c7984 */ /* 0x0008360000000c00 */
        /* <DEDUP_REMOVED lines=8> */
[----:B------:R-:W-:Y:S02]  /*42b0*/  LOP3.LUT R62, R61, 0xffff0000, RZ, 0xc0, !PT ;  /* 0xffff00003d3e7812 */ /* 0x000fe400078ec0ff */
[C---:B------:R-:W-:Y:S01]  /*42c0*/  LOP3.LUT R66, R60.reuse, 0xffff0000, RZ, 0xc0, !PT ;  /* 0xffff00003c427812 */ /* 0x040fe200078ec0ff */
[----:B------:R-:W-:Y:S01]  /*42d0*/  IMAD.U32 R60, R60, 0x10000, RZ ;  /* 0x000100003c3c7824 */ /* 0x000fe200078e00ff */
[----:B------:R-:W-:Y:S01]  /*42e0*/  SHF.R.U32.HI R63, RZ, 0x10, R63 ;  /* 0x00000010ff3f7819 */ /* 0x000fe2000001163f */
[C---:B------:R-:W-:Y:S01]  /*42f0*/  FMUL.FTZ R74, R67.reuse, R62 ;  /* 0x0000003e434a7220 */ /* 0x040fe20000410000 */
        /* <DEDUP_REMOVED lines=23> */
[----:B------:R-:W-:Y:S01]  /*4470*/  IMAD.U32 R66, R61, 0x10000, RZ ;  /* 0x000100003d427824 */ /* 0x000fe200078e00ff */
[C---:B------:R-:W-:Y:S01]  /*4480*/  LOP3.LUT R61, R12.reuse, 0xffff0000, RZ, 0xc0, !PT ;  /* 0xffff00000c3d7812 */ /* 0x040fe200078ec0ff */
[----:B------:R-:W-:Y:S02]  /*4490*/  IMAD.U32 R63, R12, 0x10000, RZ ;  /* 0x000100000c3f7824 */ /* 0x000fe400078e00ff */
[----:B------:R-:W-:Y:S02]  /*44a0*/  F2FP.BF16.F32.PACK_AB R15, R15, R64 ;  /* 0x000000400f0f723e */ /* 0x000fe400000010ff */
[C---:B------:R-:W-:Y:S01]  /*44b0*/  FMUL.FTZ R12, R61.reuse, R66 ;  /* 0x000000423d0c7220 */ /* 0x040fe20000410000 */
[----:B------:R-:W-:-:S03]  /*44c0*/  FMUL.FTZ R61, R61, R60 ;  /* 0x0000003c3d3d7220 */ /* 0x000fc60000410000 */
[C---:B------:R-:W-:Y:S01]  /*44d0*/  FFMA.FTZ R12, R63.reuse, R60, -R12 ;  /* 0x0000003c3f0c7223 */ /* 0x040fe2000001080c */
[----:B------:R-:W-:-:S05]  /*44e0*/  FFMA.FTZ R61, R63, R66, R61 ;  /* 0x000000423f3d7223 */ /* 0x000fca000001003d */
[----:B------:R-:W-:-:S07]  /*44f0*/  F2FP.BF16.F32.PACK_AB R12, R61, R12 ;  /* 0x0000000c3d0c723e */ /* 0x000fce00000010ff */
.L_x_1576:
[----:B------:R-:W-:Y:S05]  /*4500*/  BSYNC B3 ;  /* 0x0000000000037941 */ /* 0x000fea0003800000 */
.L_x_1575:
[----:B---3--:R-:W-:-:S04]  /*4510*/  LEA R60, P0, R201, R11, 0x1 ;  /* 0x0000000bc93c7211 */ /* 0x008fc800078008ff */
[----:B--2---:R-:W-:-:S05]  /*4520*/  LEA.HI.X R61, R201, R72, R224, 0x1, P0 ;  /* 0x00000048c93d7211 */ /* 0x004fca00000f0ce0 */
[----:B0-----:R0:W-:Y:S04]  /*4530*/  ST.E.128 desc[UR60][R60.64], R12 ;  /* 0x0000000c3c007985 */ /* 0x0011e8000c101d3c */
.L_x_1574:
[----:B------:R-:W-:Y:S05]  /*4540*/  BSYNC B2 ;  /* 0x0000000000027941 */ /* 0x000fea0003800000 */
.L_x_1573:
[----:B------:R-:W-:Y:S01]  /*4550*/  ISETP.NE.AND P0, PT, R76, RZ, PT ;  /* 0x000000ff4c00720c */ /* 0x000fe20003f05270 */
[----:B------:R-:W-:-:S12]  /*4560*/  BSSY B2, `(.L_x_1577) ;  /* 0x0000039000027945 */ /* 0x000fd80003800000 */
[----:B------:R-:W-:Y:S05]  /*4570*/  @!P0 BRA `(.L_x_1578) ;  /* 0x0000000000dc8947 */ /* 0x000fea0003800000 */
[----:B0---4-:R-:W4:Y:S01]  /*4580*/  LDL R12, [R1+0x34] ;  /* 0x00003400010c7983 */ /* 0x011f220000100800 */
[----:B------:R-:W-:Y:S01]  /*4590*/  BSSY B3, `(.L_x_1579) ;  /* 0x0000031000037945 */ /* 0x000fe20003800000 */
[----:B----4-:R-:W-:Y:S02]  /*45a0*/  ISETP.GE.AND P0, PT, R12, R101, PT ;  /* 0x000000650c00720c */ /* 0x010fe40003f06270 */
[----:B------:R0:W4:Y:S11]  /*45b0*/  LDS.128 R12, [R90+0x24400] ;  /* 0x024400005a0c7984 */ /* 0x0001360000000c00 */
[----:B0-----:R-:W-:Y:S05]  /*45c0*/  @P0 BRA `(.L_x_1580) ;  /* 0x0000000000b40947 */ /* 0x001fea0003800000 */
[--C-:B------:R-:W-:Y:S02]  /*45d0*/  SHF.R.U64 R56, R56, 0x10, R57.reuse ;  /* 0x0000001038387819 */ /* 0x100fe40000001239 */
[----:B------:R-:W-:Y:S02]  /*45e0*/  SHF.R.U32.HI R60, RZ, 0x10, R57 ;  /* 0x00000010ff3c7819 */ /* 0x000fe40000011639 */
[--C-:B------:R-:W-:Y:S02]  /*45f0*/  SHF.R.U64 R57, R58, 0x10, R59.reuse ;  /* 0x000000103a397819 */ /* 0x100fe4000000123b */
[----:B------:R-:W-:Y:S02]  /*4600*/  SHF.R.U32.HI R61, RZ, 0x10, R59 ;  /* 0x00000010ff3d7819 */ /* 0x000fe4000001163b */
[----:B------:R-:W-:Y:S01]  /*4610*/  PRMT R59, R127, 0x5410, R57 ;  /* 0x000054107f3b7816 */ /* 0x000fe20000000039 */
[----:B----4-:R-:W-:Y:S01]  /*4620*/  IMAD.U32 R57, R13, 0x10000, RZ ;  /* 0x000100000d397824 */ /* 0x010fe200078e00ff */
[----:B------:R-:W-:-:S02]  /*4630*/  PRMT R56, R108, 0x5432, R56 ;  /* 0x000054326c387816 */ /* 0x000fc40000000038 */
[----:B------:R-:W-:Y:S02]  /*4640*/  LOP3.LUT R63, R13, 0xffff0000, RZ, 0xc0, !PT ;  /* 0xffff00000d3f7812 */ /* 0x000fe400078ec0ff */
[----:B------:R-:W-:Y:S02]  /*4650*/  LOP3.LUT R62, R59, 0xffff0000, RZ, 0xc0, !PT ;  /* 0xffff00003b3e7812 */ /* 0x000fe400078ec0ff */
[C---:B------:R-:W-:Y:S01]  /*4660*/  LOP3.LUT R58, R56.reuse, 0xffff0000, RZ, 0xc0, !PT ;  /* 0xffff0000383a7812 */ /* 0x040fe200078ec0ff */
[----:B------:R-:W-:Y:S02]  /*4670*/  IMAD.U32 R56, R56, 0x10000, RZ ;  /* 0x0001000038387824 */ /* 0x000fe400078e00ff */
[C---:B------:R-:W-:Y:S02]  /*4680*/  FMUL.FTZ R64, R63.reuse, R62 ;  /* 0x0000003e3f407220 */ /* 0x040fe40000410000 */
[-C--:B------:R-:W-:Y:S02]  /*4690*/  FMUL.FTZ R13, R63, R58.reuse ;  /* 0x0000003a3f0d7220 */ /* 0x080fe40000410000 */
[----:B------:R-:W-:-:S02]  /*46a0*/  FFMA.FTZ R58, R57, R58, -R64 ;  /* 0x0000003a393a7223 */ /* 0x000fc40000010840 */
[----:B------:R-:W-:Y:S01]  /*46b0*/  FFMA.FTZ R57, R57, R62, R13 ;  /* 0x0000003e39397223 */ /* 0x000fe2000001000d */
[----:B------:R-:W-:Y:S02]  /*46c0*/  PRMT R13, R106, 0x5432, R60 ;  /* 0x000054326a0d7816 */ /* 0x000fe4000000003c */
[----:B------:R-:W-:Y:S02]  /*46d0*/  PRMT R60, R128, 0x5410, R61 ;  /* 0x00005410803c7816 */ /* 0x000fe4000000003d */
[----:B------:R-:W-:Y:S01]  /*46e0*/  LOP3.LUT R62, R14, 0xffff0000, RZ, 0xc0, !PT ;  /* 0xffff00000e3e7812 */ /* 0x000fe200078ec0ff */
[C---:B------:R-:W-:Y:S01]  /*46f0*/  IMAD.U32 R63, R13.reuse, 0x10000, RZ ;  /* 0x000100000d3f7824 */ /* 0x040fe200078e00ff */
[----:B------:R-:W-:Y:S01]  /*4700*/  LOP3.LUT R13, R13, 0xffff0000, RZ, 0xc0, !PT ;  /* 0xffff00000d0d7812 */ /* 0x000fe200078ec0ff */
[----:B------:R-:W-:Y:S01]  /*4710*/  IMAD.U32 R61, R60, 0x10000, RZ ;  /* 0x000100003c3d7824 */ /* 0x000fe200078e00ff */
[----:B------:R-:W-:Y:S01]  /*4720*/  F2FP.BF16.F32.PACK_AB R57, R57, R58 ;  /* 0x0000003a3939723e */ /* 0x000fe200000010ff */
[----:B------:R-:W-:-:S02]  /*4730*/  IMAD.U32 R14, R14, 0x10000, RZ ;  /* 0x000100000e0e7824 */ /* 0x000fc400078e00ff */
[C---:B------:R-:W-:Y:S01]  /*4740*/  FMUL.FTZ R65, R62.reuse, R61 ;  /* 0x0000003d3e417220 */ /* 0x040fe20000410000 */
[----:B------:R-:W-:-:S03]  /*4750*/  FMUL.FTZ R62, R62, R63 ;  /* 0x0000003f3e3e7220 */ /* 0x000fc60000410000 */
[C---:B------:R-:W-:Y:S01]  /*4760*/  FFMA.FTZ R65, R14.reuse, R63, -R65 ;  /* 0x0000003f0e417223 */ /* 0x040fe20000010841 */
[----:B------:R-:W-:Y:S01]  /*4770*/  FFMA.FTZ R62, R14, R61, R62 ;  /* 0x0000003d0e3e7223 */ /* 0x000fe2000001003e */
[----:B------:R-:W-:Y:S01]  /*4780*/  LOP3.LUT R61, R60, 0xffff0000, RZ, 0xc0, !PT ;  /* 0xffff00003c3d7812 */ /* 0x000fe200078ec0ff */
[C---:B------:R-:W-:Y:S01]  /*4790*/  IMAD.U32 R60, R15.reuse, 0x10000, RZ ;  /* 0x000100000f3c7824 */ /* 0x040fe200078e00ff */
[----:B------:R-:W-:-:S05]  /*47a0*/  LOP3.LUT R14, R15, 0xffff0000, RZ, 0xc0, !PT ;  /* 0xffff00000f0e7812 */ /* 0x000fca00078ec0ff */
[C---:B------:R-:W-:Y:S01]  /*47b0*/  FMUL.FTZ R15, R14.reuse, R61 ;  /* 0x0000003d0e0f7220 */ /* 0x040fe20000410000 */
[----:B------:R-:W-:-:S03]  /*47c0*/  FMUL.FTZ R14, R14, R13 ;  /* 0x0000000d0e0e7220 */ /* 0x000fc60000410000 */
[C---:B------:R-:W-:Y:S01]  /*47d0*/  FFMA.FTZ R15, R60.reuse, R13, -R15 ;  /* 0x0000000d3c0f7223 */ /* 0x040fe2000001080f */
[----:B------:R-:W-:Y:S01]  /*47e0*/  FFMA.FTZ R14, R60, R61, R14 ;  /* 0x0000003d3c0e7223 */ /* 0x000fe2000001000e */
[C---:B------:R-:W-:Y:S01]  /*47f0*/  LOP3.LUT R13, R12.reuse, 0xffff0000, RZ, 0xc0, !PT ;  /* 0xffff00000c0d7812 */ /* 0x040fe200078ec0ff */
[----:B------:R-:W-:Y:S02]  /*4800*/  IMAD.U32 R60, R59, 0x10000, RZ ;  /* 0x000100003b3c7824 */ /* 0x000fe400078e00ff */
[----:B------:R-:W-:Y:S01]  /*4810*/  IMAD.U32 R59, R12, 0x10000, RZ ;  /* 0x000100000c3b7824 */ /* 0x000fe200078e00ff */
[----:B------:R-:W-:Y:S01]  /*4820*/  F2FP.BF16.F32.PACK_AB R15, R14, R15 ;  /* 0x0000000f0e0f723e */ /* 0x000fe200000010ff */
[C---:B------:R-:W-:Y:S01]  /*4830*/  FMUL.FTZ R12, R13.reuse, R60 ;  /* 0x0000003c0d0c7220 */ /* 0x040fe20000410000 */
[-C--:B------:R-:W-:Y:S01]  /*4840*/  FMUL.FTZ R13, R13, R56.reuse ;  /* 0x000000380d0d7220 */ /* 0x080fe20000410000 */
[----:B------:R-:W-:Y:S02]  /*4850*/  F2FP.BF16.F32.PACK_AB R14, R62, R65 ;  /* 0x000000413e0e723e */ /* 0x000fe400000010ff */
[C---:B------:R-:W-:Y:S01]  /*4860*/  FFMA.FTZ R12, R59.reuse, R56, -R12 ;  /* 0x000000383b0c7223 */ /* 0x040fe2000001080c */
[----:B------:R-:W-:-:S05]  /*4870*/  FFMA.FTZ R13, R59, R60, R13 ;  /* 0x0000003c3b0d7223 */ /* 0x000fca000001000d */
[----:B------:R-:W-:Y:S01]  /*4880*/  F2FP.BF16.F32.PACK_AB R12, R13, R12 ;  /* 0x0000000c0d0c723e */ /* 0x000fe200000010ff */
[----:B------:R-:W-:-:S07]  /*4890*/  IMAD.MOV.U32 R13, RZ, RZ, R57 ;  /* 0x000000ffff0d7224 */ /* 0x000fce00078e0039 */
.L_x_1580:
[----:B------:R-:W-:Y:S05]  /*48a0*/  BSYNC B3 ;  /* 0x0000000000037941 */ /* 0x000fea0003800000 */
.L_x_1579:
[----:B------:R-:W2:Y:S01]  /*48b0*/  LDL R58, [R1+0x4] ;  /* 0x00000400013a7983 */ /* 0x000ea20000100800 */
[----:B---3--:R-:W-:-:S04]  /*48c0*/  LEA R56, P0, R22, R11, 0x1 ;  /* 0x0000000b16387211 */ /* 0x008fc800078008ff */
[----:B--2---:R-:W-:-:S05]  /*48d0*/  LEA.HI.X R57, R22, R72, R58, 0x1, P0 ;  /* 0x0000004816397211 */ /* 0x004fca00000f0c3a */
[----:B----4-:R0:W-:Y:S04]  /*48e0*/  ST.E.128 desc[UR60][R56.64], R12 ;  /* 0x0000000c38007985 */ /* 0x0101e8000c101d3c */
.L_x_1578:
[----:B------:R-:W-:Y:S05]  /*48f0*/  BSYNC B2 ;  /* 0x0000000000027941 */ /* 0x000fea0003800000 */
.L_x_1577:
[----:B------:R-:W-:-:S13]  /*4900*/  ISETP.NE.AND P0, PT, R77, RZ, PT ;  /* 0x000000ff4d00720c */ /* 0x000fda0003f05270 */
[----:B------:R-:W-:Y:S05]  /*4910*/  @!P0 BRA `(.L_x_1568) ;  /* 0x0000000000dc8947 */ /* 0x000fea0003800000 */
[----:B------:R-:W5:Y:S04]  /*4920*/  LDL R59, [R1+0x48] ;  /* 0x00004800013b7983 */ /* 0x000f680000100800 */
[----:B------:R-:W2:Y:S01]  /*4930*/  LDL R58, [R1] ;  /* 0x00000000013a7983 */ /* 0x000ea20000100800 */
[----:B0--3--:R-:W-:Y:S01]  /*4940*/  LEA R56, P0, R23, R11, 0x1 ;  /* 0x0000000b17387211 */ /* 0x009fe200078008ff */
[----:B------:R-:W-:Y:S02]  /*4950*/  BSSY B2, `(.L_x_1581) ;  /* 0x0000032000027945 */ /* 0x000fe40003800000 */
[----:B----4-:R0:W3:Y:S01]  /*4960*/  LDS.128 R12, [R90+0x26400] ;  /* 0x026400005a0c7984 */ /* 0x0100e20000000c00 */
[----:B-----5:R-:W-:Y:S02]  /*4970*/  ISETP.GE.AND P6, PT, R59, R101, PT ;  /* 0x000000653b00720c */ /* 0x020fe40003fc6270 */
[----:B--2---:R-:W-:-:S11]  /*4980*/  LEA.HI.X R57, R23, R72, R58, 0x1, P0 ;  /* 0x0000004817397211 */ /* 0x004fd600000f0c3a */
[----:B0--3--:R-:W-:Y:S05]  /*4990*/  @P6 BRA `(.L_x_1582) ;  /* 0x0000000000b46947 */ /* 0x009fea0003800000 */
[----:B------:R-:W-:Y:S01]  /*49a0*/  SHF.R.U64 R58, R52, 0x10, R53 ;  /* 0x00000010343a7819 */ /* 0x000fe20000001235 */
[----:B------:R-:W-:Y:S01]  /*49b0*/  IMAD.U32 R11, R13, 0x10000, RZ ;  /* 0x000100000d0b7824 */ /* 0x000fe200078e00ff */
[--C-:B------:R-:W-:Y:S02]  /*49c0*/  SHF.R.U64 R52, R54, 0x10, R55.reuse ;  /* 0x0000001036347819 */ /* 0x100fe40000001237 */
[----:B------:R-:W-:Y:S02]  /*49d0*/  PRMT R123, R123, 0x5410, R58 ;  /* 0x000054107b7b7816 */ /* 0x000fe4000000003a */
[----:B------:R-:W-:Y:S02]  /*49e0*/  PRMT R125, R125, 0x5410, R52 ;  /* 0x000054107d7d7816 */ /* 0x000fe40000000034 */
[----:B------:R-:W-:Y:S02]  /*49f0*/  LOP3.LUT R59, R13, 0xffff0000, RZ, 0xc0, !PT ;  /* 0xffff00000d3b7812 */ /* 0x000fe400078ec0ff */
[C---:B------:R-:W-:Y:S01]  /*4a00*/  LOP3.LUT R54, R125.reuse, 0xffff0000, RZ, 0xc0, !PT ;  /* 0xffff00007d367812 */ /* 0x040fe200078ec0ff */
[----:B------:R-:W-:Y:S01]  /*4a10*/  IMAD.U32 R125, R125, 0x10000, RZ ;  /* 0x000100007d7d7824 */ /* 0x000fe200078e00ff */
[C---:B------:R-:W-:Y:S01]  /*4a20*/  LOP3.LUT R52, R123.reuse, 0xffff0000, RZ, 0xc0, !PT ;  /* 0xffff00007b347812 */ /* 0x040fe200078ec0ff */
[----:B------:R-:W-:Y:S01]  /*4a30*/  IMAD.U32 R123, R123, 0x10000, RZ ;  /* 0x000100007b7b7824 */ /* 0x000fe200078e00ff */
[----:B------:R-:W-:Y:S01]  /*4a40*/  SHF.R.U32.HI R55, RZ, 0x10, R55 ;  /* 0x00000010ff377819 */ /* 0x000fe20000011637 */
[C---:B------:R-:W-:Y:S01]  /*4a50*/  FMUL.FTZ R58, R59.reuse, R54 ;  /* 0x000000363b3a7220 */ /* 0x040fe20000410000 */
[----:B------:R-:W-:Y:S01]  /*4a60*/  SHF.R.U32.HI R53, RZ, 0x10, R53 ;  /* 0x00000010ff357819 */ /* 0x000fe20000011635 */
[-C--:B------:R-:W-:Y:S01]  /*4a70*/  FMUL.FTZ R59, R59, R52.reuse ;  /* 0x000000343b3b7220 */ /* 0x080fe20000410000 */
[----:B------:R-:W-:Y:S01]  /*4a80*/  PRMT R126, R126, 0x5410, R55 ;  /* 0x000054107e7e7816 */ /* 0x000fe20000000037 */
[C---:B------:R-:W-:Y:S01]  /*4a90*/  FFMA.FTZ R52, R11.reuse, R52, -R58 ;  /* 0x000000340b347223 */ /* 0x040fe2000001083a */
[----:B------:R-:W-:Y:S01]  /*4aa0*/  PRMT R124, R124, 0x5410, R53 ;  /* 0x000054107c7c7816 */ /* 0x000fe20000000035 */
[----:B------:R-:W-:Y:S01]  /*4ab0*/  FFMA.FTZ R11, R11, R54, R59 ;  /* 0x000000360b0b7223 */ /* 0x000fe2000001003b */
[----:B------:R-:W-:Y:S01]  /*4ac0*/  LOP3.LUT R54, R14, 0xffff0000, RZ, 0xc0, !PT ;  /* 0xffff00000e367812 */ /* 0x000fe200078ec0ff */
[----:B------:R-:W-:-:S02]  /*4ad0*/  IMAD.U32 R53, R126, 0x10000, RZ ;  /* 0x000100007e357824 */ /* 0x000fc400078e00ff */
[C---:B------:R-:W-:Y:S01]  /*4ae0*/  IMAD.U32 R13, R124.reuse, 0x10000, RZ ;  /* 0x000100007c0d7824 */ /* 0x040fe200078e00ff */
[----:B------:R-:W-:Y:S01]  /*4af0*/  LOP3.LUT R124, R124, 0xffff0000, RZ, 0xc0, !PT ;  /* 0xffff00007c7c7812 */ /* 0x000fe200078ec0ff */
[----:B------:R-:W-:Y:S02]  /*4b00*/  IMAD.U32 R14, R14, 0x10000, RZ ;  /* 0x000100000e0e7824 */ /* 0x000fe400078e00ff */
[C---:B------:R-:W-:Y:S01]  /*4b10*/  FMUL.FTZ R55, R54.reuse, R53 ;  /* 0x0000003536377220 */ /* 0x040fe20000410000 */
[-C--:B------:R-:W-:Y:S01]  /*4b20*/  FMUL.FTZ R54, R54, R13.reuse ;  /* 0x0000000d36367220 */ /* 0x080fe20000410000 */
[----:B------:R-:W-:Y:S02]  /*4b30*/  F2FP.BF16.F32.PACK_AB R11, R11, R52 ;  /* 0x000000340b0b723e */ /* 0x000fe400000010ff */
[C---:B------:R-:W-:Y:S01]  /*4b40*/  FFMA.FTZ R13, R14.reuse, R13, -R55 ;  /* 0x0000000d0e0d7223 */ /* 0x040fe20000010837 */
[----:B------:R-:W-:Y:S01]  /*4b50*/  FFMA.FTZ R14, R14, R53, R54 ;  /* 0x000000350e0e7223 */ /* 0x000fe20000010036 */
[----:B------:R-:W-:Y:S01]  /*4b60*/  LOP3.LUT R54, R126, 0xffff0000, RZ, 0xc0, !PT ;  /* 0xffff00007e367812 */ /* 0x000fe200078ec0ff */
[C---:B------:R-:W-:Y:S01]  /*4b70*/  IMAD.U32 R53, R15.reuse, 0x10000, RZ ;  /* 0x000100000f357824 */ /* 0x040fe200078e00ff */
[----:B------:R-:W-:-:S02]  /*4b80*/  LOP3.LUT R55, R15, 0xffff0000, RZ, 0xc0, !PT ;  /* 0xffff00000f377812 */ /* 0x000fc400078ec0ff */
[----:B------:R-:W-:Y:S01]  /*4b90*/  F2FP.BF16.F32.PACK_AB R14, R14, R13 ;  /* 0x0000000d0e0e723e */ /* 0x000fe200000010ff */
[----:B------:R-:W-:Y:S02]  /*4ba0*/  IMAD.MOV.U32 R13, RZ, RZ, R11 ;  /* 0x000000ffff0d7224 */ /* 0x000fe400078e000b */
        /* <DEDUP_REMOVED lines=11> */
[----:B------:R-:W-:-:S07]  /*4c60*/  F2FP.BF16.F32.PACK_AB R12, R58, R55 ;  /* 0x000000373a0c723e */ /* 0x000fce00000010ff */
.L_x_1582:
[----:B------:R-:W-:Y:S05]  /*4c70*/  BSYNC B2 ;  /* 0x0000000000027941 */ /* 0x000fea0003800000 */
.L_x_1581:
[----:B------:R0:W-:Y:S02]  /*4c80*/  ST.E.128 desc[UR60][R56.64], R12 ;  /* 0x0000000c38007985 */ /* 0x0001e4000c101d3c */
.L_x_1568:
[----:B------:R-:W-:Y:S05]  /*4c90*/  BSYNC B1 ;  /* 0x0000000000017941 */ /* 0x000fea0003800000 */
.L_x_1567:
[----:B------:R-:W-:-:S03]  /*4ca0*/  UMOV UR4, 0xffffffff ;  /* 0xffffffff00047882 */ /* 0x000fc60000000000 */
[----:B------:R-:W-:Y:S05]  /*4cb0*/  BRA.DIV UR4, `(.L_x_1583) ;  /* 0x00000282048c7947 */ /* 0x000fea000b800000 */
[----:B-1----:R-:W1:Y:S04]  /*4cc0*/  SHFL.IDX PT, R105, R105, 0x1, 0x181f ;  /* 0x00381f0069697f89 */ /* 0x002e6800000e0000 */
[----:B------:R-:W0:Y:S02]  /*4cd0*/  SHFL.IDX PT, R104, R104, 0x1, 0x181f ;  /* 0x00381f0068687f89 */ /* 0x000e2400000e0000 */
.L_x_2004:
[----:B------:R-:W-:Y:S05]  /*4ce0*/  @P4 BRA `(.L_x_1584) ;  /* 0x0000003c00744947 */ /* 0x000fea0003800000 */
[----:B------:R-:W-:Y:S01]  /*4cf0*/  ISETP.NE.AND P0, PT, R29, RZ, PT ;  /* 0x000000ff1d00720c */ /* 0x000fe20003f05270 */
[----:B------:R-:W-:-:S12]  /*4d00*/  BSSY B1, `(.L_x_1585) ;  /* 0x0000037000017945 */ /* 0x000fd80003800000 */
[----:B------:R-:W-:Y:S05]  /*4d10*/  @!P0 BRA `(.L_x_1586) ;  /* 0x0000000000d48947 */ /* 0x000fea0003800000 */
[----:B0---4-:R0:W4:Y:S01]  /*4d20*/  LDS.128 R12, [R90+0x21400] ;  /* 0x021400005a0c7984 */ /* 0x0111220000000c00 */
[----:B------:R-:W-:Y:S01]  /*4d30*/  ISETP.GE.AND P4, PT, R204, R101, PT ;  /* 0x00000065cc00720c */ /* 0x000fe20003f86270 */
[----:B------:R-:W-:Y:S01]  /*4d40*/  BSSY B2, `(.L_x_1587) ;  /* 0x0000031000027945 */ /* 0x000fe20003800000 */
[----:B------:R-:W-:-:S04]  /*4d50*/  LEA R52, P0, R18, R104, 0x1 ;  /* 0x0000006812347211 */ /* 0x000fc800078008ff */
[----:B-1----:R-:W-:-:S07]  /*4d60*/  LEA.HI.X R53, R18, R105, R19, 0x1, P0 ;  /* 0x0000006912357211 */ /* 0x002fce00000f0c13 */
[----:B0-----:R-:W-:Y:S05]  /*4d70*/  @P4 BRA `(.L_x_1588) ;  /* 0x0000000000b44947 */ /* 0x001fea0003800000 */
[--C-:B------:R-:W-:Y:S01]  /*4d80*/  SHF.R.U64 R55, R48, 0x10, R49.reuse ;  /* 0x0000001030377819 */ /* 0x100fe20000001231 */
[----:B----4-:R-:W-:Y:S01]  /*4d90*/  IMAD.U32 R48, R14, 0x10000, RZ ;  /* 0x000100000e307824 */ /* 0x010fe200078e00ff */
[----:B------:R-:W-:Y:S02]  /*4da0*/  SHF.R.U32.HI R56, RZ, 0x10, R49 ;  /* 0x00000010ff387819 */ /* 0x000fe40000011631 */
[----:B------:R-:W-:Y:S02]  /*4db0*/  SHF.R.U64 R49, R50, 0x10, R51 ;  /* 0x0000001032317819 */ /* 0x000fe40000001233 */
[----:B------:R-:W-:Y:S02]  /*4dc0*/  PRMT R120, R120, 0x5410, R55 ;  /* 0x0000541078787816 */ /* 0x000fe40000000037 */
[----:B------:R-:W-:Y:S02]  /*4dd0*/  PRMT R122, R122, 0x5410, R49 ;  /* 0x000054107a7a7816 */ /* 0x000fe40000000031 */
[----:B------:R-:W-:-:S02]  /*4de0*/  SHF.R.U32.HI R50, RZ, 0x10, R51 ;  /* 0x00000010ff327819 */ /* 0x000fc40000011633 */
[----:B------:R-:W-:Y:S02]  /*4df0*/  LOP3.LUT R49, R13, 0xffff0000, RZ, 0xc0, !PT ;  /* 0xffff00000d317812 */ /* 0x000fe400078ec0ff */
[C---:B------:R-:W-:Y:S01]  /*4e00*/  LOP3.LUT R54, R122.reuse, 0xffff0000, RZ, 0xc0, !PT ;  /* 0xffff00007a367812 */ /* 0x040fe200078ec0ff */
[----:B------:R-:W-:Y:S01]  /*4e10*/  IMAD.U32 R122, R122, 0x10000, RZ ;  /* 0x000100007a7a7824 */ /* 0x000fe200078e00ff */
[C---:B------:R-:W-:Y:S01]  /*4e20*/  LOP3.LUT R51, R120.reuse, 0xffff0000, RZ, 0xc0, !PT ;  /* 0xffff000078337812 */ /* 0x040fe200078ec0ff */
[----:B------:R-:W-:Y:S01]  /*4e30*/  IMAD.U32 R120, R120, 0x10000, RZ ;  /* 0x0001000078787824 */ /* 0x000fe200078e00ff */
[----:B------:R-:W-:Y:S01]  /*4e40*/  PRMT R121, R121, 0x5410, R50 ;  /* 0x0000541079797816 */ /* 0x000fe20000000032 */
[----:B------:R-:W-:Y:S01]  /*4e50*/  IMAD.U32 R50, R13, 0x10000, RZ ;  /* 0x000100000d327824 */ /* 0x000fe200078e00ff */
[----:B------:R-:W-:Y:S01]  /*4e60*/  PRMT R119, R119, 0x5410, R56 ;  /* 0x0000541077777816 */ /* 0x000fe20000000038 */
[C---:B------:R-:W-:Y:S01]  /*4e70*/  FMUL.FTZ R55, R49.reuse, R54 ;  /* 0x0000003631377220 */ /* 0x040fe20000410000 */
[----:B------:R-:W-:Y:S01]  /*4e80*/  FMUL.FTZ R57, R49, R51 ;  /* 0x0000003331397220 */ /* 0x000fe20000410000 */
[----:B------:R-:W-:Y:S01]  /*4e90*/  LOP3.LUT R14, R14, 0xffff0000, RZ, 0xc0, !PT ;  /* 0xffff00000e0e7812 */ /* 0x000fe200078ec0ff */
[----:B------:R-:W-:-:S02]  /*4ea0*/  IMAD.U32 R13, R121, 0x10000, RZ ;  /* 0x00010000790d7824 */ /* 0x000fc400078e00ff */
[C---:B------:R-:W-:Y:S01]  /*4eb0*/  FFMA.FTZ R49, R50.reuse, R51, -R55 ;  /* 0x0000003332317223 */ /* 0x040fe20000010837 */
[----:B------:R-:W-:Y:S02]  /*4ec0*/  IMAD.U32 R55, R119, 0x10000, RZ ;  /* 0x0001000077377824 */ /* 0x000fe400078e00ff */
[----:B------:R-:W-:Y:S01]  /*4ed0*/  FFMA.FTZ R50, R50, R54, R57 ;  /* 0x0000003632327223 */ /* 0x000fe20000010039 */
[C---:B------:R-:W-:Y:S01]  /*4ee0*/  FMUL.FTZ R57, R14.reuse, R13 ;  /* 0x0000000d0e397220 */ /* 0x040fe20000410000 */
[----:B---3--:R-:W-:Y:S01]  /*4ef0*/  LOP3.LUT R11, R15, 0xffff0000, RZ, 0xc0, !PT ;  /* 0xffff00000f0b7812 */ /* 0x008fe200078ec0ff */
[----:B------:R-:W-:Y:S01]  /*4f00*/  FMUL.FTZ R59, R14, R55 ;  /* 0x000000370e3b7220 */ /* 0x000fe20000410000 */
[----:B------:R-:W-:Y:S01]  /*4f10*/  LOP3.LUT R56, R121, 0xffff0000, RZ, 0xc0, !PT ;  /* 0xffff000079387812 */ /* 0x000fe200078ec0ff */
[----:B------:R-:W-:Y:S01]  /*4f20*/  IMAD.U32 R51, R12, 0x10000, RZ ;  /* 0x000100000c337824 */ /* 0x000fe200078e00ff */
[----:B------:R-:W-:Y:S01]  /*4f30*/  LOP3.LUT R14, R119, 0xffff0000, RZ, 0xc0, !PT ;  /* 0xffff0000770e7812 */ /* 0x000fe200078ec0ff */
[----:B------:R-:W-:Y:S01]  /*4f40*/  FFMA.FTZ R59, R48, R13, R59 ;  /* 0x0000000d303b7223 */ /* 0x000fe2000001003b */
[----:B------:R-:W-:Y:S01]  /*4f50*/  LOP3.LUT R54, R12, 0xffff0000, RZ, 0xc0, !PT ;  /* 0xffff00000c367812 */ /* 0x000fe200078ec0ff */
[----:B------:R-:W-:-:S02]  /*4f60*/  IMAD.U32 R15, R15, 0x10000, RZ ;  /* 0x000100000f0f7824 */ /* 0x000fc400078e00ff */
[----:B------:R-:W-:Y:S01]  /*4f70*/  FFMA.FTZ R12, R48, R55, -R57 ;  /* 0x00000037300c7223 */ /* 0x000fe20000010839 */
[C---:B------:R-:W-:Y:S01]  /*4f80*/  FMUL.FTZ R58, R11.reuse, R56 ;  /* 0x000000380b3a7220 */ /* 0x040fe20000410000 */
[----:B------:R-:W-:Y:S01]  /*4f90*/  FMUL.FTZ R13, R11, R14 ;  /* 0x0000000e0b0d7220 */ /* 0x000fe20000410000 */
        /* <DEDUP_REMOVED lines=10> */
[----:B------:R-:W-:-:S07]  /*5040*/  F2FP.BF16.F32.PACK_AB R12, R11, R48 ;  /* 0x000000300b0c723e */ /* 0x000fce00000010ff */
.L_x_1588:
[----:B------:R-:W-:Y:S05]  /*5050*/  BSYNC B2 ;  /* 0x0000000000027941 */ /* 0x000fea0003800000 */
.L_x_1587:
[----:B----4-:R0:W-:Y:S02]  /*5060*/  ST.E.128 desc[UR60][R52.64], R12 ;  /* 0x0000000c34007985 */ /* 0x0101e4000c101d3c */
.L_x_1586:
[----:B------:R-:W-:Y:S05]  /*5070*/  BSYNC B1 ;  /* 0x0000000000017941 */ /* 0x000fea0003800000 */
.L_x_1585:
[----:B------:R-:W-:Y:S01]  /*5080*/  ISETP.NE.AND P0, PT, R71, RZ, PT ;  /* 0x000000ff4700720c */ /* 0x000fe20003f05270 */
[----:B------:R-:W-:-:S12]  /*5090*/  BSSY B1, `(.L_x_1589) ;  /* 0x0000038000017945 */ /* 0x000fd80003800000 */
[----:B------:R-:W-:Y:S05]  /*50a0*/  @!P0 BRA `(.L_x_1590) ;  /* 0x0000000000d88947 */ /* 0x000fea0003800000 */
[----:B---3--:R-:W3:Y:S01]  /*50b0*/  LDL R11, [R1+0x30] ;  /* 0x00003000010b7983 */ /* 0x008ee20000100800 */
[C---:B0-----:R-:W-:Y:S01]  /*50c0*/  LEA R48, P0, R201.reuse, R104, 0x1 ;  /* 0x00000068c9307211 */ /* 0x041fe200078008ff */
[----:B------:R-:W-:Y:S02]  /*50d0*/  BSSY B2, `(.L_x_1591) ;  /* 0x0000032000027945 */ /* 0x000fe40003800000 */
[----:B----4-:R0:W4:Y:S01]  /*50e0*/  LDS.128 R12, [R90+0x23400] ;  /* 0x023400005a0c7984 */ /* 0x0101220000000c00 */
[----:B-1----:R-:W-:Y:S02]  /*50f0*/  LEA.HI.X R49, R201, R105, R224, 0x1, P0 ;  /* 0x00000069c9317211 */ /* 0x002fe400000f0ce0 */
[----:B---3--:R-:W-:-:S13]  /*5100*/  ISETP.GE.AND P4, PT, R11, R101, PT ;  /* 0x000000650b00720c */ /* 0x008fda0003f86270 */
[----:B0---4-:R-:W-:Y:S05]  /*5110*/  @P4 BRA `(.L_x_1592) ;  /* 0x0000000000b44947 */ /* 0x011fea0003800000 */
[--C-:B------:R-:W-:Y:S02]  /*5120*/  SHF.R.U64 R46, R46, 0x10, R47.reuse ;  /* 0x000000102e2e7819 */ /* 0x100fe4000000122f */
[----:B------:R-:W-:Y:S02]  /*5130*/  SHF.R.U32.HI R47, RZ, 0x10, R47 ;  /* 0x00000010ff2f7819 */ /* 0x000fe4000001162f */
[--C-:B------:R-:W-:Y:S02]  /*5140*/  SHF.R.U32.HI R51, RZ, 0x10, R45.reuse ;  /* 0x00000010ff337819 */ /* 0x100fe4000001162d */
[----:B------:R-:W-:Y:S01]  /*5150*/  SHF.R.U64 R50, R44, 0x10, R45 ;  /* 0x000000102c327819 */ /* 0x000fe2000000122d */
[----:B------:R-:W-:Y:S01]  /*5160*/  IMAD.U32 R44, R14, 0x10000, RZ ;  /* 0x000100000e2c7824 */ /* 0x000fe200078e00ff */
[----:B------:R-:W-:Y:S02]  /*5170*/  PRMT R118, R118, 0x5410, R47 ;  /* 0x0000541076767816 */ /* 0x000fe4000000002f */
[----:B------:R-:W-:-:S02]  /*5180*/  PRMT R116, R116, 0x5410, R51 ;  /* 0x0000541074747816 */ /* 0x000fc40000000033 */
        /* <DEDUP_REMOVED lines=9> */
[----:B------:R-:W-:Y:S01]  /*5220*/  FMUL.FTZ R55, R45, R52 ;  /* 0x000000342d377220 */ /* 0x000fe20000410000 */
[----:B------:R-:W-:Y:S01]  /*5230*/  LOP3.LUT R51, R117, 0xffff0000, RZ, 0xc0, !PT ;  /* 0xffff000075337812 */ /* 0x000fe200078ec0ff */
[-C--:B------:R-:W-:Y:S01]  /*5240*/  FMUL.FTZ R45, R45, R50.reuse ;  /* 0x000000322d2d7220 */ /* 0x080fe20000410000 */
[----:B------:R-:W-:Y:S01]  /*5250*/  LOP3.LUT R47, R115, 0xffff0000, RZ, 0xc0, !PT ;  /* 0xffff0000732f7812 */ /* 0x000fe200078ec0ff */
[----:B------:R-:W-:Y:S01]  /*5260*/  IMAD.U32 R13, R12, 0x10000, RZ ;  /* 0x000100000c0d7824 */ /* 0x000fe200078e00ff */
[----:B------:R-:W-:Y:S01]  /*5270*/  LOP3.LUT R118, R118, 0xffff0000, RZ, 0xc0, !PT ;  /* 0xffff000076767812 */ /* 0x000fe200078ec0ff */
[C---:B------:R-:W-:Y:S01]  /*5280*/  FMUL.FTZ R53, R15.reuse, R51 ;  /* 0x000000330f357220 */ /* 0x040fe20000410000 */
[----:B------:R-:W-:Y:S01]  /*5290*/  LOP3.LUT R116, R116, 0xffff0000, RZ, 0xc0, !PT ;  /* 0xffff000074747812 */ /* 0x000fe200078ec0ff */
[-C--:B------:R-:W-:Y:S01]  /*52a0*/  FMUL.FTZ R54, R15, R47.reuse ;  /* 0x0000002f0f367220 */ /* 0x080fe20000410000 */
[----:B------:R-:W-:Y:S01]  /*52b0*/  LOP3.LUT R15, R12, 0xffff0000, RZ, 0xc0, !PT ;  /* 0xffff00000c0f7812 */ /* 0x000fe200078ec0ff */
[C---:B------:R-:W-:Y:S01]  /*52c0*/  FFMA.FTZ R55, R44.reuse, R50, -R55 ;  /* 0x000000322c377223 */ /* 0x040fe20000010837 */
[----:B------:R-:W-:Y:S01]  /*52d0*/  FFMA.FTZ R52, R44, R52, R45 ;  /* 0x000000342c347223 */ /* 0x000fe2000001002d */
[C---:B------:R-:W-:Y:S01]  /*52e0*/  FFMA.FTZ R12, R46.reuse, R47, -R53 ;  /* 0x0000002f2e0c7223 */ /* 0x040fe20000010835 */
[----:B------:R-:W-:Y:S01]  /*52f0*/  FFMA.FTZ R51, R46, R51, R54 ;  /* 0x000000332e337223 */ /* 0x000fe20000010036 */
[----:B------:R-:W-:-:S02]  /*5300*/  IMAD.U32 R50, R117, 0x10000, RZ ;  /* 0x0001000075327824 */ /* 0x000fc400078e00ff */
[----:B------:R-:W-:Y:S01]  /*5310*/  FMUL.FTZ R45, R11, R118 ;  /* 0x000000760b2d7220 */ /* 0x000fe20000410000 */
[----:B------:R-:W-:Y:S02]  /*5320*/  IMAD.U32 R46, R115, 0x10000, RZ ;  /* 0x00010000732e7824 */ /* 0x000fe400078e00ff */
[----:B------:R-:W-:Y:S01]  /*5330*/  FMUL.FTZ R11, R11, R116 ;  /* 0x000000740b0b7220 */ /* 0x000fe20000410000 */
[C---:B------:R-:W-:Y:S01]  /*5340*/  FMUL.FTZ R44, R15.reuse, R50 ;  /* 0x000000320f2c7220 */ /* 0x040fe20000410000 */
[C---:B------:R-:W-:Y:S01]  /*5350*/  FFMA.FTZ R45, R14.reuse, R116, -R45 ;  /* 0x000000740e2d7223 */ /* 0x040fe2000001082d */
[----:B------:R-:W-:Y:S01]  /*5360*/  FMUL.FTZ R15, R15, R46 ;  /* 0x0000002e0f0f7220 */ /* 0x000fe20000410000 */
[----:B------:R-:W-:Y:S01]  /*5370*/  FFMA.FTZ R14, R14, R118, R11 ;  /* 0x000000760e0e7223 */ /* 0x000fe2000001000b */
[C---:B------:R-:W-:Y:S02]  /*5380*/  FFMA.FTZ R44, R13.reuse, R46, -R44 ;  /* 0x0000002e0d2c7223 */ /* 0x040fe4000001082c */
[----:B------:R-:W-:Y:S01]  /*5390*/  FFMA.FTZ R15, R13, R50, R15 ;  /* 0x000000320d0f7223 */ /* 0x000fe2000001000f */
[----:B------:R-:W-:-:S02]  /*53a0*/  F2FP.BF16.F32.PACK_AB R13, R51, R12 ;  /* 0x0000000c330d723e */ /* 0x000fc400000010ff */
[----:B------:R-:W-:Y:S02]  /*53b0*/  F2FP.BF16.F32.PACK_AB R45, R14, R45 ;  /* 0x0000002d0e2d723e */ /* 0x000fe400000010ff */
[----:B------:R-:W-:Y:S02]  /*53c0*/  F2FP.BF16.F32.PACK_AB R12, R15, R44 ;  /* 0x0000002c0f0c723e */ /* 0x000fe400000010ff */
[----:B------:R-:W-:Y:S01]  /*53d0*/  F2FP.BF16.F32.PACK_AB R14, R52, R55 ;  /* 0x00000037340e723e */ /* 0x000fe200000010ff */
[----:B------:R-:W-:-:S07]  /*53e0*/  IMAD.MOV.U32 R15, RZ, RZ, R45 ;  /* 0x000000ffff0f7224 */ /* 0x000fce00078e002d */
.L_x_1592:
[----:B------:R-:W-:Y:S05]  /*53f0*/  BSYNC B2 ;  /* 0x0000000000027941 */ /* 0x000fea0003800000 */
.L_x_1591:
[----:B------:R0:W-:Y:S02]  /*5400*/  ST.E.128 desc[UR60][R48.64], R12 ;  /* 0x0000000c30007985 */ /* 0x0001e4000c101d3c */
.L_x_1590:
[----:B------:R-:W-:Y:S05]  /*5410*/  BSYNC B1 ;  /* 0x0000000000017941 */ /* 0x000fea0003800000 */
.L_x_1589:
[----:B------:R-:W-:Y:S01]  /*5420*/  ISETP.NE.AND P0, PT, R76, RZ, PT ;  /* 0x000000ff4c00720c */ /* 0x000fe20003f05270 */
[----:B------:R-:W-:-:S12]  /*5430*/  BSSY B1, `(.L_x_1593) ;  /* 0x0000039000017945 */ /* 0x000fd80003800000 */
[----:B------:R-:W-:Y:S05]  /*5440*/  @!P0 BRA `(.L_x_1594) ;  /* 0x0000000000dc8947 */ /* 0x000fea0003800000 */
[----:B------:R-:W5:Y:S04]  /*5450*/  LDL R46, [R1+0x34] ;  /* 0x00003400012e7983 */ /* 0x000f680000100800 */
[----:B---3--:R-:W1:Y:S01]  /*5460*/  LDL R11, [R1+0x4] ;  /* 0x00000400010b7983 */ /* 0x008e620000100800 */
[----:B0-----:R-:W-:Y:S01]  /*5470*/  LEA R44, P0, R22, R104, 0x1 ;  /* 0x00000068162c7211 */ /* 0x001fe200078008ff */
[----:B------:R-:W-:Y:S02]  /*5480*/  BSSY B2, `(.L_x_1595) ;  /* 0x0000032000027945 */ /* 0x000fe40003800000 */
[----:B----4-:R0:W3:Y:S01]  /*5490*/  LDS.128 R12, [R90+0x25400] ;  /* 0x025400005a0c7984 */ /* 0x0100e20000000c00 */
[----:B-----5:R-:W-:Y:S02]  /*54a0*/  ISETP.GE.AND P4, PT, R46, R101, PT ;  /* 0x000000652e00720c */ /* 0x020fe40003f86270 */
[----:B-1----:R-:W-:-:S11]  /*54b0*/  LEA.HI.X R45, R22, R105, R11, 0x1, P0 ;  /* 0x00000069162d7211 */ /* 0x002fd600000f0c0b */
[----:B0--3--:R-:W-:Y:S05]  /*54c0*/  @P4 BRA `(.L_x_1596) ;  /* 0x0000000000b44947 */ /* 0x009fea0003800000 */
[----:B------:R-:W-:Y:S02]  /*54d0*/  SHF.R.U64 R47, R40, 0x10, R41 ;  /* 0x00000010282f7819 */ /* 0x000fe40000001229 */
[--C-:B------:R-:W-:Y:S02]  /*54e0*/  SHF.R.U64 R40, R42, 0x10, R43.reuse ;  /* 0x000000102a287819 */ /* 0x100fe4000000122b */
[----:B------:R-:W-:Y:S02]  /*54f0*/  SHF.R.U32.HI R43, RZ, 0x10, R43 ;  /* 0x00000010ff2b7819 */ /* 0x000fe4000001162b */
[----:B------:R-:W-:Y:S02]  /*5500*/  PRMT R113, R113, 0x5410, R40 ;  /* 0x0000541071717816 */ /* 0x000fe40000000028 */
[----:B------:R-:W-:Y:S01]  /*5510*/  SHF.R.U32.HI R46, RZ, 0x10, R41 ;  /* 0x00000010ff2e7819 */ /* 0x000fe20000011629 */
[----:B------:R-:W-:Y:S01]  /*5520*/  IMAD.U32 R41, R14, 0x10000, RZ ;  /* 0x000100000e297824 */ /* 0x000fe200078e00ff */
[----:B------:R-:W-:-:S02]  /*5530*/  PRMT R112, R112, 0x5410, R47 ;  /* 0x0000541070707816 */ /* 0x000fc4000000002f */
[----:B------:R-:W-:Y:S02]  /*5540*/  PRMT R114, R114, 0x5410, R43 ;  /* 0x0000541072727816 */ /* 0x000fe4000000002b */
[----:B------:R-:W-:Y:S02]  /*5550*/  LOP3.LUT R40, R13, 0xffff0000, RZ, 0xc0, !PT ;  /* 0xffff00000d287812 */ /* 0x000fe400078ec0ff */
[----:B------:R-:W-:Y:S01]  /*5560*/  LOP3.LUT R47, R113, 0xffff0000, RZ, 0xc0, !PT ;  /* 0xffff0000712f7812 */ /* 0x000fe200078ec0ff */
[----:B------:R-:W-:Y:S01]  /*5570*/  IMAD.U32 R48, R114, 0x10000, RZ ;  /* 0x0001000072307824 */ /* 0x000fe200078e00ff */
[----:B------:R-:W-:Y:S01]  /*5580*/  PRMT R111, R111, 0x5410, R46 ;  /* 0x000054106f6f7816 */ /* 0x000fe2000000002e */
[----:B------:R-:W-:Y:S01]  /*5590*/  IMAD.U32 R113, R113, 0x10000, RZ ;  /* 0x0001000071717824 */ /* 0x000fe200078e00ff */
[----:B------:R-:W-:Y:S01]  /*55a0*/  LOP3.LUT R43, R112, 0xffff0000, RZ, 0xc0, !PT ;  /* 0xffff0000702b7812 */ /* 0x000fe200078ec0ff */
[----:B------:R-:W-:Y:S01]  /*55b0*/  FMUL.FTZ R50, R40, R47 ;  /* 0x0000002f28327220 */ /* 0x000fe20000410000 */
[----:B------:R-:W-:Y:S01]  /*55c0*/  LOP3.LUT R42, R14, 0xffff0000, RZ, 0xc0, !PT ;  /* 0xffff00000e2a7812 */ /* 0x000fe200078ec0ff */
[C---:B------:R-:W-:Y:S01]  /*55d0*/  IMAD.U32 R14, R15.reuse, 0x10000, RZ ;  /* 0x000100000f0e7824 */ /* 0x040fe200078e00ff */
[----:B------:R-:W-:Y:S01]  /*55e0*/  LOP3.LUT R11, R15, 0xffff0000, RZ, 0xc0, !PT ;  /* 0xffff00000f0b7812 */ /* 0x000fe200078ec0ff */
[----:B------:R-:W-:-:S02]  /*55f0*/  IMAD.U32 R15, R13, 0x10000, RZ ;  /* 0x000100000d0f7824 */ /* 0x000fc400078e00ff */
[-C--:B------:R-:W-:Y:S01]  /*5600*/  FMUL.FTZ R40, R40, R43.reuse ;  /* 0x0000002b28287220 */ /* 0x080fe20000410000 */
[C---:B------:R-:W-:Y:S01]  /*5610*/  IMAD.U32 R13, R12.reuse, 0x10000, RZ ;  /* 0x000100000c0d7824 */ /* 0x040fe200078e00ff */
[----:B------:R-:W-:Y:S01]  /*5620*/  LOP3.LUT R12, R12, 0xffff0000, RZ, 0xc0, !PT ;  /* 0xffff00000c0c7812 */ /* 0x000fe200078ec0ff */
[C---:B------:R-:W-:Y:S01]  /*5630*/  IMAD.U32 R46, R111.reuse, 0x10000, RZ ;  /* 0x000100006f2e7824 */ /* 0x040fe200078e00ff */
[----:B------:R-:W-:Y:S01]  /*5640*/  LOP3.LUT R114, R114, 0xffff0000, RZ, 0xc0, !PT ;  /* 0xffff000072727812 */ /* 0x000fe200078ec0ff */
[----:B------:R-:W-:Y:S01]  /*5650*/  IMAD.U32 R112, R112, 0x10000, RZ ;  /* 0x0001000070707824 */ /* 0x000fe200078e00ff */
[----:B------:R-:W-:Y:S01]  /*5660*/  LOP3.LUT R111, R111, 0xffff0000, RZ, 0xc0, !PT ;  /* 0xffff00006f6f7812 */ /* 0x000fe200078ec0ff */
[C---:B------:R-:W-:Y:S01]  /*5670*/  FFMA.FTZ R50, R15.reuse, R43, -R50 ;  /* 0x0000002b0f327223 */ /* 0x040fe20000010832 */
[----:B------:R-:W-:Y:S01]  /*5680*/  FFMA.FTZ R15, R15, R47, R40 ;  /* 0x0000002f0f0f7223 */ /* 0x000fe20000010028 */
[C---:B------:R-:W-:Y:S01]  /*5690*/  FMUL.FTZ R43, R11.reuse, R114 ;  /* 0x000000720b2b7220 */ /* 0x040fe20000410000 */
[----:B------:R-:W-:Y:S01]  /*56a0*/  FMUL.FTZ R40, R12, R113 ;  /* 0x000000710c287220 */ /* 0x000fe20000410000 */
[----:B------:R-:W-:Y:S01]  /*56b0*/  FMUL.FTZ R52, R42, R48 ;  /* 0x000000302a347220 */ /* 0x000fe20000410000 */
[-C--:B------:R-:W-:Y:S01]  /*56c0*/  FMUL.FTZ R11, R11, R111.reuse ;  /* 0x0000006f0b0b7220 */ /* 0x080fe20000410000 */
[----:B------:R-:W-:Y:S01]  /*56d0*/  FMUL.FTZ R12, R12, R112 ;  /* 0x000000700c0c7220 */ /* 0x000fe20000410000 */
[----:B------:R-:W-:Y:S01]  /*56e0*/  FMUL.FTZ R42, R42, R46 ;  /* 0x0000002e2a2a7220 */ /* 0x000fe20000410000 */
[C---:B------:R-:W-:Y:S01]  /*56f0*/  FFMA.FTZ R43, R14.reuse, R111, -R43 ;  /* 0x0000006f0e2b7223 */ /* 0x040fe2000001082b */
[----:B------:R-:W-:Y:S01]  /*5700*/  FFMA.FTZ R40, R13, R112, -R40 ;  /* 0x000000700d287223 */ /* 0x000fe20000010828 */
[----:B------:R-:W-:Y:S01]  /*5710*/  FFMA.FTZ R52, R41, R46, -R52 ;  /* 0x0000002e29347223 */ /* 0x000fe20000010834 */
[----:B------:R-:W-:Y:S01]  /*5720*/  FFMA.FTZ R14, R14, R114, R11 ;  /* 0x000000720e0e7223 */ /* 0x000fe2000001000b */
[----:B------:R-:W-:Y:S01]  /*5730*/  FFMA.FTZ R13, R13, R113, R12 ;  /* 0x000000710d0d7223 */ /* 0x000fe2000001000c */
[----:B------:R-:W-:Y:S01]  /*5740*/  FFMA.FTZ R41, R41, R48, R42 ;  /* 0x0000003029297223 */ /* 0x000fe2000001002a */
[----:B------:R-:W-:-:S02]  /*5750*/  F2FP.BF16.F32.PACK_AB R50, R15, R50 ;  /* 0x000000320f32723e */ /* 0x000fc400000010ff */
[----:B------:R-:W-:Y:S02]  /*5760*/  F2FP.BF16.F32.PACK_AB R15, R14, R43 ;  /* 0x0000002b0e0f723e */ /* 0x000fe400000010ff */
[----:B------:R-:W-:Y:S01]  /*5770*/  F2FP.BF16.F32.PACK_AB R12, R13, R40 ;  /* 0x000000280d0c723e */ /* 0x000fe200000010ff */
[----:B------:R-:W-:Y:S01]  /*5780*/  IMAD.MOV.U32 R13, RZ, RZ, R50 ;  /* 0x000000ffff0d7224 */ /* 0x000fe200078e0032 */
[----:B------:R-:W-:-:S07]  /*5790*/  F2FP.BF16.F32.PACK_AB R14, R41, R52 ;  /* 0x00000034290e723e */ /* 0x000fce00000010ff */
.L_x_1596:
[----:B------:R-:W-:Y:S05]  /*57a0*/  BSYNC B2 ;  /* 0x0000000000027941 */ /* 0x000fea0003800000 */
.L_x_1595:
[----:B------:R0:W-:Y:S02]  /*57b0*/  ST.E.128 desc[UR60][R44.64], R12 ;  /* 0x0000000c2c007985 */ /* 0x0001e4000c101d3c */
.L_x_1594:
[----:B------:R-:W-:Y:S05]  /*57c0*/  BSYNC B1 ;  /* 0x0000000000017941 */ /* 0x000fea0003800000 */
.L_x_1593:
[----:B------:R-:W-:-:S13]  /*57d0*/  ISETP.NE.AND P0, PT, R77, RZ, PT ;  /* 0x000000ff4d00720c */ /* 0x000fda0003f05270 */
[----:B------:R-:W-:Y:S05]  /*57e0*/  @!P0 BRA `(.L_x_1584) ;  /* 0x0000003000b48947 */ /* 0x000fea0003800000 */
[----:B------:R-:W5:Y:S04]  /*57f0*/  LDL R42, [R1+0x48] ;  /* 0x00004800012a7983 */ /* 0x000f680000100800 */
[----:B---3--:R-:W1:Y:S01]  /*5800*/  LDL R11, [R1] ;  /* 0x00000000010b7983 */ /* 0x008e620000100800 */
[C---:B0-----:R-:W-:Y:S01]  /*5810*/  LEA R40, P0, R23.reuse, R104, 0x1 ;  /* 0x0000006817287211 */ /* 0x041fe200078008ff */
[----:B------:R-:W-:Y:S02]  /*5820*/  BSSY B1, `(.L_x_1597) ;  /* 0x0000033000017945 */ /* 0x000fe40003800000 */
[----:B----4-:R0:W3:Y:S01]  /*5830*/  LDS.128 R12, [R90+0x27400] ;  /* 0x027400005a0c7984 */ /* 0x0100e20000000c00 */
[----:B-----5:R-:W-:Y:S02]  /*5840*/  ISETP.GE.AND P4, PT, R42, R101, PT ;  /* 0x000000652a00720c */ /* 0x020fe40003f86270 */
[----:B-1----:R-:W-:-:S11]  /*5850*/  LEA.HI.X R41, R23, R105, R11, 0x1, P0 ;  /* 0x0000006917297211 */ /* 0x002fd600000f0c0b */
[----:B0--3--:R-:W-:Y:S05]  /*5860*/  @P4 BRA `(.L_x_1598) ;  /* 0x0000000000b84947 */ /* 0x009fea0003800000 */
[----:B------:R-:W-:Y:S01]  /*5870*/  SHF.R.U64 R43, R36, 0x10, R37 ;  /* 0x00000010242b7819 */ /* 0x000fe20000001225 */
[----:B------:R-:W-:Y:S01]  /*5880*/  IMAD.U32 R36, R14, 0x10000, RZ ;  /* 0x000100000e247824 */ /* 0x000fe200078e00ff */
[--C-:B------:R-:W-:Y:S02]  /*5890*/  SHF.R.U64 R42, R38, 0x10, R39.reuse ;  /* 0x00000010262a7819 */ /* 0x100fe40000001227 */
[----:B------:R-:W-:Y:S02]  /*58a0*/  SHF.R.U32.HI R39, RZ, 0x10, R39 ;  /* 0x00000010ff277819 */ /* 0x000fe40000011627 */
[----:B------:R-:W-:Y:S02]  /*58b0*/  SHF.R.U32.HI R11, RZ, 0x10, R37 ;  /* 0x00000010ff0b7819 */ /* 0x000fe40000011625 */
[----:B------:R-:W-:Y:S02]  /*58c0*/  PRMT R106, R106, 0x5410, R43 ;  /* 0x000054106a6a7816 */ /* 0x000fe4000000002b */
[----:B------:R-:W-:-:S02]  /*58d0*/  PRMT R109, R109, 0x5410, R42 ;  /* 0x000054106d6d7816 */ /* 0x000fc4000000002a */
[----:B------:R-:W-:Y:S02]  /*58e0*/  PRMT R110, R110, 0x5410, R39 ;  /* 0x000054106e6e7816 */ /* 0x000fe40000000027 */
[----:B------:R-:W-:Y:S01]  /*58f0*/  LOP3.LUT R37, R14, 0xffff0000, RZ, 0xc0, !PT ;  /* 0xffff00000e257812 */ /* 0x000fe200078ec0ff */
[C---:B------:R-:W-:Y:S01]  /*5900*/  IMAD.U32 R14, R13.reuse, 0x10000, RZ ;  /* 0x000100000d0e7824 */ /* 0x040fe200078e00ff */
[----:B------:R-:W-:Y:S01]  /*5910*/  PRMT R108, R108, 0x5410, R11 ;  /* 0x000054106c6c7816 */ /* 0x000fe2000000000b */
[----:B------:R-:W-:Y:S01]  /*5920*/  IMAD.U32 R44, R110, 0x10000, RZ ;  /* 0x000100006e2c7824 */ /* 0x000fe200078e00ff */
[----:B------:R-:W-:Y:S01]  /*5930*/  LOP3.LUT R13, R13, 0xffff0000, RZ, 0xc0, !PT ;  /* 0xffff00000d0d7812 */ /* 0x000fe200078ec0ff */
[----:B------:R-:W-:Y:S01]  /*5940*/  IMAD.U32 R11, R12, 0x10000, RZ ;  /* 0x000100000c0b7824 */ /* 0x000fe200078e00ff */
[C---:B------:R-:W-:Y:S01]  /*5950*/  LOP3.LUT R43, R109.reuse, 0xffff0000, RZ, 0xc0, !PT ;  /* 0xffff00006d2b7812 */ /* 0x040fe200078ec0ff */
[----:B------:R-:W-:Y:S01]  /*5960*/  IMAD.U32 R42, R108, 0x10000, RZ ;  /* 0x000100006c2a7824 */ /* 0x000fe200078e00ff */
[----:B------:R-:W-:Y:S01]  /*5970*/  LOP3.LUT R39, R106, 0xffff0000, RZ, 0xc0, !PT ;  /* 0xffff00006a277812 */ /* 0x000fe200078ec0ff */
[----:B------:R-:W-:Y:S01]  /*5980*/  IMAD.U32 R109, R109, 0x10000, RZ ;  /* 0x000100006d6d7824 */ /* 0x000fe200078e00ff */
[----:B------:R-:W-:Y:S01]  /*5990*/  LOP3.LUT R12, R12, 0xffff0000, RZ, 0xc0, !PT ;  /* 0xffff00000c0c7812 */ /* 0x000fe200078ec0ff */
[----:B------:R-:W-:Y:S01]  /*59a0*/  FMUL.FTZ R45, R13, R43 ;  /* 0x0000002b0d2d7220 */ /* 0x000fe20000410000 */
[----:B------:R-:W-:Y:S01]  /*59b0*/  LOP3.LUT R38, R15, 0xffff0000, RZ, 0xc0, !PT ;  /* 0xffff00000f267812 */ /* 0x000fe200078ec0ff */
[-C--:B------:R-:W-:Y:S01]  /*59c0*/  FMUL.FTZ R46, R13, R39.reuse ;  /* 0x000000270d2e7220 */ /* 0x080fe20000410000 */
[C---:B------:R-:W-:Y:S01]  /*59d0*/  FMUL.FTZ R13, R37.reuse, R44 ;  /* 0x0000002c250d7220 */ /* 0x040fe20000410000 */
[-C--:B------:R-:W-:Y:S01]  /*59e0*/  FMUL.FTZ R37, R37, R42.reuse ;  /* 0x0000002a25257220 */ /* 0x080fe20000410000 */
[----:B------:R-:W-:Y:S01]  /*59f0*/  LOP3.LUT R110, R110, 0xffff0000, RZ, 0xc0, !PT ;  /* 0xffff00006e6e7812 */ /* 0x000fe200078ec0ff */
[----:B------:R-:W-:Y:S01]  /*5a00*/  IMAD.U32 R106, R106, 0x10000, RZ ;  /* 0x000100006a6a7824 */ /* 0x000fe200078e00ff */
[----:B------:R-:W-:Y:S01]  /*5a10*/  LOP3.LUT R108, R108, 0xffff0000, RZ, 0xc0, !PT ;  /* 0xffff00006c6c7812 */ /* 0x000fe200078ec0ff */
[C---:B------:R-:W-:Y:S01]  /*5a20*/  FFMA.FTZ R45, R14.reuse, R39, -R45 ;  /* 0x000000270e2d7223 */ /* 0x040fe2000001082d */
[----:B------:R-:W-:Y:S01]  /*5a30*/  FFMA.FTZ R46, R14, R43, R46 ;  /* 0x0000002b0e2e7223 */ /* 0x000fe2000001002e */
[----:B------:R-:W-:Y:S01]  /*5a40*/  FFMA.FTZ R13, R36, R42, -R13 ;  /* 0x0000002a240d7223 */ /* 0x000fe2000001080d */
[----:B------:R-:W-:Y:S01]  /*5a50*/  FMUL.FTZ R14, R12, R109 ;  /* 0x0000006d0c0e7220 */ /* 0x000fe20000410000 */
[----:B------:R-:W-:Y:S01]  /*5a60*/  FFMA.FTZ R36, R36, R44, R37 ;  /* 0x0000002c24247223 */ /* 0x000fe20000010025 */
[----:B------:R-:W-:Y:S01]  /*5a70*/  FMUL.FTZ R12, R12, R106 ;  /* 0x0000006a0c0c7220 */ /* 0x000fe20000410000 */
[----:B------:R-:W-:-:S02]  /*5a80*/  IMAD.U32 R15, R15, 0x10000, RZ ;  /* 0x000100000f0f7824 */ /* 0x000fc400078e00ff */
[C---:B------:R-:W-:Y:S01]  /*5a90*/  FMUL.FTZ R42, R38.reuse, R110 ;  /* 0x0000006e262a7220 */ /* 0x040fe20000410000 */
        /* <DEDUP_REMOVED lines=9> */
[----:B------:R-:W-:Y:S01]  /*5b30*/  F2FP.BF16.F32.PACK_AB R15, R37, R42 ;  /* 0x0000002a250f723e */ /* 0x000fe200000010ff */
[----:B------:R-:W-:-:S07]  /*5b40*/  IMAD.MOV.U32 R14, RZ, RZ, R36 ;  /* 0x000000ffff0e7224 */ /* 0x000fce00078e0024 */
.L_x_1598:
[----:B------:R-:W-:Y:S05]  /*5b50*/  BSYNC B1 ;  /* 0x0000000000017941 */ /* 0x000fea0003800000 */
.L_x_1597:
[----:B------:R0:W-:Y:S01]  /*5b60*/  ST.E.128 desc[UR60][R40.64], R12 ;  /* 0x0000000c28007985 */ /* 0x0001e2000c101d3c */
[----:B------:R-:W-:Y:S05]  /*5b70*/  BRA `(.L_x_1584) ;  /* 0x0000002c00d07947 */ /* 0x000fea0003800000 */
.L_x_1558:
[----:B------:R-:W2:Y:S01]  /*5b80*/  LDL R36, [R1+0xc] ;  /* 0x00000c0001247983 */ /* 0x000ea20000100800 */
        /* <DEDUP_REMOVED lines=9> */
[----:B--2---:R-:W-:Y:S02]  /*5c20*/  ISETP.GE.AND P0, PT, R36, R95, PT ;  /* 0x0000005f2400720c */ /* 0x004fe40003f06270 */
[----:B------:R-:W-:-:S11]  /*5c30*/  CS2R R36, SRZ ;  /* 0x0000000000247805 */ /* 0x000fd6000001ff00 */
[----:B------:R-:W-:Y:S05]  /*5c40*/  @P0 BRA `(.L_x_1600) ;  /* 0x0000000000600947 */ /* 0x000fea0003800000 */
[----:B------:R-:W-:Y:S01]  /*5c50*/  IADD3 R38, P4, R80, R14, RZ ;  /* 0x0000000e50267210 */ /* 0x000fe20007f9e0ff */
[----:B------:R-:W-:Y:S01]  /*5c60*/  ULDC.64 UR4, c[0x0][0x3e8] ;  /* 0x0000fa0000047ab9 */ /* 0x000fe20000000a00 */
[----:B------:R-:W-:Y:S01]  /*5c70*/  IADD3 R36, P6, R84, R12, RZ ;  /* 0x0000000c54247210 */ /* 0x000fe20007fde0ff */
[----:B------:R-:W-:Y:S01]  /*5c80*/  ULDC.64 UR6, c[0x0][0x400] ;  /* 0x0001000000067ab9 */ /* 0x000fe20000000a00 */
[----:B------:R-:W-:Y:S01]  /*5c90*/  LEA R52, P5, R38, UR4, 0x1 ;  /* 0x0000000426347c11 */ /* 0x000fe2000f8a08ff */
[----:B------:R-:W-:Y:S01]  /*5ca0*/  IMAD.X R39, R11, 0x1, R32, P4 ;  /* 0x000000010b277824 */ /* 0x000fe200020e0620 */
[----:B------:R-:W-:Y:S01]  /*5cb0*/  LEA R56, P4, R36, UR6, 0x1 ;  /* 0x0000000624387c11 */ /* 0x000fe2000f8808ff */
[----:B------:R-:W-:Y:S01]  /*5cc0*/  IMAD.X R37, R72, 0x1, R34, P6 ;  /* 0x0000000148257824 */ /* 0x000fe200030e0622 */
[----:B------:R-:W-:Y:S02]  /*5cd0*/  ISETP.GE.AND P6, PT, R203, R101, PT ;  /* 0x00000065cb00720c */ /* 0x000fe40003fc6270 */
[----:B------:R-:W-:-:S02]  /*5ce0*/  CS2R R42, SRZ ;  /* 0x00000000002a7805 */ /* 0x000fc4000001ff00 */
[----:B------:R-:W-:Y:S02]  /*5cf0*/  LEA.HI.X R53, R38, UR5, R39, 0x1, P5 ;  /* 0x0000000526357c11 */ /* 0x000fe4000a8f0c27 */
[----:B------:R-:W-:Y:S02]  /*5d00*/  CS2R R40, SRZ ;  /* 0x0000000000287805 */ /* 0x000fe4000001ff00 */
[----:B------:R-:W-:Y:S02]  /*5d10*/  ISETP.GE.AND P5, PT, R18, R101, PT ;  /* 0x000000651200720c */ /* 0x000fe40003fa6270 */
[----:B------:R-:W-:Y:S02]  /*5d20*/  CS2R R38, SRZ ;  /* 0x0000000000267805 */ /* 0x000fe4000001ff00 */
[----:B------:R-:W-:Y:S02]  /*5d30*/  LEA.HI.X R57, R36, UR7, R37, 0x1, P4 ;  /* 0x0000000724397c11 */ /* 0x000fe4000a0f0c25 */
[----:B------:R-:W-:-:S02]  /*5d40*/  CS2R R36, SRZ ;  /* 0x0000000000247805 */ /* 0x000fc4000001ff00 */
[----:B------:R-:W-:Y:S02]  /*5d50*/  CS2R R50, SRZ ;  /* 0x0000000000327805 */ /* 0x000fe4000001ff00 */
[----:B------:R-:W-:Y:S02]  /*5d60*/  CS2R R48, SRZ ;  /* 0x0000000000307805 */ /* 0x000fe4000001ff00 */
[----:B------:R-:W-:Y:S02]  /*5d70*/  CS2R R46, SRZ ;  /* 0x00000000002e7805 */ /* 0x000fe4000001ff00 */
[----:B------:R-:W-:Y:S01]  /*5d80*/  CS2R R44, SRZ ;  /* 0x00000000002c7805 */ /* 0x000fe2000001ff00 */
[----:B------:R0:W5:Y:S04]  /*5d90*/  @!P6 LDG.E.128 R36, desc[UR60][R52.64+0x80] ;  /* 0x0000803c3424e981 */ /* 0x000168000c1e1d00 */
[----:B------:R0:W5:Y:S04]  /*5da0*/  @!P5 LDG.E.128 R40, desc[UR60][R52.64] ;  /* 0x0000003c3428d981 */ /* 0x000168000c1e1d00 */
[----:B------:R0:W5:Y:S04]  /*5db0*/  @!P5 LDG.E.128 R48, desc[UR60][R56.64] ;  /* 0x0000003c3830d981 */ /* 0x000168000c1e1d00 */
[----:B------:R0:W5:Y:S02]  /*5dc0*/  @!P6 LDG.E.128 R44, desc[UR60][R56.64+0x80] ;  /* 0x0000803c382ce981 */ /* 0x000164000c1e1d00 */
.L_x_1600:
[----:B------:R-:W-:Y:S05]  /*5dd0*/  BSYNC B1 ;  /* 0x0000000000017941 */ /* 0x000fea0003800000 */
.L_x_1599:
        /* <DEDUP_REMOVED lines=20> */
[----:B------:R-:W-:Y:S02]  /*5f20*/  CS2R R64, SRZ ;  /* 0x0000000000407805 */ /* 0x000fe4000001ff00 */
[----:B------:R-:W-:Y:S02]  /*5f30*/  IADD3.X R72, R34, R72, R21, P5, P6 ;  /* 0x0000004822487210 */ /* 0x000fe40002fec415 */
[----:B------:R-:W-:Y:S02]  /*5f40*/  CS2R R62, SRZ ;  /* 0x00000000003e7805 */ /* 0x000fe4000001ff00 */
[----:B------:R-:W-:Y:S02]  /*5f50*/  LEA R12, P6, R15, UR4, 0x1 ;  /* 0x000000040f0c7c11 */ /* 0x000fe4000f8c08ff */
[----:B------:R-:W-:-:S02]  /*5f60*/  CS2R R60, SRZ ;  /* 0x00000000003c7805 */ /* 0x000fc4000001ff00 */
[----:B------:R-:W-:Y:S02]  /*5f70*/  LEA R14, P5, R11, UR6, 0x1 ;  /* 0x000000060b0e7c11 */ /* 0x000fe4000f8a08ff */
[----:B------:R-:W-:Y:S02]  /*5f80*/  LEA.HI.X R13, R15, UR5, R52, 0x1, P6 ;  /* 0x000000050f0d7c11 */ /* 0x000fe4000b0f0c34 */
[----:B------:R-:W-:Y:S02]  /*5f90*/  CS2R R52, SRZ ;  /* 0x0000000000347805 */ /* 0x000fe4000001ff00 */
[----:B------:R-:W-:Y:S02]  /*5fa0*/  LEA.HI.X R15, R11, UR7, R72, 0x1, P5 ;  /* 0x000000070b0f7c11 */ /* 0x000fe4000a8f0c48 */
[-C--:B------:R-:W-:Y:S02]  /*5fb0*/  ISETP.GE.AND P6, PT, R18, R101.reuse, PT ;  /* 0x000000651200720c */ /* 0x080fe40003fc6270 */
[----:B------:R-:W-:-:S11]  /*5fc0*/  ISETP.GE.AND P5, PT, R203, R101, PT ;  /* 0x00000065cb00720c */ /* 0x000fd60003fa6270 */
[----:B------:R0:W5:Y:S04]  /*5fd0*/  @!P6 LDG.E.128 R56, desc[UR60][R12.64] ;  /* 0x0000003c0c38e981 */ /* 0x000168000c1e1d00 */
[----:B------:R0:W5:Y:S04]  /*5fe0*/  @!P5 LDG.E.128 R52, desc[UR60][R12.64+0x80] ;  /* 0x0000803c0c34d981 */ /* 0x000168000c1e1d00 */
[----:B------:R0:W5:Y:S04]  /*5ff0*/  @!P6 LDG.E.128 R64, desc[UR60][R14.64] ;  /* 0x0000003c0e40e981 */ /* 0x000168000c1e1d00 */
[----:B------:R0:W5:Y:S02]  /*6000*/  @!P5 LDG.E.128 R60, desc[UR60][R14.64+0x80] ;  /* 0x0000803c0e3cd981 */ /* 0x000164000c1e1d00 */
.L_x_1602:
[----:B------:R-:W-:Y:S05]  /*6010*/  BSYNC B1 ;  /* 0x0000000000017941 */ /* 0x000fea0003800000 */
.L_x_1601:
[----:B------:R-:W2:Y:S01]  /*6020*/  LDL R11, [R1+0x64] ;  /* 0x00006400010b7983 */ /* 0x000ea20000100800 */
[----:B0----5:R-:W-:Y:S02]  /*6030*/  IMAD.MOV.U32 R12, RZ, RZ, R39 ;  /* 0x000000ffff0c7224 */ /* 0x021fe400078e0027 */
[----:B------:R-:W-:Y:S02]  /*6040*/  IMAD.MOV.U32 R13, RZ, RZ, R42 ;  /* 0x000000ffff0d7224 */ /* 0x000fe400078e002a */
[----:B------:R-:W-:-:S05]  /*6050*/  IMAD.MOV.U32 R14, RZ, RZ, R43 ;  /* 0x000000ffff0e7224 */ /* 0x000fca00078e002b */
[----:B------:R-:W-:Y:S01]  /*6060*/  PRMT R111, R13, 0x5410, R14 ;  /* 0x000054100d6f7816 */ /* 0x000fe2000000000e */
[----:B------:R-:W-:Y:S02]  /*6070*/  IMAD.MOV.U32 R13, RZ, RZ, R46 ;  /* 0x000000ffff0d7224 */ /* 0x000fe400078e002e */
[----:B------:R-:W-:-:S03]  /*6080*/  IMAD.MOV.U32 R14, RZ, RZ, R47 ;  /* 0x000000ffff0e7224 */ /* 0x000fc600078e002f */
[----:B------:R-:W-:Y:S02]  /*6090*/  PRMT R124, R124, 0x5410, R13 ;  /* 0x000054107c7c7816 */ /* 0x000fe4000000000d */
[----:B------:R-:W-:Y:S02]  /*60a0*/  PRMT R125, R125, 0x5410, R14 ;  /* 0x000054107d7d7816 */ /* 0x000fe4000000000e */
[----:B--2---:R-:W-:Y:S01]  /*60b0*/  R2UR UR4, R11 ;  /* 0x000000000b0472ca */ /* 0x004fe200000e0000 */
[----:B------:R-:W-:-:S05]  /*60c0*/  IMAD.MOV.U32 R11, RZ, RZ, R38 ;  /* 0x000000ffff0b7224 */ /* 0x000fca00078e0026 */
[----:B------:R-:W-:Y:S01]  /*60d0*/  PRMT R122, R12, 0x5410, R11 ;  /* 0x000054100c7a7816 */ /* 0x000fe2000000000b */
[----:B------:R-:W-:Y:S02]  /*60e0*/  IMAD.MOV.U32 R11, RZ, RZ, R36 ;  /* 0x000000ffff0b7224 */ /* 0x000fe400078e0024 */
[----:B------:R-:W-:-:S04]  /*60f0*/  IMAD.MOV.U32 R12, RZ, RZ, R37 ;  /* 0x000000ffff0c7224 */ /* 0x000fc800078e0025 */
[----:B------:R-:W-:Y:S01]  /*6100*/  UISETP.NE.AND UP0, UPT, UR4, 0x3, UPT ;  /* 0x000000030400788c */ /* 0x000fe2000bf05270 */
[----:B------:R-:W-:Y:S01]  /*6110*/  PRMT R123, R12, 0x5410, R11 ;  /* 0x000054100c7b7816 */ /* 0x000fe2000000000b */
[----:B------:R-:W-:Y:S02]  /*6120*/  IMAD.MOV.U32 R11, RZ, RZ, R40 ;  /* 0x000000ffff0b7224 */ /* 0x000fe400078e0028 */
[----:B------:R-:W-:Y:S02]  /*6130*/  IMAD.MOV.U32 R12, RZ, RZ, R41 ;  /* 0x000000ffff0c7224 */ /* 0x000fe400078e0029 */
[----:B------:R-:W-:-:S03]  /*6140*/  PLOP3.LUT P5, PT, PT, PT, UP0, 0x80, 0x0 ;  /* 0x000000000000781c */ /* 0x000fc60003faf008 */
[----:B------:R-:W-:Y:S01]  /*6150*/  PRMT R110, R12, 0x5410, R11 ;  /* 0x000054100c6e7816 */ /* 0x000fe2000000000b */
[----:B------:R-:W-:Y:S02]  /*6160*/  IMAD.MOV.U32 R11, RZ, RZ, R44 ;  /* 0x000000ffff0b7224 */ /* 0x000fe400078e002c */
[----:B------:R-:W-:-:S03]  /*6170*/  IMAD.MOV.U32 R12, RZ, RZ, R45 ;  /* 0x000000ffff0c7224 */ /* 0x000fc600078e002d */
[----:B------:R-:W-:Y:S01]  /*6180*/  PRMT R124, R11, 0x7610, R124 ;  /* 0x000076100b7c7816 */ /* 0x000fe2000000007c */
[----:B------:R-:W-:Y:S01]  /*6190*/  IMAD.MOV.U32 R11, RZ, RZ, R50 ;  /* 0x000000ffff0b7224 */ /* 0x000fe200078e0032 */
[----:B------:R-:W-:Y:S01]  /*61a0*/  PRMT R126, R126, 0x5410, R12 ;  /* 0x000054107e7e7816 */ /* 0x000fe2000000000c */
        /* <DEDUP_REMOVED lines=29> */
[----:B------:R-:W-:Y:S06]  /*6380*/  @!P5 BRA `(.L_x_1603) ;  /* 0x000000000004d947 */ /* 0x000fec0003800000 */
[----:B------:R-:W-:Y:S01]  /*6390*/  BPT.TRAP 0x1 ;  /* 0x000000040000795c */ /* 0x000fe20000300000 */
.L_x_1603:
[----:B------:R-:W2:Y:S01]  /*63a0*/  LDL R11, [R1+0x4c] ;  /* 0x00004c00010b7983 */ /* 0x000ea20000100800 */
[----:B------:R-:W-:Y:S01]  /*63b0*/  IMAD R88, R200, 0x8, R17 ;  /* 0x00000008c8587824 */ /* 0x000fe200078e0211 */
[----:B------:R-:W0:Y:S01]  /*63c0*/  LDC R106, c[0x0][0x2f4] ;  /* 0x0000bd00ff6a7b82 */ /* 0x000e220000000800 */
[----:B------:R-:W-:Y:S01]  /*63d0*/  BSSY B1, `(.L_x_1604) ;  /* 0x0000004000017945 */ /* 0x000fe20003800000 */
[----:B--2---:R-:W-:-:S04]  /*63e0*/  SHF.L.U32 R100, R11, 0x1f, RZ ;  /* 0x0000001f0b647819 */ /* 0x004fc800000006ff */
[----:B------:R-:W1:Y:S02]  /*63f0*/  SYNCS.PHASECHK.TRANS64.TRYWAIT P6, [R88+URZ+0x30890], R100 ;  /* 0x03089064580075a7 */ /* 0x000e6400080c017f */
[----:B01----:R-:W-:Y:S05]  /*6400*/  @!P6 BRA `(.L_x_1605) ;  /* 0x0000026c0004e947 */ /* 0x003fea0003800000 */
.L_x_2005:
[----:B------:R-:W-:Y:S05]  /*6410*/  BSYNC B1 ;  /* 0x0000000000017941 */ /* 0x000fea0003800000 */
.L_x_1604:
[----:B------:R-:W-:Y:S01]  /*6420*/  UMOV UR4, 0xffffffff ;  /* 0xffffffff00047882 */ /* 0x000fe20000000000 */
[----:B------:R-:W-:Y:S02]  /*6430*/  IMAD.IADD R107, R106, 0x1, -R91 ;  /* 0x000000016a6b7824 */ /* 0x000fe400078e0a5b */
[----:B------:R-:W-:Y:S05]  /*6440*/  BRA.DIV UR4, `(.L_x_1606) ;  /* 0x0000026e04087947 */ /* 0x000fea000b800000 */
[----:B------:R1:W2:Y:S04]  /*6450*/  SHFL.IDX PT, R103, R105, RZ, 0x181f ;  /* 0x00181fff69677589 */ /* 0x0002a800000e0000 */
[----:B------:R1:W3:Y:S02]  /*6460*/  SHFL.IDX PT, R11, R104, RZ, 0x181f ;  /* 0x00181fff680b7589 */ /* 0x0002e400000e0000 */
.L_x_2009:
[----:B------:R-:W-:Y:S04]  /*6470*/  BSSY B1, `(.L_x_1607) ;  /* 0x0000102000017945 */ /* 0x000fe80003800000 */
[----:B------:R-:W-:Y:S05]  /*6480*/  @P0 BRA `(.L_x_1608) ;  /* 0x0000001000000947 */ /* 0x000fea0003800000 */
[----:B------:R-:W-:Y:S01]  /*6490*/  ISETP.NE.AND P0, PT, R29, RZ, PT ;  /* 0x000000ff1d00720c */ /* 0x000fe20003f05270 */
[----:B------:R-:W-:Y:S01]  /*64a0*/  BSSY B2, `(.L_x_1609) ;  /* 0x000007f000027945 */ /* 0x000fe20003800000 */
[----:B---3--:R-:W-:-:S11]  /*64b0*/  IMAD.MOV.U32 R102, RZ, RZ, R11 ;  /* 0x000000ffff667224 */ /* 0x008fd600078e000b */
[----:B------:R-:W-:Y:S05]  /*64c0*/  @!P0 BRA `(.L_x_1610) ;  /* 0x0000000400f08947 */ /* 0x000fea0003800000 */
[----:B------:R-:W3:Y:S04]  /*64d0*/  LDL R72, [R1+0x60] ;  /* 0x0000600001487983 */ /* 0x000ee80000100800 */
[----:B------:R-:W4:Y:S04]  /*64e0*/  LDL R15, [R1+0xcc] ;  /* 0x0000cc00010f7983 */ /* 0x000f280000100800 */
[----:B------:R-:W5:Y:S01]  /*64f0*/  LDL R14, [R1+0x6c] ;  /* 0x00006c00010e7983 */ /* 0x000f620000100800 */
[----:B------:R-:W-:Y:S01]  /*6500*/  SEL R12, R91, R107, !P2 ;  /* 0x0000006b5b0c7207 */ /* 0x000fe20005000000 */
[----:B------:R-:W-:Y:S01]  /*6510*/  BSSY B3, `(.L_x_1611) ;  /* 0x0000071000037945 */ /* 0x000fe20003800000 */
[----:B------:R-:W-:-:S02]  /*6520*/  ISETP.GE.AND P0, PT, R18, R101, PT ;  /* 0x000000651200720c */ /* 0x000fc40003f06270 */
[----:B------:R-:W-:-:S04]  /*6530*/  SHF.R.S32.HI R13, RZ, 0x1f, R12 ;  /* 0x0000001fff0d7819 */ /* 0x000fc8000001140c */
[----:B------:R-:W-:-:S04]  /*6540*/  LEA.HI R13, R13, R12, RZ, 0x4 ;  /* 0x0000000c0d0d7211 */ /* 0x000fc800078f20ff */
[----:B------:R-:W-:-:S04]  /*6550*/  LEA.HI.SX32 R108, R13, R35, 0x1c ;  /* 0x000000230d6c7211 */ /* 0x000fc800078fe2ff */
[----:B------:R-:W-:-:S04]  /*6560*/  SHF.R.S32.HI R12, RZ, 0x1f, R108 ;  /* 0x0000001fff0c7819 */ /* 0x000fc8000001146c */
[----:B------:R-:W-:Y:S01]  /*6570*/  LEA.HI R12, R12, R108, RZ, 0x3 ;  /* 0x0000006c0c0c7211 */ /* 0x000fe200078f18ff */
[----:B------:R-:W-:-:S04]  /*6580*/  IMAD.SHL.U32 R108, R108, 0x8, RZ ;  /* 0x000000086c6c7824 */ /* 0x000fc800078e00ff */
[----:B------:R-:W-:-:S05]  /*6590*/  IMAD.SHL.U32 R12, R12, 0x200, RZ ;  /* 0x000002000c0c7824 */ /* 0x000fca00078e00ff */
[----:B------:R-:W-:Y:S02]  /*65a0*/  LOP3.LUT R12, R12, 0x7ffff000, RZ, 0xc0, !PT ;  /* 0x7ffff0000c0c7812 */ /* 0x000fe400078ec0ff */
[----:B---3--:R-:W-:-:S04]  /*65b0*/  LOP3.LUT R13, R72, 0x38, R108, 0xf8, !PT ;  /* 0x00000038480d7812 */ /* 0x008fc800078ef86c */
[----:B----4-:R-:W-:-:S04]  /*65c0*/  LOP3.LUT R13, R13, R15, RZ, 0x3c, !PT ;  /* 0x0000000f0d0d7212 */ /* 0x010fc800078e3cff */
[----:B-----5:R-:W-:-:S05]  /*65d0*/  IADD3 R12, R13, R12, R14 ;  /* 0x0000000c0d0c7210 */ /* 0x020fca0007ffe00e */
        /* <DEDUP_REMOVED lines=9> */
[C---:B------:R-:W-:Y:S02]  /*6670*/  PRMT R40, R110.reuse, 0x5432, R40 ;  /* 0x000054326e287816 */ /* 0x040fe40000000028 */
[----:B------:R-:W-:Y:S02]  /*6680*/  PRMT R109, R110, 0x5410, R109 ;  /* 0x000054106e6d7816 */ /* 0x000fe4000000006d */
[----:B------:R-:W-:Y:S02]  /*6690*/  SHF.R.U32.HI R110, RZ, 0x10, R49 ;  /* 0x00000010ff6e7819 */ /* 0x000fe40000011631 */
[----:B------:R-:W-:-:S02]  /*66a0*/  SHF.R.U64 R41, R42, 0x10, R43 ;  /* 0x000000102a297819 */ /* 0x000fc4000000122b */
[----:B------:R-:W-:Y:S02]  /*66b0*/  SHF.R.U32.HI R42, RZ, 0x10, R43 ;  /* 0x00000010ff2a7819 */ /* 0x000fe4000001162b */
[----:B------:R-:W-:Y:S02]  /*66c0*/  SHF.R.U64 R43, R48, 0x10, R49 ;  /* 0x00000010302b7819 */ /* 0x000fe40000001231 */
[--C-:B------:R-:W-:Y:S02]  /*66d0*/  SHF.R.U64 R48, R50, 0x10, R51.reuse ;  /* 0x0000001032307819 */ /* 0x100fe40000001233 */
[----:B------:R-:W-:Y:S01]  /*66e0*/  SHF.R.U32.HI R49, RZ, 0x10, R51 ;  /* 0x00000010ff317819 */ /* 0x000fe20000011633 */
[----:B----4-:R-:W-:Y:S01]  /*66f0*/  IMAD.U32 R51, R13, 0x10000, RZ ;  /* 0x000100000d337824 */ /* 0x010fe200078e00ff */
[----:B------:R-:W-:Y:S02]  /*6700*/  PRMT R110, R113, 0x5432, R110 ;  /* 0x00005432716e7816 */ /* 0x000fe4000000006e */
[----:B------:R-:W-:-:S02]  /*6710*/  PRMT R41, R111, 0x5410, R41 ;  /* 0x000054106f297816 */ /* 0x000fc40000000029 */
[----:B------:R-:W-:Y:S01]  /*6720*/  PRMT R42, R111, 0x5432, R42 ;  /* 0x000054326f2a7816 */ /* 0x000fe2000000002a */
[----:B------:R-:W-:Y:S01]  /*6730*/  IMAD.U32 R111, R110, 0x10000, RZ ;  /* 0x000100006e6f7824 */ /* 0x000fe200078e00ff */
[C---:B------:R-:W-:Y:S02]  /*6740*/  PRMT R48, R112.reuse, 0x5432, R48 ;  /* 0x0000543270307816 */ /* 0x040fe40000000030 */
[----:B------:R-:W-:Y:S01]  /*6750*/  PRMT R49, R112, 0x5410, R49 ;  /* 0x0000541070317816 */ /* 0x000fe20000000031 */
[----:B---3--:R-:W-:Y:S01]  /*6760*/  IMAD.U32 R112, R73, 0x10000, RZ ;  /* 0x0001000049707824 */ /* 0x008fe200078e00ff */
[----:B------:R-:W-:Y:S01]  /*6770*/  PRMT R43, R113, 0x5410, R43 ;  /* 0x00005410712b7816 */ /* 0x000fe2000000002b */
[----:B------:R-:W-:Y:S01]  /*6780*/  IMAD.U32 R113, R109, 0x10000, RZ ;  /* 0x000100006d717824 */ /* 0x000fe200078e00ff */
[----:B------:R-:W-:Y:S01]  /*6790*/  LOP3.LUT R110, R110, 0xffff0000, RZ, 0xc0, !PT ;  /* 0xffff00006e6e7812 */ /* 0x000fe200078ec0ff */
[C---:B------:R-:W-:Y:S01]  /*67a0*/  FMUL.FTZ R50, R112.reuse, R111 ;  /* 0x0000006f70327220 */ /* 0x040fe20000410000 */
[----:B------:R-:W-:Y:S01]  /*67b0*/  LOP3.LUT R73, R73, 0xffff0000, RZ, 0xc0, !PT ;  /* 0xffff000049497812 */ /* 0x000fe200078ec0ff */
[----:B------:R-:W-:-:S02]  /*67c0*/  FMUL.FTZ R112, R112, R113 ;  /* 0x0000007170707220 */ /* 0x000fc40000410000 */
[C---:B------:R-:W-:Y:S02]  /*67d0*/  FFMA.FTZ R50, R51.reuse, R113, -R50 ;  /* 0x0000007133327223 */ /* 0x040fe40000010832 */
[----:B------:R-:W-:Y:S01]  /*67e0*/  FFMA.FTZ R51, R51, R111, R112 ;  /* 0x0000006f33337223 */ /* 0x000fe20000010070 */
[----:B------:R-:W-:Y:S01]  /*67f0*/  LOP3.LUT R111, R109, 0xffff0000, RZ, 0xc0, !PT ;  /* 0xffff00006d6f7812 */ /* 0x000fe200078ec0ff */
[----:B------:R-:W-:Y:S01]  /*6800*/  IMAD.U32 R112, R75, 0x10000, RZ ;  /* 0x000100004b707824 */ /* 0x000fe200078e00ff */
[----:B------:R-:W-:Y:S01]  /*6810*/  LOP3.LUT R109, R13, 0xffff0000, RZ, 0xc0, !PT ;  /* 0xffff00000d6d7812 */ /* 0x000fe200078ec0ff */
[----:B------:R-:W-:Y:S01]  /*6820*/  FMUL.FTZ R13, R73, R110 ;  /* 0x0000006e490d7220 */ /* 0x000fe20000410000 */
[----:B------:R-:W-:Y:S01]  /*6830*/  LOP3.LUT R75, R75, 0xffff0000, RZ, 0xc0, !PT ;  /* 0xffff00004b4b7812 */ /* 0x000fe200078ec0ff */
[-C--:B------:R-:W-:Y:S02]  /*6840*/  FMUL.FTZ R73, R73, R111.reuse ;  /* 0x0000006f49497220 */ /* 0x080fe40000410000 */
[----:B------:R-:W-:Y:S01]  /*6850*/  FFMA.FTZ R13, R109, R111, -R13 ;  /* 0x0000006f6d0d7223 */ /* 0x000fe2000001080d */
[----:B------:R-:W-:-:S02]  /*6860*/  IMAD.U32 R111, R49, 0x10000, RZ ;  /* 0x00010000316f7824 */ /* 0x000fc400078e00ff */
[----:B------:R-:W-:Y:S01]  /*6870*/  FFMA.FTZ R73, R109, R110, R73 ;  /* 0x0000006e6d497223 */ /* 0x000fe20000010049 */
[----:B------:R-:W-:Y:S01]  /*6880*/  IMAD.U32 R110, R15, 0x10000, RZ ;  /* 0x000100000f6e7824 */ /* 0x000fe200078e00ff */
[----:B------:R-:W-:Y:S01]  /*6890*/  LOP3.LUT R49, R49, 0xffff0000, RZ, 0xc0, !PT ;  /* 0xffff000031317812 */ /* 0x000fe200078ec0ff */
[----:B------:R-:W-:Y:S02]  /*68a0*/  IMAD.U32 R109, R42, 0x10000, RZ ;  /* 0x000100002a6d7824 */ /* 0x000fe400078e00ff */
[----:B------:R-:W-:Y:S01]  /*68b0*/  FMUL.FTZ R113, R112, R111 ;  /* 0x0000006f70717220 */ /* 0x000fe20000410000 */
[----:B------:R-:W-:Y:S02]  /*68c0*/  LOP3.LUT R42, R42, 0xffff0000, RZ, 0xc0, !PT ;  /* 0xffff00002a2a7812 */ /* 0x000fe400078ec0ff */
[----:B------:R-:W-:Y:S01]  /*68d0*/  LOP3.LUT R15, R15, 0xffff0000, RZ, 0xc0, !PT ;  /* 0xffff00000f0f7812 */ /* 0x000fe200078ec0ff */
[-C--:B------:R-:W-:Y:S01]  /*68e0*/  FFMA.FTZ R113, R110, R109.reuse, -R113 ;  /* 0x0000006d6e717223 */ /* 0x080fe20000010871 */
[----:B------:R-:W-:Y:S01]  /*68f0*/  FMUL.FTZ R109, R112, R109 ;  /* 0x0000006d706d7220 */ /* 0x000fe20000410000 */
[----:B------:R-:W-:Y:S01]  /*6900*/  F2FP.BF16.F32.PACK_AB R13, R13, R50 ;  /* 0x000000320d0d723e */ /* 0x000fe200000010ff */
[----:B------:R-:W-:Y:S01]  /*6910*/  IMAD.U32 R50, R72, 0x10000, RZ ;  /* 0x0001000048327824 */ /* 0x000fe200078e00ff */
[----:B------:R-:W-:Y:S01]  /*6920*/  F2FP.BF16.F32.PACK_AB R73, R73, R51 ;  /* 0x000000334949723e */ /* 0x000fe200000010ff */
[----:B------:R-:W-:Y:S01]  /*6930*/  FFMA.FTZ R110, R110, R111, R109 ;  /* 0x0000006f6e6e7223 */ /* 0x000fe2000001006d */
[----:B------:R-:W-:Y:S01]  /*6940*/  FMUL.FTZ R109, R75, R49 ;  /* 0x000000314b6d7220 */ /* 0x000fe20000410000 */
[C---:B------:R-:W-:Y:S01]  /*6950*/  IMAD.U32 R51, R40.reuse, 0x10000, RZ ;  /* 0x0001000028337824 */ /* 0x040fe200078e00ff */
[----:B------:R-:W-:-:S02]  /*6960*/  LOP3.LUT R40, R40, 0xffff0000, RZ, 0xc0, !PT ;  /* 0xffff000028287812 */ /* 0x000fc400078ec0ff */
[-C--:B------:R-:W-:Y:S01]  /*6970*/  FFMA.FTZ R109, R15, R42.reuse, -R109 ;  /* 0x0000002a0f6d7223 */ /* 0x080fe2000001086d */
[----:B------:R-:W-:-:S04]  /*6980*/  FMUL.FTZ R42, R75, R42 ;  /* 0x0000002a4b2a7220 */ /* 0x000fc80000410000 */
[----:B------:R-:W-:Y:S01]  /*6990*/  FFMA.FTZ R15, R15, R49, R42 ;  /* 0x000000310f0f7223 */ /* 0x000fe2000001002a */
[C---:B------:R-:W-:Y:S01]  /*69a0*/  IMAD.U32 R49, R43.reuse, 0x10000, RZ ;  /* 0x000100002b317824 */ /* 0x040fe200078e00ff */
[----:B------:R-:W-:Y:S01]  /*69b0*/  LOP3.LUT R43, R43, 0xffff0000, RZ, 0xc0, !PT ;  /* 0xffff00002b2b7812 */ /* 0x000fe200078ec0ff */
[----:B------:R-:W-:Y:S01]  /*69c0*/  IMAD.U32 R42, R12, 0x10000, RZ ;  /* 0x000100000c2a7824 */ /* 0x000fe200078e00ff */
[----:B------:R-:W-:Y:S02]  /*69d0*/  F2FP.BF16.F32.PACK_AB R109, R109, R113 ;  /* 0x000000716d6d723e */ /* 0x000fe400000010ff */
[----:B------:R-:W-:Y:S01]  /*69e0*/  F2FP.BF16.F32.PACK_AB R110, R15, R110 ;  /* 0x0000006e0f6e723e */ /* 0x000fe200000010ff */
[C---:B------:R-:W-:Y:S01]  /*69f0*/  FMUL.FTZ R15, R50.reuse, R49 ;  /* 0x00000031320f7220 */ /* 0x040fe20000410000 */
[----:B------:R-:W-:-:S03]  /*6a00*/  FMUL.FTZ R50, R50, R51 ;  /* 0x0000003332327220 */ /* 0x000fc60000410000 */
[C---:B------:R-:W-:Y:S01]  /*6a10*/  FFMA.FTZ R15, R42.reuse, R51, -R15 ;  /* 0x000000332a0f7223 */ /* 0x040fe2000001080f */
[----:B------:R-:W-:Y:S01]  /*6a20*/  FFMA.FTZ R42, R42, R49, R50 ;  /* 0x000000312a2a7223 */ /* 0x000fe20000010032 */
[----:B------:R-:W-:Y:S01]  /*6a30*/  LOP3.LUT R49, R72, 0xffff0000, RZ, 0xc0, !PT ;  /* 0xffff000048317812 */ /* 0x000fe200078ec0ff */
[----:B------:R-:W-:Y:S01]  /*6a40*/  IMAD.U32 R72, R74, 0x10000, RZ ;  /* 0x000100004a487824 */ /* 0x000fe200078e00ff */
[----:B------:R-:W-:Y:S01]  /*6a50*/  LOP3.LUT R50, R12, 0xffff0000, RZ, 0xc0, !PT ;  /* 0xffff00000c327812 */ /* 0x000fe200078ec0ff */
[----:B------:R-:W-:Y:S02]  /*6a60*/  IMAD.MOV.U32 R75, RZ, RZ, R110 ;  /* 0x000000ffff4b7224 */ /* 0x000fe400078e006e */
        /* <DEDUP_REMOVED lines=22> */
[----:B------:R-:W-:Y:S02]  /*6bd0*/  F2FP.BF16.F32.PACK_AB R49, R49, R51 ;  /* 0x000000333131723e */ /* 0x000fe400000010ff */
[----:B------:R-:W-:Y:S01]  /*6be0*/  F2FP.BF16.F32.PACK_AB R40, R40, R72 ;  /* 0x000000482828723e */ /* 0x000fe200000010ff */
[----:B------:R-:W-:Y:S02]  /*6bf0*/  IMAD.MOV.U32 R72, RZ, RZ, R42 ;  /* 0x000000ffff487224 */ /* 0x000fe400078e002a */
[----:B------:R-:W-:Y:S02]  /*6c00*/  IMAD.MOV.U32 R14, RZ, RZ, R49 ;  /* 0x000000ffff0e7224 */ /* 0x000fe400078e0031 */
[----:B------:R-:W-:-:S07]  /*6c10*/  IMAD.MOV.U32 R74, RZ, RZ, R40 ;  /* 0x000000ffff4a7224 */ /* 0x000fce00078e0028 */
.L_x_1612:
[----:B------:R-:W-:Y:S05]  /*6c20*/  BSYNC B3 ;  /* 0x0000000000037941 */ /* 0x000fea0003800000 */
.L_x_1611:
[----:B------:R-:W-:-:S04]  /*6c30*/  LEA R40, P0, R68, R11, 0x1 ;  /* 0x0000000b44287211 */ /* 0x000fc800078008ff */
[----:B--2---:R-:W-:Y:S02]  /*6c40*/  LEA.HI.X R41, R68, R103, R86, 0x1, P0 ;  /* 0x0000006744297211 */ /* 0x004fe400000f0c56 */
[----:B------:R-:W-:-:S03]  /*6c50*/  ISETP.GE.AND P0, PT, R108, R106, PT ;  /* 0x0000006a6c00720c */ /* 0x000fc60003f06270 */
[----:B----4-:R2:W-:Y:S10]  /*6c60*/  ST.E.128 desc[UR60][R40.64], R12 ;  /* 0x0000000c28007985 */ /* 0x0105f4000c101d3c */
[----:B--2---:R-:W-:-:S05]  /*6c70*/  @!P0 IMAD.WIDE R12, R108, 0x2, R102 ;  /* 0x000000026c0c8825 */ /* 0x004fca00078e0266 */
[----:B---3--:R3:W-:Y:S02]  /*6c80*/  @!P0 ST.E.128 desc[UR60][R12.64], R72 ;  /* 0x000000480c008985 */ /* 0x0087e4000c101d3c */
.L_x_1610:
[----:B------:R-:W-:Y:S05]  /*6c90*/  BSYNC B2 ;  /* 0x0000000000027941 */ /* 0x000fea0003800000 */
.L_x_1609:
[----:B------:R-:W-:-:S13]  /*6ca0*/  ISETP.NE.AND P0, PT, R71, RZ, PT ;  /* 0x000000ff4700720c */ /* 0x000fda0003f05270 */
[----:B------:R-:W-:Y:S05]  /*6cb0*/  @!P0 BRA `(.L_x_1608) ;  /* 0x0000000400f48947 */ /* 0x000fea0003800000 */
[----:B------:R-:W4:Y:S04]  /*6cc0*/  LDL R40, [R1+0x60] ;  /* 0x0000600001287983 */ /* 0x000f280000100800 */
[----:B------:R-:W5:Y:S04]  /*6cd0*/  LDL R15, [R1+0xcc] ;  /* 0x0000cc00010f7983 */ /* 0x000f680000100800 */
[----:B------:R-:W2:Y:S01]  /*6ce0*/  LDL R14, [R1+0x6c] ;  /* 0x00006c00010e7983 */ /* 0x000ea20000100800 */
[----:B---3--:R-:W-:Y:S01]  /*6cf0*/  SEL R12, R91, R107, !P1 ;  /* 0x0000006b5b0c7207 */ /* 0x008fe20004800000 */
        /* <DEDUP_REMOVED lines=10> */
[----:B----4-:R-:W-:-:S04]  /*6da0*/  LOP3.LUT R13, R40, 0x38, R48, 0xf8, !PT ;  /* 0x00000038280d7812 */ /* 0x010fc800078ef830 */
[----:B-----5:R-:W-:-:S04]  /*6db0*/  LOP3.LUT R13, R13, R15, RZ, 0x3c, !PT ;  /* 0x0000000f0d0d7212 */ /* 0x020fc800078e3cff */
[----:B--2---:R-:W-:Y:S01]  /*6dc0*/  IADD3 R13, R13, R12, R14 ;  /* 0x0000000c0d0d7210 */ /* 0x004fe20007ffe00e */
[----:B------:R-:W-:-:S04]  /*6dd0*/  IMAD R12, R200, 0x4000, R5 ;  /* 0x00004000c80c7824 */ /* 0x000fc800078e0205 */
[----:B------:R-:W-:Y:S02]  /*6de0*/  IMAD R40, R200, 0x4000, R13 ;  /* 0x00004000c8287824 */ /* 0x000fe400078e020d */
[--C-:B------:R-:W-:Y:S02]  /*6df0*/  IMAD R12, R12, 0x2, R17.reuse ;  /* 0x000000020c0c7824 */ /* 0x100fe400078e0211 */
[----:B------:R-:W-:-:S04]  /*6e00*/  IMAD R40, R40, 0x2, R17 ;  /* 0x0000000228287824 */ /* 0x000fc800078e0211 */
[----:B------:R-:W2:Y:S04]  /*6e10*/  LDS.128 R12, [R12+0x20400] ;  /* 0x020400000c0c7984 */ /* 0x000ea80000000c00 */
[----:B------:R-:W3:Y:S01]  /*6e20*/  LDS.128 R40, [R40+0x20400] ;  /* 0x0204000028287984 */ /* 0x000ee20000000c00 */
[----:B------:R-:W-:Y:S05]  /*6e30*/  @P0 BRA `(.L_x_1614) ;  /* 0x0000000400780947 */ /* 0x000fea0003800000 */
[----:B------:R-:W-:Y:S01]  /*6e40*/  SHF.R.U32.HI R50, RZ, 0x10, R45 ;  /* 0x00000010ff327819 */ /* 0x000fe2000001162d */
[----:B---3--:R-:W-:Y:S01]  /*6e50*/  IMAD.U32 R73, R41, 0x10000, RZ ;  /* 0x0001000029497824 */ /* 0x008fe200078e00ff */
[--C-:B------:R-:W-:Y:S01]  /*6e60*/  SHF.R.U64 R36, R36, 0x10, R37.reuse ;  /* 0x0000001024247819 */ /* 0x100fe20000001225 */
[----:B--2---:R-:W-:Y:S01]  /*6e70*/  IMAD.U32 R51, R13, 0x10000, RZ ;  /* 0x000100000d337824 */ /* 0x004fe200078e00ff */
        /* <DEDUP_REMOVED lines=8> */
[C---:B------:R-:W-:Y:S02]  /*6f00*/  PRMT R45, R122.reuse, 0x5432, R38 ;  /* 0x000054327a2d7816 */ /* 0x040fe40000000026 */
        /* <DEDUP_REMOVED lines=81> */
.L_x_1614:
[----:B------:R-:W-:Y:S05]  /*7420*/  BSYNC B2 ;  /* 0x0000000000027941 */ /* 0x000fea0003800000 */
.L_x_1613:
[----:B------:R-:W-:Y:S02]  /*7430*/  ISETP.GE.AND P0, PT, R48, R106, PT ;  /* 0x0000006a3000720c */ /* 0x000fe40003f06270 */
[----:B------:R-:W-:-:S04]  /*7440*/  LEA R36, P6, R70, R11, 0x1 ;  /* 0x0000000b46247211 */ /* 0x000fc800078c08ff */
[----:B------:R-:W-:-:S05]  /*7450*/  LEA.HI.X R37, R70, R103, R87, 0x1, P6 ;  /* 0x0000006746257211 */ /* 0x000fca00030f0c57 */
[----:B--2---:R4:W-:Y:S02]  /*7460*/  ST.E.128 desc[UR60][R36.64], R12 ;  /* 0x0000000c24007985 */ /* 0x0049e4000c101d3c */
[----:B------:R-:W-:-:S05]  /*7470*/  @!P0 IMAD.WIDE R38, R48, 0x2, R102 ;  /* 0x0000000230268825 */ /* 0x000fca00078e0266 */
[----:B---3--:R4:W-:Y:S02]  /*7480*/  @!P0 ST.E.128 desc[UR60][R38.64], R40 ;  /* 0x0000002826008985 */ /* 0x0089e4000c101d3c */
.L_x_1608:
[----:B------:R-:W-:Y:S05]  /*7490*/  BSYNC B1 ;  /* 0x0000000000017941 */ /* 0x000fea0003800000 */
.L_x_1607:
[----:B------:R-:W-:-:S03]  /*74a0*/  UMOV UR4, 0xffffffff ;  /* 0xffffffff00047882 */ /* 0x000fc60000000000 */
[----:B------:R-:W-:Y:S05]  /*74b0*/  BRA.DIV UR4, `(.L_x_1615) ;  /* 0x0000025e04387947 */ /* 0x000fea000b800000 */
[----:B-1----:R-:W1:Y:S04]  /*74c0*/  SHFL.IDX PT, R105, R105, 0x1, 0x181f ;  /* 0x00381f0069697f89 */ /* 0x002e6800000e0000 */
[----:B------:R-:W0:Y:S02]  /*74d0*/  SHFL.IDX PT, R104, R104, 0x1, 0x181f ;  /* 0x00381f0068687f89 */ /* 0x000e2400000e0000 */
.L_x_2013:
[----:B------:R-:W-:Y:S05]  /*74e0*/  @P4 BRA `(.L_x_1584) ;  /* 0x0000001400744947 */ /* 0x000fea0003800000 */
[----:B------:R-:W-:Y:S01]  /*74f0*/  ISETP.NE.AND P0, PT, R29, RZ, PT ;  /* 0x000000ff1d00720c */ /* 0x000fe20003f05270 */
[----:B------:R-:W-:Y:S01]  /*7500*/  BSSY B1, `(.L_x_1616) ;  /* 0x000007e000017945 */ /* 0x000fe20003800000 */
[----:B0---4-:R-:W-:Y:S02]  /*7510*/  IMAD.MOV.U32 R40, RZ, RZ, R104 ;  /* 0x000000ffff287224 */ /* 0x011fe400078e0068 */
[----:B-1----:R-:W-:-:S09]  /*7520*/  IMAD.MOV.U32 R41, RZ, RZ, R105 ;  /* 0x000000ffff297224 */ /* 0x002fd200078e0069 */
[----:B------:R-:W-:Y:S05]  /*7530*/  @!P0 BRA `(.L_x_1617) ;  /* 0x0000000400e88947 */ /* 0x000fea0003800000 */
[----:B------:R-:W4:Y:S04]  /*7540*/  LDL R15, [R1+0x5c] ;  /* 0x00005c00010f7983 */ /* 0x000f280000100800 */
[----:B------:R-:W5:Y:S04]  /*7550*/  LDL R14, [R1+0xc8] ;  /* 0x0000c800010e7983 */ /* 0x000f680000100800 */
[----:B---3--:R-:W3:Y:S01]  /*7560*/  LDL R13, [R1+0x68] ;  /* 0x00006800010d7983 */ /* 0x008ee20000100800 */
[----:B------:R-:W-:Y:S01]  /*7570*/  SEL R11, R91, R107, !P2 ;  /* 0x0000006b5b0b7207 */ /* 0x000fe20005000000 */
[----:B------:R-:W-:Y:S01]  /*7580*/  BSSY B2, `(.L_x_1618) ;  /* 0x0000070000027945 */ /* 0x000fe20003800000 */
[----:B------:R-:W-:-:S02]  /*7590*/  ISETP.GE.AND P0, PT, R18, R101, PT ;  /* 0x000000651200720c */ /* 0x000fc40003f06270 */
[----:B------:R-:W-:-:S04]  /*75a0*/  SHF.R.S32.HI R12, RZ, 0x1f, R11 ;  /* 0x0000001fff0c7819 */ /* 0x000fc8000001140b */
[----:B------:R-:W-:-:S04]  /*75b0*/  LEA.HI R12, R12, R11, RZ, 0x4 ;  /* 0x0000000b0c0c7211 */ /* 0x000fc800078f20ff */
[----:B------:R-:W-:-:S04]  /*75c0*/  LEA.HI.SX32 R12, R12, R35, 0x1c ;  /* 0x000000230c0c7211 */ /* 0x000fc800078fe2ff */
[----:B------:R-:W-:Y:S01]  /*75d0*/  SHF.R.S32.HI R11, RZ, 0x1f, R12 ;  /* 0x0000001fff0b7819 */ /* 0x000fe2000001140c */
[----:B------:R-:W-:-:S03]  /*75e0*/  IMAD.SHL.U32 R44, R12, 0x8, RZ ;  /* 0x000000080c2c7824 */ /* 0x000fc600078e00ff */
[----:B------:R-:W-:Y:S02]  /*75f0*/  LEA.HI R12, R11, R12, RZ, 0x3 ;  /* 0x0000000c0b0c7211 */ /* 0x000fe400078f18ff */
[----:B------:R-:W-:-:S03]  /*7600*/  ISETP.GE.AND P4, PT, R44, R106, PT ;  /* 0x0000006a2c00720c */ /* 0x000fc60003f86270 */
[----:B------:R-:W-:-:S05]  /*7610*/  IMAD.SHL.U32 R12, R12, 0x200, RZ ;  /* 0x000002000c0c7824 */ /* 0x000fca00078e00ff */
[----:B------:R-:W-:Y:S02]  /*7620*/  LOP3.LUT R12, R12, 0x7ffff000, RZ, 0xc0, !PT ;  /* 0x7ffff0000c0c7812 */ /* 0x000fe400078ec0ff */
[----:B----4-:R-:W-:-:S04]  /*7630*/  LOP3.LUT R11, R15, 0x38, R44, 0xf8, !PT ;  /* 0x000000380f0b7812 */ /* 0x010fc800078ef82c */
[----:B-----5:R-:W-:-:S04]  /*7640*/  LOP3.LUT R11, R11, R14, RZ, 0x3c, !PT ;  /* 0x0000000e0b0b7212 */ /* 0x020fc800078e3cff */
[----:B---3--:R-:W-:Y:S01]  /*7650*/  IADD3 R11, R11, R12, R13 ;  /* 0x0000000c0b0b7210 */ /* 0x008fe20007ffe00d */
[----:B------:R-:W-:-:S04]  /*7660*/  IMAD R12, R200, 0x4000, R4 ;  /* 0x00004000c80c7824 */ /* 0x000fc800078e0204 */
[----:B------:R-:W-:Y:S02]  /*7670*/  IMAD R14, R200, 0x4000, R11 ;  /* 0x00004000c80e7824 */ /* 0x000fe400078e020b */
[--C-:B------:R-:W-:Y:S02]  /*7680*/  IMAD R12, R12, 0x2, R17.reuse ;  /* 0x000000020c0c7824 */ /* 0x100fe400078e0211 */
[----:B------:R-:W-:-:S04]  /*7690*/  IMAD R36, R14, 0x2, R17 ;  /* 0x000000020e247824 */ /* 0x000fc800078e0211 */
[----:B------:R-:W0:Y:S04]  /*76a0*/  LDS.128 R12, [R12+0x20400] ;  /* 0x020400000c0c7984 */ /* 0x000e280000000c00 */
[----:B------:R-:W1:Y:S01]  /*76b0*/  LDS.128 R36, [R36+0x20400] ;  /* 0x0204000024247984 */ /* 0x000e620000000c00 */
[----:B------:R-:W-:Y:S05]  /*76c0*/  @P0 BRA `(.L_x_1619) ;  /* 0x00000004006c0947 */ /* 0x000fea0003800000 */
[----:B------:R-:W-:Y:S02]  /*76d0*/  SHF.R.U32.HI R42, RZ, 0x10, R65 ;  /* 0x00000010ff2a7819 */ /* 0x000fe40000011641 */
[----:B------:R-:W-:Y:S02]  /*76e0*/  SHF.R.U32.HI R46, RZ, 0x10, R57 ;  /* 0x00000010ff2e7819 */ /* 0x000fe40000011639 */
[----:B------:R-:W-:Y:S01]  /*76f0*/  PRMT R45, R121, 0x5432, R42 ;  /* 0x00005432792d7816 */ /* 0x000fe2000000002a */
[----:B0-----:R-:W-:Y:S01]  /*7700*/  IMAD.U32 R42, R13, 0x10000, RZ ;  /* 0x000100000d2a7824 */ /* 0x001fe200078e00ff */
[----:B------:R-:W-:Y:S01]  /*7710*/  PRMT R11, R119, 0x5432, R46 ;  /* 0x00005432770b7816 */ /* 0x000fe2000000002e */
[C---:B-1----:R-:W-:Y:S01]  /*7720*/  IMAD.U32 R46, R37.reuse, 0x10000, RZ ;  /* 0x00010000252e7824 */ /* 0x042fe200078e00ff */
[----:B------:R-:W-:Y:S01]  /*7730*/  LOP3.LUT R37, R37, 0xffff0000, RZ, 0xc0, !PT ;  /* 0xffff000025257812 */ /* 0x000fe200078ec0ff */
[----:B------:R-:W-:Y:S01]  /*7740*/  IMAD.U32 R47, R45, 0x10000, RZ ;  /* 0x000100002d2f7824 */ /* 0x000fe200078e00ff */
[C---:B------:R-:W-:Y:S01]  /*7750*/  LOP3.LUT R48, R11.reuse, 0xffff0000, RZ, 0xc0, !PT ;  /* 0xffff00000b307812 */ /* 0x040fe200078ec0ff */
[----:B------:R-:W-:Y:S01]  /*7760*/  IMAD.U32 R43, R11, 0x10000, RZ ;  /* 0x000100000b2b7824 */ /* 0x000fe200078e00ff */
[----:B------:R-:W-:Y:S01]  /*7770*/  LOP3.LUT R11, R13, 0xffff0000, RZ, 0xc0, !PT ;  /* 0xffff00000d0b7812 */ /* 0x000fe200078ec0ff */
[----:B------:R-:W-:Y:S01]  /*7780*/  FMUL.FTZ R49, R46, R47 ;  /* 0x0000002f2e317220 */ /* 0x000fe20000410000 */
[----:B------:R-:W-:Y:S01]  /*7790*/  SHF.R.U64 R64, R64, 0x10, R65 ;  /* 0x0000001040407819 */ /* 0x000fe20000001241 */
[-C--:B------:R-:W-:Y:S01]  /*77a0*/  FMUL.FTZ R46, R46, R43.reuse ;  /* 0x0000002b2e2e7220 */ /* 0x080fe20000410000 */
[----:B------:R-:W-:Y:S01]  /*77b0*/  SHF.R.U64 R56, R56, 0x10, R57 ;  /* 0x0000001038387819 */ /* 0x000fe20000001239 */
[C---:B------:R-:W-:Y:S01]  /*77c0*/  FFMA.FTZ R43, R42.reuse, R43, -R49 ;  /* 0x0000002b2a2b7223 */ /* 0x040fe20000010831 */
[----:B------:R-:W-:Y:S01]  /*77d0*/  PRMT R121, R121, 0x5410, R64 ;  /* 0x0000541079797816 */ /* 0x000fe20000000040 */
[----:B------:R-:W-:Y:S01]  /*77e0*/  FFMA.FTZ R42, R42, R47, R46 ;  /* 0x0000002f2a2a7223 */ /* 0x000fe2000001002e */
[----:B------:R-:W-:-:S02]  /*77f0*/  LOP3.LUT R46, R45, 0xffff0000, RZ, 0xc0, !PT ;  /* 0xffff00002d2e7812 */ /* 0x000fc400078ec0ff */
[----:B------:R-:W-:Y:S02]  /*7800*/  SHF.R.U32.HI R45, RZ, 0x10, R67 ;  /* 0x00000010ff2d7819 */ /* 0x000fe40000011643 */
[----:B------:R-:W-:Y:S01]  /*7810*/  PRMT R119, R119, 0x5410, R56 ;  /* 0x0000541077777816 */ /* 0x000fe20000000038 */
[C---:B------:R-:W-:Y:S01]  /*7820*/  FMUL.FTZ R50, R37.reuse, R46 ;  /* 0x0000002e25327220 */ /* 0x040fe20000410000 */
[-C--:B------:R-:W-:Y:S01]  /*7830*/  FMUL.FTZ R37, R37, R48.reuse ;  /* 0x0000003025257220 */ /* 0x080fe20000410000 */
[----:B------:R-:W-:Y:S02]  /*7840*/  PRMT R45, R120, 0x5432, R45 ;  /* 0x00005432782d7816 */ /* 0x000fe4000000002d */
[C---:B------:R-:W-:Y:S01]  /*7850*/  FFMA.FTZ R13, R11.reuse, R48, -R50 ;  /* 0x000000300b0d7223 */ /* 0x040fe20000010832 */
[----:B------:R-:W-:Y:S01]  /*7860*/  FFMA.FTZ R11, R11, R46, R37 ;  /* 0x0000002e0b0b7223 */ /* 0x000fe20000010025 */
[----:B------:R-:W-:Y:S01]  /*7870*/  SHF.R.U32.HI R37, RZ, 0x10, R59 ;  /* 0x00000010ff257819 */ /* 0x000fe2000001163b */
[----:B------:R-:W-:Y:S01]  /*7880*/  IMAD.U32 R50, R39, 0x10000, RZ ;  /* 0x0001000027327824 */ /* 0x000fe200078e00ff */
[----:B------:R-:W-:Y:S01]  /*7890*/  SHF.R.U64 R67, R66, 0x10, R67 ;  /* 0x0000001042437819 */ /* 0x000fe20000001243 */
[----:B------:R-:W-:Y:S01]  /*78a0*/  IMAD.U32 R47, R45, 0x10000, RZ ;  /* 0x000100002d2f7824 */ /* 0x000fe200078e00ff */
[----:B------:R-:W-:Y:S01]  /*78b0*/  PRMT R37, R118, 0x5432, R37 ;  /* 0x0000543276257816 */ /* 0x000fe20000000025 */
[C---:B------:R-:W-:Y:S01]  /*78c0*/  IMAD.U32 R46, R15.reuse, 0x10000, RZ ;  /* 0x000100000f2e7824 */ /* 0x040fe200078e00ff */
[----:B------:R-:W-:Y:S01]  /*78d0*/  LOP3.LUT R15, R15, 0xffff0000, RZ, 0xc0, !PT ;  /* 0xffff00000f0f7812 */ /* 0x000fe200078ec0ff */
[----:B------:R-:W-:Y:S01]  /*78e0*/  FMUL.FTZ R49, R50, R47 ;  /* 0x0000002f32317220 */ /* 0x000fe20000410000 */
[C---:B------:R-:W-:Y:S01]  /*78f0*/  IMAD.U32 R56, R119.reuse, 0x10000, RZ ;  /* 0x0001000077387824 */ /* 0x040fe200078e00ff */
[----:B------:R-:W-:Y:S01]  /*7900*/  LOP3.LUT R119, R119, 0xffff0000, RZ, 0xc0, !PT ;  /* 0xffff000077777812 */ /* 0x000fe200078ec0ff */
[----:B------:R-:W-:Y:S01]  /*7910*/  IMAD.U32 R48, R37, 0x10000, RZ ;  /* 0x0001000025307824 */ /* 0x000fe200078e00ff */
[----:B------:R-:W-:-:S02]  /*7920*/  SHF.R.U64 R59, R58, 0x10, R59 ;  /* 0x000000103a3b7819 */ /* 0x000fc4000000123b */
[----:B------:R-:W-:Y:S01]  /*7930*/  PRMT R120, R120, 0x5410, R67 ;  /* 0x0000541078787816 */ /* 0x000fe20000000043 */
[-C--:B------:R-:W-:Y:S01]  /*7940*/  FMUL.FTZ R50, R50, R48.reuse ;  /* 0x0000003032327220 */ /* 0x080fe20000410000 */
[C---:B------:R-:W-:Y:S01]  /*7950*/  FFMA.FTZ R49, R46.reuse, R48, -R49 ;  /* 0x000000302e317223 */ /* 0x040fe20000010831 */
[----:B------:R-:W-:Y:S02]  /*7960*/  LOP3.LUT R48, R45, 0xffff0000, RZ, 0xc0, !PT ;  /* 0xffff00002d307812 */ /* 0x000fe400078ec0ff */
[----:B------:R-:W-:Y:S01]  /*7970*/  FFMA.FTZ R50, R46, R47, R50 ;  /* 0x0000002f2e327223 */ /* 0x000fe20000010032 */
[----:B------:R-:W-:Y:S02]  /*7980*/  LOP3.LUT R46, R37, 0xffff0000, RZ, 0xc0, !PT ;  /* 0xffff0000252e7812 */ /* 0x000fe400078ec0ff */
[----:B------:R-:W-:Y:S01]  /*7990*/  LOP3.LUT R37, R39, 0xffff0000, RZ, 0xc0, !PT ;  /* 0xffff000027257812 */ /* 0x000fe200078ec0ff */
[----:B------:R-:W-:Y:S01]  /*79a0*/  IMAD.U32 R39, R36, 0x10000, RZ ;  /* 0x0001000024277824 */ /* 0x000fe200078e00ff */
[----:B------:R-:W-:-:S02]  /*79b0*/  PRMT R118, R118, 0x5410, R59 ;  /* 0x0000541076767816 */ /* 0x000fc4000000003b */
[----:B------:R-:W-:Y:S01]  /*79c0*/  LOP3.LUT R57, R120, 0xffff0000, RZ, 0xc0, !PT ;  /* 0xffff000078397812 */ /* 0x000fe200078ec0ff */
[C---:B------:R-:W-:Y:S01]  /*79d0*/  FMUL.FTZ R72, R37.reuse, R48 ;  /* 0x0000003025487220 */ /* 0x040fe20000410000 */
[----:B------:R-:W-:Y:S01]  /*79e0*/  FMUL.FTZ R37, R37, R46 ;  /* 0x0000002e25257220 */ /* 0x000fe20000410000 */
[----:B------:R-:W-:Y:S02]  /*79f0*/  F2FP.BF16.F32.PACK_AB R11, R11, R42 ;  /* 0x0000002a0b0b723e */ /* 0x000fe400000010ff */
[C---:B------:R-:W-:Y:S01]  /*7a00*/  FFMA.FTZ R46, R15.reuse, R46, -R72 ;  /* 0x0000002e0f2e7223 */ /* 0x040fe20000010848 */
[----:B------:R-:W-:Y:S01]  /*7a10*/  FFMA.FTZ R15, R15, R48, R37 ;  /* 0x000000300f0f7223 */ /* 0x000fe20000010025 */
[C---:B------:R-:W-:Y:S01]  /*7a20*/  IMAD.U32 R48, R121.reuse, 0x10000, RZ ;  /* 0x0001000079307824 */ /* 0x040fe200078e00ff */
[----:B------:R-:W-:Y:S01]  /*7a30*/  LOP3.LUT R121, R121, 0xffff0000, RZ, 0xc0, !PT ;  /* 0xffff000079797812 */ /* 0x000fe200078ec0ff */
[----:B------:R-:W-:Y:S01]  /*7a40*/  IMAD.U32 R37, R12, 0x10000, RZ ;  /* 0x000100000c257824 */ /* 0x000fe200078e00ff */
[----:B------:R-:W-:Y:S01]  /*7a50*/  F2FP.BF16.F32.PACK_AB R46, R46, R49 ;  /* 0x000000312e2e723e */ /* 0x000fe200000010ff */
[C---:B------:R-:W-:Y:S01]  /*7a60*/  FMUL.FTZ R64, R39.reuse, R48 ;  /* 0x0000003027407220 */ /* 0x040fe20000410000 */
[----:B------:R-:W-:Y:S01]  /*7a70*/  FMUL.FTZ R39, R39, R56 ;  /* 0x0000003827277220 */ /* 0x000fe20000410000 */
[----:B------:R-:W-:-:S02]  /*7a80*/  F2FP.BF16.F32.PACK_AB R50, R15, R50 ;  /* 0x000000320f32723e */ /* 0x000fc400000010ff */
[C---:B------:R-:W-:Y:S01]  /*7a90*/  FFMA.FTZ R45, R37.reuse, R56, -R64 ;  /* 0x00000038252d7223 */ /* 0x040fe20000010840 */
[----:B------:R-:W-:Y:S01]  /*7aa0*/  FFMA.FTZ R39, R37, R48, R39 ;  /* 0x0000003025277223 */ /* 0x000fe20000010027 */
[----:B------:R-:W-:Y:S01]  /*7ab0*/  LOP3.LUT R37, R36, 0xffff0000, RZ, 0xc0, !PT ;  /* 0xffff000024257812 */ /* 0x000fe200078ec0ff */
[----:B------:R-:W-:Y:S01]  /*7ac0*/  IMAD.U32 R56, R120, 0x10000, RZ ;  /* 0x0001000078387824 */ /* 0x000fe200078e00ff */
[----:B------:R-:W-:Y:S01]  /*7ad0*/  LOP3.LUT R36, R12, 0xffff0000, RZ, 0xc0, !PT ;  /* 0xffff00000c247812 */ /* 0x000fe200078ec0ff */
[----:B------:R-:W-:Y:S01]  /*7ae0*/  IMAD.MOV.U32 R15, RZ, RZ, R46 ;  /* 0x000000ffff0f7224 */ /* 0x000fe200078e002e */
[----:B------:R-:W-:Y:S01]  /*7af0*/  F2FP.BF16.F32.PACK_AB R13, R13, R43 ;  /* 0x0000002b0d0d723e */ /* 0x000fe200000010ff */
[C---:B------:R-:W-:Y:S01]  /*7b00*/  FMUL.FTZ R47, R37.reuse, R121 ;  /* 0x00000079252f7220 */ /* 0x040fe20000410000 */
[-C--:B------:R-:W-:Y:S01]  /*7b10*/  FMUL.FTZ R48, R37, R119.reuse ;  /* 0x0000007725307220 */ /* 0x080fe20000410000 */
[C---:B------:R-:W-:Y:S01]  /*7b20*/  IMAD.U32 R37, R38.reuse, 0x10000, RZ ;  /* 0x0001000026257824 */ /* 0x040fe200078e00ff */
[----:B------:R-:W-:Y:S01]  /*7b30*/  LOP3.LUT R38, R38, 0xffff0000, RZ, 0xc0, !PT ;  /* 0xffff000026267812 */ /* 0x000fe200078ec0ff */
[C---:B------:R-:W-:Y:S01]  /*7b40*/  FFMA.FTZ R12, R36.reuse, R119, -R47 ;  /* 0x00000077240c7223 */ /* 0x040fe2000001082f */
[----:B------:R-:W-:Y:S01]  /*7b50*/  FFMA.FTZ R36, R36, R121, R48 ;  /* 0x0000007924247223 */ /* 0x000fe20000010030 */
[----:B------:R-:W-:-:S02]  /*7b60*/  IMAD.U32 R48, R118, 0x10000, RZ ;  /* 0x0001000076307824 */ /* 0x000fc400078e00ff */
[C---:B------:R-:W-:Y:S01]  /*7b70*/  FMUL.FTZ R58, R37.reuse, R56 ;  /* 0x00000038253a7220 */ /* 0x040fe20000410000 */
[C---:B------:R-:W-:Y:S01]  /*7b80*/  IMAD.U32 R47, R14.reuse, 0x10000, RZ ;  /* 0x000100000e2f7824 */ /* 0x040fe200078e00ff */
[----:B------:R-:W-:Y:S01]  /*7b90*/  LOP3.LUT R14, R14, 0xffff0000, RZ, 0xc0, !PT ;  /* 0xffff00000e0e7812 */ /* 0x000fe200078ec0ff */
[-C--:B------:R-:W-:Y:S01]  /*7ba0*/  FMUL.FTZ R51, R37, R48.reuse ;  /* 0x0000003025337220 */ /* 0x080fe20000410000 */
[----:B------:R-:W-:Y:S01]  /*7bb0*/  FMUL.FTZ R59, R38, R57 ;  /* 0x00000039263b7220 */ /* 0x000fe20000410000 */
[C---:B------:R-:W-:Y:S01]  /*7bc0*/  FFMA.FTZ R37, R47.reuse, R48, -R58 ;  /* 0x000000302f257223 */ /* 0x040fe2000001083a */
[----:B------:R-:W-:Y:S01]  /*7bd0*/  F2FP.BF16.F32.PACK_AB R36, R36, R39 ;  /* 0x000000272424723e */ /* 0x000fe200000010ff */
[----:B------:R-:W-:Y:S01]  /*7be0*/  FFMA.FTZ R47, R47, R56, R51 ;  /* 0x000000382f2f7223 */ /* 0x000fe20000010033 */
[----:B------:R-:W-:Y:S01]  /*7bf0*/  LOP3.LUT R51, R118, 0xffff0000, RZ, 0xc0, !PT ;  /* 0xffff000076337812 */ /* 0x000fe200078ec0ff */
[----:B------:R-:W-:Y:S01]  /*7c00*/  IMAD.MOV.U32 R39, RZ, RZ, R50 ;  /* 0x000000ffff277224 */ /* 0x000fe200078e0032 */
[----:B------:R-:W-:-:S03]  /*7c10*/  F2FP.BF16.F32.PACK_AB R12, R12, R45 ;  /* 0x0000002d0c0c723e */ /* 0x000fc600000010ff */
[-C--:B------:R-:W-:Y:S01]  /*7c20*/  FMUL.FTZ R48, R38, R51.reuse ;  /* 0x0000003326307220 */ /* 0x080fe20000410000 */
[----:B------:R-:W-:-:S03]  /*7c30*/  FFMA.FTZ R38, R14, R51, -R59 ;  /* 0x000000330e267223 */ /* 0x000fc6000001083b */
[----:B------:R-:W-:Y:S02]  /*7c40*/  FFMA.FTZ R48, R14, R57, R48 ;  /* 0x000000390e307223 */ /* 0x000fe40000010030 */
[----:B------:R-:W-:Y:S01]  /*7c50*/  F2FP.BF16.F32.PACK_AB R14, R38, R37 ;  /* 0x00000025260e723e */ /* 0x000fe200000010ff */
[----:B------:R-:W-:Y:S02]  /*7c60*/  IMAD.MOV.U32 R37, RZ, RZ, R11 ;  /* 0x000000ffff257224 */ /* 0x000fe400078e000b */
[----:B------:R-:W-:-:S07]  /*7c70*/  F2FP.BF16.F32.PACK_AB R38, R48, R47 ;  /* 0x0000002f3026723e */ /* 0x000fce00000010ff */
.L_x_1619:
[----:B------:R-:W-:Y:S05]  /*7c80*/  BSYNC B2 ;  /* 0x0000000000027941 */ /* 0x000fea0003800000 */
.L_x_1618:
[----:B------:R-:W-:Y:S01]  /*7c90*/  LEA R42, P0, R68, R104, 0x1 ;  /* 0x00000068442a7211 */ /* 0x000fe200078008ff */
[----:B------:R-:W-:-:S03]  /*7ca0*/  @!P4 IMAD.WIDE R44, R44, 0x2, R40 ;  /* 0x000000022c2cc825 */ /* 0x000fc600078e0228 */
[----:B------:R-:W-:-:S05]  /*7cb0*/  LEA.HI.X R43, R68, R105, R86, 0x1, P0 ;  /* 0x00000069442b7211 */ /* 0x000fca00000f0c56 */
[----:B0-----:R0:W-:Y:S04]  /*7cc0*/  ST.E.128 desc[UR60][R42.64], R12 ;  /* 0x0000000c2a007985 */ /* 0x0011e8000c101d3c */
[----:B-1----:R0:W-:Y:S02]  /*7cd0*/  @!P4 ST.E.128 desc[UR60][R44.64], R36 ;  /* 0x000000242c00c985 */ /* 0x0021e4000c101d3c */
.L_x_1617:
[----:B------:R-:W-:Y:S05]  /*7ce0*/  BSYNC B1 ;  /* 0x0000000000017941 */ /* 0x000fea0003800000 */
.L_x_1616:
[----:B------:R-:W-:-:S13]  /*7cf0*/  ISETP.NE.AND P0, PT, R71, RZ, PT ;  /* 0x000000ff4700720c */ /* 0x000fda0003f05270 */
[----:B------:R-:W-:Y:S05]  /*7d00*/  @!P0 BRA `(.L_x_1584) ;  /* 0x0000000c006c8947 */ /* 0x000fea0003800000 */
[----:B0-----:R-:W4:Y:S04]  /*7d10*/  LDL R36, [R1+0x5c] ;  /* 0x00005c0001247983 */ /* 0x001f280000100800 */
[----:B------:R-:W5:Y:S04]  /*7d20*/  LDL R15, [R1+0xc8] ;  /* 0x0000c800010f7983 */ /* 0x000f680000100800 */
[----:B------:R-:W2:Y:S01]  /*7d30*/  LDL R14, [R1+0x68] ;  /* 0x00006800010e7983 */ /* 0x000ea20000100800 */
[----:B------:R-:W-:Y:S01]  /*7d40*/  SEL R107, R91, R107, !P1 ;  /* 0x0000006b5b6b7207 */ /* 0x000fe20004800000 */
[----:B------:R-:W-:Y:S01]  /*7d50*/  BSSY B1, `(.L_x_1620) ;  /* 0x0000071000017945 */ /* 0x000fe20003800000 */
[----:B------:R-:W-:-:S02]  /*7d60*/  ISETP.GE.AND P4, PT, R203, R101, PT ;  /* 0x00000065cb00720c */ /* 0x000fc40003f86270 */
[----:B---3--:R-:W-:Y:S02]  /*7d70*/  SHF.R.S32.HI R12, RZ, 0x1f, R107 ;  /* 0x0000001fff0c7819 */ /* 0x008fe4000001146b */
[----:B------:R-:W-:Y:S02]  /*7d80*/  LEA R42, P0, R70, R104, 0x1 ;  /* 0x00000068462a7211 */ /* 0x000fe400078008ff */
[----:B------:R-:W-:Y:S02]  /*7d90*/  LEA.HI R12, R12, R107, RZ, 0x4 ;  /* 0x0000006b0c0c7211 */ /* 0x000fe400078f20ff */
[----:B------:R-:W-:Y:S02]  /*7da0*/  LEA.HI.X R43, R70, R105, R87, 0x1, P0 ;  /* 0x00000069462b7211 */ /* 0x000fe400000f0c57 */
[----:B------:R-:W-:-:S04]  /*7db0*/  LEA.HI.SX32 R12, R12, R69, 0x1c ;  /* 0x000000450c0c7211 */ /* 0x000fc800078fe2ff */
[----:B------:R-:W-:Y:S01]  /*7dc0*/  SHF.R.S32.HI R13, RZ, 0x1f, R12 ;  /* 0x0000001fff0d7819 */ /* 0x000fe2000001140c */
[----:B------:R-:W-:-:S03]  /*7dd0*/  IMAD.SHL.U32 R11, R12, 0x8, RZ ;  /* 0x000000080c0b7824 */ /* 0x000fc600078e00ff */
[----:B------:R-:W-:-:S05]  /*7de0*/  LEA.HI R13, R13, R12, RZ, 0x3 ;  /* 0x0000000c0d0d7211 */ /* 0x000fca00078f18ff */
        /* <DEDUP_REMOVED lines=9> */
[----:B------:R-:W0:Y:S04]  /*7e80*/  LDS.128 R12, [R12+0x20400] ;  /* 0x020400000c0c7984 */ /* 0x000e280000000c00 */
[----:B------:R-:W1:Y:S01]  /*7e90*/  LDS.128 R36, [R36+0x20400] ;  /* 0x0204000024247984 */ /* 0x000e620000000c00 */
[----:B------:R-:W-:Y:S05]  /*7ea0*/  @P4 BRA `(.L_x_1621) ;  /* 0x00000004006c4947 */ /* 0x000fea0003800000 */
[----:B------:R-:W-:Y:S01]  /*7eb0*/  SHF.R.U64 R57, R52, 0x10, R53 ;  /* 0x0000001034397819 */ /* 0x000fe20000001235 */
[----:B0-----:R-:W-:Y:S01]  /*7ec0*/  IMAD.U32 R49, R13, 0x10000, RZ ;  /* 0x000100000d317824 */ /* 0x001fe200078e00ff */
[--C-:B------:R-:W-:Y:S01]  /*7ed0*/  SHF.R.U64 R52, R60, 0x10, R61.reuse ;  /* 0x000000103c347819 */ /* 0x100fe2000000123d */
[----:B------:R-:W-:Y:S01]  /*7ee0*/  IMAD.U32 R47, R15, 0x10000, RZ ;  /* 0x000100000f2f7824 */ /* 0x000fe200078e00ff */
[----:B------:R-:W-:Y:S02]  /*7ef0*/  SHF.R.U32.HI R60, RZ, 0x10, R61 ;  /* 0x00000010ff3c7819 */ /* 0x000fe4000001163d */
[----:B------:R-:W-:Y:S02]  /*7f00*/  SHF.R.U32.HI R59, RZ, 0x10, R53 ;  /* 0x00000010ff3b7819 */ /* 0x000fe40000011635 */
[----:B------:R-:W-:Y:S02]  /*7f10*/  PRMT R48, R114, 0x5432, R57 ;  /* 0x0000543272307816 */ /* 0x000fe40000000039 */
[----:B------:R-:W-:-:S02]  /*7f20*/  PRMT R57, R117, 0x5432, R60 ;  /* 0x0000543275397816 */ /* 0x000fc4000000003c */
[----:B------:R-:W-:Y:S01]  /*7f30*/  SHF.R.U64 R50, R54, 0x10, R55 ;  /* 0x0000001036327819 */ /* 0x000fe20000001237 */
[----:B-1----:R-:W-:Y:S01]  /*7f40*/  IMAD.U32 R54, R39, 0x10000, RZ ;  /* 0x0001000027367824 */ /* 0x002fe200078e00ff */
[----:B------:R-:W-:Y:S01]  /*7f50*/  PRMT R114, R114, 0x5410, R59 ;  /* 0x0000541072727816 */ /* 0x000fe2000000003b */
[----:B------:R-:W-:Y:S01]  /*7f60*/  IMAD.U32 R58, R57, 0x10000, RZ ;  /* 0x00010000393a7824 */ /* 0x000fe200078e00ff */
[----:B------:R-:W-:Y:S01]  /*7f70*/  SHF.R.U32.HI R56, RZ, 0x10, R55 ;  /* 0x00000010ff387819 */ /* 0x000fe20000011637 */
[----:B------:R-:W-:Y:S01]  /*7f80*/  IMAD.U32 R55, R37, 0x10000, RZ ;  /* 0x0001000025377824 */ /* 0x000fe200078e00ff */
[--C-:B------:R-:W-:Y:S02]  /*7f90*/  SHF.R.U64 R53, R62, 0x10, R63.reuse ;  /* 0x000000103e357819 */ /* 0x100fe4000000123f */
[----:B------:R-:W-:Y:S02]  /*7fa0*/  SHF.R.U32.HI R63, RZ, 0x10, R63 ;  /* 0x00000010ff3f7819 */ /* 0x000fe4000001163f */
[----:B------:R-:W-:-:S02]  /*7fb0*/  PRMT R50, R115, 0x5432, R50 ;  /* 0x0000543273327816 */ /* 0x000fc40000000032 */
[----:B------:R-:W-:Y:S01]  /*7fc0*/  PRMT R117, R117, 0x5410, R52 ;  /* 0x0000541075757816 */ /* 0x000fe20000000034 */
[----:B------:R-:W-:Y:S01]  /*7fd0*/  IMAD.U32 R52, R114, 0x10000, RZ ;  /* 0x0001000072347824 */ /* 0x000fe200078e00ff */
[----:B------:R-:W-:Y:S01]  /*7fe0*/  PRMT R115, R115, 0x5410, R56 ;  /* 0x0000541073737816 */ /* 0x000fe20000000038 */
[C---:B------:R-:W-:Y:S01]  /*7ff0*/  FMUL.FTZ R56, R55.reuse, R58 ;  /* 0x0000003a37387220 */ /* 0x040fe20000410000 */
[----:B------:R-:W-:Y:S01]  /*8000*/  PRMT R63, R116, 0x5432, R63 ;  /* 0x00005432743f7816 */ /* 0x000fe2000000003f */
[-C--:B------:R-:W-:Y:S01]  /*8010*/  FMUL.FTZ R60, R55, R52.reuse ;  /* 0x00000034373c7220 */ /* 0x080fe20000410000 */
[----:B------:R-:W-:Y:S01]  /*8020*/  LOP3.LUT R51, R37, 0xffff0000, RZ, 0xc0, !PT ;  /* 0xffff000025337812 */ /* 0x000fe200078ec0ff */
[----:B------:R-:W-:Y:S01]  /*8030*/  FFMA.FTZ R52, R49, R52, -R56 ;  /* 0x0000003431347223 */ /* 0x000fe20000010838 */
[----:B------:R-:W-:Y:S01]  /*8040*/  LOP3.LUT R57, R57, 0xffff0000, RZ, 0xc0, !PT ;  /* 0xffff000039397812 */ /* 0x000fe200078ec0ff */
[----:B------:R-:W-:Y:S01]  /*8050*/  IMAD.U32 R56, R63, 0x10000, RZ ;  /* 0x000100003f387824 */ /* 0x000fe200078e00ff */
[----:B------:R-:W-:Y:S01]  /*8060*/  LOP3.LUT R114, R114, 0xffff0000, RZ, 0xc0, !PT ;  /* 0xffff000072727812 */ /* 0x000fe200078ec0ff */
[----:B------:R-:W-:Y:S01]  /*8070*/  FFMA.FTZ R49, R49, R58, R60 ;  /* 0x0000003a31317223 */ /* 0x000fe2000001003c */
[----:B------:R-:W-:Y:S01]  /*8080*/  LOP3.LUT R46, R13, 0xffff0000, RZ, 0xc0, !PT ;  /* 0xffff00000d2e7812 */ /* 0x000fe200078ec0ff */
[----:B------:R-:W-:Y:S01]  /*8090*/  FMUL.FTZ R59, R51, R57 ;  /* 0x00000039333b7220 */ /* 0x000fe20000410000 */
[----:B------:R-:W-:Y:S01]  /*80a0*/  IMAD.U32 R55, R115, 0x10000, RZ ;  /* 0x0001000073377824 */ /* 0x000fe200078e00ff */
[----:B------:R-:W-:Y:S01]  /*80b0*/  LOP3.LUT R39, R39, 0xffff0000, RZ, 0xc0, !PT ;  /* 0xffff000027277812 */ /* 0x000fe200078ec0ff */
[----:B------:R-:W-:Y:S01]  /*80c0*/  FMUL.FTZ R58, R54, R56 ;  /* 0x00000038363a7220 */ /* 0x000fe20000410000 */
[----:B------:R-:W-:Y:S01]  /*80d0*/  LOP3.LUT R63, R63, 0xffff0000, RZ, 0xc0, !PT ;  /* 0xffff00003f3f7812 */ /* 0x000fe200078ec0ff */
[-C--:B------:R-:W-:Y:S01]  /*80e0*/  FMUL.FTZ R61, R51, R114.reuse ;  /* 0x00000072333d7220 */ /* 0x080fe20000410000 */
[----:B------:R-:W-:Y:S01]  /*80f0*/  FFMA.FTZ R51, R46, R114, -R59 ;  /* 0x000000722e337223 */ /* 0x000fe2000001083b */
[-C--:B------:R-:W-:Y:S01]  /*8100*/  FMUL.FTZ R59, R54, R55.reuse ;  /* 0x00000037363b7220 */ /* 0x080fe20000410000 */
[----:B------:R-:W-:Y:S01]  /*8110*/  LOP3.LUT R115, R115, 0xffff0000, RZ, 0xc0, !PT ;  /* 0xffff000073737812 */ /* 0x000fe200078ec0ff */
[----:B------:R-:W-:Y:S01]  /*8120*/  FFMA.FTZ R54, R47, R55, -R58 ;  /* 0x000000372f367223 */ /* 0x000fe2000001083a */
[----:B------:R-:W-:Y:S01]  /*8130*/  LOP3.LUT R44, R15, 0xffff0000, RZ, 0xc0, !PT ;  /* 0xffff00000f2c7812 */ /* 0x000fe200078ec0ff */
[----:B------:R-:W-:Y:S01]  /*8140*/  FMUL.FTZ R55, R39, R63 ;  /* 0x0000003f27377220 */ /* 0x000fe20000410000 */
[----:B------:R-:W-:-:S02]  /*8150*/  IMAD.U32 R37, R36, 0x10000, RZ ;  /* 0x0001000024257824 */ /* 0x000fc400078e00ff */
[----:B------:R-:W-:Y:S01]  /*8160*/  FFMA.FTZ R46, R46, R57, R61 ;  /* 0x000000392e2e7223 */ /* 0x000fe2000001003d */
[----:B------:R-:W-:Y:S01]  /*8170*/  FFMA.FTZ R47, R47, R56, R59 ;  /* 0x000000382f2f7223 */ /* 0x000fe2000001003b */
[----:B------:R-:W-:Y:S02]  /*8180*/  IMAD.U32 R58, R117, 0x10000, RZ ;  /* 0x00010000753a7824 */ /* 0x000fe400078e00ff */
[-C--:B------:R-:W-:Y:S01]  /*8190*/  FMUL.FTZ R57, R39, R115.reuse ;  /* 0x0000007327397220 */ /* 0x080fe20000410000 */
[----:B------:R-:W-:Y:S02]  /*81a0*/  IMAD.U32 R56, R48, 0x10000, RZ ;  /* 0x0001000030387824 */ /* 0x000fe400078e00ff */
[----:B------:R-:W-:Y:S01]  /*81b0*/  FFMA.FTZ R39, R44, R115, -R55 ;  /* 0x000000732c277223 */ /* 0x000fe20000010837 */
[----:B------:R-:W-:Y:S01]  /*81c0*/  LOP3.LUT R36, R36, 0xffff0000, RZ, 0xc0, !PT ;  /* 0xffff000024247812 */ /* 0x000fe200078ec0ff */
[----:B------:R-:W-:Y:S01]  /*81d0*/  IMAD.U32 R13, R12, 0x10000, RZ ;  /* 0x000100000c0d7824 */ /* 0x000fe200078e00ff */
[----:B------:R-:W-:Y:S01]  /*81e0*/  LOP3.LUT R117, R117, 0xffff0000, RZ, 0xc0, !PT ;  /* 0xffff000075757812 */ /* 0x000fe200078ec0ff */
[----:B------:R-:W-:Y:S01]  /*81f0*/  FFMA.FTZ R60, R44, R63, R57 ;  /* 0x0000003f2c3c7223 */ /* 0x000fe20000010039 */
[----:B------:R-:W-:Y:S01]  /*8200*/  LOP3.LUT R55, R48, 0xffff0000, RZ, 0xc0, !PT ;  /* 0xffff000030377812 */ /* 0x000fe200078ec0ff */
[C---:B------:R-:W-:Y:S01]  /*8210*/  FMUL.FTZ R48, R37.reuse, R58 ;  /* 0x0000003a25307220 */ /* 0x040fe20000410000 */
[----:B------:R-:W-:Y:S01]  /*8220*/  PRMT R53, R116, 0x5410, R53 ;  /* 0x0000541074357816 */ /* 0x000fe20000000035 */
[----:B------:R-:W-:Y:S01]  /*8230*/  FMUL.FTZ R37, R37, R56 ;  /* 0x0000003825257220 */ /* 0x000fe20000410000 */
[----:B------:R-:W-:Y:S01]  /*8240*/  LOP3.LUT R12, R12, 0xffff0000, RZ, 0xc0, !PT ;  /* 0xffff00000c0c7812 */ /* 0x000fe200078ec0ff */
[C---:B------:R-:W-:Y:S01]  /*8250*/  IMAD.U32 R15, R14.reuse, 0x10000, RZ ;  /* 0x000100000e0f7824 */ /* 0x040fe200078e00ff */
[----:B------:R-:W-:Y:S01]  /*8260*/  LOP3.LUT R45, R14, 0xffff0000, RZ, 0xc0, !PT ;  /* 0xffff00000e2d7812 */ /* 0x000fe200078ec0ff */
[C---:B------:R-:W-:Y:S01]  /*8270*/  FMUL.FTZ R57, R36.reuse, R117 ;  /* 0x0000007524397220 */ /* 0x040fe20000410000 */
[----:B------:R-:W-:Y:S01]  /*8280*/  FMUL.FTZ R59, R36, R55 ;  /* 0x00000037243b7220 */ /* 0x000fe20000410000 */
[----:B------:R-:W-:-:S02]  /*8290*/  IMAD.U32 R14, R38, 0x10000, RZ ;  /* 0x00010000260e7824 */ /* 0x000fc400078e00ff */
[C---:B------:R-:W-:Y:S01]  /*82a0*/  FFMA.FTZ R48, R13.reuse, R56, -R48 ;  /* 0x000000380d307223 */ /* 0x040fe20000010830 */
[----:B------:R-:W-:Y:S01]  /*82b0*/  FFMA.FTZ R37, R13, R58, R37 ;  /* 0x0000003a0d257223 */ /* 0x000fe20000010025 */
[C---:B------:R-:W-:Y:S01]  /*82c0*/  IMAD.U32 R36, R53.reuse, 0x10000, RZ ;  /* 0x0001000035247824 */ /* 0x040fe200078e00ff */
[----:B------:R-:W-:Y:S01]  /*82d0*/  LOP3.LUT R38, R38, 0xffff0000, RZ, 0xc0, !PT ;  /* 0xffff000026267812 */ /* 0x000fe200078ec0ff */
[----:B------:R-:W-:Y:S01]  /*82e0*/  IMAD.U32 R13, R50, 0x10000, RZ ;  /* 0x00010000320d7824 */ /* 0x000fe200078e00ff */
[----:B------:R-:W-:Y:S01]  /*82f0*/  LOP3.LUT R53, R53, 0xffff0000, RZ, 0xc0, !PT ;  /* 0xffff000035357812 */ /* 0x000fe200078ec0ff */
[----:B------:R-:W-:Y:S01]  /*8300*/  FFMA.FTZ R57, R12, R55, -R57 ;  /* 0x000000370c397223 */ /* 0x000fe20000010839 */
[----:B------:R-:W-:Y:S01]  /*8310*/  LOP3.LUT R50, R50, 0xffff0000, RZ, 0xc0, !PT ;  /* 0xffff000032327812 */ /* 0x000fe200078ec0ff */
[C---:B------:R-:W-:Y:S01]  /*8320*/  FMUL.FTZ R44, R14.reuse, R36 ;  /* 0x000000240e2c7220 */ /* 0x040fe20000410000 */
[----:B------:R-:W-:Y:S01]  /*8330*/  FMUL.FTZ R55, R14, R13 ;  /* 0x0000000d0e377220 */ /* 0x000fe20000410000 */
[----:B------:R-:W-:Y:S01]  /*8340*/  FMUL.FTZ R14, R38, R53 ;  /* 0x00000035260e7220 */ /* 0x000fe20000410000 */
[----:B------:R-:W-:Y:S01]  /*8350*/  FFMA.FTZ R12, R12, R117, R59 ;  /* 0x000000750c0c7223 */ /* 0x000fe2000001003b */
[-C--:B------:R-:W-:Y:S01]  /*8360*/  FMUL.FTZ R38, R38, R50.reuse ;  /* 0x0000003226267220 */ /* 0x080fe20000410000 */
        /* <DEDUP_REMOVED lines=8> */
[----:B------:R-:W-:Y:S01]  /*83f0*/  F2FP.BF16.F32.PACK_AB R36, R12, R37 ;  /* 0x000000250c24723e */ /* 0x000fe200000010ff */
[----:B------:R-:W-:Y:S01]  /*8400*/  IMAD.MOV.U32 R12, RZ, RZ, R50 ;  /* 0x000000ffff0c7224 */ /* 0x000fe200078e0032 */
[----:B------:R-:W-:Y:S01]  /*8410*/  F2FP.BF16.F32.PACK_AB R14, R13, R44 ;  /* 0x0000002c0d0e723e */ /* 0x000fe200000010ff */
[----:B------:R-:W-:Y:S01]  /*8420*/  IMAD.MOV.U32 R13, RZ, RZ, R51 ;  /* 0x000000ffff0d7224 */ /* 0x000fe200078e0033 */
[----:B------:R-:W-:Y:S01]  /*8430*/  F2FP.BF16.F32.PACK_AB R39, R60, R47 ;  /* 0x0000002f3c27723e */ /* 0x000fe200000010ff */
[----:B------:R-:W-:Y:S01]  /*8440*/  IMAD.MOV.U32 R37, RZ, RZ, R46 ;  /* 0x000000ffff257224 */ /* 0x000fe200078e002e */
[----:B------:R-:W-:-:S07]  /*8450*/  F2FP.BF16.F32.PACK_AB R38, R38, R55 ;  /* 0x000000372626723e */ /* 0x000fce00000010ff */
.L_x_1621:
[----:B------:R-:W-:Y:S05]  /*8460*/  BSYNC B1 ;  /* 0x0000000000017941 */ /* 0x000fea0003800000 */
.L_x_1620:
[----:B0-----:R0:W-:Y:S01]  /*8470*/  ST.E.128 desc[UR60][R42.64], R12 ;  /* 0x0000000c2a007985 */ /* 0x0011e2000c101d3c */
[----:B------:R-:W-:-:S13]  /*8480*/  ISETP.GE.AND P0, PT, R11, R106, PT ;  /* 0x0000006a0b00720c */ /* 0x000fda0003f06270 */
[----:B------:R-:W-:Y:S05]  /*8490*/  @P0 BRA `(.L_x_1584) ;  /* 0x0000000400880947 */ /* 0x000fea0003800000 */
[----:B------:R-:W-:-:S05]  /*84a0*/  IMAD.WIDE R40, R11, 0x2, R40 ;  /* 0x000000020b287825 */ /* 0x000fca00078e0228 */
[----:B-1----:R1:W-:Y:S01]  /*84b0*/  ST.E.128 desc[UR60][R40.64], R36 ;  /* 0x0000002428007985 */ /* 0x0023e2000c101d3c */
[----:B------:R-:W-:Y:S05]  /*84c0*/  BRA `(.L_x_1584) ;  /* 0x00000004007c7947 */ /* 0x000fea0003800000 */
.L_x_1557:
[----:B------:R-:W2:Y:S02]  /*84d0*/  LDL R11, [R1+0x64] ;  /* 0x00006400010b7983 */ /* 0x000ea40000100800 */
[----:B--2---:R-:W-:-:S13]  /*84e0*/  R2UR UR4, R11 ;  /* 0x000000000b0472ca */ /* 0x004fda00000e0000 */
[----:B------:R-:W-:-:S06]  /*84f0*/  UISETP.NE.AND UP0, UPT, UR4, 0x3, UPT ;  /* 0x000000030400788c */ /* 0x000fcc000bf05270 */
[----:B------:R-:W-:-:S13]  /*8500*/  PLOP3.LUT P5, PT, PT, PT, UP0, 0x80, 0x0 ;  /* 0x000000000000781c */ /* 0x000fda0003faf008 */
[----:B------:R-:W-:Y:S05]  /*8510*/  @!P5 BRA `(.L_x_1622) ;  /* 0x000000000004d947 */ /* 0x000fea0003800000 */
[----:B------:R-:W-:Y:S01]  /*8520*/  BPT.TRAP 0x1 ;  /* 0x000000040000795c */ /* 0x000fe20000300000 */
.L_x_1622:
[----:B------:R-:W2:Y:S01]  /*8530*/  LDL R11, [R1+0x4c] ;  /* 0x00004c00010b7983 */ /* 0x000ea20000100800 */
[----:B------:R-:W-:Y:S01]  /*8540*/  IMAD R88, R200, 0x8, R17 ;  /* 0x00000008c8587824 */ /* 0x000fe200078e0211 */
[----:B------:R-:W-:Y:S01]  /*8550*/  BSSY B1, `(.L_x_1623) ;  /* 0x0000005000017945 */ /* 0x000fe20003800000 */
[----:B------:R-:W-:Y:S02]  /*8560*/  SHF.R.S32.HI R97, RZ, 0x1f, R98 ;  /* 0x0000001fff617819 */ /* 0x000fe40000011462 */
[----:B--2---:R-:W-:-:S04]  /*8570*/  SHF.L.U32 R100, R11, 0x1f, RZ ;  /* 0x0000001f0b647819 */ /* 0x004fc800000006ff */
[----:B------:R-:W0:Y:S02]  /*8580*/  SYNCS.PHASECHK.TRANS64.TRYWAIT P0, [R88+URZ+0x30890], R100 ;  /* 0x03089064580075a7 */ /* 0x000e24000800017f */
[----:B0-----:R-:W-:Y:S05]  /*8590*/  @!P0 BRA `(.L_x_1624) ;  /* 0x0000024c004c8947 */ /* 0x001fea0003800000 */
.L_x_2014:
[----:B------:R-:W-:Y:S05]  /*85a0*/  BSYNC B1 ;  /* 0x0000000000017941 */ /* 0x000fea0003800000 */
.L_x_1623:
[----:B------:R-:W2:Y:S01]  /*85b0*/  LDL R15, [R1+0xc] ;  /* 0x00000c00010f7983 */ /* 0x000ea20000100800 */
        /* <DEDUP_REMOVED lines=15> */
[----:B------:R-:W-:Y:S01]  /*86b0*/  IMAD.WIDE.U32 R12, R226, UR4, R12 ;  /* 0x00000004e20c7c25 */ /* 0x000fe2000f8e000c */
[----:B------:R-:W-:-:S03]  /*86c0*/  UMOV UR4, 0xffffffff ;  /* 0xffffffff00047882 */ /* 0x000fc60000000000 */
[----:B------:R-:W-:Y:S01]  /*86d0*/  IMAD R41, R226, UR5, R13 ;  /* 0x00000005e2297c24 */ /* 0x000fe2000f8e020d */
[----:B------:R-:W-:-:S04]  /*86e0*/  LEA R40, P0, R12, UR6, 0x1 ;  /* 0x000000060c287c11 */ /* 0x000fc8000f8008ff */
[----:B------:R-:W-:Y:S01]  /*86f0*/  LEA.HI.X R41, R12, UR7, R41, 0x1, P0 ;  /* 0x000000070c297c11 */ /* 0x000fe200080f0c29 */
[----:B--2---:R-:W-:-:S05]  /*8700*/  IMAD.IADD R42, R95, 0x1, -R15 ;  /* 0x000000015f2a7824 */ /* 0x004fca00078e0a0f */
[----:B------:R-:W-:Y:S01]  /*8710*/  ISETP.GE.AND P0, PT, R42, 0x1, PT ;  /* 0x000000012a00780c */ /* 0x000fe20003f06270 */
[----:B------:R-:W-:-:S12]  /*8720*/  BRA.DIV UR4, `(.L_x_1625) ;  /* 0x0000024a04fc7947 */ /* 0x000fd8000b800000 */
[----:B------:R1:W2:Y:S04]  /*8730*/  SHFL.IDX PT, R39, R41, RZ, 0x181f ;  /* 0x00181fff29277589 */ /* 0x0002a800000e0000 */
[----:B------:R1:W3:Y:S02]  /*8740*/  SHFL.IDX PT, R38, R40, RZ, 0x181f ;  /* 0x00181fff28267589 */ /* 0x0002e400000e0000 */
.L_x_2018:
[----:B------:R-:W-:Y:S04]  /*8750*/  BSSY B1, `(.L_x_1626) ;  /* 0x0000019000017945 */ /* 0x000fe80003800000 */
[----:B------:R-:W-:Y:S05]  /*8760*/  @!P0 BRA `(.L_x_1627) ;  /* 0x00000000005c8947 */ /* 0x000fea0003800000 */
[----:B------:R-:W4:Y:S01]  /*8770*/  LDL R43, [R1+0x4] ;  /* 0x00000400012b7983 */ /* 0x000f220000100800 */
[----:B------:R-:W-:-:S03]  /*8780*/  ULDC UR4, c[0x0][0x2f4] ;  /* 0x0000bd0000047ab9 */ /* 0x000fc60000000800 */
[----:B------:R-:W5:Y:S01]  /*8790*/  LDL R11, [R1] ;  /* 0x00000000010b7983 */ /* 0x000f620000100800 */
[----:B------:R-:W-:Y:S02]  /*87a0*/  ISETP.GE.AND P4, PT, R18, UR4, PT ;  /* 0x0000000412007c0c */ /* 0x000fe4000bf86270 */
[----:B------:R-:W-:-:S11]  /*87b0*/  ISETP.GE.AND P0, PT, R203, UR4, PT ;  /* 0x00000004cb007c0c */ /* 0x000fd6000bf06270 */
[----:B------:R-:W0:Y:S01]  /*87c0*/  @!P4 LDS.128 R12, [R90+0x20400] ;  /* 0x020400005a0cc984 */ /* 0x000e220000000c00 */
[----:B---3--:R-:W-:-:S04]  /*87d0*/  @!P4 LEA R36, P6, R18, R38, 0x1 ;  /* 0x000000261224c211 */ /* 0x008fc800078c08ff */
[----:B--2---:R-:W-:-:S05]  /*87e0*/  @!P4 LEA.HI.X R37, R18, R39, R19, 0x1, P6 ;  /* 0x000000271225c211 */ /* 0x004fca00030f0c13 */
[----:B0-----:R0:W-:Y:S01]  /*87f0*/  @!P4 ST.E.128 desc[UR60][R36.64], R12 ;  /* 0x0000000c2400c985 */ /* 0x0011e2000c101d3c */
[----:B------:R-:W-:-:S03]  /*8800*/  ISETP.GE.AND P4, PT, R22, UR4, PT ;  /* 0x0000000416007c0c */ /* 0x000fc6000bf86270 */
[----:B------:R-:W2:Y:S01]  /*8810*/  @!P0 LDS.128 R12, [R90+0x22400] ;  /* 0x022400005a0c8984 */ /* 0x000ea20000000c00 */
[----:B0-----:R-:W-:-:S04]  /*8820*/  @!P0 LEA R36, P6, R201, R38, 0x1 ;  /* 0x00000026c9248211 */ /* 0x001fc800078c08ff */
[----:B------:R-:W-:-:S05]  /*8830*/  @!P0 LEA.HI.X R37, R201, R39, R224, 0x1, P6 ;  /* 0x00000027c9258211 */ /* 0x000fca00030f0ce0 */
[----:B--2---:R0:W-:Y:S01]  /*8840*/  @!P0 ST.E.128 desc[UR60][R36.64], R12 ;  /* 0x0000000c24008985 */ /* 0x0041e2000c101d3c */
[----:B------:R-:W-:-:S03]  /*8850*/  ISETP.GE.AND P0, PT, R23, UR4, PT ;  /* 0x0000000417007c0c */ /* 0x000fc6000bf06270 */
[----:B------:R-:W2:Y:S01]  /*8860*/  @!P4 LDS.128 R12, [R90+0x24400] ;  /* 0x024400005a0cc984 */ /* 0x000ea20000000c00 */
[----:B0-----:R-:W-:-:S04]  /*8870*/  @!P4 LEA R36, P6, R22, R38, 0x1 ;  /* 0x000000261624c211 */ /* 0x001fc800078c08ff */
[----:B----4-:R-:W-:-:S05]  /*8880*/  @!P4 LEA.HI.X R37, R22, R39, R43, 0x1, P6 ;  /* 0x000000271625c211 */ /* 0x010fca00030f0c2b */
[----:B--2---:R0:W-:Y:S04]  /*8890*/  @!P4 ST.E.128 desc[UR60][R36.64], R12 ;  /* 0x0000000c2400c985 */ /* 0x0041e8000c101d3c */
[----:B------:R-:W2:Y:S01]  /*88a0*/  @!P0 LDS.128 R12, [R90+0x26400] ;  /* 0x026400005a0c8984 */ /* 0x000ea20000000c00 */
[----:B0-----:R-:W-:-:S04]  /*88b0*/  @!P0 LEA R36, P4, R23, R38, 0x1 ;  /* 0x0000002617248211 */ /* 0x001fc800078808ff */
[----:B-----5:R-:W-:-:S05]  /*88c0*/  @!P0 LEA.HI.X R37, R23, R39, R11, 0x1, P4 ;  /* 0x0000002717258211 */ /* 0x020fca00020f0c0b */
[----:B--2---:R4:W-:Y:S04]  /*88d0*/  @!P0 ST.E.128 desc[UR60][R36.64], R12 ;  /* 0x0000000c24008985 */ /* 0x0049e8000c101d3c */
.L_x_1627:
[----:B------:R-:W-:Y:S05]  /*88e0*/  BSYNC B1 ;  /* 0x0000000000017941 */ /* 0x000fea0003800000 */
.L_x_1626:
[----:B------:R-:W-:-:S03]  /*88f0*/  UMOV UR4, 0xffffffff ;  /* 0xffffffff00047882 */ /* 0x000fc60000000000 */
[----:B------:R-:W-:Y:S05]  /*8900*/  BRA.DIV UR4, `(.L_x_1628) ;  /* 0x0000024a04d07947 */ /* 0x000fea000b800000 */
[----:B--2---:R2:W0:Y:S04]  /*8910*/  SHFL.IDX PT, R39, R41, 0x1, 0x181f ;  /* 0x00381f0029277f89 */ /* 0x00442800000e0000 */
[----:B---3--:R2:W3:Y:S02]  /*8920*/  SHFL.IDX PT, R38, R40, 0x1, 0x181f ;  /* 0x00381f0028267f89 */ /* 0x0084e400000e0000 */
.L_x_2022:
[----:B------:R-:W-:-:S13]  /*8930*/  ISETP.GE.AND P0, PT, R42, 0x21, PT ;  /* 0x000000212a00780c */ /* 0x000fda0003f06270 */
[----:B------:R-:W-:Y:S05]  /*8940*/  @!P0 BRA `(.L_x_1584) ;  /* 0x00000000005c8947 */ /* 0x000fea0003800000 */
[----:B-12---:R-:W2:Y:S01]  /*8950*/  LDL R40, [R1+0x4] ;  /* 0x0000040001287983 */ /* 0x006ea20000100800 */
[----:B------:R-:W-:-:S03]  /*8960*/  ULDC UR4, c[0x0][0x2f4] ;  /* 0x0000bd0000047ab9 */ /* 0x000fc60000000800 */
[----:B------:R-:W5:Y:S01]  /*8970*/  LDL R11, [R1] ;  /* 0x00000000010b7983 */ /* 0x000f620000100800 */
[----:B------:R-:W-:Y:S02]  /*8980*/  ISETP.GE.AND P6, PT, R18, UR4, PT ;  /* 0x0000000412007c0c */ /* 0x000fe4000bfc6270 */
[----:B------:R-:W-:-:S11]  /*8990*/  ISETP.GE.AND P4, PT, R203, UR4, PT ;  /* 0x00000004cb007c0c */ /* 0x000fd6000bf86270 */
[----:B----4-:R-:W1:Y:S01]  /*89a0*/  @!P6 LDS.128 R12, [R90+0x21400] ;  /* 0x021400005a0ce984 */ /* 0x010e620000000c00 */
[----:B---3--:R-:W-:-:S04]  /*89b0*/  @!P6 LEA R36, P0, R18, R38, 0x1 ;  /* 0x000000261224e211 */ /* 0x008fc800078008ff */
[----:B0-----:R-:W-:Y:S02]  /*89c0*/  @!P6 LEA.HI.X R37, R18, R39, R19, 0x1, P0 ;  /* 0x000000271225e211 */ /* 0x001fe400000f0c13 */
[----:B------:R-:W-:-:S03]  /*89d0*/  ISETP.GE.AND P0, PT, R22, UR4, PT ;  /* 0x0000000416007c0c */ /* 0x000fc6000bf06270 */
[----:B-1----:R0:W-:Y:S04]  /*89e0*/  @!P6 ST.E.128 desc[UR60][R36.64], R12 ;  /* 0x0000000c2400e985 */ /* 0x0021e8000c101d3c */
[----:B------:R-:W1:Y:S01]  /*89f0*/  @!P4 LDS.128 R12, [R90+0x23400] ;  /* 0x023400005a0cc984 */ /* 0x000e620000000c00 */
[----:B0-----:R-:W-:-:S04]  /*8a00*/  @!P4 LEA R36, P6, R201, R38, 0x1 ;  /* 0x00000026c924c211 */ /* 0x001fc800078c08ff */
[----:B------:R-:W-:-:S05]  /*8a10*/  @!P4 LEA.HI.X R37, R201, R39, R224, 0x1, P6 ;  /* 0x00000027c925c211 */ /* 0x000fca00030f0ce0 */
[----:B-1----:R0:W-:Y:S01]  /*8a20*/  @!P4 ST.E.128 desc[UR60][R36.64], R12 ;  /* 0x0000000c2400c985 */ /* 0x0021e2000c101d3c */
[----:B------:R-:W-:-:S03]  /*8a30*/  ISETP.GE.AND P4, PT, R23, UR4, PT ;  /* 0x0000000417007c0c */ /* 0x000fc6000bf86270 */
[----:B------:R-:W1:Y:S01]  /*8a40*/  @!P0 LDS.128 R12, [R90+0x25400] ;  /* 0x025400005a0c8984 */ /* 0x000e620000000c00 */
[----:B0-----:R-:W-:-:S04]  /*8a50*/  @!P0 LEA R36, P6, R22, R38, 0x1 ;  /* 0x0000002616248211 */ /* 0x001fc800078c08ff */
[----:B--2---:R-:W-:-:S05]  /*8a60*/  @!P0 LEA.HI.X R37, R22, R39, R40, 0x1, P6 ;  /* 0x0000002716258211 */ /* 0x004fca00030f0c28 */
[----:B-1----:R0:W-:Y:S04]  /*8a70*/  @!P0 ST.E.128 desc[UR60][R36.64], R12 ;  /* 0x0000000c24008985 */ /* 0x0021e8000c101d3c */
[----:B------:R-:W1:Y:S01]  /*8a80*/  @!P4 LDS.128 R12, [R90+0x27400] ;  /* 0x027400005a0cc984 */ /* 0x000e620000000c00 */
[----:B0-----:R-:W-:-:S04]  /*8a90*/  @!P4 LEA R36, P0, R23, R38, 0x1 ;  /* 0x000000261724c211 */ /* 0x001fc800078008ff */
[----:B-----5:R-:W-:-:S05]  /*8aa0*/  @!P4 LEA.HI.X R37, R23, R39, R11, 0x1, P0 ;  /* 0x000000271725c211 */ /* 0x020fca00000f0c0b */
[----:B-1----:R0:W-:Y:S04]  /*8ab0*/  @!P4 ST.E.128 desc[UR60][R36.64], R12 ;  /* 0x0000000c2400c985 */ /* 0x0021e8000c101d3c */
.L_x_1584:
[----:B------:R-:W-:Y:S05]  /*8ac0*/  BSYNC B0 ;  /* 0x0000000000007941 */ /* 0x000fea0003800000 */
.L_x_1556:
        /* <DEDUP_REMOVED lines=17> */
.L_x_1630:
[----:B------:R-:W-:Y:S05]  /*8be0*/  BSYNC B0 ;  /* 0x0000000000007941 */ /* 0x000fea0003800000 */
.L_x_1629:
[----:B------:R-:W5:Y:S01]  /*8bf0*/  SYNCS.PHASECHK.TRANS64.TRYWAIT P4, [R88+URZ+0x308b0], R100 ;  /* 0x0308b064580075a7 */ /* 0x000f62000808017f */
[----:B------:R-:W-:Y:S04]  /*8c00*/  BSSY B0, `(.L_x_1631) ;  /* 0x0000002000007945 */ /* 0x000fe80003800000 */
[----:B-----5:R-:W-:Y:S05]  /*8c10*/  @!P4 BRA `(.L_x_1632) ;  /* 0x000002480058c947 */ /* 0x020fea0003800000 */
.L_x_2023:
[----:B------:R-:W-:Y:S05]  /*8c20*/  BSYNC B0 ;  /* 0x0000000000007941 */ /* 0x000fea0003800000 */
.L_x_1631:
[----:B0---4-:R-:W4:Y:S01]  /*8c30*/  LDL R14, [R1+0xc] ;  /* 0x00000c00010e7983 */ /* 0x011f220000100800 */
[----:B------:R-:W-:Y:S01]  /*8c40*/  ULDC.64 UR4, c[0x0][0x328] ;  /* 0x0000ca0000047ab9 */ /* 0x000fe20000000a00 */
[----:B------:R-:W-:Y:S02]  /*8c50*/  ULDC.64 UR6, c[0x0][0x318] ;  /* 0x0000c60000067ab9 */ /* 0x000fe40000000a00 */
[----:B------:R0:W5:Y:S04]  /*8c60*/  LDL R42, [R1+0x4] ;  /* 0x00000400012a7983 */ /* 0x0001680000100800 */
[----:B-12---:R0:W5:Y:S01]  /*8c70*/  LDL R41, [R1] ;  /* 0x0000000001297983 */ /* 0x0061620000100800 */
[----:B------:R-:W-:Y:S01]  /*8c80*/  IMAD R97, R97, UR4, RZ ;  /* 0x0000000461617c24 */ /* 0x000fe2000f8e02ff */
[----:B------:R-:W-:Y:S01]  /*8c90*/  BSSY B0, `(.L_x_1633) ;  /* 0x0000028000007945 */ /* 0x000fe20003800000 */
[----:B------:R-:W-:-:S04]  /*8ca0*/  IMAD.WIDE.U32 R12, R98, UR4, RZ ;  /* 0x00000004620c7c25 */ /* 0x000fc8000f8e00ff */
[----:B------:R-:W-:Y:S01]  /*8cb0*/  IMAD R97, R98, UR5, R97 ;  /* 0x0000000562617c24 */ /* 0x000fe2000f8e0261 */
[----:B------:R-:W-:Y:S02]  /*8cc0*/  ULDC.64 UR4, c[0x0][0x338] ;  /* 0x0000ce0000047ab9 */ /* 0x000fe40000000a00 */
[----:B------:R-:W-:Y:S02]  /*8cd0*/  IMAD R96, R96, UR4, RZ ;  /* 0x0000000460607c24 */ /* 0x000fe4000f8e02ff */
[----:B------:R-:W-:Y:S02]  /*8ce0*/  IMAD.IADD R13, R13, 0x1, R97 ;  /* 0x000000010d0d7824 */ /* 0x000fe400078e0261 */
[C---:B---3--:R-:W-:Y:S02]  /*8cf0*/  IMAD R11, R99.reuse, UR5, R96 ;  /* 0x00000005630b7c24 */ /* 0x048fe4000f8e0260 */
[----:B------:R-:W-:Y:S01]  /*8d00*/  IMAD.WIDE.U32 R12, R99, UR4, R12 ;  /* 0x00000004630c7c25 */ /* 0x000fe2000f8e000c */
[----:B------:R-:W-:-:S03]  /*8d10*/  ULDC.64 UR4, c[0x0][0x330] ;  /* 0x0000cc0000047ab9 */ /* 0x000fc60000000a00 */
[----:B------:R-:W-:Y:S02]  /*8d20*/  IMAD.IADD R13, R13, 0x1, R11 ;  /* 0x000000010d0d7824 */ /* 0x000fe400078e020b */
[----:B------:R-:W-:-:S04]  /*8d30*/  IMAD.WIDE.U32 R12, R226, UR4, R12 ;  /* 0x00000004e20c7c25 */ /* 0x000fc8000f8e000c */
[----:B------:R-:W-:Y:S01]  /*8d40*/  IMAD R11, R226, UR5, R13 ;  /* 0x00000005e20b7c24 */ /* 0x000fe2000f8e020d */
[----:B------:R-:W-:-:S04]  /*8d50*/  LEA R38, P5, R12, UR6, 0x1 ;  /* 0x000000060c267c11 */ /* 0x000fc8000f8a08ff */
[----:B------:R-:W-:Y:S01]  /*8d60*/  LEA.HI.X R11, R12, UR7, R11, 0x1, P5 ;  /* 0x000000070c0b7c11 */ /* 0x000fe2000a8f0c0b */
[----:B------:R0:W1:Y:S04]  /*8d70*/  SHFL.IDX PT, R40, R38, RZ, 0x181f ;  /* 0x00181fff26287589 */ /* 0x00006800000e0000 */
[----:B------:R0:W2:Y:S01]  /*8d80*/  SHFL.IDX PT, R39, R11, RZ, 0x181f ;  /* 0x00181fff0b277589 */ /* 0x0000a200000e0000 */
[----:B----4-:R-:W-:-:S05]  /*8d90*/  IMAD.IADD R95, R95, 0x1, -R14 ;  /* 0x000000015f5f7824 */ /* 0x010fca00078e0a0e */
[----:B------:R-:W-:-:S13]  /*8da0*/  ISETP.GE.AND P4, PT, R95, 0x1, PT ;  /* 0x000000015f00780c */ /* 0x000fda0003f86270 */
[----:B012---:R-:W-:Y:S05]  /*8db0*/  @!P4 BRA `(.L_x_1634) ;  /* 0x000000000054c947 */ /* 0x007fea0003800000 */
[----:B------:R-:W-:Y:S02]  /*8dc0*/  ULDC UR4, c[0x0][0x2f4] ;  /* 0x0000bd0000047ab9 */ /* 0x000fe40000000800 */
[----:B------:R-:W-:Y:S02]  /*8dd0*/  ISETP.GE.AND P6, PT, R18, UR4, PT ;  /* 0x0000000412007c0c */ /* 0x000fe4000bfc6270 */
[----:B------:R-:W-:-:S11]  /*8de0*/  ISETP.GE.AND P5, PT, R203, UR4, PT ;  /* 0x00000004cb007c0c */ /* 0x000fd6000bfa6270 */
[----:B------:R-:W0:Y:S01]  /*8df0*/  @!P6 LDS.128 R12, [R90+0x400] ;  /* 0x000400005a0ce984 */ /* 0x000e220000000c00 */
[----:B------:R-:W-:-:S04]  /*8e00*/  @!P6 LEA R36, P4, R18, R40, 0x1 ;  /* 0x000000281224e211 */ /* 0x000fc800078808ff */
[----:B------:R-:W-:Y:S02]  /*8e10*/  @!P6 LEA.HI.X R37, R18, R39, R19, 0x1, P4 ;  /* 0x000000271225e211 */ /* 0x000fe400020f0c13 */
[----:B------:R-:W-:-:S03]  /*8e20*/  ISETP.GE.AND P4, PT, R22, UR4, PT ;  /* 0x0000000416007c0c */ /* 0x000fc6000bf86270 */
[----:B0-----:R0:W-:Y:S04]  /*8e30*/  @!P6 ST.E.128 desc[UR60][R36.64], R12 ;  /* 0x0000000c2400e985 */ /* 0x0011e8000c101d3c */
[----:B------:R-:W1:Y:S01]  /*8e40*/  @!P5 LDS.128 R12, [R90+0x2400] ;  /* 0x002400005a0cd984 */ /* 0x000e620000000c00 */
[----:B0-----:R-:W-:-:S04]  /*8e50*/  @!P5 LEA R36, P6, R201, R40, 0x1 ;  /* 0x00000028c924d211 */ /* 0x001fc800078c08ff */
[----:B------:R-:W-:-:S05]  /*8e60*/  @!P5 LEA.HI.X R37, R201, R39, R224, 0x1, P6 ;  /* 0x00000027c925d211 */ /* 0x000fca00030f0ce0 */
[----:B-1----:R0:W-:Y:S01]  /*8e70*/  @!P5 ST.E.128 desc[UR60][R36.64], R12 ;  /* 0x0000000c2400d985 */ /* 0x0021e2000c101d3c */
[----:B------:R-:W-:-:S03]  /*8e80*/  ISETP.GE.AND P5, PT, R23, UR4, PT ;  /* 0x0000000417007c0c */ /* 0x000fc6000bfa6270 */
[----:B------:R-:W1:Y:S01]  /*8e90*/  @!P4 LDS.128 R12, [R90+0x4400] ;  /* 0x004400005a0cc984 */ /* 0x000e620000000c00 */
[----:B0-----:R-:W-:-:S04]  /*8ea0*/  @!P4 LEA R36, P6, R22, R40, 0x1 ;  /* 0x000000281624c211 */ /* 0x001fc800078c08ff */
[----:B-----5:R-:W-:-:S05]  /*8eb0*/  @!P4 LEA.HI.X R37, R22, R39, R42, 0x1, P6 ;  /* 0x000000271625c211 */ /* 0x020fca00030f0c2a */
[----:B-1----:R0:W-:Y:S04]  /*8ec0*/  @!P4 ST.E.128 desc[UR60][R36.64], R12 ;  /* 0x0000000c2400c985 */ /* 0x0021e8000c101d3c */
[----:B------:R-:W1:Y:S01]  /*8ed0*/  @!P5 LDS.128 R12, [R90+0x6400] ;  /* 0x006400005a0cd984 */ /* 0x000e620000000c00 */
[----:B0-----:R-:W-:-:S04]  /*8ee0*/  @!P5 LEA R36, P4, R23, R40, 0x1 ;  /* 0x000000281724d211 */ /* 0x001fc800078808ff */
[----:B------:R-:W-:-:S05]  /*8ef0*/  @!P5 LEA.HI.X R37, R23, R39, R41, 0x1, P4 ;  /* 0x000000271725d211 */ /* 0x000fca00020f0c29 */
[----:B-1----:R0:W-:Y:S04]  /*8f00*/  @!P5 ST.E.128 desc[UR60][R36.64], R12 ;  /* 0x0000000c2400d985 */ /* 0x0021e8000c101d3c */
.L_x_1634:
[----:B------:R-:W-:Y:S05]  /*8f10*/  BSYNC B0 ;  /* 0x0000000000007941 */ /* 0x000fea0003800000 */
.L_x_1633:
[----:B------:R-:W-:Y:S01]  /*8f20*/  ISETP.GE.AND P4, PT, R95, 0x21, PT ;  /* 0x000000215f00780c */ /* 0x000fe20003f86270 */
[----:B------:R-:W1:Y:S01]  /*8f30*/  SHFL.IDX PT, R11, R11, 0x1, 0x181f ;  /* 0x00381f000b0b7f89 */ /* 0x000e6200000e0000 */
[----:B------:R-:W-:Y:S03]  /*8f40*/  BSSY B0, `(.L_x_1635) ;  /* 0x0000018000007945 */ /* 0x000fe60003800000 */
[----:B------:R-:W2:Y:S08]  /*8f50*/  SHFL.IDX PT, R38, R38, 0x1, 0x181f ;  /* 0x00381f0026267f89 */ /* 0x000eb000000e0000 */
[----:B------:R-:W-:Y:S05]  /*8f60*/  @!P4 BRA `(.L_x_1636) ;  /* 0x000000000054c947 */ /* 0x000fea0003800000 */
[----:B------:R-:W-:Y:S02]  /*8f70*/  ULDC UR4, c[0x0][0x2f4] ;  /* 0x0000bd0000047ab9 */ /* 0x000fe40000000800 */
[----:B------:R-:W-:Y:S02]  /*8f80*/  ISETP.GE.AND P6, PT, R18, UR4, PT ;  /* 0x0000000412007c0c */ /* 0x000fe4000bfc6270 */
[----:B------:R-:W-:-:S11]  /*8f90*/  ISETP.GE.AND P5, PT, R203, UR4, PT ;  /* 0x00000004cb007c0c */ /* 0x000fd6000bfa6270 */
[----:B0-----:R-:W0:Y:S01]  /*8fa0*/  @!P6 LDS.128 R12, [R90+0x1400] ;  /* 0x001400005a0ce984 */ /* 0x001e220000000c00 */
[----:B--2---:R-:W-:-:S04]  /*8fb0*/  @!P6 LEA R36, P4, R18, R38, 0x1 ;  /* 0x000000261224e211 */ /* 0x004fc800078808ff */
[----:B-1----:R-:W-:Y:S02]  /*8fc0*/  @!P6 LEA.HI.X R37, R18, R11, R19, 0x1, P4 ;  /* 0x0000000b1225e211 */ /* 0x002fe400020f0c13 */
        /* <DEDUP_REMOVED lines=15> */
.L_x_1636:
[----:B------:R-:W-:Y:S05]  /*90c0*/  BSYNC B0 ;  /* 0x0000000000007941 */ /* 0x000fea0003800000 */
.L_x_1635:
[----:B0--3--:R-:W3:Y:S01]  /*90d0*/  LDL.LU R12, [R1+0x4c] ;  /* 0x00004c00010c7983 */ /* 0x009ee20000300800 */
[----:B------:R-:W-:Y:S02]  /*90e0*/  VIADD R200, R200, 0x1 ;  /* 0x00000001c8c87836 */ /* 0x000fe40000000000 */
[----:B------:R-:W-:Y:S01]  /*90f0*/  @!P0 VIADD R88, R88, 0x308c0 ;  /* 0x000308c058588836 */ /* 0x000fe20000000000 */
[----:B------:R-:W-:Y:S01]  /*9100*/  @!PT LDS RZ, [RZ] ;  /* 0x00000000fffff984 */ /* 0x000fe20000000800 */
[----:B------:R-:W-:Y:S01]  /*9110*/  @!PT LDS RZ, [RZ] ;  /* 0x00000000fffff984 */ /* 0x000fe20000000800 */
[----:B------:R-:W-:Y:S01]  /*9120*/  @!PT LDS RZ, [RZ] ;  /* 0x00000000fffff984 */ /* 0x000fe20000000800 */
[----:B------:R-:W-:Y:S01]  /*9130*/  @!PT LDS RZ, [RZ] ;  /* 0x00000000fffff984 */ /* 0x000fe20000000800 */
[----:B------:R0:W-:Y:S06]  /*9140*/  MEMBAR.ALL.CTA ;  /* 0x0000000000007992 */ /* 0x0001ec0000008000 */
[----:B0-----:R-:W0:Y:S02]  /*9150*/  FENCE.VIEW.ASYNC.S ;  /* 0x00000000000073c6 */ /* 0x001e240000000000 */
[----:B0-----:R0:W-:Y:S01]  /*9160*/  BAR.SYNC.DEFER_BLOCKING R94, 0x80 ;  /* 0x0002005e0000751d */ /* 0x0011e20000010000 */
[----:B------:R-:W-:-:S02]  /*9170*/  ISETP.NE.AND P4, PT, R200, 0x2, PT ;  /* 0x00000002c800780c */ /* 0x000fc40003f85270 */
[----:B------:R-:W-:Y:S02]  /*9180*/  @!P0 PRMT R88, RZ, 0x654, R88 ;  /* 0x00000654ff588816 */ /* 0x000fe40000000058 */
[----:B-1----:R-:W-:Y:S02]  /*9190*/  SEL R11, RZ, 0x1, P4 ;  /* 0x00000001ff0b7807 */ /* 0x002fe40002000000 */
[----:B------:R-:W-:Y:S01]  /*91a0*/  SEL R200, R200, RZ, P4 ;  /* 0x000000ffc8c87207 */ /* 0x000fe20002000000 */
[----:B------:R0:W-:Y:S01]  /*91b0*/  @!P0 SYNCS.ARRIVE.TRANS64.RED.A1T0 RZ, [R88+URZ], RZ ;  /* 0x000000ff58ff89a7 */ /* 0x0001e2000810043f */
[----:B------:R-:W-:Y:S02]  /*91c0*/  PLOP3.LUT P0, PT, PT, PT, PT, 0x8, 0x0 ;  /* 0x000000000000781c */ /* 0x000fe40003f0e170 */
[----:B---3--:R-:W-:-:S05]  /*91d0*/  LOP3.LUT R12, R12, R11, RZ, 0x3c, !PT ;  /* 0x0000000b0c0c7212 */ /* 0x008fca00078e3cff */
[----:B------:R0:W-:Y:S01]  /*91e0*/  STL [R1+0x4c], R12 ;  /* 0x00004c0c01007387 */ /* 0x0001e20000100800 */
[----:B------:R-:W-:Y:S05]  /*91f0*/  @P3 BRA `(.L_x_1637) ;  /* 0xffffff9c00603947 */ /* 0x000fea000383ffff */
.L_x_1551:
[----:B------:R-:W3:Y:S01]  /*9200*/  LDL R11, [R1+0x58] ;  /* 0x00005800010b7983 */ /* 0x000ee20000100800 */
[----:B------:R-:W1:Y:S01]  /*9210*/  LDC R0, c[0x0][0x448] ;  /* 0x00011200ff007b82 */ /* 0x000e620000000800 */
[----:B------:R-:W-:Y:S01]  /*9220*/  IADD3 R7, R220, 0x1, -R219 ;  /* 0x00000001dc077810 */ /* 0x000fe20007ffe8db */
[----:B------:R-:W-:Y:S06]  /*9230*/  BSSY B0, `(.L_x_1638) ;  /* 0x000000d000007945 */ /* 0x000fec0003800000 */
[----:B------:R-:W4:Y:S01]  /*9240*/  LDC.64 R2, c[0x0][0x9e0] ;  /* 0x00027800ff027b82 */ /* 0x000f220000000a00 */
[----:B-1----:R-:W-:-:S02]  /*9250*/  ISETP.NE.AND P1, PT, R0, 0x1, PT ;  /* 0x000000010000780c */ /* 0x002fc40003f25270 */
[----:B----4-:R-:W-:-:S11]  /*9260*/  ISETP.GE.AND P2, PT, R3, 0x1, PT ;  /* 0x000000010300780c */ /* 0x010fd60003f46270 */
[----:B------:R-:W1:Y:S08]  /*9270*/  @P1 LDC R5, c[0x0][0x44c] ;  /* 0x00011300ff051b82 */ /* 0x000e700000000800 */
[----:B------:R-:W4:Y:S01]  /*9280*/  @P1 LDC R4, c[0x0][0x450] ;  /* 0x00011400ff041b82 */ /* 0x000f220000000800 */
[----:B---3--:R-:W-:-:S04]  /*9290*/  VIADD R0, R11, 0x7f ;  /* 0x0000007f0b007836 */ /* 0x008fc80000000000 */
[----:B-1----:R-:W-:-:S05]  /*92a0*/  @P1 IMAD.HI.U32 R5, R0, R5, RZ ;  /* 0x0000000500051227 */ /* 0x002fca00078e00ff */
[----:B----4-:R-:W-:-:S05]  /*92b0*/  @P1 SHF.R.U32.HI R0, RZ, R4, R5 ;  /* 0x00000004ff001219 */ /* 0x010fca0000011605 */
[----:B------:R-:W-:Y:S01]  /*92c0*/  IMAD.IADD R7, R7, 0x1, R0 ;  /* 0x0000000107077824 */ /* 0x000fe200078e0200 */
[----:B------:R-:W-:Y:S06]  /*92d0*/  @P0 BRA `(.L_x_1639) ;  /* 0x0000000000080947 */ /* 0x000fec0003800000 */
[----:B------:R-:W1:Y:S02]  /*92e0*/  FENCE.VIEW.ASYNC.G ;  /* 0x00000000000073c6 */ /* 0x000e640000000100 */
[----:B-1----:R-:W-:Y:S06]  /*92f0*/  BAR.ARV 0xc, 0x180 ;  /* 0x0306000000007b1d */ /* 0x002fec0000002000 */
.L_x_1639:
[----:B------:R-:W-:Y:S05]  /*9300*/  BSYNC B0 ;  /* 0x0000000000007941 */ /* 0x000fea0003800000 */
.L_x_1638:
[----:B------:R-:W-:Y:S01]  /*9310*/  IMAD.IADD R2, R7, 0x1, R2 ;  /* 0x0000000107027824 */ /* 0x000fe200078e0202 */
[----:B------:R-:W-:Y:S06]  /*9320*/  @!P2 BRA `(.L_x_1640) ;  /* 0x000000000048a947 */ /* 0x000fec0003800000 */
[C---:B------:R-:W-:Y:S01]  /*9330*/  ISETP.GT.AND P0, PT, R7.reuse, RZ, PT ;  /* 0x000000ff0700720c */ /* 0x040fe20003f04270 */
[----:B------:R-:W-:Y:S01]  /*9340*/  BSSY B0, `(.L_x_1641) ;  /* 0x000000e000007945 */ /* 0x000fe20003800000 */
[----:B------:R-:W-:-:S11]  /*9350*/  VIADD R0, R7, 0xffffffff ;  /* 0xffffffff07007836 */ /* 0x000fd60000000000 */
[----:B------:R-:W-:Y:S05]  /*9360*/  @P0 BRA `(.L_x_1642) ;  /* 0x00000000001c0947 */ /* 0x000fea0003800000 */
[----:B------:R-:W-:Y:S01]  /*9370*/  ISETP.NE.AND P0, PT, R3, 0x1, PT ;  /* 0x000000010300780c */ /* 0x000fe20003f05270 */
[----:B------:R-:W-:-:S12]  /*9380*/  IMAD.MOV R7, RZ, RZ, -R7 ;  /* 0x000000ffff077224 */ /* 0x000fd800078e0a07 */
[----:B------:R-:W1:Y:S02]  /*9390*/  @P0 LDC.64 R4, c[0x0][0x9e8] ;  /* 0x00027a00ff040b82 */ /* 0x000e640000000a00 */
[----:B-1----:R-:W-:-:S05]  /*93a0*/  @P0 IMAD.HI.U32 R4, R7, R4, RZ ;  /* 0x0000000407040227 */ /* 0x002fca00078e00ff */
[----:B------:R-:W-:-:S04]  /*93b0*/  @P0 SHF.R.U32.HI R7, RZ, R5, R4 ;  /* 0x00000005ff070219 */ /* 0x000fc80000011604 */
[----:B------:R-:W-:Y:S01]  /*93c0*/  LOP3.LUT R0, RZ, R7, RZ, 0x33, !PT ;  /* 0x00000007ff007212 */ /* 0x000fe200078e33ff */
[----:B------:R-:W-:Y:S06]  /*93d0*/  BRA `(.L_x_1643) ;  /* 0x0000000000107947 */ /* 0x000fec0003800000 */
.L_x_1642:
[----:B------:R-:W-:-:S13]  /*93e0*/  ISETP.NE.AND P0, PT, R3, 0x1, PT ;  /* 0x000000010300780c */ /* 0x000fda0003f05270 */
[----:B------:R-:W1:Y:S02]  /*93f0*/  @P0 LDC.64 R4, c[0x0][0x9e8] ;  /* 0x00027a00ff040b82 */ /* 0x000e640000000a00 */
[----:B-1----:R-:W-:-:S05]  /*9400*/  @P0 IMAD.HI.U32 R4, R0, R4, RZ ;  /* 0x0000000400040227 */ /* 0x002fca00078e00ff */
[----:B------:R-:W-:-:S07]  /*9410*/  @P0 SHF.R.U32.HI R0, RZ, R5, R4 ;  /* 0x00000005ff000219 */ /* 0x000fce0000011604 */
.L_x_1643:
[----:B------:R-:W-:Y:S05]  /*9420*/  BSYNC B0 ;  /* 0x0000000000007941 */ /* 0x000fea0003800000 */
.L_x_1641:
[----:B------:R-:W-:-:S05]  /*9430*/  IMAD R5, R0, R3, R3 ;  /* 0x0000000300057224 */ /* 0x000fca00078e0203 */
[----:B------:R-:W-:-:S07]  /*9440*/  VIMNMX R2, R2, R5, PT ;  /* 0x0000000502027248 */ /* 0x000fce0003fe0100 */
.L_x_1640:
[----:B------:R-:W1:Y:S01]  /*9450*/  @P1 LDC R0, c[0x0][0x44c] ;  /* 0x00011300ff001b82 */ /* 0x000e620000000800 */
[----:B------:R-:W-:Y:S01]  /*9460*/  VIADD R2, R2, 0x3f ;  /* 0x0000003f02027836 */ /* 0x000fe20000000000 */
[----:B------:R-:W-:Y:S01]  /*9470*/  ULDC UR4, c[0x0][0x9dc] ;  /* 0x0002770000047ab9 */ /* 0x000fe20000000800 */
[----:B------:R-:W-:-:S03]  /*9480*/  IMAD.MOV.U32 R7, RZ, RZ, R11 ;  /* 0x000000ffff077224 */ /* 0x000fc600078e000b */
[----:B------:R-:W-:Y:S02]  /*9490*/  SHF.R.S32.HI R5, RZ, 0x1f, R2 ;  /* 0x0000001fff057819 */ /* 0x000fe40000011402 */
[----:B------:R-:W3:Y:S02]  /*94a0*/  @P1 LDC R9, c[0x0][0x450] ;  /* 0x00011400ff091b82 */ /* 0x000ee40000000800 */
[----:B------:R-:W-:Y:S01]  /*94b0*/  LEA.HI R5, R5, R2, RZ, 0x6 ;  /* 0x0000000205057211 */ /* 0x000fe200078f30ff */
[----:B-1----:R-:W-:-:S05]  /*94c0*/  @P1 IMAD.HI.U32 R0, R11, R0, RZ ;  /* 0x000000000b001227 */ /* 0x002fca00078e00ff */
[----:B---3--:R-:W-:Y:S02]  /*94d0*/  @P1 SHF.R.U32.HI R7, RZ, R9, R0 ;  /* 0x00000009ff071219 */ /* 0x008fe40000011600 */
        /* <DEDUP_REMOVED lines=10> */
[----:B------:R-:W1:Y:S02]  /*9580*/  @P0 LDC.64 R4, c[0x0][0x9e8] ;  /* 0x00027a00ff040b82 */ /* 0x000e640000000a00 */
[----:B-1----:R-:W-:-:S05]  /*9590*/  @P0 IMAD.HI.U32 R4, R7, R4, RZ ;  /* 0x0000000407040227 */ /* 0x002fca00078e00ff */
[----:B------:R-:W-:-:S04]  /*95a0*/  @P0 SHF.R.U32.HI R7, RZ, R5, R4 ;  /* 0x00000005ff070219 */ /* 0x000fc80000011604 */
[----:B------:R-:W-:Y:S01]  /*95b0*/  LOP3.LUT R2, RZ, R7, RZ, 0x33, !PT ;  /* 0x00000007ff027212 */ /* 0x000fe200078e33ff */
[----:B------:R-:W-:Y:S06]  /*95c0*/  BRA `(.L_x_1647) ;  /* 0x0000000000107947 */ /* 0x000fec0003800000 */
.L_x_1646:
[----:B------:R-:W-:-:S13]  /*95d0*/  ISETP.NE.AND P0, PT, R3, 0x1, PT ;  /* 0x000000010300780c */ /* 0x000fda0003f05270 */
[----:B------:R-:W1:Y:S02]  /*95e0*/  @P0 LDC.64 R4, c[0x0][0x9e8] ;  /* 0x00027a00ff040b82 */ /* 0x000e640000000a00 */
[----:B-1----:R-:W-:-:S05]  /*95f0*/  @P0 IMAD.HI.U32 R4, R2, R4, RZ ;  /* 0x0000000402040227 */ /* 0x002fca00078e00ff */
[----:B------:R-:W-:-:S07]  /*9600*/  @P0 SHF.R.U32.HI R2, RZ, R5, R4 ;  /* 0x00000005ff020219 */ /* 0x000fce0000011604 */
.L_x_1647:
[----:B------:R-:W-:Y:S05]  /*9610*/  BSYNC B0 ;  /* 0x0000000000007941 */ /* 0x000fea0003800000 */
.L_x_1645:
[----:B------:R-:W-:-:S05]  /*9620*/  IMAD R3, R2, R3, RZ ;  /* 0x0000000302037224 */ /* 0x000fca00078e02ff */
[----:B------:R-:W-:-:S07]  /*9630*/  VIMNMX R0, R0, R3, !PT ;  /* 0x0000000300007248 */ /* 0x000fce0007fe0100 */
.L_x_1644:
[----:B------:R-:W-:Y:S01]  /*9640*/  SHF.R.S32.HI R3, RZ, 0x1f, R0 ;  /* 0x0000001fff037819 */ /* 0x000fe20000011400 */
[----:B------:R-:W-:Y:S01]  /*9650*/  BSSY B0, `(.L_x_1648) ;  /* 0x0000027000007945 */ /* 0x000fe20003800000 */
[----:B------:R-:W-:Y:S02]  /*9660*/  IMAD.MOV.U32 R93, RZ, RZ, RZ ;  /* 0x000000ffff5d7224 */ /* 0x000fe400078e00ff */
[----:B------:R-:W-:-:S04]  /*9670*/  LEA.HI R3, R3, R0, RZ, 0x6 ;  /* 0x0000000003037211 */ /* 0x000fc800078f30ff */
[----:B------:R-:W-:-:S04]  /*9680*/  SHF.R.S32.HI R3, RZ, 0x6, R3 ;  /* 0x00000006ff037819 */ /* 0x000fc80000011403 */
[----:B------:R-:W-:-:S04]  /*9690*/  VIMNMX R9, RZ, R3, !PT ;  /* 0x00000003ff097248 */ /* 0x000fc80007fe0100 */
[----:B------:R-:W-:-:S13]  /*96a0*/  ISETP.GT.AND P0, PT, R6, R9, PT ;  /* 0x000000090600720c */ /* 0x000fda0003f04270 */
[----:B------:R-:W-:Y:S05]  /*96b0*/  @!P0 BRA `(.L_x_1649) ;  /* 0x0000000000808947 */ /* 0x000fea0003800000 */
[----:B------:R-:W3:Y:S01]  /*96c0*/  LDL R2, [R1+0x84] ;  /* 0x0000840001027983 */ /* 0x000ee20000100800 */
[----:B------:R-:W-:Y:S01]  /*96d0*/  ULDC UR4, c[0x0][0x9f0] ;  /* 0x00027c0000047ab9 */ /* 0x000fe20000000800 */
[----:B---3--:R-:W-:-:S04]  /*96e0*/  ISETP.NE.AND P0, PT, R2, RZ, PT ;  /* 0x000000ff0200720c */ /* 0x008fc80003f05270 */
[----:B------:R-:W-:-:S04]  /*96f0*/  SEL R11, R2, UR4, P0 ;  /* 0x00000004020b7c07 */ /* 0x000fc80008000000 */
[-C--:B------:R-:W-:Y:S02]  /*9700*/  IABS R5, R11.reuse ;  /* 0x0000000b00057213 */ /* 0x080fe40000000000 */
[----:B------:R-:W-:Y:S02]  /*9710*/  IADD3 R0, R11, -0x1, R6 ;  /* 0xffffffff0b007810 */ /* 0x000fe40007ffe006 */
[----:B------:R-:W1:Y:S01]  /*9720*/  I2F.RP R4, R5 ;  /* 0x0000000500047306 */ /* 0x000e620000209400 */
[----:B------:R-:W-:Y:S02]  /*9730*/  IABS R10, R11 ;  /* 0x0000000b000a7213 */ /* 0x000fe40000000000 */
[----:B------:R-:W-:-:S05]  /*9740*/  IMAD.IADD R0, R0, 0x1, -R9 ;  /* 0x0000000100007824 */ /* 0x000fca00078e0a09 */
[----:B-1----:R-:W1:Y:S02]  /*9750*/  MUFU.RCP R4, R4 ;  /* 0x0000000400047308 */ /* 0x002e640000001000 */
[----:B-1----:R-:W-:Y:S02]  /*9760*/  VIADD R2, R4, 0xffffffe ;  /* 0x0ffffffe04027836 */ /* 0x002fe40000000000 */
[----:B------:R-:W-:-:S04]  /*9770*/  IMAD.MOV R4, RZ, RZ, -R10 ;  /* 0x000000ffff047224 */ /* 0x000fc800078e0a0a */
[----:B------:R1:W3:Y:S02]  /*9780*/  F2I.FTZ.U32.TRUNC.NTZ R3, R2 ;  /* 0x0000000200037305 */ /* 0x0002e4000021f000 */
[----:B-1----:R-:W-:Y:S02]  /*9790*/  IMAD.MOV.U32 R2, RZ, RZ, RZ ;  /* 0x000000ffff027224 */ /* 0x002fe400078e00ff */
[----:B---3--:R-:W-:-:S04]  /*97a0*/  IMAD.MOV R8, RZ, RZ, -R3 ;  /* 0x000000ffff087224 */ /* 0x008fc800078e0a03 */
[----:B------:R-:W-:Y:S01]  /*97b0*/  IMAD R7, R8, R5, RZ ;  /* 0x0000000508077224 */ /* 0x000fe200078e02ff */
[----:B------:R-:W-:Y:S02]  /*97c0*/  IABS R8, R0 ;  /* 0x0000000000087213 */ /* 0x000fe40000000000 */
[----:B------:R-:W-:Y:S01]  /*97d0*/  LOP3.LUT R0, R0, R11, RZ, 0x3c, !PT ;  /* 0x0000000b00007212 */ /* 0x000fe200078e3cff */
[----:B------:R-:W-:-:S03]  /*97e0*/  IMAD.HI.U32 R3, R3, R7, R2 ;  /* 0x0000000703037227 */ /* 0x000fc600078e0002 */
[----:B------:R-:W-:Y:S01]  /*97f0*/  ISETP.GE.AND P2, PT, R0, RZ, PT ;  /* 0x000000ff0000720c */ /* 0x000fe20003f46270 */
        /* <DEDUP_REMOVED lines=12> */
.L_x_1649:
[----:B------:R-:W-:Y:S05]  /*98c0*/  BSYNC B0 ;  /* 0x0000000000007941 */ /* 0x000fea0003800000 */
.L_x_1648:
[----:B------:R-:W3:Y:S01]  /*98d0*/  LDL R0, [R1+0x90] ;  /* 0x0000900001007983 */ /* 0x000ee20000100800 */
        /* <DEDUP_REMOVED lines=30> */
[----:B0-----:R-:W-:Y:S02]  /*9ac0*/  CS2R R94, SRZ ;  /* 0x00000000005e7805 */ /* 0x001fe4000001ff00 */
        /* <DEDUP_REMOVED lines=25> */
[----:B-----5:R-:W-:Y:S02]  /*9c60*/  CS2R R42, SRZ ;  /* 0x00000000002a7805 */ /* 0x020fe4000001ff00 */
[----:B------:R-:W-:Y:S02]  /*9c70*/  CS2R R40, SRZ ;  /* 0x0000000000287805 */ /* 0x000fe4000001ff00 */
[----:B--2---:R-:W-:Y:S02]  /*9c80*/  CS2R R38, SRZ ;  /* 0x0000000000267805 */ /* 0x004fe4000001ff00 */
[----:B------:R-:W-:-:S02]  /*9c90*/  CS2R R36, SRZ ;  /* 0x0000000000247805 */ /* 0x000fc4000001ff00 */
[----:B------:R-:W-:Y:S02]  /*9ca0*/  CS2R R34, SRZ ;  /* 0x0000000000227805 */ /* 0x000fe4000001ff00 */
[----:B------:R-:W-:Y:S02]  /*9cb0*/  CS2R R32, SRZ ;  /* 0x0000000000207805 */ /* 0x000fe4000001ff00 */
[----:B------:R-:W-:Y:S02]  /*9cc0*/  CS2R R30, SRZ ;  /* 0x00000000001e7805 */ /* 0x000fe4000001ff00 */
[----:B------:R-:W-:Y:S02]  /*9cd0*/  CS2R R28, SRZ ;  /* 0x00000000001c7805 */ /* 0x000fe4000001ff00 */
[----:B------:R-:W-:Y:S02]  /*9ce0*/  CS2R R4, SRZ ;  /* 0x0000000000047805 */ /* 0x000fe4000001ff00 */
[----:B------:R-:W-:Y:S01]  /*9cf0*/  CS2R R152, SRZ ;  /* 0x0000000000987805 */ /* 0x000fe2000001ff00 */
[----:B---3--:R-:W-:-:S05]  /*9d00*/  IMAD R0, R0, R93, R9 ;  /* 0x0000005d00007224 */ /* 0x008fca00078e0209 */
[----:B------:R0:W-:Y:S01]  /*9d10*/  STL [R1+0x78], R0 ;  /* 0x0000780001007387 */ /* 0x0001e20000100800 */
[----:B------:R-:W-:-:S04]  /*9d20*/  VIADDMNMX R93, R0, R93, R6, PT ;  /* 0x0000005d005d7246 */ /* 0x000fc80003800106 */
[----:B------:R-:W-:-:S13]  /*9d30*/  ISETP.GT.AND P1, PT, R93, R0, PT ;  /* 0x000000005d00720c */ /* 0x000fda0003f24270 */
[----:B0-----:R-:W-:Y:S05]  /*9d40*/  @!P1 BRA `(.L_x_1650) ;  /* 0x0000016000809947 */ /* 0x001fea0003800000 */
[----:B------:R-:W0:Y:S01]  /*9d50*/  S2R R0, SR_TID.X ;  /* 0x0000000000007919 */ /* 0x000e220000002100 */
[----:B------:R-:W-:Y:S01]  /*9d60*/  BSSY B6, `(.L_x_1651) ;  /* 0x0000020000067945 */ /* 0x000fe20003800000 */
[----:B0-----:R-:W-:-:S05]  /*9d70*/  VIADD R0, R0, 0xffffff80 ;  /* 0xffffff8000007836 */ /* 0x001fca0000000000 */
[----:B------:R-:W-:-:S04]  /*9d80*/  SHF.R.S32.HI R3, RZ, 0x1f, R0 ;  /* 0x0000001fff037819 */ /* 0x000fc80000011400 */
[----:B------:R-:W-:-:S04]  /*9d90*/  LEA.HI R3, R3, R0, RZ, 0x7 ;  /* 0x0000000003037211 */ /* 0x000fc800078f38ff */
[----:B------:R-:W-:-:S06]  /*9da0*/  SHF.R.S32.HI R0, RZ, 0x7, R3 ;  /* 0x00000007ff007819 */ /* 0x000fcc0000011403 */
[----:B------:R-:W0:Y:S02]  /*9db0*/  SHFL.IDX PT, R0, R0, RZ, 0x1f ;  /* 0x00001fff00007589 */ /* 0x000e2400000e0000 */
[----:B0-----:R-:W-:-:S04]  /*9dc0*/  LEA.HI R2, R0, R0, RZ, 0x1 ;  /* 0x0000000000027211 */ /* 0x001fc800078f08ff */
[----:B------:R-:W-:Y:S01]  /*9dd0*/  LOP3.LUT R3, R2, 0x1e, RZ, 0xc0, !PT ;  /* 0x0000001e02037812 */ /* 0x000fe200078ec0ff */
[----:B------:R-:W-:-:S04]  /*9de0*/  VIADD R2, R17, 0x10400 ;  /* 0x0001040011027836 */ /* 0x000fc80000000000 */
[----:B------:R-:W-:Y:S01]  /*9df0*/  IMAD.IADD R3, R0, 0x1, -R3 ;  /* 0x0000000100037824 */ /* 0x000fe200078e0a03 */
[----:B------:R-:W-:-:S03]  /*9e00*/  LOP3.LUT P0, RZ, R2, 0x3ff, RZ, 0xc0, !PT ;  /* 0x000003ff02ff7812 */ /* 0x000fc6000780c0ff */
[----:B------:R-:W-:Y:S01]  /*9e10*/  IMAD R3, R3, 0x2000, R2 ;  /* 0x0000200003037824 */ /* 0x000fe200078e0202 */
[----:B------:R-:W-:-:S04]  /*9e20*/  P2R R24, PR, RZ, 0x1 ;  /* 0x00000001ff187803 */ /* 0x000fc80000000000 */
        /* <DEDUP_REMOVED lines=19> */
.L_x_1652:
[----:B------:R-:W-:Y:S05]  /*9f60*/  BSYNC B6 ;  /* 0x0000000000067941 */ /* 0x000fea0003800000 */
.L_x_1651:
        /* <DEDUP_REMOVED lines=13> */
.L_x_1656:
[----:B-1----:R1:W2:Y:S02]  /*a040*/  SYNCS.PHASECHK.TRANS64.TRYWAIT P0, [R17+URZ+0x30800], R0 ;  /* 0x03080000110075a7 */ /* 0x0022a4000800017f */
[----:B--2---:R-:W-:Y:S05]  /*a050*/  @!P0 NANOSLEEP.SYNCS 0x989680 ;  /* 0x009896800000895d */ /* 0x004fea0003900000 */
[----:B------:R-:W2:Y:S02]  /*a060*/  @!P0 SYNCS.PHASECHK.TRANS64 P0, [R17+URZ+0x30800], R0 ;  /* 0x03080000110085a7 */ /* 0x000ea4000800007f */
[----:B--2---:R-:W-:Y:S05]  /*a070*/  @!P0 BRA `(.L_x_1656) ;  /* 0xfffffffc00f08947 */ /* 0x004fea000383ffff */
.L_x_1655:
[----:B------:R-:W-:Y:S05]  /*a080*/  BSYNC B0 ;  /* 0x0000000000007941 */ /* 0x000fea0003800000 */
.L_x_1654:
[----:B------:R-:W-:Y:S05]  /*a090*/  BRA `(.L_x_1657) ;  /* 0x0000009c00807947 */ /* 0x000fea0003800000 */
.L_x_1653:
[----:B------:R-:W-:Y:S01]  /*a0a0*/  ISETP.NE.AND P0, PT, R24, RZ, PT ;  /* 0x000000ff1800720c */ /* 0x000fe20003f05270 */
[----:B------:R-:W-:Y:S01]  /*a0b0*/  ULDC.64 UR4, c[0x0][0x3f8] ;  /* 0x0000fe0000047ab9 */ /* 0x000fe20000000a00 */
[----:B------:R-:W-:Y:S01]  /*a0c0*/  SHF.R.S32.HI R0, RZ, 0x1f, R92 ;  /* 0x0000001fff007819 */ /* 0x000fe2000001145c */
[----:B------:R-:W-:Y:S01]  /*a0d0*/  ULDC.64 UR6, c[0x0][0x408] ;  /* 0x0001020000067ab9 */ /* 0x000fe20000000a00 */
[----:B------:R-:W-:Y:S01]  /*a0e0*/  IMAD.WIDE.U32 R24, R92, UR4, RZ ;  /* 0x000000045c187c25 */ /* 0x000fe2000f8e00ff */
[----:B------:R-:W-:Y:S03]  /*a0f0*/  BSSY B6, `(.L_x_1658) ;  /* 0x0000019000067945 */ /* 0x000fe60003800000 */
[C---:B------:R-:W-:Y:S02]  /*a100*/  IMAD R3, R0.reuse, UR4, RZ ;  /* 0x0000000400037c24 */ /* 0x040fe4000f8e02ff */
[----:B------:R-:W-:-:S02]  /*a110*/  IMAD R5, R0, UR6, RZ ;  /* 0x0000000600057c24 */ /* 0x000fc4000f8e02ff */
[C---:B------:R-:W-:Y:S02]  /*a120*/  IMAD R3, R92.reuse, UR5, R3 ;  /* 0x000000055c037c24 */ /* 0x040fe4000f8e0203 */
[C---:B------:R-:W-:Y:S02]  /*a130*/  IMAD R5, R92.reuse, UR7, R5 ;  /* 0x000000075c057c24 */ /* 0x040fe4000f8e0205 */
[----:B------:R-:W-:-:S04]  /*a140*/  IMAD.WIDE.U32 R26, R92, UR6, RZ ;  /* 0x000000065c1a7c25 */ /* 0x000fc8000f8e00ff */
[----:B------:R-:W-:Y:S02]  /*a150*/  IMAD.IADD R33, R3, 0x1, R25 ;  /* 0x0000000103217824 */ /* 0x000fe400078e0219 */
[----:B------:R-:W-:Y:S01]  /*a160*/  IMAD.IADD R29, R5, 0x1, R27 ;  /* 0x00000001051d7824 */ /* 0x000fe200078e021b */
        /* <DEDUP_REMOVED lines=17> */
.L_x_1659:
[----:B------:R-:W-:Y:S05]  /*a280*/  BSYNC B6 ;  /* 0x0000000000067941 */ /* 0x000fea0003800000 */
.L_x_1658:
[----:B------:R-:W2:Y:S01]  /*a290*/  LDL R28, [R1+0x58] ;  /* 0x00005800011c7983 */ /* 0x000ea20000100800 */
[----:B------:R-:W-:-:S03]  /*a2a0*/  ULDC.U8 UR4, c[0x0][0x410] ;  /* 0x0001040000047ab9 */ /* 0x000fc60000000000 */
[----:B------:R-:W2:Y:S04]  /*a2b0*/  LDL R21, [R1+0xc] ;  /* 0x00000c0001157983 */ /* 0x000ea80000100800 */
[----:B------:R-:W3:Y:S01]  /*a2c0*/  LDL R20, [R1+0x80] ;  /* 0x0000800001147983 */ /* 0x000ee20000100800 */
[----:B------:R-:W-:Y:S01]  /*a2d0*/  ISETP.NE.AND P0, PT, RZ, UR4, PT ;  /* 0x00000004ff007c0c */ /* 0x000fe2000bf05270 */
[----:B------:R-:W-:Y:S01]  /*a2e0*/  BSSY B0, `(.L_x_1660) ;  /* 0x00009b3000007945 */ /* 0x000fe20003800000 */
[----:B--2---:R-:W-:-:S04]  /*a2f0*/  IMAD.IADD R0, R21, 0x1, R28 ;  /* 0x0000000115007824 */ /* 0x004fc800078e021c */
[----:B---3--:R-:W-:-:S07]  /*a300*/  IMAD R3, R20, 0x20, R0 ;  /* 0x0000002014037824 */ /* 0x008fce00078e0200 */
[----:B------:R-:W-:Y:S05]  /*a310*/  @!P0 BRA `(.L_x_1661) ;  /* 0x0000004c00708947 */ /* 0x000fea0003800000 */
[----:B------:R-:W0:Y:S01]  /*a320*/  LDC R10, c[0x0][0x448] ;  /* 0x00011200ff0a7b82 */ /* 0x000e220000000800 */
[----:B------:R-:W-:Y:S01]  /*a330*/  ULDC.64 UR4, c[0x0][0x3f8] ;  /* 0x0000fe0000047ab9 */ /* 0x000fe20000000a00 */
[----:B------:R-:W-:Y:S01]  /*a340*/  ULDC.64 UR6, c[0x0][0x408] ;  /* 0x0001020000067ab9 */ /* 0x000fe20000000a00 */
[----:B------:R-:W-:Y:S01]  /*a350*/  IMAD.MOV.U32 R32, RZ, RZ, R24 ;  /* 0x000000ffff207224 */ /* 0x000fe200078e0018 */
[----:B0-----:R-:W-:-:S13]  /*a360*/  ISETP.NE.AND P0, PT, R10, 0x1, PT ;  /* 0x000000010a00780c */ /* 0x001fda0003f05270 */
[----:B------:R-:W0:Y:S08]  /*a370*/  @P0 LDC R4, c[0x0][0x44c] ;  /* 0x00011300ff040b82 */ /* 0x000e300000000800 */
[----:B------:R-:W1:Y:S01]  /*a380*/  @P0 LDC R5, c[0x0][0x450] ;  /* 0x00011400ff050b82 */ /* 0x000e620000000800 */
[----:B0-----:R-:W-:-:S05]  /*a390*/  @P0 IMAD.HI.U32 R4, R3, R4, RZ ;  /* 0x0000000403040227 */ /* 0x001fca00078e00ff */
[----:B-1----:R-:W-:Y:S01]  /*a3a0*/  @P0 SHF.R.U32.HI R3, RZ, R5, R4 ;  /* 0x00000005ff030219 */ /* 0x002fe20000011604 */
[----:B------:R-:W-:Y:S02]  /*a3b0*/  IMAD.MOV.U32 R4, RZ, RZ, R26 ;  /* 0x000000ffff047224 */ /* 0x000fe400078e001a */
[----:B------:R-:W-:Y:S01]  /*a3c0*/  IMAD.MOV.U32 R5, RZ, RZ, R29 ;  /* 0x000000ffff057224 */ /* 0x000fe200078e001d */
[----:B------:R-:W-:Y:S01]  /*a3d0*/  SHF.R.S32.HI R6, RZ, 0x1f, R3 ;  /* 0x0000001fff067819 */ /* 0x000fe20000011403 */
[----:B------:R-:W-:-:S04]  /*a3e0*/  IMAD.WIDE.U32 R32, R3, UR4, R32 ;  /* 0x0000000403207c25 */ /* 0x000fc8000f8e0020 */
[C---:B------:R-:W-:Y:S02]  /*a3f0*/  IMAD R8, R6.reuse, UR4, RZ ;  /* 0x0000000406087c24 */ /* 0x040fe4000f8e02ff */
[----:B------:R-:W-:Y:S02]  /*a400*/  IMAD R6, R6, UR6, RZ ;  /* 0x0000000606067c24 */ /* 0x000fe4000f8e02ff */
[C---:B------:R-:W-:Y:S01]  /*a410*/  IMAD R7, R3.reuse, UR5, R8 ;  /* 0x0000000503077c24 */ /* 0x040fe2000f8e0208 */
[----:B------:R-:W-:Y:S01]  /*a420*/  ULDC.64 UR4, c[0x0][0x3e8] ;  /* 0x0000fa0000047ab9 */ /* 0x000fe20000000a00 */
[C---:B------:R-:W-:Y:S01]  /*a430*/  IMAD.WIDE.U32 R4, R3.reuse, UR6, R4 ;  /* 0x0000000603047c25 */ /* 0x040fe2000f8e0004 */
[----:B------:R-:W-:Y:S01]  /*a440*/  LEA R30, P0, R32, UR4, 0x1 ;  /* 0x00000004201e7c11 */ /* 0x000fe2000f8008ff */
[----:B------:R-:W-:Y:S02]  /*a450*/  UMOV UR4, 0xffffffff ;  /* 0xffffffff00047882 */ /* 0x000fe40000000000 */
[----:B------:R-:W-:Y:S01]  /*a460*/  IMAD R9, R3, UR7, R6 ;  /* 0x0000000703097c24 */ /* 0x000fe2000f8e0206 */
[----:B------:R-:W-:Y:S01]  /*a470*/  ULDC.64 UR6, c[0x0][0x400] ;  /* 0x0001000000067ab9 */ /* 0x000fe20000000a00 */
[----:B------:R-:W-:Y:S01]  /*a480*/  IMAD.IADD R3, R33, 0x1, R7 ;  /* 0x0000000121037824 */ /* 0x000fe200078e0207 */
[----:B------:R-:W-:Y:S01]  /*a490*/  LEA R31, P1, R4, UR6, 0x1 ;  /* 0x00000006041f7c11 */ /* 0x000fe2000f8208ff */
[----:B------:R-:W-:-:S03]  /*a4a0*/  IMAD.IADD R33, R5, 0x1, R9 ;  /* 0x0000000105217824 */ /* 0x000fc600078e0209 */
[----:B------:R-:W-:Y:S02]  /*a4b0*/  LEA.HI.X R32, R32, UR5, R3, 0x1, P0 ;  /* 0x0000000520207c11 */ /* 0x000fe400080f0c03 */
[----:B------:R-:W-:Y:S01]  /*a4c0*/  LEA.HI.X R33, R4, UR7, R33, 0x1, P1 ;  /* 0x0000000704217c11 */ /* 0x000fe200088f0c21 */
[----:B------:R-:W-:Y:S06]  /*a4d0*/  BRA.DIV UR4, `(.L_x_1662) ;  /* 0x00000232043c7947 */ /* 0x000fec000b800000 */
[----:B------:R0:W1:Y:S04]  /*a4e0*/  SHFL.IDX PT, R9, R32, RZ, 0x181f ;  /* 0x00181fff20097589 */ /* 0x00006800000e0000 */
[----:B------:R0:W2:Y:S04]  /*a4f0*/  SHFL.IDX PT, R8, R30, RZ, 0x181f ;  /* 0x00181fff1e087589 */ /* 0x0000a800000e0000 */
[----:B------:R0:W3:Y:S04]  /*a500*/  SHFL.IDX PT, R26, R33, RZ, 0x181f ;  /* 0x00181fff211a7589 */ /* 0x0000e800000e0000 */
[----:B------:R0:W4:Y:S02]  /*a510*/  SHFL.IDX PT, R5, R31, RZ, 0x181f ;  /* 0x00181fff1f057589 */ /* 0x00012400000e0000 */
.L_x_2029:
[----:B------:R-:W-:Y:S01]  /*a520*/  IMAD R3, R219, R10, RZ ;  /* 0x0000000adb037224 */ /* 0x000fe200078e02ff */
[----:B------:R-:W-:Y:S01]  /*a530*/  BSSY B1, `(.L_x_1663) ;  /* 0x000003c000017945 */ /* 0x000fe20003800000 */
[----:B------:R-:W-:Y:S02]  /*a540*/  CS2R R62, SRZ ;  /* 0x00000000003e7805 */ /* 0x000fe4000001ff00 */
[----:B------:R-:W-:Y:S02]  /*a550*/  CS2R R66, SRZ ;  /* 0x0000000000427805 */ /* 0x000fe4000001ff00 */
[----:B------:R-:W-:Y:S02]  /*a560*/  CS2R R70, SRZ ;  /* 0x0000000000467805 */ /* 0x000fe4000001ff00 */
[----:B------:R-:W-:Y:S02]  /*a570*/  ISETP.GE.AND P0, PT, R0, R3, PT ;  /* 0x000000030000720c */ /* 0x000fe40003f06270 */
[----:B------:R-:W-:-:S02]  /*a580*/  CS2R R74, SRZ ;  /* 0x00000000004a7805 */ /* 0x000fc4000001ff00 */
[----:B------:R-:W-:Y:S02]  /*a590*/  CS2R R64, SRZ ;  /* 0x0000000000407805 */ /* 0x000fe4000001ff00 */
[----:B------:R-:W-:Y:S02]  /*a5a0*/  CS2R R68, SRZ ;  /* 0x0000000000447805 */ /* 0x000fe4000001ff00 */
[----:B------:R-:W-:Y:S02]  /*a5b0*/  CS2R R72, SRZ ;  /* 0x0000000000487805 */ /* 0x000fe4000001ff00 */
[----:B------:R-:W-:-:S03]  /*a5c0*/  CS2R R76, SRZ ;  /* 0x00000000004c7805 */ /* 0x000fc6000001ff00 */
[----:B------:R-:W-:Y:S05]  /*a5d0*/  @P0 BRA `(.L_x_1664) ;  /* 0x0000000000c40947 */ /* 0x000fea0003800000 */
[----:B------:R-:W3:Y:S01]  /*a5e0*/  LDL R7, [R1+0x30] ;  /* 0x0000300001077983 */ /* 0x000ee20000100800 */
[----:B------:R-:W-:-:S03]  /*a5f0*/  ULDC UR4, c[0x0][0x3f4] ;  /* 0x0000fd0000047ab9 */ /* 0x000fc60000000800 */
[----:B------:R-:W4:Y:S04]  /*a600*/  LDL R4, [R1+0x34] ;  /* 0x0000340001047983 */ /* 0x000f280000100800 */
[----:B------:R-:W4:Y:S04]  /*a610*/  LDL R29, [R1+0x48] ;  /* 0x00004800011d7983 */ /* 0x000f280000100800 */
[----:B------:R-:W4:Y:S04]  /*a620*/  LDL R6, [R1+0x98] ;  /* 0x0000980001067983 */ /* 0x000f280000100800 */
[----:B------:R-:W4:Y:S04]  /*a630*/  LDL R11, [R1+0x9c] ;  /* 0x00009c00010b7983 */ /* 0x000f280000100800 */
[----:B------:R-:W4:Y:S01]  /*a640*/  LDL R34, [R1+0x94] ;  /* 0x0000940001227983 */ /* 0x000f220000100800 */
[----:B------:R-:W-:-:S02]  /*a650*/  ISETP.GE.AND P3, PT, R204, UR4, PT ;  /* 0x00000004cc007c0c */ /* 0x000fc4000bf66270 */
[----:B------:R-:W-:Y:S02]  /*a660*/  CS2R R74, SRZ ;  /* 0x00000000004a7805 */ /* 0x000fe4000001ff00 */
[----:B------:R-:W-:Y:S02]  /*a670*/  CS2R R76, SRZ ;  /* 0x00000000004c7805 */ /* 0x000fe4000001ff00 */
[----:B------:R-:W-:Y:S02]  /*a680*/  CS2R R70, SRZ ;  /* 0x0000000000467805 */ /* 0x000fe4000001ff00 */
[----:B------:R-:W-:Y:S02]  /*a690*/  CS2R R72, SRZ ;  /* 0x0000000000487805 */ /* 0x000fe4000001ff00 */
[----:B------:R-:W-:Y:S02]  /*a6a0*/  CS2R R66, SRZ ;  /* 0x0000000000427805 */ /* 0x000fe4000001ff00 */
[----:B------:R-:W-:Y:S01]  /*a6b0*/  CS2R R68, SRZ ;  /* 0x0000000000447805 */ /* 0x000fe2000001ff00 */
[----:B-12---:R-:W-:Y:S01]  /*a6c0*/  @!P3 IMAD.WIDE R20, R204, 0x2, R8 ;  /* 0x00000002cc14b825 */ /* 0x006fe200078e0208 */
[----:B------:R-:W-:-:S02]  /*a6d0*/  CS2R R62, SRZ ;  /* 0x00000000003e7805 */ /* 0x000fc4000001ff00 */
[----:B------:R-:W-:Y:S02]  /*a6e0*/  CS2R R64, SRZ ;  /* 0x0000000000407805 */ /* 0x000fe4000001ff00 */
[----:B------:R1:W5:Y:S01]  /*a6f0*/  @!P3 LD.E.64 R74, desc[UR60][R20.64] ;  /* 0x0000003c144ab980 */ /* 0x000362000c101b00 */
[----:B---3--:R-:W-:Y:S02]  /*a700*/  ISETP.GE.AND P2, PT, R7, UR4, PT ;  /* 0x0000000407007c0c */ /* 0x008fe4000bf46270 */
[----:B----4-:R-:W-:Y:S02]  /*a710*/  ISETP.GE.AND P1, PT, R4, UR4, PT ;  /* 0x0000000404007c0c */ /* 0x010fe4000bf26270 */
[----:B------:R-:W-:-:S09]  /*a720*/  ISETP.GE.AND P0, PT, R29, UR4, PT ;  /* 0x000000041d007c0c */ /* 0x000fd2000bf06270 */
[C---:B------:R-:W-:Y:S02]  /*a730*/  @!P2 IMAD.SHL.U32 R12, R7.reuse, 0x2, RZ ;  /* 0x00000002070ca824 */ /* 0x040fe400078e00ff */
[C---:B------:R-:W-:Y:S01]  /*a740*/  @!P1 SHF.L.U64.HI R28, R4.reuse, 0x1, R6 ;  /* 0x00000001041c9819 */ /* 0x040fe20000010206 */
[----:B------:R-:W-:Y:S02]  /*a750*/  @!P1 IMAD.SHL.U32 R4, R4, 0x2, RZ ;  /* 0x0000000204049824 */ /* 0x000fe400078e00ff */
[CC--:B------:R-:W-:Y:S01]  /*a760*/  @!P2 IADD3 R14, P4, R8.reuse, R12.reuse, RZ ;  /* 0x0000000c080ea210 */ /* 0x0c0fe20007f9e0ff */
[----:B------:R-:W-:Y:S01]  /*a770*/  @!P3 IMAD.MOV.U32 R6, RZ, RZ, R5 ;  /* 0x000000ffff06b224 */ /* 0x000fe200078e0005 */
[----:B------:R-:W-:Y:S01]  /*a780*/  @!P2 SHF.L.U64.HI R11, R7, 0x1, R11 ;  /* 0x00000001070ba819 */ /* 0x000fe2000001020b */
[----:B------:R-:W-:Y:S01]  /*a790*/  @!P0 IMAD.SHL.U32 R27, R29, 0x2, RZ ;  /* 0x000000021d1b8824 */ /* 0x000fe200078e00ff */
[----:B------:R-:W-:Y:S01]  /*a7a0*/  @!P2 IADD3 R12, P6, R5, R12, RZ ;  /* 0x0000000c050ca210 */ /* 0x000fe20007fde0ff */
[----:B------:R-:W-:Y:S01]  /*a7b0*/  @!P3 IMAD.MOV.U32 R7, RZ, RZ, R26 ;  /* 0x000000ffff07b224 */ /* 0x000fe200078e001a */
[----:B------:R-:W-:Y:S01]  /*a7c0*/  @!P1 IADD3 R10, P5, R8, R4, RZ ;  /* 0x00000004080a9210 */ /* 0x000fe20007fbe0ff */
[----:B------:R-:W-:-:S02]  /*a7d0*/  @!P2 IMAD.X R15, R9, 0x1, R11, P4 ;  /* 0x00000001090fa824 */ /* 0x000fc400020e060b */
[----:B------:R-:W-:-:S04]  /*a7e0*/  @!P3 IMAD.WIDE R24, R204, 0x2, R6 ;  /* 0x00000002cc18b825 */ /* 0x000fc800078e0206 */
[----:B------:R-:W-:Y:S01]  /*a7f0*/  @!P2 IMAD.X R13, R26, 0x1, R11, P6 ;  /* 0x000000011a0da824 */ /* 0x000fe200030e060b */
[-C--:B------:R-:W-:Y:S01]  /*a800*/  @!P0 IADD3 R6, P6, R8, R27.reuse, RZ ;  /* 0x0000001b08068210 */ /* 0x080fe20007fde0ff */
[----:B------:R-:W-:Y:S01]  /*a810*/  @!P1 IMAD.X R11, R9, 0x1, R28, P5 ;  /* 0x00000001090b9824 */ /* 0x000fe200028e061c */
[----:B------:R-:W-:Y:S01]  /*a820*/  @!P0 IADD3 R8, P5, R5, R27, RZ ;  /* 0x0000001b05088210 */ /* 0x000fe20007fbe0ff */
[----:B------:R1:W5:Y:S01]  /*a830*/  @!P3 LD.E.64 R76, desc[UR60][R24.64] ;  /* 0x0000003c184cb980 */ /* 0x000362000c101b00 */
[----:B------:R-:W-:Y:S02]  /*a840*/  @!P0 SHF.L.U64.HI R27, R29, 0x1, R34 ;  /* 0x000000011d1b8819 */ /* 0x000fe40000010222 */
[----:B------:R-:W-:Y:S01]  /*a850*/  @!P1 IADD3 R4, P4, R5, R4, RZ ;  /* 0x0000000405049210 */ /* 0x000fe20007f9e0ff */
[----:B------:R1:W5:Y:S02]  /*a860*/  @!P2 LD.E.64 R70, desc[UR60][R14.64] ;  /* 0x0000003c0e46a980 */ /* 0x000364000c101b00 */
[----:B------:R-:W-:-:S02]  /*a870*/  @!P0 IMAD.X R7, R9, 0x1, R27, P6 ;  /* 0x0000000109078824 */ /* 0x000fc400030e061b */
[C---:B------:R-:W-:Y:S01]  /*a880*/  @!P1 IMAD.X R5, R26.reuse, 0x1, R28, P4 ;  /* 0x000000011a059824 */ /* 0x040fe200020e061c */
[----:B------:R1:W5:Y:S01]  /*a890*/  @!P2 LD.E.64 R72, desc[UR60][R12.64] ;  /* 0x0000003c0c48a980 */ /* 0x000362000c101b00 */
[----:B------:R-:W-:-:S03]  /*a8a0*/  @!P0 IMAD.X R9, R26, 0x1, R27, P5 ;  /* 0x000000011a098824 */ /* 0x000fc600028e061b */
[----:B------:R1:W5:Y:S04]  /*a8b0*/  @!P1 LD.E.64 R66, desc[UR60][R10.64] ;  /* 0x0000003c0a429980 */ /* 0x000368000c101b00 */
[----:B------:R1:W5:Y:S04]  /*a8c0*/  @!P1 LD.E.64 R68, desc[UR60][R4.64] ;  /* 0x0000003c04449980 */ /* 0x000368000c101b00 */
[----:B------:R1:W5:Y:S04]  /*a8d0*/  @!P0 LD.E.64 R62, desc[UR60][R6.64] ;  /* 0x0000003c063e8980 */ /* 0x000368000c101b00 */
[----:B------:R1:W5:Y:S02]  /*a8e0*/  @!P0 LD.E.64 R64, desc[UR60][R8.64] ;  /* 0x0000003c08408980 */ /* 0x000364000c101b00 */
.L_x_1664:
[----:B------:R-:W-:Y:S05]  /*a8f0*/  BSYNC B1 ;  /* 0x0000000000017941 */ /* 0x000fea0003800000 */
.L_x_1663:
[----:B-1---5:R-:W-:Y:S01]  /*a900*/  IMAD.MOV.U32 R4, RZ, RZ, R62 ;  /* 0x000000ffff047224 */ /* 0x022fe200078e003e */
[----:B------:R-:W-:Y:S01]  /*a910*/  UMOV UR4, 0xffffffff ;  /* 0xffffffff00047882 */ /* 0x000fe20000000000 */
[----:B----4-:R-:W-:Y:S01]  /*a920*/  IMAD.MOV.U32 R5, RZ, RZ, R63 ;  /* 0x000000ffff057224 */ /* 0x010fe200078e003f */
[----:B------:R-:W-:Y:S01]  /*a930*/  CS2R R46, SRZ ;  /* 0x00000000002e7805 */ /* 0x000fe2000001ff00 */
        /* <DEDUP_REMOVED lines=15> */
[----:B------:R-:W-:-:S02]  /*aa30*/  IMAD.MOV.U32 R6, RZ, RZ, R68 ;  /* 0x000000ffff067224 */ /* 0x000fc400078e0044 */
        /* <DEDUP_REMOVED lines=9> */
[----:B------:R-:W-:Y:S02]  /*aad0*/  PRMT R112, R112, 0x5410, R5 ;  /* 0x0000541070707816 */ /* 0x000fe40000000005 */
[----:B------:R-:W-:-:S02]  /*aae0*/  PRMT R92, R92, 0x5410, R6 ;  /* 0x000054105c5c7816 */ /* 0x000fc40000000006 */
[----:B------:R-:W-:Y:S01]  /*aaf0*/  PRMT R95, R7, 0x7610, R95 ;  /* 0x00007610075f7816 */ /* 0x000fe2000000005f */
[----:B------:R-:W-:Y:S06]  /*ab00*/  BRA.DIV UR4, `(.L_x_1665) ;  /* 0x0000022e04247947 */ /* 0x000fec000b800000 */
[----:B------:R1:W4:Y:S04]  /*ab10*/  SHFL.IDX PT, R9, R32, 0x1, 0x181f ;  /* 0x00381f0020097f89 */ /* 0x00032800000e0000 */
[----:B--2---:R1:W2:Y:S04]  /*ab20*/  SHFL.IDX PT, R8, R30, 0x1, 0x181f ;  /* 0x00381f001e087f89 */ /* 0x0042a800000e0000 */
[----:B---3--:R1:W3:Y:S04]  /*ab30*/  SHFL.IDX PT, R26, R33, 0x1, 0x181f ;  /* 0x00381f00211a7f89 */ /* 0x0082e800000e0000 */
[----:B------:R1:W0:Y:S02]  /*ab40*/  SHFL.IDX PT, R5, R31, 0x1, 0x181f ;  /* 0x00381f001f057f89 */ /* 0x00022400000e0000 */
.L_x_2035:
[----:B------:R-:W-:Y:S01]  /*ab50*/  VIADD R4, R0, 0x20 ;  /* 0x0000002000047836 */ /* 0x000fe20000000000 */
        /* <DEDUP_REMOVED lines=8> */
[----:B------:R-:W-:-:S05]  /*abe0*/  CS2R R60, SRZ ;  /* 0x00000000003c7805 */ /* 0x000fca000001ff00 */
[----:B------:R-:W-:Y:S05]  /*abf0*/  @P0 BRA `(.L_x_1667) ;  /* 0x0000000000c40947 */ /* 0x000fea0003800000 */
[----:B------:R-:W3:Y:S01]  /*ac00*/  LDL R10, [R1+0x30] ;  /* 0x00003000010a7983 */ /* 0x000ee20000100800 */
[----:B------:R-:W-:-:S03]  /*ac10*/  ULDC UR4, c[0x0][0x3f4] ;  /* 0x0000fd0000047ab9 */ /* 0x000fc60000000800 */
[----:B------:R-:W3:Y:S04]  /*ac20*/  LDL R6, [R1+0x34] ;  /* 0x0000340001067983 */ /* 0x000ee80000100800 */
[----:B------:R-:W3:Y:S04]  /*ac30*/  LDL R29, [R1+0x48] ;  /* 0x00004800011d7983 */ /* 0x000ee80000100800 */
[----:B------:R-:W3:Y:S04]  /*ac40*/  LDL R11, [R1+0x9c] ;  /* 0x00009c00010b7983 */ /* 0x000ee80000100800 */
[----:B------:R-:W3:Y:S04]  /*ac50*/  LDL R7, [R1+0x98] ;  /* 0x0000980001077983 */ /* 0x000ee80000100800 */
[----:B------:R-:W3:Y:S01]  /*ac60*/  LDL R34, [R1+0x94] ;  /* 0x0000940001227983 */ /* 0x000ee20000100800 */
[----:B------:R-:W-:-:S02]  /*ac70*/  ISETP.GE.AND P3, PT, R204, UR4, PT ;  /* 0x00000004cc007c0c */ /* 0x000fc4000bf66270 */
[----:B------:R-:W-:Y:S02]  /*ac80*/  CS2R R58, SRZ ;  /* 0x00000000003a7805 */ /* 0x000fe4000001ff00 */
[----:B------:R-:W-:Y:S02]  /*ac90*/  CS2R R60, SRZ ;  /* 0x00000000003c7805 */ /* 0x000fe4000001ff00 */
[----:B------:R-:W-:Y:S02]  /*aca0*/  CS2R R54, SRZ ;  /* 0x0000000000367805 */ /* 0x000fe4000001ff00 */
[----:B------:R-:W-:Y:S02]  /*acb0*/  CS2R R56, SRZ ;  /* 0x0000000000387805 */ /* 0x000fe4000001ff00 */
[----:B------:R-:W-:Y:S02]  /*acc0*/  CS2R R50, SRZ ;  /* 0x0000000000327805 */ /* 0x000fe4000001ff00 */
[----:B------:R-:W-:Y:S01]  /*acd0*/  CS2R R52, SRZ ;  /* 0x0000000000347805 */ /* 0x000fe2000001ff00 */
[----:B--2-4-:R-:W-:Y:S01]  /*ace0*/  @!P3 IMAD.WIDE R20, R204, 0x2, R8 ;  /* 0x00000002cc14b825 */ /* 0x014fe200078e0208 */
[----:B------:R-:W-:-:S02]  /*acf0*/  CS2R R46, SRZ ;  /* 0x00000000002e7805 */ /* 0x000fc4000001ff00 */
[----:B------:R-:W-:Y:S02]  /*ad00*/  CS2R R48, SRZ ;  /* 0x0000000000307805 */ /* 0x000fe4000001ff00 */
[----:B------:R2:W5:Y:S01]  /*ad10*/  @!P3 LD.E.64 R58, desc[UR60][R20.64] ;  /* 0x0000003c143ab980 */ /* 0x000562000c101b00 */
[----:B---3--:R-:W-:Y:S02]  /*ad20*/  ISETP.GE.AND P2, PT, R10, UR4, PT ;  /* 0x000000040a007c0c */ /* 0x008fe4000bf46270 */
[----:B------:R-:W-:Y:S02]  /*ad30*/  ISETP.GE.AND P1, PT, R6, UR4, PT ;  /* 0x0000000406007c0c */ /* 0x000fe4000bf26270 */
[----:B------:R-:W-:-:S09]  /*ad40*/  ISETP.GE.AND P0, PT, R29, UR4, PT ;  /* 0x000000041d007c0c */ /* 0x000fd2000bf06270 */
[----:B------:R-:W-:Y:S02]  /*ad50*/  @!P2 IMAD.SHL.U32 R12, R10, 0x2, RZ ;  /* 0x000000020a0ca824 */ /* 0x000fe400078e00ff */
[----:B------:R-:W-:-:S03]  /*ad60*/  @!P1 IMAD.SHL.U32 R4, R6, 0x2, RZ ;  /* 0x0000000206049824 */ /* 0x000fc600078e00ff */
[-C--:B------:R-:W-:Y:S02]  /*ad70*/  @!P2 IADD3 R14, P4, R8, R12.reuse, RZ ;  /* 0x0000000c080ea210 */ /* 0x080fe40007f9e0ff */
[----:B------:R-:W-:Y:S01]  /*ad80*/  @!P2 SHF.L.U64.HI R11, R10, 0x1, R11 ;  /* 0x000000010a0ba819 */ /* 0x000fe2000001020b */
[----:B------:R-:W-:Y:S01]  /*ad90*/  @!P0 IMAD.SHL.U32 R28, R29, 0x2, RZ ;  /* 0x000000021d1c8824 */ /* 0x000fe200078e00ff */
[----:B------:R-:W-:Y:S01]  /*ada0*/  @!P1 SHF.L.U64.HI R27, R6, 0x1, R7 ;  /* 0x00000001061b9819 */ /* 0x000fe20000010207 */
[----:B0-----:R-:W-:Y:S01]  /*adb0*/  @!P3 IMAD.MOV.U32 R6, RZ, RZ, R5 ;  /* 0x000000ffff06b224 */ /* 0x001fe200078e0005 */
[----:B------:R-:W-:Y:S01]  /*adc0*/  @!P2 IADD3 R12, P6, R5, R12, RZ ;  /* 0x0000000c050ca210 */ /* 0x000fe20007fde0ff */
[----:B------:R-:W-:Y:S01]  /*add0*/  @!P3 IMAD.MOV.U32 R7, RZ, RZ, R26 ;  /* 0x000000ffff07b224 */ /* 0x000fe200078e001a */
[----:B------:R-:W-:Y:S01]  /*ade0*/  @!P1 IADD3 R10, P5, R8, R4, RZ ;  /* 0x00000004080a9210 */ /* 0x000fe20007fbe0ff */
[----:B------:R-:W-:Y:S02]  /*adf0*/  @!P2 IMAD.X R15, R9, 0x1, R11, P4 ;  /* 0x00000001090fa824 */ /* 0x000fe400020e060b */
        /* <DEDUP_REMOVED lines=17> */
.L_x_1667:
[----:B------:R-:W-:Y:S05]  /*af10*/  BSYNC B1 ;  /* 0x0000000000017941 */ /* 0x000fea0003800000 */
.L_x_1666:
[----:B--2--5:R-:W-:Y:S01]  /*af20*/  IMAD.MOV.U32 R4, RZ, RZ, R46 ;  /* 0x000000ffff047224 */ /* 0x024fe200078e002e */
[----:B------:R-:W-:Y:S01]  /*af30*/  UMOV UR4, 0xffffffff ;  /* 0xffffffff00047882 */ /* 0x000fe20000000000 */
[----:B0-----:R-:W-:Y:S02]  /*af40*/  IMAD.MOV.U32 R5, RZ, RZ, R47 ;  /* 0x000000ffff057224 */ /* 0x001fe400078e002f */
[----:B------:R-:W-:Y:S02]  /*af50*/  IMAD.MOV.U32 R6, RZ, RZ, R50 ;  /* 0x000000ffff067224 */ /* 0x000fe400078e0032 */
[----:B------:R-:W-:Y:S01]  /*af60*/  IMAD.MOV.U32 R7, RZ, RZ, R51 ;  /* 0x000000ffff077224 */ /* 0x000fe200078e0033 */
[----:B------:R-:W-:Y:S01]  /*af70*/  PRMT R86, R4, 0x5410, R5 ;  /* 0x0000541004567816 */ /* 0x000fe20000000005 */
[----:B------:R-:W-:Y:S02]  /*af80*/  IMAD.MOV.U32 R4, RZ, RZ, R54 ;  /* 0x000000ffff047224 */ /* 0x000fe400078e0036 */
        /* <DEDUP_REMOVED lines=16> */
[----:B------:R-:W-:-:S04]  /*b090*/  PRMT R104, R4, 0x5410, R5 ;  /* 0x0000541004687816 */ /* 0x000fc80000000005 */
[----:B------:R-:W-:Y:S01]  /*b0a0*/  PRMT R107, R6, 0x5410, R7 ;  /* 0x00005410066b7816 */ /* 0x000fe20000000007 */
[----:B------:R-:W-:Y:S06]  /*b0b0*/  BRA.DIV UR4, `(.L_x_1668) ;  /* 0x0000022a042c7947 */ /* 0x000fec000b800000 */
[----:B----4-:R0:W2:Y:S04]  /*b0c0*/  SHFL.IDX PT, R9, R32, 0x2, 0x181f ;  /* 0x00581f0020097f89 */ /* 0x0100a800000e0000 */
[----:B------:R0:W4:Y:S04]  /*b0d0*/  SHFL.IDX PT, R8, R30, 0x2, 0x181f ;  /* 0x00581f001e087f89 */ /* 0x00012800000e0000 */
[----:B------:R0:W0:Y:S04]  /*b0e0*/  SHFL.IDX PT, R78, R33, 0x2, 0x181f ;  /* 0x00581f00214e7f89 */ /* 0x00002800000e0000 */
[----:B------:R0:W0:Y:S02]  /*b0f0*/  SHFL.IDX PT, R5, R31, 0x2, 0x181f ;  /* 0x00581f001f057f89 */ /* 0x00002400000e0000 */
.L_x_2041:
[----:B------:R-:W-:Y:S01]  /*b100*/  VIADD R4, R0, 0x40 ;  /* 0x0000004000047836 */ /* 0x000fe20000000000 */
[----:B------:R-:W-:Y:S01]  /*b110*/  BSSY B1, `(.L_x_1669) ;  /* 0x000003c000017945 */ /* 0x000fe20003800000 */
[----:B------:R-:W-:Y:S02]  /*b120*/  CS2R R28, SRZ ;  /* 0x00000000001c7805 */ /* 0x000fe4000001ff00 */
[----:B------:R-:W-:Y:S02]  /*b130*/  CS2R R34, SRZ ;  /* 0x0000000000227805 */ /* 0x000fe4000001ff00 */
[----:B------:R-:W-:Y:S02]  /*b140*/  CS2R R38, SRZ ;  /* 0x0000000000267805 */ /* 0x000fe4000001ff00 */
[----:B------:R-:W-:Y:S02]  /*b150*/  ISETP.GE.AND P0, PT, R4, R3, PT ;  /* 0x000000030400720c */ /* 0x000fe40003f06270 */
[----:B------:R-:W-:-:S02]  /*b160*/  CS2R R42, SRZ ;  /* 0x00000000002a7805 */ /* 0x000fc4000001ff00 */
[----:B---3--:R-:W-:Y:S02]  /*b170*/  CS2R R26, SRZ ;  /* 0x00000000001a7805 */ /* 0x008fe4000001ff00 */
[----:B------:R-:W-:Y:S02]  /*b180*/  CS2R R36, SRZ ;  /* 0x0000000000247805 */ /* 0x000fe4000001ff00 */
[----:B------:R-:W-:Y:S02]  /*b190*/  CS2R R40, SRZ ;  /* 0x0000000000287805 */ /* 0x000fe4000001ff00 */
[----:B------:R-:W-:-:S03]  /*b1a0*/  CS2R R44, SRZ ;  /* 0x00000000002c7805 */ /* 0x000fc6000001ff00 */
        /* <DEDUP_REMOVED lines=12> */
[----:B------:R-:W-:-:S05]  /*b270*/  CS2R R40, SRZ ;  /* 0x0000000000287805 */ /* 0x000fca000001ff00 */
[----:B--2-4-:R-:W-:Y:S01]  /*b280*/  @!P3 IMAD.WIDE R20, R204, 0x2, R8 ;  /* 0x00000002cc14b825 */ /* 0x014fe200078e0208 */
[----:B------:R-:W-:Y:S02]  /*b290*/  CS2R R34, SRZ ;  /* 0x0000000000227805 */ /* 0x000fe4000001ff00 */
[----:B------:R-:W-:Y:S02]  /*b2a0*/  CS2R R36, SRZ ;  /* 0x0000000000247805 */ /* 0x000fe4000001ff00 */
[----:B------:R-:W-:Y:S01]  /*b2b0*/  CS2R R28, SRZ ;  /* 0x00000000001c7805 */ /* 0x000fe2000001ff00 */
        /* <DEDUP_REMOVED lines=27> */
[----:B------:R-:W-:Y:S01]  /*b470*/  @!P0 IMAD.X R9, R78, 0x1, R27, P5 ;  /* 0x000000014e098824 */ /* 0x000fe200028e061b */
[----:B------:R-:W-:Y:S02]  /*b480*/  CS2R R26, SRZ ;  /* 0x00000000001a7805 */ /* 0x000fe4000001ff00 */
[----:B------:R2:W5:Y:S04]  /*b490*/  @!P1 LD.E.64 R34, desc[UR60][R10.64] ;  /* 0x0000003c0a229980 */ /* 0x000568000c101b00 */
[----:B------:R2:W5:Y:S04]  /*b4a0*/  @!P1 LD.E.64 R36, desc[UR60][R4.64] ;  /* 0x0000003c04249980 */ /* 0x000568000c101b00 */
[----:B------:R2:W5:Y:S04]  /*b4b0*/  @!P0 LD.E.64 R28, desc[UR60][R6.64] ;  /* 0x0000003c061c8980 */ /* 0x000568000c101b00 */
[----:B------:R2:W5:Y:S02]  /*b4c0*/  @!P0 LD.E.64 R26, desc[UR60][R8.64] ;  /* 0x0000003c081a8980 */ /* 0x000564000c101b00 */
.L_x_1670:
[----:B------:R-:W-:Y:S05]  /*b4d0*/  BSYNC B1 ;  /* 0x0000000000017941 */ /* 0x000fea0003800000 */
.L_x_1669:
        /* <DEDUP_REMOVED lines=25> */
[----:B------:R-:W-:Y:S01]  /*b670*/  PRMT R89, R7, 0x5410, R6 ;  /* 0x0000541007597816 */ /* 0x000fe20000000006 */
[----:B------:R-:W-:Y:S06]  /*b680*/  BRA.DIV UR4, `(.L_x_1671) ;  /* 0x00000226042c7947 */ /* 0x000fec000b800000 */
[----:B------:R0:W2:Y:S04]  /*b690*/  SHFL.IDX PT, R78, R32, 0x3, 0x181f ;  /* 0x00781f00204e7f89 */ /* 0x0000a800000e0000 */
[----:B------:R0:W3:Y:S04]  /*b6a0*/  SHFL.IDX PT, R80, R30, 0x3, 0x181f ;  /* 0x00781f001e507f89 */ /* 0x0000e800000e0000 */
[----:B------:R0:W0:Y:S04]  /*b6b0*/  SHFL.IDX PT, R79, R33, 0x3, 0x181f ;  /* 0x00781f00214f7f89 */ /* 0x00002800000e0000 */
[----:B------:R0:W0:Y:S02]  /*b6c0*/  SHFL.IDX PT, R12, R31, 0x3, 0x181f ;  /* 0x00781f001f0c7f89 */ /* 0x00002400000e0000 */
.L_x_2047:
[----:B------:R-:W-:Y:S01]  /*b6d0*/  VIADD R0, R0, 0x60 ;  /* 0x0000006000007836 */ /* 0x000fe20000000000 */
[----:B------:R-:W-:Y:S01]  /*b6e0*/  BSSY B1, `(.L_x_1672) ;  /* 0x000003d000017945 */ /* 0x000fe20003800000 */
[----:B------:R-:W-:Y:S02]  /*b6f0*/  CS2R R6, SRZ ;  /* 0x0000000000067805 */ /* 0x000fe4000001ff00 */
[----:B------:R-:W-:Y:S02]  /*b700*/  CS2R R20, SRZ ;  /* 0x0000000000147805 */ /* 0x000fe4000001ff00 */
[----:B01----:R-:W-:Y:S02]  /*b710*/  CS2R R30, SRZ ;  /* 0x00000000001e7805 */ /* 0x003fe4000001ff00 */
[----:B------:R-:W-:Y:S02]  /*b720*/  ISETP.GE.AND P0, PT, R0, R3, PT ;  /* 0x000000030000720c */ /* 0x000fe40003f06270 */
[----:B----4-:R-:W-:-:S02]  /*b730*/  CS2R R8, SRZ ;  /* 0x0000000000087805 */ /* 0x010fc4000001ff00 */
[----:B------:R-:W-:Y:S02]  /*b740*/  CS2R R10, SRZ ;  /* 0x00000000000a7805 */ /* 0x000fe4000001ff00 */
[----:B------:R-:W-:Y:S02]  /*b750*/  CS2R R24, SRZ ;  /* 0x0000000000187805 */ /* 0x000fe4000001ff00 */
[----:B------:R-:W-:-:S05]  /*b760*/  CS2R R32, SRZ ;  /* 0x0000000000207805 */ /* 0x000fca000001ff00 */
[----:B------:R-:W-:Y:S05]  /*b770*/  @P0 BRA `(.L_x_1673) ;  /* 0x0000000000cc0947 */ /* 0x000fea0003800000 */
[----:B------:R-:W4:Y:S01]  /*b780*/  LDL R90, [R1+0x30] ;  /* 0x00003000015a7983 */ /* 0x000f220000100800 */
        /* <DEDUP_REMOVED lines=8> */
[----:B------:R-:W-:-:S09]  /*b810*/  CS2R R30, SRZ ;  /* 0x00000000001e7805 */ /* 0x000fd2000001ff00 */
[----:B---3--:R-:W-:Y:S02]  /*b820*/  @!P2 IMAD.MOV.U32 R4, RZ, RZ, R80 ;  /* 0x000000ffff04a224 */ /* 0x008fe400078e0050 */
[----:B--2---:R-:W-:Y:S02]  /*b830*/  @!P2 IMAD.MOV.U32 R5, RZ, RZ, R78 ;  /* 0x000000ffff05a224 */ /* 0x004fe400078e004e */
[----:B------:R-:W-:Y:S02]  /*b840*/  @!P2 IMAD.MOV.U32 R6, RZ, RZ, R12 ;  /* 0x000000ffff06a224 */ /* 0x000fe400078e000c */
[----:B------:R-:W-:Y:S02]  /*b850*/  @!P2 IMAD.MOV.U32 R7, RZ, RZ, R79 ;  /* 0x000000ffff07a224 */ /* 0x000fe400078e004f */
[----:B------:R-:W-:-:S04]  /*b860*/  @!P2 IMAD.WIDE R8, R204, 0x2, R4 ;  /* 0x00000002cc08a825 */ /* 0x000fc800078e0204 */
[----:B------:R-:W-:Y:S01]  /*b870*/  @!P2 IMAD.WIDE R6, R204, 0x2, R6 ;  /* 0x00000002cc06a825 */ /* 0x000fe200078e0206 */
[----:B------:R-:W-:Y:S01]  /*b880*/  CS2R R20, SRZ ;  /* 0x0000000000147805 */ /* 0x000fe2000001ff00 */
[----:B------:R0:W5:Y:S04]  /*b890*/  @!P2 LD.E.64 R30, desc[UR60][R8.64] ;  /* 0x0000003c081ea980 */ /* 0x000168000c101b00 */
[----:B------:R1:W5:Y:S01]  /*b8a0*/  @!P2 LD.E.64 R32, desc[UR60][R6.64] ;  /* 0x0000003c0620a980 */ /* 0x000362000c101b00 */
[----:B------:R-:W-:Y:S02]  /*b8b0*/  CS2R R24, SRZ ;  /* 0x0000000000187805 */ /* 0x000fe4000001ff00 */
[----:B----4-:R-:W-:Y:S02]  /*b8c0*/  ISETP.GE.AND P3, PT, R90, UR4, PT ;  /* 0x000000045a007c0c */ /* 0x010fe4000bf66270 */
[----:B------:R-:W-:-:S11]  /*b8d0*/  ISETP.GE.AND P0, PT, R13, UR4, PT ;  /* 0x000000040d007c0c */ /* 0x000fd6000bf06270 */
[C---:B------:R-:W-:Y:S01]  /*b8e0*/  @!P3 IMAD.SHL.U32 R0, R90.reuse, 0x2, RZ ;  /* 0x000000025a00b824 */ /* 0x040fe200078e00ff */
[----:B------:R-:W-:-:S04]  /*b8f0*/  @!P3 SHF.L.U64.HI R10, R90, 0x1, R91 ;  /* 0x000000015a0ab819 */ /* 0x000fc8000001025b */
[----:B------:R-:W-:Y:S01]  /*b900*/  @!P3 IADD3 R4, P1, R80, R0, RZ ;  /* 0x000000005004b210 */ /* 0x000fe20007f3e0ff */
[----:B0-----:R-:W-:-:S04]  /*b910*/  @!P0 IMAD.SHL.U32 R8, R13, 0x2, RZ ;  /* 0x000000020d088824 */ /* 0x001fc800078e00ff */
[--C-:B------:R-:W-:Y:S01]  /*b920*/  @!P3 IMAD.X R5, R78, 0x1, R10.reuse, P1 ;  /* 0x000000014e05b824 */ /* 0x100fe200008e060a */
[----:B-1----:R-:W-:Y:S02]  /*b930*/  @!P3 IADD3 R6, P1, R12, R0, RZ ;  /* 0x000000000c06b210 */ /* 0x002fe40007f3e0ff */
[----:B------:R-:W-:Y:S02]  /*b940*/  @!P0 SHF.L.U64.HI R0, R13, 0x1, R85 ;  /* 0x000000010d008819 */ /* 0x000fe40000010255 */
[----:B------:R0:W5:Y:S01]  /*b950*/  @!P3 LD.E.64 R20, desc[UR60][R4.64] ;  /* 0x0000003c0414b980 */ /* 0x000162000c101b00 */
[----:B------:R-:W-:Y:S01]  /*b960*/  @!P3 IMAD.X R7, R79, 0x1, R10, P1 ;  /* 0x000000014f07b824 */ /* 0x000fe200008e060a */
[----:B------:R-:W-:-:S04]  /*b970*/  ISETP.GE.AND P2, PT, R14, UR4, PT ;  /* 0x000000040e007c0c */ /* 0x000fc8000bf46270 */
[----:B------:R1:W5:Y:S01]  /*b980*/  @!P3 LD.E.64 R24, desc[UR60][R6.64] ;  /* 0x0000003c0618b980 */ /* 0x000362000c101b00 */
[----:B0-----:R-:W-:-:S05]  /*b990*/  @!P0 IADD3 R4, P1, R80, R8, RZ ;  /* 0x0000000850048210 */ /* 0x001fca0007f3e0ff */
[----:B------:R-:W-:Y:S01]  /*b9a0*/  @!P0 IMAD.X R5, R78, 0x1, R0, P1 ;  /* 0x000000014e058824 */ /* 0x000fe200008e0600 */
[----:B-1----:R-:W-:Y:S02]  /*b9b0*/  CS2R R6, SRZ ;  /* 0x0000000000067805 */ /* 0x002fe4000001ff00 */
[----:B------:R-:W-:-:S04]  /*b9c0*/  CS2R R10, SRZ ;  /* 0x00000000000a7805 */ /* 0x000fc8000001ff00 */
[----:B------:R0:W5:Y:S01]  /*b9d0*/  @!P0 LD.E.64 R6, desc[UR60][R4.64] ;  /* 0x0000003c04068980 */ /* 0x000162000c101b00 */
[----:B------:R-:W-:Y:S01]  /*b9e0*/  @!P2 IMAD.SHL.U32 R13, R14, 0x2, RZ ;  /* 0x000000020e0da824 */ /* 0x000fe200078e00ff */
[----:B0-----:R-:W-:-:S05]  /*b9f0*/  @!P0 IADD3 R4, P1, R12, R8, RZ ;  /* 0x000000080c048210 */ /* 0x001fca0007f3e0ff */
[----:B------:R-:W-:Y:S01]  /*ba00*/  @!P0 IMAD.X R5, R79, 0x1, R0, P1 ;  /* 0x000000014f058824 */ /* 0x000fe200008e0600 */
[----:B------:R-:W-:-:S04]  /*ba10*/  @!P2 SHF.L.U64.HI R0, R14, 0x1, R15 ;  /* 0x000000010e00a819 */ /* 0x000fc8000001020f */
[----:B------:R0:W5:Y:S01]  /*ba20*/  @!P0 LD.E.64 R10, desc[UR60][R4.64] ;  /* 0x0000003c040a8980 */ /* 0x000162000c101b00 */
[-C--:B------:R-:W-:Y:S02]  /*ba30*/  @!P2 IADD3 R8, P0, R80, R13.reuse, RZ ;  /* 0x0000000d5008a210 */ /* 0x080fe40007f1e0ff */
[----:B------:R-:W-:-:S03]  /*ba40*/  @!P2 IADD3 R12, P1, R12, R13, RZ ;  /* 0x0000000d0c0ca210 */ /* 0x000fc60007f3e0ff */
[--C-:B------:R-:W-:Y:S01]  /*ba50*/  @!P2 IMAD.X R9, R78, 0x1, R0.reuse, P0 ;  /* 0x000000014e09a824 */ /* 0x100fe200000e0600 */
[----:B0-----:R-:W-:Y:S01]  /*ba60*/  CS2R R4, SRZ ;  /* 0x0000000000047805 */ /* 0x001fe2000001ff00 */
[----:B------:R-:W-:-:S05]  /*ba70*/  @!P2 IMAD.X R13, R79, 0x1, R0, P1 ;  /* 0x000000014f0da824 */ /* 0x000fca00008e0600 */
[----:B------:R0:W5:Y:S02]  /*ba80*/  @!P2 LD.E.64 R4, desc[UR60][R8.64] ;  /* 0x0000003c0804a980 */ /* 0x000164000c101b00 */
[----:B0-----:R-:W-:-:S06]  /*ba90*/  CS2R R8, SRZ ;  /* 0x0000000000087805 */ /* 0x001fcc000001ff00 */
[----:B------:R0:W5:Y:S02]  /*baa0*/  @!P2 LD.E.64 R8, desc[UR60][R12.64] ;  /* 0x0000003c0c08a980 */ /* 0x000164000c101b00 */
.L_x_1673:
[----:B------:R-:W-:Y:S05]  /*bab0*/  BSYNC B1 ;  /* 0x0000000000017941 */ /* 0x000fea0003800000 */
.L_x_1672:
[----:B0-----:R-:W4:Y:S01]  /*bac0*/  LDL R12, [R1+0x8c] ;  /* 0x00008c00010c7983 */ /* 0x001f220000100800 */
[----:B------:R-:W-:Y:S01]  /*bad0*/  BSSY B1, `(.L_x_1674) ;  /* 0x0000007000017945 */ /* 0x000fe20003800000 */
[----:B----4-:R-:W-:-:S04]  /*bae0*/  LEA.HI R0, R12, R12, RZ, 0x1 ;  /* 0x0000000c0c007211 */ /* 0x010fc800078f08ff */
[----:B------:R-:W-:-:S05]  /*baf0*/  LOP3.LUT R0, R0, 0xfffffffe, RZ, 0xc0, !PT ;  /* 0xfffffffe00007812 */ /* 0x000fca00078ec0ff */
[----:B------:R-:W-:-:S05]  /*bb00*/  IMAD.IADD R0, R12, 0x1, -R0 ;  /* 0x000000010c007824 */ /* 0x000fca00078e0a00 */
[----:B------:R-:W-:-:S04]  /*bb10*/  SHF.L.U32 R0, R0, 0x1f, RZ ;  /* 0x0000001f00007819 */ /* 0x000fc800000006ff */
[----:B------:R-:W0:Y:S02]  /*bb20*/  SYNCS.PHASECHK.TRANS64.TRYWAIT P0, [R17+URZ+0x30800], R0 ;  /* 0x03080000110075a7 */ /* 0x000e24000800017f */
[----:B0-----:R-:W-:Y:S05]  /*bb30*/  @!P0 BRA `(.L_x_1675) ;  /* 0x0000022000748947 */ /* 0x001fea0003800000 */
.L_x_2048:
[----:B------:R-:W-:Y:S05]  /*bb40*/  BSYNC B1 ;  /* 0x0000000000017941 */ /* 0x000fea0003800000 */
.L_x_1674:
[----:B------:R-:W4:Y:S04]  /*bb50*/  LDL R13, [R1+0x58] ;  /* 0x00005800010d7983 */ /* 0x000f280000100800 */
[----:B------:R-:W4:Y:S01]  /*bb60*/  LDL R113, [R1+0xc] ;  /* 0x00000c0001717983 */ /* 0x000f220000100800 */
[----:B-----5:R-:W-:Y:S01]  /*bb70*/  IMAD.MOV.U32 R12, RZ, RZ, R4 ;  /* 0x000000ffff0c7224 */ /* 0x020fe200078e0004 */
[----:B------:R-:W-:Y:S01]  /*bb80*/  BSSY B1, `(.L_x_1676) ;  /* 0x00000e6000017945 */ /* 0x000fe20003800000 */
[----:B0-----:R-:W-:-:S05]  /*bb90*/  IMAD.MOV.U32 R0, RZ, RZ, R5 ;  /* 0x000000ffff007224 */ /* 0x001fca00078e0005 */
[----:B--2---:R-:W-:Y:S01]  /*bba0*/  PRMT R78, R12, 0x5410, R0 ;  /* 0x000054100c4e7816 */ /* 0x004fe20000000000 */
[----:B------:R-:W-:Y:S02]  /*bbb0*/  IMAD.MOV.U32 R12, RZ, RZ, R6 ;  /* 0x000000ffff0c7224 */ /* 0x000fe400078e0006 */
[----:B------:R-:W-:-:S05]  /*bbc0*/  IMAD.MOV.U32 R0, RZ, RZ, R7 ;  /* 0x000000ffff007224 */ /* 0x000fca00078e0007 */
[----:B---3--:R-:W-:Y:S01]  /*bbd0*/  PRMT R80, R12, 0x5410, R0 ;  /* 0x000054100c507816 */ /* 0x008fe20000000000 */
        /* <DEDUP_REMOVED lines=12> */
[----:B------:R-:W-:Y:S01]  /*bca0*/  IMAD.MOV.U32 R12, RZ, RZ, R24 ;  /* 0x000000ffff0c7224 */ /* 0x000fe200078e0018 */
[----:B----4-:R-:W-:Y:S01]  /*bcb0*/  VIADDMNMX R0, R3, -R13, 0x80, PT ;  /* 0x0000008003007446 */ /* 0x010fe2000380090d */
[----:B------:R-:W-:-:S03]  /*bcc0*/  IMAD.MOV.U32 R3, RZ, RZ, R25 ;  /* 0x000000ffff037224 */ /* 0x000fc600078e0019 */
[----:B------:R-:W-:Y:S02]  /*bcd0*/  ISETP.GE.AND P0, PT, R113, R0, PT ;  /* 0x000000007100720c */ /* 0x000fe40003f06270 */
[----:B------:R-:W-:Y:S01]  /*bce0*/  PRMT R91, R12, 0x5410, R3 ;  /* 0x000054100c5b7816 */ /* 0x000fe20000000003 */
[----:B------:R-:W-:Y:S02]  /*bcf0*/  IMAD.MOV.U32 R12, RZ, RZ, R32 ;  /* 0x000000ffff0c7224 */ /* 0x000fe400078e0020 */
[----:B------:R-:W-:-:S05]  /*bd00*/  IMAD.MOV.U32 R3, RZ, RZ, R33 ;  /* 0x000000ffff037224 */ /* 0x000fca00078e0021 */
[----:B------:R-:W-:-:S03]  /*bd10*/  PRMT R105, R12, 0x5410, R3 ;  /* 0x000054100c697816 */ /* 0x000fc60000000003 */
[----:B------:R-:W-:Y:S05]  /*bd20*/  @P0 BRA `(.L_x_1677) ;  /* 0x0000000c002c0947 */ /* 0x000fea0003800000 */
[----:B------:R0:W5:Y:S01]  /*bd30*/  LDL R114, [R1+0x70] ;  /* 0x0000700001727983 */ /* 0x0001620000100800 */
[----:B------:R-:W1:Y:S01]  /*bd40*/  LDC R108, c[0x0][0x3f4] ;  /* 0x0000fd00ff6c7b82 */ /* 0x000e620000000800 */
[----:B------:R-:W-:Y:S01]  /*bd50*/  BSSY B2, `(.L_x_1678) ;  /* 0x0000031000027945 */ /* 0x000fe20003800000 */
[----:B-1----:R-:W-:-:S13]  /*bd60*/  ISETP.GE.AND P0, PT, R204, R108, PT ;  /* 0x0000006ccc00720c */ /* 0x002fda0003f06270 */
[----:B0-----:R-:W-:Y:S05]  /*bd70*/  @P0 BRA `(.L_x_1679) ;  /* 0x0000000000b80947 */ /* 0x001fea0003800000 */
[----:B-----5:R-:W0:Y:S01]  /*bd80*/  LDS.128 R12, [R114] ;  /* 0x00000000720c7984 */ /* 0x020e220000000c00 */
[----:B------:R-:W-:Y:S02]  /*bd90*/  SHF.R.U64 R3, R74, 0x10, R75 ;  /* 0x000000104a037819 */ /* 0x000fe4000000124b */
[--C-:B------:R-:W-:Y:S02]  /*bda0*/  SHF.R.U64 R74, R76, 0x10, R77.reuse ;  /* 0x000000104c4a7819 */ /* 0x100fe4000000124d */
[----:B------:R-:W-:Y:S02]  /*bdb0*/  SHF.R.U32.HI R77, RZ, 0x10, R77 ;  /* 0x00000010ff4d7819 */ /* 0x000fe4000001164d */
[----:B------:R-:W-:Y:S02]  /*bdc0*/  SHF.R.U32.HI R75, RZ, 0x10, R75 ;  /* 0x00000010ff4b7819 */ /* 0x000fe4000001164b */
[----:B------:R-:W-:Y:S02]  /*bdd0*/  PRMT R77, R95, 0x5410, R77 ;  /* 0x000054105f4d7816 */ /* 0x000fe4000000004d */
[----:B------:R-:W-:-:S02]  /*bde0*/  PRMT R76, R94, 0x5410, R75 ;  /* 0x000054105e4c7816 */ /* 0x000fc4000000004b */
[C---:B------:R-:W-:Y:S02]  /*bdf0*/  PRMT R3, R92.reuse, 0x5410, R3 ;  /* 0x000054105c037816 */ /* 0x040fe40000000003 */
[----:B------:R-:W-:Y:S01]  /*be00*/  PRMT R74, R92, 0x5432, R74 ;  /* 0x000054325c4a7816 */ /* 0x000fe2000000004a */
[----:B------:R-:W-:Y:S02]  /*be10*/  IMAD.U32 R92, R77, 0x10000, RZ ;  /* 0x000100004d5c7824 */ /* 0x000fe400078e00ff */
[----:B------:R-:W-:Y:S01]  /*be20*/  IMAD.U32 R95, R76, 0x10000, RZ ;  /* 0x000100004c5f7824 */ /* 0x000fe200078e00ff */
[C---:B0-----:R-:W-:Y:S01]  /*be30*/  LOP3.LUT R75, R14.reuse, 0xffff0000, RZ, 0xc0, !PT ;  /* 0xffff00000e4b7812 */ /* 0x041fe200078ec0ff */
[----:B------:R-:W-:-:S04]  /*be40*/  IMAD.U32 R94, R14, 0x10000, RZ ;  /* 0x000100000e5e7824 */ /* 0x000fc800078e00ff */
[C---:B------:R-:W-:Y:S01]  /*be50*/  FMUL.FTZ R14, R75.reuse, R92 ;  /* 0x0000005c4b0e7220 */ /* 0x040fe20000410000 */
[----:B------:R-:W-:-:S03]  /*be60*/  FMUL.FTZ R75, R75, R95 ;  /* 0x0000005f4b4b7220 */ /* 0x000fc60000410000 */
[C---:B------:R-:W-:Y:S01]  /*be70*/  FFMA.FTZ R14, R94.reuse, R95, -R14 ;  /* 0x0000005f5e0e7223 */ /* 0x040fe2000001080e */
[----:B------:R-:W-:Y:S01]  /*be80*/  FFMA.FTZ R75, R94, R92, R75 ;  /* 0x0000005c5e4b7223 */ /* 0x000fe2000001004b */
[----:B------:R-:W-:Y:S01]  /*be90*/  LOP3.LUT R92, R76, 0xffff0000, RZ, 0xc0, !PT ;  /* 0xffff00004c5c7812 */ /* 0x000fe200078ec0ff */
[----:B------:R-:W-:Y:S01]  /*bea0*/  IMAD.U32 R94, R15, 0x10000, RZ ;  /* 0x000100000f5e7824 */ /* 0x000fe200078e00ff */
[----:B------:R-:W-:Y:S01]  /*beb0*/  LOP3.LUT R76, R77, 0xffff0000, RZ, 0xc0, !PT ;  /* 0xffff00004d4c7812 */ /* 0x000fe200078ec0ff */
[----:B------:R-:W-:Y:S01]  /*bec0*/  IMAD.U32 R95, R3, 0x10000, RZ ;  /* 0x00010000035f7824 */ /* 0x000fe200078e00ff */
[----:B------:R-:W-:Y:S02]  /*bed0*/  LOP3.LUT R77, R15, 0xffff0000, RZ, 0xc0, !PT ;  /* 0xffff00000f4d7812 */ /* 0x000fe400078ec0ff */
[----:B------:R-:W-:Y:S02]  /*bee0*/  LOP3.LUT R3, R3, 0xffff0000, RZ, 0xc0, !PT ;  /* 0xffff000003037812 */ /* 0x000fe400078ec0ff */
[----:B------:R-:W-:Y:S01]  /*bef0*/  F2FP.BF16.F32.PACK_AB R14, R75, R14 ;  /* 0x0000000e4b0e723e */ /* 0x000fe200000010ff */
[C---:B------:R-:W-:Y:S01]  /*bf00*/  FMUL.FTZ R15, R77.reuse, R76 ;  /* 0x0000004c4d0f7220 */ /* 0x040fe20000410000 */
[----:B------:R-:W-:-:S03]  /*bf10*/  FMUL.FTZ R77, R77, R92 ;  /* 0x0000005c4d4d7220 */ /* 0x000fc60000410000 */
[C---:B------:R-:W-:Y:S01]  /*bf20*/  FFMA.FTZ R15, R94.reuse, R92, -R15 ;  /* 0x0000005c5e0f7223 */ /* 0x040fe2000001080f */
[----:B------:R-:W-:Y:S01]  /*bf30*/  FFMA.FTZ R76, R94, R76, R77 ;  /* 0x0000004c5e4c7223 */ /* 0x000fe2000001004d */
        /* <DEDUP_REMOVED lines=17> */
[----:B------:R0:W-:Y:S02]  /*c050*/  STS.128 [R114], R12 ;  /* 0x0000000c72007388 */ /* 0x0001e40000000c00 */
.L_x_1679:
[----:B------:R-:W-:Y:S05]  /*c060*/  BSYNC B2 ;  /* 0x0000000000027941 */ /* 0x000fea0003800000 */
.L_x_1678:
[----:B0-----:R-:W2:Y:S04]  /*c070*/  LDL R13, [R1+0x30] ;  /* 0x00003000010d7983 */ /* 0x001ea80000100800 */
[----:B------:R-:W3:Y:S04]  /*c080*/  LDL R12, [R1+0x34] ;  /* 0x00003400010c7983 */ /* 0x000ee80000100800 */
[----:B------:R-:W4:Y:S01]  /*c090*/  LDL R3, [R1+0x48] ;  /* 0x0000480001037983 */ /* 0x000f220000100800 */
[----:B------:R-:W-:Y:S01]  /*c0a0*/  BSSY B2, `(.L_x_1680) ;  /* 0x0000033000027945 */ /* 0x000fe20003800000 */
[----:B--2---:R-:W-:-:S02]  /*c0b0*/  ISETP.GE.AND P0, PT, R13, R108, PT ;  /* 0x0000006c0d00720c */ /* 0x004fc40003f06270 */
[-C--:B---3--:R-:W-:Y:S02]  /*c0c0*/  ISETP.GE.AND P1, PT, R12, R108.reuse, PT ;  /* 0x0000006c0c00720c */ /* 0x088fe40003f26270 */
[----:B----4-:R-:W-:-:S09]  /*c0d0*/  ISETP.GE.AND P2, PT, R3, R108, PT ;  /* 0x0000006c0300720c */ /* 0x010fd20003f46270 */
[----:B------:R-:W-:Y:S05]  /*c0e0*/  @P0 BRA `(.L_x_1681) ;  /* 0x0000000000b80947 */ /* 0x000fea0003800000 */
[----:B-----5:R-:W0:Y:S01]  /*c0f0*/  LDS.128 R12, [R114+0x4000] ;  /* 0x00400000720c7984 */ /* 0x020e220000000c00 */
[----:B------:R-:W-:Y:S02]  /*c100*/  SHF.R.U32.HI R3, RZ, 0x10, R71 ;  /* 0x00000010ff037819 */ /* 0x000fe40000011647 */
[----:B------:R-:W-:Y:S02]  /*c110*/  SHF.R.U32.HI R74, RZ, 0x10, R73 ;  /* 0x00000010ff4a7819 */ /* 0x000fe40000011649 */
[C---:B------:R-:W-:Y:S02]  /*c120*/  PRMT R3, R112.reuse, 0x5410, R3 ;  /* 0x0000541070037816 */ /* 0x040fe40000000003 */
[----:B------:R-:W-:Y:S02]  /*c130*/  PRMT R74, R112, 0x5432, R74 ;  /* 0x00005432704a7816 */ /* 0x000fe4000000004a */
[----:B------:R-:W-:Y:S01]  /*c140*/  SHF.R.U64 R70, R70, 0x10, R71 ;  /* 0x0000001046467819 */ /* 0x000fe20000001247 */
[C---:B------:R-:W-:Y:S01]  /*c150*/  IMAD.U32 R76, R3.reuse, 0x10000, RZ ;  /* 0x00010000034c7824 */ /* 0x040fe200078e00ff */
[----:B------:R-:W-:Y:S01]  /*c160*/  SHF.R.U64 R71, R72, 0x10, R73 ;  /* 0x0000001048477819 */ /* 0x000fe20000001249 */
[----:B------:R-:W-:Y:S01]  /*c170*/  IMAD.U32 R75, R74, 0x10000, RZ ;  /* 0x000100004a4b7824 */ /* 0x000fe200078e00ff */
[----:B------:R-:W-:-:S02]  /*c180*/  LOP3.LUT R72, R3, 0xffff0000, RZ, 0xc0, !PT ;  /* 0xffff000003487812 */ /* 0x000fc400078ec0ff */
[----:B------:R-:W-:Y:S02]  /*c190*/  LOP3.LUT R3, R74, 0xffff0000, RZ, 0xc0, !PT ;  /* 0xffff00004a037812 */ /* 0x000fe400078ec0ff */
[C---:B------:R-:W-:Y:S02]  /*c1a0*/  PRMT R71, R111.reuse, 0x5410, R71 ;  /* 0x000054106f477816 */ /* 0x040fe40000000047 */
[----:B------:R-:W-:Y:S02]  /*c1b0*/  PRMT R70, R111, 0x5432, R70 ;  /* 0x000054326f467816 */ /* 0x000fe40000000046 */
[C---:B0-----:R-:W-:Y:S01]  /*c1c0*/  LOP3.LUT R73, R15.reuse, 0xffff0000, RZ, 0xc0, !PT ;  /* 0xffff00000f497812 */ /* 0x041fe200078ec0ff */
[----:B------:R-:W-:Y:S01]  /*c1d0*/  IMAD.U32 R74, R15, 0x10000, RZ ;  /* 0x000100000f4a7824 */ /* 0x000fe200078e00ff */
[C---:B------:R-:W-:Y:S01]  /*c1e0*/  LOP3.LUT R92, R14.reuse, 0xffff0000, RZ, 0xc0, !PT ;  /* 0xffff00000e5c7812 */ /* 0x040fe200078ec0ff */
[----:B------:R-:W-:Y:S02]  /*c1f0*/  IMAD.U32 R14, R14, 0x10000, RZ ;  /* 0x000100000e0e7824 */ /* 0x000fe400078e00ff */
[C---:B------:R-:W-:Y:S01]  /*c200*/  FMUL.FTZ R15, R73.reuse, R3 ;  /* 0x00000003490f7220 */ /* 0x040fe20000410000 */
[----:B------:R-:W-:Y:S01]  /*c210*/  FMUL.FTZ R73, R73, R72 ;  /* 0x0000004849497220 */ /* 0x000fe20000410000 */
[C---:B------:R-:W-:Y:S01]  /*c220*/  FMUL.FTZ R77, R92.reuse, R75 ;  /* 0x0000004b5c4d7220 */ /* 0x040fe20000410000 */
[----:B------:R-:W-:Y:S01]  /*c230*/  FMUL.FTZ R92, R92, R76 ;  /* 0x0000004c5c5c7220 */ /* 0x000fe20000410000 */
[C---:B------:R-:W-:Y:S01]  /*c240*/  FFMA.FTZ R15, R74.reuse, R72, -R15 ;  /* 0x000000484a0f7223 */ /* 0x040fe2000001080f */
[----:B------:R-:W-:Y:S01]  /*c250*/  FFMA.FTZ R3, R74, R3, R73 ;  /* 0x000000034a037223 */ /* 0x000fe20000010049 */
[----:B------:R-:W-:Y:S01]  /*c260*/  FFMA.FTZ R77, R14, R76, -R77 ;  /* 0x0000004c0e4d7223 */ /* 0x000fe2000001084d */
        /* <DEDUP_REMOVED lines=8> */
[----:B------:R-:W-:Y:S01]  /*c2f0*/  FMUL.FTZ R74, R74, R75 ;  /* 0x0000004b4a4a7220 */ /* 0x000fe20000410000 */
[----:B------:R-:W-:Y:S02]  /*c300*/  F2FP.BF16.F32.PACK_AB R14, R14, R77 ;  /* 0x0000004d0e0e723e */ /* 0x000fe400000010ff */
[C---:B------:R-:W-:Y:S01]  /*c310*/  FFMA.FTZ R12, R72.reuse, R75, -R12 ;  /* 0x0000004b480c7223 */ /* 0x040fe2000001080c */
[----:B------:R-:W-:Y:S01]  /*c320*/  FFMA.FTZ R74, R72, R73, R74 ;  /* 0x00000049484a7223 */ /* 0x000fe2000001004a */
[C---:B------:R-:W-:Y:S01]  /*c330*/  LOP3.LUT R72, R13.reuse, 0xffff0000, RZ, 0xc0, !PT ;  /* 0xffff00000d487812 */ /* 0x040fe200078ec0ff */
[----:B------:R-:W-:Y:S01]  /*c340*/  IMAD.U32 R13, R13, 0x10000, RZ ;  /* 0x000100000d0d7824 */ /* 0x000fe200078e00ff */
[----:B------:R-:W-:Y:S02]  /*c350*/  F2FP.BF16.F32.PACK_AB R15, R3, R15 ;  /* 0x0000000f030f723e */ /* 0x000fe400000010ff */
[----:B------:R-:W-:Y:S01]  /*c360*/  F2FP.BF16.F32.PACK_AB R12, R74, R12 ;  /* 0x0000000c4a0c723e */ /* 0x000fe200000010ff */
[C---:B------:R-:W-:Y:S01]  /*c370*/  FMUL.FTZ R73, R72.reuse, R71 ;  /* 0x0000004748497220 */ /* 0x040fe20000410000 */
[----:B------:R-:W-:-:S03]  /*c380*/  FMUL.FTZ R72, R72, R70 ;  /* 0x0000004648487220 */ /* 0x000fc60000410000 */
[C---:B------:R-:W-:Y:S01]  /*c390*/  FFMA.FTZ R70, R13.reuse, R70, -R73 ;  /* 0x000000460d467223 */ /* 0x040fe20000010849 */
[----:B------:R-:W-:-:S05]  /*c3a0*/  FFMA.FTZ R13, R13, R71, R72 ;  /* 0x000000470d0d7223 */ /* 0x000fca0000010048 */
[----:B------:R-:W-:-:S05]  /*c3b0*/  F2FP.BF16.F32.PACK_AB R13, R13, R70 ;  /* 0x000000460d0d723e */ /* 0x000fca00000010ff */
[----:B------:R0:W-:Y:S02]  /*c3c0*/  STS.128 [R114+0x4000], R12 ;  /* 0x0040000c72007388 */ /* 0x0001e40000000c00 */
.L_x_1681:
[----:B------:R-:W-:Y:S05]  /*c3d0*/  BSYNC B2 ;  /* 0x0000000000027941 */ /* 0x000fea0003800000 */
.L_x_1680:
[----:B------:R-:W-:Y:S04]  /*c3e0*/  BSSY B2, `(.L_x_1682) ;  /* 0x0000030000027945 */ /* 0x000fe80003800000 */
[----:B------:R-:W-:Y:S05]  /*c3f0*/  @P1 BRA `(.L_x_1683) ;  /* 0x0000000000b81947 */ /* 0x000fea0003800000 */
[----:B0----5:R-:W0:Y:S01]  /*c400*/  LDS.128 R12, [R114+0x8000] ;  /* 0x00800000720c7984 */ /* 0x021e220000000c00 */
[----:B------:R-:W-:Y:S02]  /*c410*/  SHF.R.U64 R3, R66, 0x10, R67 ;  /* 0x0000001042037819 */ /* 0x000fe40000001243 */
[----:B------:R-:W-:Y:S02]  /*c420*/  SHF.R.U32.HI R66, RZ, 0x10, R69 ;  /* 0x00000010ff427819 */ /* 0x000fe40000011645 */
[----:B------:R-:W-:Y:S02]  /*c430*/  SHF.R.U32.HI R67, RZ, 0x10, R67 ;  /* 0x00000010ff437819 */ /* 0x000fe40000011643 */
[C---:B------:R-:W-:Y:S02]  /*c440*/  PRMT R66, R110.reuse, 0x5432, R66 ;  /* 0x000054326e427816 */ /* 0x040fe40000000042 */
[----:B------:R-:W-:Y:S02]  /*c450*/  PRMT R67, R110, 0x5410, R67 ;  /* 0x000054106e437816 */ /* 0x000fe40000000043 */
[----:B------:R-:W-:Y:S01]  /*c460*/  SHF.R.U64 R68, R68, 0x10, R69 ;  /* 0x0000001044447819 */ /* 0x000fe20000001245 */
[----:B------:R-:W-:Y:S01]  /*c470*/  IMAD.U32 R70, R66, 0x10000, RZ ;  /* 0x0001000042467824 */ /* 0x000fe200078e00ff */
[----:B------:R-:W-:Y:S01]  /*c480*/  PRMT R3, R109, 0x5432, R3 ;  /* 0x000054326d037816 */ /* 0x000fe20000000003 */
[C---:B------:R-:W-:Y:S01]  /*c490*/  IMAD.U32 R72, R67.reuse, 0x10000, RZ ;  /* 0x0001000043487824 */ /* 0x040fe200078e00ff */
[----:B------:R-:W-:-:S02]  /*c4a0*/  LOP3.LUT R67, R67, 0xffff0000, RZ, 0xc0, !PT ;  /* 0xffff000043437812 */ /* 0x000fc400078ec0ff */
[----:B------:R-:W-:Y:S02]  /*c4b0*/  PRMT R68, R109, 0x5410, R68 ;  /* 0x000054106d447816 */ /* 0x000fe40000000044 */
[C---:B0-----:R-:W-:Y:S01]  /*c4c0*/  LOP3.LUT R71, R14.reuse, 0xffff0000, RZ, 0xc0, !PT ;  /* 0xffff00000e477812 */ /* 0x041fe200078ec0ff */
[----:B------:R-:W-:-:S04]  /*c4d0*/  IMAD.U32 R69, R14, 0x10000, RZ ;  /* 0x000100000e457824 */ /* 0x000fc800078e00ff */
[C---:B------:R-:W-:Y:S01]  /*c4e0*/  FMUL.FTZ R14, R71.reuse, R70 ;  /* 0x00000046470e7220 */ /* 0x040fe20000410000 */
[----:B------:R-:W-:-:S03]  /*c4f0*/  FMUL.FTZ R71, R71, R72 ;  /* 0x0000004847477220 */ /* 0x000fc60000410000 */
[C---:B------:R-:W-:Y:S01]  /*c500*/  FFMA.FTZ R14, R69.reuse, R72, -R14 ;  /* 0x00000048450e7223 */ /* 0x040fe2000001080e */
[----:B------:R-:W-:Y:S01]  /*c510*/  FFMA.FTZ R69, R69, R70, R71 ;  /* 0x0000004645457223 */ /* 0x000fe20000010047 */
[----:B------:R-:W-:Y:S02]  /*c520*/  LOP3.LUT R70, R66, 0xffff0000, RZ, 0xc0, !PT ;  /* 0xffff000042467812 */ /* 0x000fe400078ec0ff */
[C---:B------:R-:W-:Y:S01]  /*c530*/  LOP3.LUT R66, R15.reuse, 0xffff0000, RZ, 0xc0, !PT ;  /* 0xffff00000f427812 */ /* 0x040fe200078ec0ff */
[----:B------:R-:W-:Y:S01]  /*c540*/  IMAD.U32 R15, R15, 0x10000, RZ ;  /* 0x000100000f0f7824 */ /* 0x000fe200078e00ff */
[----:B------:R-:W-:-:S03]  /*c550*/  F2FP.BF16.F32.PACK_AB R14, R69, R14 ;  /* 0x0000000e450e723e */ /* 0x000fc600000010ff */
[C---:B------:R-:W-:Y:S01]  /*c560*/  FMUL.FTZ R71, R66.reuse, R70 ;  /* 0x0000004642477220 */ /* 0x040fe20000410000 */
[----:B------:R-:W-:-:S03]  /*c570*/  FMUL.FTZ R72, R66, R67 ;  /* 0x0000004342487220 */ /* 0x000fc60000410000 */
        /* <DEDUP_REMOVED lines=21> */
[----:B------:R1:W-:Y:S02]  /*c6d0*/  STS.128 [R114+0x8000], R12 ;  /* 0x0080000c72007388 */ /* 0x0003e40000000c00 */
.L_x_1683:
[----:B------:R-:W-:Y:S05]  /*c6e0*/  BSYNC B2 ;  /* 0x0000000000027941 */ /* 0x000fea0003800000 */
.L_x_1682:
[----:B------:R-:W-:Y:S05]  /*c6f0*/  @P2 BRA `(.L_x_1677) ;  /* 0x0000000000b82947 */ /* 0x000fea0003800000 */
[----:B01---5:R-:W0:Y:S01]  /*c700*/  LDS.128 R12, [R114+0xc000] ;  /* 0x00c00000720c7984 */ /* 0x023e220000000c00 */
[----:B------:R-:W-:Y:S02]  /*c710*/  SHF.R.U64 R3, R62, 0x10, R63 ;  /* 0x000000103e037819 */ /* 0x000fe4000000123f */
[--C-:B------:R-:W-:Y:S02]  /*c720*/  SHF.R.U64 R62, R64, 0x10, R65.reuse ;  /* 0x00000010403e7819 */ /* 0x100fe40000001241 */
[----:B------:R-:W-:Y:S02]  /*c730*/  SHF.R.U32.HI R64, RZ, 0x10, R65 ;  /* 0x00000010ff407819 */ /* 0x000fe40000011641 */
[----:B------:R-:W-:Y:S02]  /*c740*/  SHF.R.U32.HI R63, RZ, 0x10, R63 ;  /* 0x00000010ff3f7819 */ /* 0x000fe4000001163f */
[----:B------:R-:W-:Y:S02]  /*c750*/  PRMT R62, R99, 0x5410, R62 ;  /* 0x00005410633e7816 */ /* 0x000fe4000000003e */
[----:B------:R-:W-:-:S02]  /*c760*/  PRMT R3, R98, 0x5410, R3 ;  /* 0x0000541062037816 */ /* 0x000fc40000000003 */
[----:B------:R-:W-:Y:S02]  /*c770*/  PRMT R99, R99, 0x5432, R64 ;  /* 0x0000543263637816 */ /* 0x000fe40000000040 */
[----:B------:R-:W-:-:S03]  /*c780*/  PRMT R98, R98, 0x5432, R63 ;  /* 0x0000543262627816 */ /* 0x000fc6000000003f */
[C---:B------:R-:W-:Y:S01]  /*c790*/  IMAD.U32 R68, R99.reuse, 0x10000, RZ ;  /* 0x0001000063447824 */ /* 0x040fe200078e00ff */
[----:B------:R-:W-:Y:S02]  /*c7a0*/  LOP3.LUT R99, R99, 0xffff0000, RZ, 0xc0, !PT ;  /* 0xffff000063637812 */ /* 0x000fe400078ec0ff */
[----:B0-----:R-:W-:Y:S01]  /*c7b0*/  LOP3.LUT R64, R14, 0xffff0000, RZ, 0xc0, !PT ;  /* 0xffff00000e407812 */ /* 0x001fe200078ec0ff */
[C---:B------:R-:W-:Y:S01]  /*c7c0*/  IMAD.U32 R67, R12.reuse, 0x10000, RZ ;  /* 0x000100000c437824 */ /* 0x040fe200078e00ff */
[----:B------:R-:W-:Y:S01]  /*c7d0*/  LOP3.LUT R65, R12, 0xffff0000, RZ, 0xc0, !PT ;  /* 0xffff00000c417812 */ /* 0x000fe200078ec0ff */
[----:B------:R-:W-:Y:S02]  /*c7e0*/  IMAD.U32 R63, R14, 0x10000, RZ ;  /* 0x000100000e3f7824 */ /* 0x000fe400078e00ff */
[C---:B------:R-:W-:Y:S01]  /*c7f0*/  IMAD.U32 R12, R98.reuse, 0x10000, RZ ;  /* 0x00010000620c7824 */ /* 0x040fe200078e00ff */
[----:B------:R-:W-:Y:S01]  /*c800*/  LOP3.LUT R98, R98, 0xffff0000, RZ, 0xc0, !PT ;  /* 0xffff000062627812 */ /* 0x000fe200078ec0ff */
[C---:B------:R-:W-:Y:S01]  /*c810*/  IMAD.U32 R14, R15.reuse, 0x10000, RZ ;  /* 0x000100000f0e7824 */ /* 0x040fe200078e00ff */
[----:B------:R-:W-:Y:S01]  /*c820*/  LOP3.LUT R15, R15, 0xffff0000, RZ, 0xc0, !PT ;  /* 0xffff00000f0f7812 */ /* 0x000fe200078ec0ff */
[C---:B------:R-:W-:Y:S01]  /*c830*/  FMUL.FTZ R69, R64.reuse, R68 ;  /* 0x0000004440457220 */ /* 0x040fe20000410000 */
[-C--:B------:R-:W-:Y:S01]  /*c840*/  FMUL.FTZ R64, R64, R12.reuse ;  /* 0x0000000c40407220 */ /* 0x080fe20000410000 */
[C---:B------:R-:W-:Y:S01]  /*c850*/  IMAD.U32 R66, R13.reuse, 0x10000, RZ ;  /* 0x000100000d427824 */ /* 0x040fe200078e00ff */
[----:B------:R-:W-:Y:S01]  /*c860*/  LOP3.LUT R13, R13, 0xffff0000, RZ, 0xc0, !PT ;  /* 0xffff00000d0d7812 */ /* 0x000fe200078ec0ff */
[-C--:B------:R-:W-:Y:S01]  /*c870*/  FMUL.FTZ R70, R15, R99.reuse ;  /* 0x000000630f467220 */ /* 0x080fe20000410000 */
[C---:B------:R-:W-:Y:S01]  /*c880*/  FFMA.FTZ R69, R63.reuse, R12, -R69 ;  /* 0x0000000c3f457223 */ /* 0x040fe20000010845 */
[----:B------:R-:W-:Y:S01]  /*c890*/  FFMA.FTZ R64, R63, R68, R64 ;  /* 0x000000443f407223 */ /* 0x000fe20000010040 */
[-C--:B------:R-:W-:Y:S01]  /*c8a0*/  FMUL.FTZ R15, R15, R98.reuse ;  /* 0x000000620f0f7220 */ /* 0x080fe20000410000 */
[C---:B------:R-:W-:Y:S01]  /*c8b0*/  IMAD.U32 R12, R62.reuse, 0x10000, RZ ;  /* 0x000100003e0c7824 */ /* 0x040fe200078e00ff */
[----:B------:R-:W-:Y:S01]  /*c8c0*/  LOP3.LUT R62, R62, 0xffff0000, RZ, 0xc0, !PT ;  /* 0xffff00003e3e7812 */ /* 0x000fe200078ec0ff */
[C---:B------:R-:W-:Y:S01]  /*c8d0*/  IMAD.U32 R63, R3.reuse, 0x10000, RZ ;  /* 0x00010000033f7824 */ /* 0x040fe200078e00ff */
[----:B------:R-:W-:Y:S01]  /*c8e0*/  LOP3.LUT R3, R3, 0xffff0000, RZ, 0xc0, !PT ;  /* 0xffff000003037812 */ /* 0x000fe200078ec0ff */
[C---:B------:R-:W-:Y:S01]  /*c8f0*/  FFMA.FTZ R70, R14.reuse, R98, -R70 ;  /* 0x000000620e467223 */ /* 0x040fe20000010846 */
[----:B------:R-:W-:Y:S01]  /*c900*/  FFMA.FTZ R15, R14, R99, R15 ;  /* 0x000000630e0f7223 */ /* 0x000fe2000001000f */
        /* <DEDUP_REMOVED lines=13> */
.L_x_1677:
[----:B------:R-:W-:Y:S05]  /*c9e0*/  BSYNC B1 ;  /* 0x0000000000017941 */ /* 0x000fea0003800000 */
.L_x_1676:
[----:B------:R-:W3:Y:S01]  /*c9f0*/  LDL R3, [R1+0xc4] ;  /* 0x0000c40001037983 */ /* 0x000ee20000100800 */
[----:B------:R-:W-:Y:S01]  /*ca00*/  BSSY B1, `(.L_x_1684) ;  /* 0x00000ce000017945 */ /* 0x000fe20003800000 */
[----:B---3--:R-:W-:-:S13]  /*ca10*/  ISETP.GE.AND P0, PT, R3, R0, PT ;  /* 0x000000000300720c */ /* 0x008fda0003f06270 */
[----:B------:R-:W-:Y:S05]  /*ca20*/  @P0 BRA `(.L_x_1685) ;  /* 0x0000000c002c0947 */ /* 0x000fea0003800000 */
[----:B012---:R-:W2:Y:S01]  /*ca30*/  LDL R14, [R1+0x30] ;  /* 0x00003000010e7983 */ /* 0x007ea20000100800 */
[----:B------:R-:W0:Y:S03]  /*ca40*/  LDC R3, c[0x0][0x3f4] ;  /* 0x0000fd00ff037b82 */ /* 0x000e260000000800 */
[----:B------:R-:W3:Y:S04]  /*ca50*/  LDL R13, [R1+0x34] ;  /* 0x00003400010d7983 */ /* 0x000ee80000100800 */
[----:B------:R-:W4:Y:S04]  /*ca60*/  LDL R12, [R1+0x48] ;  /* 0x00004800010c7983 */ /* 0x000f280000100800 */
[----:B------:R1:W5:Y:S01]  /*ca70*/  LDL R67, [R1+0x70] ;  /* 0x0000700001437983 */ /* 0x0003620000100800 */
[----:B------:R-:W-:Y:S01]  /*ca80*/  BSSY B2, `(.L_x_1686) ;  /* 0x0000034000027945 */ /* 0x000fe20003800000 */
[----:B0-----:R-:W-:-:S02]  /*ca90*/  ISETP.GE.AND P0, PT, R204, R3, PT ;  /* 0x00000003cc00720c */ /* 0x001fc40003f06270 */
[-C--:B--2---:R-:W-:Y:S02]  /*caa0*/  ISETP.GE.AND P1, PT, R14, R3.reuse, PT ;  /* 0x000000030e00720c */ /* 0x084fe40003f26270 */
[-C--:B---3--:R-:W-:Y:S02]  /*cab0*/  ISETP.GE.AND P2, PT, R13, R3.reuse, PT ;  /* 0x000000030d00720c */ /* 0x088fe40003f46270 */
[----:B----4-:R-:W-:-:S07]  /*cac0*/  ISETP.GE.AND P3, PT, R12, R3, PT ;  /* 0x000000030c00720c */ /* 0x010fce0003f66270 */
[----:B-1----:R-:W-:Y:S06]  /*cad0*/  @P0 BRA `(.L_x_1687) ;  /* 0x0000000000b80947 */ /* 0x002fec0003800000 */
[----:B-----5:R-:W0:Y:S01]  /*cae0*/  LDS.128 R12, [R67+0x1000] ;  /* 0x00100000430c7984 */ /* 0x020e220000000c00 */
        /* <DEDUP_REMOVED lines=45> */
.L_x_1687:
[----:B------:R-:W-:Y:S05]  /*cdc0*/  BSYNC B2 ;  /* 0x0000000000027941 */ /* 0x000fea0003800000 */
.L_x_1686:
[----:B------:R-:W-:Y:S04]  /*cdd0*/  BSSY B2, `(.L_x_1688) ;  /* 0x0000030000027945 */ /* 0x000fe80003800000 */
[----:B------:R-:W-:Y:S05]  /*cde0*/  @P1 BRA `(.L_x_1689) ;  /* 0x0000000000b81947 */ /* 0x000fea0003800000 */
[----:B0----5:R-:W0:Y:S01]  /*cdf0*/  LDS.128 R12, [R67+0x5000] ;  /* 0x00500000430c7984 */ /* 0x021e220000000c00 */
[--C-:B------:R-:W-:Y:S02]  /*ce00*/  SHF.R.U64 R58, R54, 0x10, R55.reuse ;  /* 0x00000010363a7819 */ /* 0x100fe40000001237 */
[----:B------:R-:W-:Y:S02]  /*ce10*/  SHF.R.U32.HI R54, RZ, 0x10, R55 ;  /* 0x00000010ff367819 */ /* 0x000fe40000011637 */
[--C-:B------:R-:W-:Y:S02]  /*ce20*/  SHF.R.U64 R55, R56, 0x10, R57.reuse ;  /* 0x0000001038377819 */ /* 0x100fe40000001239 */
[----:B------:R-:W-:Y:S02]  /*ce30*/  SHF.R.U32.HI R57, RZ, 0x10, R57 ;  /* 0x00000010ff397819 */ /* 0x000fe40000011639 */
[C---:B------:R-:W-:Y:S02]  /*ce40*/  PRMT R3, R103.reuse, 0x5410, R58 ;  /* 0x0000541067037816 */ /* 0x040fe4000000003a */
[----:B------:R-:W-:-:S02]  /*ce50*/  PRMT R103, R103, 0x5432, R54 ;  /* 0x0000543267677816 */ /* 0x000fc40000000036 */
[C---:B------:R-:W-:Y:S02]  /*ce60*/  PRMT R54, R104.reuse, 0x5410, R55 ;  /* 0x0000541068367816 */ /* 0x040fe40000000037 */
[----:B------:R-:W-:Y:S01]  /*ce70*/  PRMT R104, R104, 0x5432, R57 ;  /* 0x0000543268687816 */ /* 0x000fe20000000039 */
[C---:B------:R-:W-:Y:S01]  /*ce80*/  IMAD.U32 R59, R103.reuse, 0x10000, RZ ;  /* 0x00010000673b7824 */ /* 0x040fe200078e00ff */
[----:B------:R-:W-:Y:S02]  /*ce90*/  LOP3.LUT R103, R103, 0xffff0000, RZ, 0xc0, !PT ;  /* 0xffff000067677812 */ /* 0x000fe400078ec0ff */
[C---:B------:R-:W-:Y:S01]  /*cea0*/  LOP3.LUT R57, R104.reuse, 0xffff0000, RZ, 0xc0, !PT ;  /* 0xffff000068397812 */ /* 0x040fe200078ec0ff */
[----:B------:R-:W-:Y:S01]  /*ceb0*/  IMAD.U32 R61, R104, 0x10000, RZ ;  /* 0x00010000683d7824 */ /* 0x000fe200078e00ff */
[C---:B0-----:R-:W-:Y:S01]  /*cec0*/  LOP3.LUT R56, R14.reuse, 0xffff0000, RZ, 0xc0, !PT ;  /* 0xffff00000e387812 */ /* 0x041fe200078ec0ff */
[----:B------:R-:W-:Y:S01]  /*ced0*/  IMAD.U32 R58, R14, 0x10000, RZ ;  /* 0x000100000e3a7824 */ /* 0x000fe200078e00ff */
[C---:B------:R-:W-:Y:S01]  /*cee0*/  LOP3.LUT R60, R15.reuse, 0xffff0000, RZ, 0xc0, !PT ;  /* 0xffff00000f3c7812 */ /* 0x040fe200078ec0ff */
[----:B------:R-:W-:-:S02]  /*cef0*/  IMAD.U32 R14, R15, 0x10000, RZ ;  /* 0x000100000f0e7824 */ /* 0x000fc400078e00ff */
[C---:B------:R-:W-:Y:S01]  /*cf00*/  FMUL.FTZ R63, R56.reuse, R61 ;  /* 0x0000003d383f7220 */ /* 0x040fe20000410000 */
[-C--:B------:R-:W-:Y:S01]  /*cf10*/  FMUL.FTZ R62, R56, R59.reuse ;  /* 0x0000003b383e7220 */ /* 0x080fe20000410000 */
[C---:B------:R-:W-:Y:S01]  /*cf20*/  IMAD.U32 R15, R13.reuse, 0x10000, RZ ;  /* 0x000100000d0f7824 */ /* 0x040fe200078e00ff */
[----:B------:R-:W-:Y:S01]  /*cf30*/  LOP3.LUT R56, R13, 0xffff0000, RZ, 0xc0, !PT ;  /* 0xffff00000d387812 */ /* 0x000fe200078ec0ff */
[----:B------:R-:W-:Y:S01]  /*cf40*/  FFMA.FTZ R13, R58, R59, -R63 ;  /* 0x0000003b3a0d7223 */ /* 0x000fe2000001083f */
[----:B------:R-:W-:Y:S02]  /*cf50*/  IMAD.U32 R55, R12, 0x10000, RZ ;  /* 0x000100000c377824 */ /* 0x000fe400078e00ff */
[----:B------:R-:W-:Y:S01]  /*cf60*/  FMUL.FTZ R65, R60, R57 ;  /* 0x000000393c417220 */ /* 0x000fe20000410000 */
[----:B------:R-:W-:Y:S01]  /*cf70*/  FFMA.FTZ R58, R58, R61, R62 ;  /* 0x0000003d3a3a7223 */ /* 0x000fe2000001003e */
[-C--:B------:R-:W-:Y:S01]  /*cf80*/  FMUL.FTZ R63, R60, R103.reuse ;  /* 0x000000673c3f7220 */ /* 0x080fe20000410000 */
[----:B------:R-:W-:Y:S01]  /*cf90*/  LOP3.LUT R12, R12, 0xffff0000, RZ, 0xc0, !PT ;  /* 0xffff00000c0c7812 */ /* 0x000fe200078ec0ff */
        /* <DEDUP_REMOVED lines=19> */
.L_x_1689:
[----:B------:R-:W-:Y:S05]  /*d0d0*/  BSYNC B2 ;  /* 0x0000000000027941 */ /* 0x000fea0003800000 */
.L_x_1688:
[----:B------:R-:W-:Y:S04]  /*d0e0*/  BSSY B2, `(.L_x_1690) ;  /* 0x0000030000027945 */ /* 0x000fe80003800000 */
[----:B------:R-:W-:Y:S05]  /*d0f0*/  @P2 BRA `(.L_x_1691) ;  /* 0x0000000000b82947 */ /* 0x000fea0003800000 */
[----:B01---5:R-:W0:Y:S01]  /*d100*/  LDS.128 R12, [R67+0x9000] ;  /* 0x00900000430c7984 */ /* 0x023e220000000c00 */
[----:B------:R-:W-:Y:S02]  /*d110*/  SHF.R.U64 R3, R52, 0x10, R53 ;  /* 0x0000001034037819 */ /* 0x000fe40000001235 */
[----:B------:R-:W-:Y:S02]  /*d120*/  SHF.R.U64 R50, R50, 0x10, R51 ;  /* 0x0000001032327819 */ /* 0x000fe40000001233 */
[----:B------:R-:W-:Y:S02]  /*d130*/  SHF.R.U32.HI R53, RZ, 0x10, R53 ;  /* 0x00000010ff357819 */ /* 0x000fe40000011635 */
[----:B------:R-:W-:Y:S02]  /*d140*/  SHF.R.U32.HI R54, RZ, 0x10, R51 ;  /* 0x00000010ff367819 */ /* 0x000fe40000011633 */
[----:B------:R-:W-:Y:S02]  /*d150*/  PRMT R52, R96, 0x5432, R3 ;  /* 0x0000543260347816 */ /* 0x000fe40000000003 */
[----:B------:R-:W-:-:S02]  /*d160*/  PRMT R50, R97, 0x5432, R50 ;  /* 0x0000543261327816 */ /* 0x000fc40000000032 */
[----:B------:R-:W-:Y:S02]  /*d170*/  PRMT R96, R96, 0x5410, R53 ;  /* 0x0000541060607816 */ /* 0x000fe40000000035 */
[----:B------:R-:W-:-:S03]  /*d180*/  PRMT R97, R97, 0x5410, R54 ;  /* 0x0000541061617816 */ /* 0x000fc60000000036 */
[C---:B------:R-:W-:Y:S01]  /*d190*/  IMAD.U32 R57, R96.reuse, 0x10000, RZ ;  /* 0x0001000060397824 */ /* 0x040fe200078e00ff */
[----:B------:R-:W-:Y:S01]  /*d1a0*/  LOP3.LUT R96, R96, 0xffff0000, RZ, 0xc0, !PT ;  /* 0xffff000060607812 */ /* 0x000fe200078ec0ff */
[C---:B------:R-:W-:Y:S01]  /*d1b0*/  IMAD.U32 R56, R97.reuse, 0x10000, RZ ;  /* 0x0001000061387824 */ /* 0x040fe200078e00ff */
[----:B------:R-:W-:Y:S02]  /*d1c0*/  LOP3.LUT R58, R97, 0xffff0000, RZ, 0xc0, !PT ;  /* 0xffff0000613a7812 */ /* 0x000fe400078ec0ff */
[C---:B0-----:R-:W-:Y:S01]  /*d1d0*/  LOP3.LUT R54, R14.reuse, 0xffff0000, RZ, 0xc0, !PT ;  /* 0xffff00000e367812 */ /* 0x041fe200078ec0ff */
[----:B------:R-:W-:Y:S01]  /*d1e0*/  IMAD.U32 R53, R14, 0x10000, RZ ;  /* 0x000100000e357824 */ /* 0x000fe200078e00ff */
[C---:B------:R-:W-:Y:S01]  /*d1f0*/  LOP3.LUT R55, R15.reuse, 0xffff0000, RZ, 0xc0, !PT ;  /* 0xffff00000f377812 */ /* 0x040fe200078ec0ff */
[----:B------:R-:W-:Y:S01]  /*d200*/  IMAD.U32 R51, R15, 0x10000, RZ ;  /* 0x000100000f337824 */ /* 0x000fe200078e00ff */
[C---:B------:R-:W-:Y:S01]  /*d210*/  LOP3.LUT R15, R13.reuse, 0xffff0000, RZ, 0xc0, !PT ;  /* 0xffff00000d0f7812 */ /* 0x040fe200078ec0ff */
[C---:B------:R-:W-:Y:S01]  /*d220*/  FMUL.FTZ R60, R54.reuse, R57 ;  /* 0x00000039363c7220 */ /* 0x040fe20000410000 */
[----:B------:R-:W-:Y:S01]  /*d230*/  FMUL.FTZ R54, R54, R56 ;  /* 0x0000003836367220 */ /* 0x000fe20000410000 */
[----:B------:R-:W-:-:S02]  /*d240*/  IMAD.U32 R3, R13, 0x10000, RZ ;  /* 0x000100000d037824 */ /* 0x000fc400078e00ff */
[----:B------:R-:W-:Y:S01]  /*d250*/  FMUL.FTZ R62, R55, R96 ;  /* 0x00000060373e7220 */ /* 0x000fe20000410000 */
[C---:B------:R-:W-:Y:S01]  /*d260*/  FFMA.FTZ R13, R53.reuse, R56, -R60 ;  /* 0x00000038350d7223 */ /* 0x040fe2000001083c */
[----:B------:R-:W-:Y:S01]  /*d270*/  FFMA.FTZ R60, R53, R57, R54 ;  /* 0x00000039353c7223 */ /* 0x000fe20000010036 */
[-C--:B------:R-:W-:Y:S01]  /*d280*/  FMUL.FTZ R54, R55, R58.reuse ;  /* 0x0000003a37367220 */ /* 0x080fe20000410000 */
[C---:B------:R-:W-:Y:S01]  /*d290*/  IMAD.U32 R55, R52.reuse, 0x10000, RZ ;  /* 0x0001000034377824 */ /* 0x040fe200078e00ff */
        /* <DEDUP_REMOVED lines=8> */
[C---:B------:R-:W-:Y:S01]  /*d320*/  FMUL.FTZ R51, R12.reuse, R55 ;  /* 0x000000370c337220 */ /* 0x040fe20000410000 */
[-C--:B------:R-:W-:Y:S01]  /*d330*/  FMUL.FTZ R54, R12, R53.reuse ;  /* 0x000000350c367220 */ /* 0x080fe20000410000 */
[-C--:B------:R-:W-:Y:S01]  /*d340*/  FMUL.FTZ R15, R15, R50.reuse ;  /* 0x000000320f0f7220 */ /* 0x080fe20000410000 */
[C---:B------:R-:W-:Y:S01]  /*d350*/  FFMA.FTZ R56, R3.reuse, R50, -R56 ;  /* 0x0000003203387223 */ /* 0x040fe20000010838 */
[C---:B------:R-:W-:Y:S01]  /*d360*/  FFMA.FTZ R12, R14.reuse, R53, -R51 ;  /* 0x000000350e0c7223 */ /* 0x040fe20000010833 */
[----:B------:R-:W-:Y:S01]  /*d370*/  FFMA.FTZ R55, R14, R55, R54 ;  /* 0x000000370e377223 */ /* 0x000fe20000010036 */
[----:B------:R-:W-:Y:S01]  /*d380*/  FFMA.FTZ R3, R3, R52, R15 ;  /* 0x0000003403037223 */ /* 0x000fe2000001000f */
[----:B------:R-:W-:-:S02]  /*d390*/  F2FP.BF16.F32.PACK_AB R14, R60, R13 ;  /* 0x0000000d3c0e723e */ /* 0x000fc400000010ff */
[----:B------:R-:W-:Y:S02]  /*d3a0*/  F2FP.BF16.F32.PACK_AB R15, R57, R62 ;  /* 0x0000003e390f723e */ /* 0x000fe400000010ff */
[----:B------:R-:W-:Y:S02]  /*d3b0*/  F2FP.BF16.F32.PACK_AB R12, R55, R12 ;  /* 0x0000000c370c723e */ /* 0x000fe400000010ff */
[----:B------:R-:W-:-:S05]  /*d3c0*/  F2FP.BF16.F32.PACK_AB R13, R3, R56 ;  /* 0x00000038030d723e */ /* 0x000fca00000010ff */
[----:B------:R2:W-:Y:S02]  /*d3d0*/  STS.128 [R67+0x9000], R12 ;  /* 0x0090000c43007388 */ /* 0x0005e40000000c00 */
.L_x_1691:
[----:B------:R-:W-:Y:S05]  /*d3e0*/  BSYNC B2 ;  /* 0x0000000000027941 */ /* 0x000fea0003800000 */
.L_x_1690:
[----:B------:R-:W-:Y:S05]  /*d3f0*/  @P3 BRA `(.L_x_1685) ;  /* 0x0000000000b83947 */ /* 0x000fea0003800000 */
[----:B012--5:R-:W0:Y:S01]  /*d400*/  LDS.128 R12, [R67+0xd000] ;  /* 0x00d00000430c7984 */ /* 0x027e220000000c00 */
        /* <DEDUP_REMOVED lines=13> */
[C---:B------:R-:W-:Y:S01]  /*d4e0*/  IMAD.U32 R48, R15.reuse, 0x10000, RZ ;  /* 0x000100000f307824 */ /* 0x040fe200078e00ff */
[----:B------:R-:W-:Y:S01]  /*d4f0*/  LOP3.LUT R15, R15, 0xffff0000, RZ, 0xc0, !PT ;  /* 0xffff00000f0f7812 */ /* 0x000fe200078ec0ff */
[----:B------:R-:W-:Y:S02]  /*d500*/  IMAD.U32 R46, R14, 0x10000, RZ ;  /* 0x000100000e2e7824 */ /* 0x000fe400078e00ff */
[C---:B------:R-:W-:Y:S01]  /*d510*/  FMUL.FTZ R53, R47.reuse, R52 ;  /* 0x000000342f357220 */ /* 0x040fe20000410000 */
[----:B------:R-:W-:Y:S01]  /*d520*/  FMUL.FTZ R47, R47, R50 ;  /* 0x000000322f2f7220 */ /* 0x000fe20000410000 */
[----:B------:R-:W-:Y:S01]  /*d530*/  FMUL.FTZ R57, R15, R87 ;  /* 0x000000570f397220 */ /* 0x000fe20000410000 */
[----:B------:R-:W-:-:S02]  /*d540*/  IMAD.U32 R3, R12, 0x10000, RZ ;  /* 0x000100000c037824 */ /* 0x000fc400078e00ff */
[C---:B------:R-:W-:Y:S01]  /*d550*/  FFMA.FTZ R54, R46.reuse, R50, -R53 ;  /* 0x000000322e367223 */ /* 0x040fe20000010835 */
[----:B------:R-:W-:Y:S01]  /*d560*/  FFMA.FTZ R55, R46, R52, R47 ;  /* 0x000000342e377223 */ /* 0x000fe2000001002f */
[-C--:B------:R-:W-:Y:S01]  /*d570*/  FMUL.FTZ R47, R15, R86.reuse ;  /* 0x000000560f2f7220 */ /* 0x080fe20000410000 */
[----:B------:R-:W-:Y:S01]  /*d580*/  IMAD.U32 R14, R13, 0x10000, RZ ;  /* 0x000100000d0e7824 */ /* 0x000fe200078e00ff */
[----:B------:R-:W-:Y:S01]  /*d590*/  LOP3.LUT R12, R12, 0xffff0000, RZ, 0xc0, !PT ;  /* 0xffff00000c0c7812 */ /* 0x000fe200078ec0ff */
[----:B------:R-:W-:Y:S01]  /*d5a0*/  IMAD.U32 R46, R51, 0x10000, RZ ;  /* 0x00010000332e7824 */ /* 0x000fe200078e00ff */
[----:B------:R-:W-:Y:S01]  /*d5b0*/  LOP3.LUT R13, R13, 0xffff0000, RZ, 0xc0, !PT ;  /* 0xffff00000d0d7812 */ /* 0x000fe200078ec0ff */
[----:B------:R-:W-:Y:S01]  /*d5c0*/  IMAD.U32 R15, R49, 0x10000, RZ ;  /* 0x00010000310f7824 */ /* 0x000fe200078e00ff */
[----:B------:R-:W-:Y:S01]  /*d5d0*/  LOP3.LUT R51, R51, 0xffff0000, RZ, 0xc0, !PT ;  /* 0xffff000033337812 */ /* 0x000fe200078ec0ff */
[C---:B------:R-:W-:Y:S01]  /*d5e0*/  FFMA.FTZ R57, R48.reuse, R86, -R57 ;  /* 0x0000005630397223 */ /* 0x040fe20000010839 */
[----:B------:R-:W-:Y:S01]  /*d5f0*/  LOP3.LUT R49, R49, 0xffff0000, RZ, 0xc0, !PT ;  /* 0xffff000031317812 */ /* 0x000fe200078ec0ff */
[----:B------:R-:W-:Y:S01]  /*d600*/  FFMA.FTZ R52, R48, R87, R47 ;  /* 0x0000005730347223 */ /* 0x000fe2000001002f */
[CC--:B------:R-:W-:Y:S01]  /*d610*/  FMUL.FTZ R48, R12.reuse, R46.reuse ;  /* 0x0000002e0c307220 */ /* 0x0c0fe20000410000 */
        /* <DEDUP_REMOVED lines=12> */
.L_x_1685:
[----:B------:R-:W-:Y:S05]  /*d6e0*/  BSYNC B1 ;  /* 0x0000000000017941 */ /* 0x000fea0003800000 */
.L_x_1684:
[----:B------:R-:W-:Y:S01]  /*d6f0*/  VIADD R3, R113, 0x40 ;  /* 0x0000004071037836 */ /* 0x000fe20000000000 */
[----:B------:R-:W-:Y:S04]  /*d700*/  BSSY B1, `(.L_x_1692) ;  /* 0x00000ce000017945 */ /* 0x000fe80003800000 */
[----:B------:R-:W-:-:S13]  /*d710*/  ISETP.GE.AND P0, PT, R3, R0, PT ;  /* 0x000000000300720c */ /* 0x000fda0003f06270 */
[----:B------:R-:W-:Y:S05]  /*d720*/  @P0 BRA `(.L_x_1693) ;  /* 0x0000000c002c0947 */ /* 0x000fea0003800000 */
[----:B0123--:R-:W2:Y:S01]  /*d730*/  LDL R14, [R1+0x30] ;  /* 0x00003000010e7983 */ /* 0x00fea20000100800 */
        /* <DEDUP_REMOVED lines=56> */
.L_x_1695:
[----:B------:R-:W-:Y:S05]  /*dac0*/  BSYNC B2 ;  /* 0x0000000000027941 */ /* 0x000fea0003800000 */
.L_x_1694:
[----:B------:R-:W-:Y:S04]  /*dad0*/  BSSY B2, `(.L_x_1696) ;  /* 0x0000030000027945 */ /* 0x000fe80003800000 */
[----:B------:R-:W-:Y:S05]  /*dae0*/  @P1 BRA `(.L_x_1697) ;  /* 0x0000000000b81947 */ /* 0x000fea0003800000 */
[----:B0----5:R-:W0:Y:S01]  /*daf0*/  LDS.128 R12, [R52+0x6000] ;  /* 0x00600000340c7984 */ /* 0x021e220000000c00 */
        /* <DEDUP_REMOVED lines=45> */
.L_x_1697:
[----:B------:R-:W-:Y:S05]  /*ddd0*/  BSYNC B2 ;  /* 0x0000000000027941 */ /* 0x000fea0003800000 */
.L_x_1696:
        /* <DEDUP_REMOVED lines=48> */
.L_x_1699:
[----:B------:R-:W-:Y:S05]  /*e0e0*/  BSYNC B2 ;  /* 0x0000000000027941 */ /* 0x000fea0003800000 */
.L_x_1698:
[----:B------:R-:W-:Y:S05]  /*e0f0*/  @P3 BRA `(.L_x_1693) ;  /* 0x0000000000b83947 */ /* 0x000fea0003800000 */
[----:B012--5:R-:W0:Y:S01]  /*e100*/  LDS.128 R12, [R52+0xe000] ;  /* 0x00e00000340c7984 */ /* 0x027e220000000c00 */
        /* <DEDUP_REMOVED lines=45> */
.L_x_1693:
[----:B------:R-:W-:Y:S05]  /*e3e0*/  BSYNC B1 ;  /* 0x0000000000017941 */ /* 0x000fea0003800000 */
.L_x_1692:
[----:B------:R-:W-:-:S05]  /*e3f0*/  VIADD R3, R113, 0x60 ;  /* 0x0000006071037836 */ /* 0x000fca0000000000 */
[----:B------:R-:W-:-:S13]  /*e400*/  ISETP.GE.AND P0, PT, R3, R0, PT ;  /* 0x000000000300720c */ /* 0x000fda0003f06270 */
[----:B------:R-:W-:Y:S05]  /*e410*/  @P0 BRA `(.L_x_1700) ;  /* 0x00000058007c0947 */ /* 0x000fea0003800000 */
[----:B01234-:R-:W2:Y:S01]  /*e420*/  LDL R14, [R1+0x30] ;  /* 0x00003000010e7983 */ /* 0x01fea20000100800 */
        /* <DEDUP_REMOVED lines=18> */
[----:B------:R-:W-:Y:S02]  /*e550*/  PRMT R102, R102, 0x5432, R31 ;  /* 0x0000543266667816 */ /* 0x000fe4000000001f */
[C---:B------:R-:W-:Y:S01]  /*e560*/  LOP3.LUT R32, R105.reuse, 0xffff0000, RZ, 0xc0, !PT ;  /* 0xffff000069207812 */ /* 0x040fe200078ec0ff */
[----:B------:R-:W-:Y:S02]  /*e570*/  IMAD.U32 R31, R105, 0x10000, RZ ;  /* 0x00010000691f7824 */ /* 0x000fe400078e00ff */
[C---:B------:R-:W-:Y:S01]  /*e580*/  IMAD.U32 R29, R102.reuse, 0x10000, RZ ;  /* 0x00010000661d7824 */ /* 0x040fe200078e00ff */
[----:B------:R-:W-:Y:S01]  /*e590*/  LOP3.LUT R102, R102, 0xffff0000, RZ, 0xc0, !PT ;  /* 0xffff000066667812 */ /* 0x000fe200078ec0ff */
[C---:B0-----:R-:W-:Y:S01]  /*e5a0*/  IMAD.U32 R26, R14.reuse, 0x10000, RZ ;  /* 0x000100000e1a7824 */ /* 0x041fe200078e00ff */
[----:B------:R-:W-:Y:S01]  /*e5b0*/  LOP3.LUT R14, R14, 0xffff0000, RZ, 0xc0, !PT ;  /* 0xffff00000e0e7812 */ /* 0x000fe200078ec0ff */
[C---:B------:R-:W-:Y:S01]  /*e5c0*/  IMAD.U32 R27, R15.reuse, 0x10000, RZ ;  /* 0x000100000f1b7824 */ /* 0x040fe200078e00ff */
[----:B------:R-:W-:Y:S01]  /*e5d0*/  LOP3.LUT R15, R15, 0xffff0000, RZ, 0xc0, !PT ;  /* 0xffff00000f0f7812 */ /* 0x000fe200078ec0ff */
[C---:B------:R-:W-:Y:S01]  /*e5e0*/  IMAD.U32 R0, R12.reuse, 0x10000, RZ ;  /* 0x000100000c007824 */ /* 0x040fe200078e00ff */
[----:B------:R-:W-:Y:S01]  /*e5f0*/  LOP3.LUT R3, R12, 0xffff0000, RZ, 0xc0, !PT ;  /* 0xffff00000c037812 */ /* 0x000fe200078ec0ff */
        /* <DEDUP_REMOVED lines=27> */
.L_x_1702:
[----:B------:R-:W-:Y:S05]  /*e7b0*/  BSYNC B1 ;  /* 0x0000000000017941 */ /* 0x000fea0003800000 */
.L_x_1701:
[----:B------:R-:W-:Y:S04]  /*e7c0*/  BSSY B1, `(.L_x_1703) ;  /* 0x0000030000017945 */ /* 0x000fe80003800000 */
[----:B------:R-:W-:Y:S05]  /*e7d0*/  @P1 BRA `(.L_x_1704) ;  /* 0x0000000000b81947 */ /* 0x000fea0003800000 */
[----:B0----5:R-:W0:Y:S01]  /*e7e0*/  LDS.128 R12, [R35+0x7000] ;  /* 0x00700000230c7984 */ /* 0x021e220000000c00 */
[----:B------:R-:W-:Y:S02]  /*e7f0*/  SHF.R.U64 R26, R24, 0x10, R25 ;  /* 0x00000010181a7819 */ /* 0x000fe40000001219 */
[----:B------:R-:W-:Y:S02]  /*e800*/  SHF.R.U64 R3, R20, 0x10, R21 ;  /* 0x0000001014037819 */ /* 0x000fe40000001215 */
        /* <DEDUP_REMOVED lines=43> */
.L_x_1704:
[----:B------:R-:W-:Y:S05]  /*eac0*/  BSYNC B1 ;  /* 0x0000000000017941 */ /* 0x000fea0003800000 */
.L_x_1703:
        /* <DEDUP_REMOVED lines=19> */
[----:B------:R-:W-:Y:S01]  /*ec00*/  FMUL.FTZ R26, R10, R24 ;  /* 0x000000180a1a7220 */ /* 0x000fe20000410000 */
[----:B------:R-:W-:Y:S02]  /*ec10*/  IMAD.U32 R0, R12, 0x10000, RZ ;  /* 0x000100000c007824 */ /* 0x000fe400078e00ff */
[----:B------:R-:W-:Y:S01]  /*ec20*/  FMUL.FTZ R25, R10, R15 ;  /* 0x0000000f0a197220 */ /* 0x000fe20000410000 */
[C---:B------:R-:W-:Y:S01]  /*ec30*/  FMUL.FTZ R10, R14.reuse, R85 ;  /* 0x000000550e0a7220 */ /* 0x040fe20000410000 */
[----:B------:R-:W-:Y:S01]  /*ec40*/  FMUL.FTZ R14, R14, R80 ;  /* 0x000000500e0e7220 */ /* 0x000fe20000410000 */
[----:B------:R-:W-:Y:S01]  /*ec50*/  LOP3.LUT R3, R12, 0xffff0000, RZ, 0xc0, !PT ;  /* 0xffff00000c037812 */ /* 0x000fe200078ec0ff */
[----:B------:R-:W-:-:S02]  /*ec60*/  IMAD.U32 R6, R13, 0x10000, RZ ;  /* 0x000100000d067824 */ /* 0x000fc400078e00ff */
[----:B------:R-:W-:Y:S01]  /*ec70*/  FFMA.FTZ R80, R11, R80, -R10 ;  /* 0x000000500b507223 */ /* 0x000fe2000001080a */
[----:B------:R-:W-:Y:S01]  /*ec80*/  IMAD.U32 R10, R21, 0x10000, RZ ;  /* 0x00010000150a7824 */ /* 0x000fe200078e00ff */
[----:B------:R-:W-:Y:S01]  /*ec90*/  LOP3.LUT R12, R13, 0xffff0000, RZ, 0xc0, !PT ;  /* 0xffff00000d0c7812 */ /* 0x000fe200078ec0ff */
[----:B------:R-:W-:Y:S01]  /*eca0*/  FFMA.FTZ R26, R7, R15, -R26 ;  /* 0x0000000f071a7223 */ /* 0x000fe2000001081a */
[----:B------:R-:W-:Y:S01]  /*ecb0*/  LOP3.LUT R21, R21, 0xffff0000, RZ, 0xc0, !PT ;  /* 0xffff000015157812 */ /* 0x000fe200078ec0ff */
[----:B------:R-:W-:Y:S01]  /*ecc0*/  FFMA.FTZ R25, R7, R24, R25 ;  /* 0x0000001807197223 */ /* 0x000fe20000010019 */
[C---:B------:R-:W-:Y:S01]  /*ecd0*/  LOP3.LUT R13, R20.reuse, 0xffff0000, RZ, 0xc0, !PT ;  /* 0xffff0000140d7812 */ /* 0x040fe200078ec0ff */
[----:B------:R-:W-:Y:S02]  /*ece0*/  IMAD.U32 R7, R20, 0x10000, RZ ;  /* 0x0001000014077824 */ /* 0x000fe400078e00ff */
[----:B------:R-:W-:Y:S01]  /*ecf0*/  FFMA.FTZ R85, R11, R85, R14 ;  /* 0x000000550b557223 */ /* 0x000fe2000001000e */
[CC--:B------:R-:W-:Y:S01]  /*ed00*/  FMUL.FTZ R11, R3.reuse, R10.reuse ;  /* 0x0000000a030b7220 */ /* 0x0c0fe20000410000 */
[C---:B------:R-:W-:Y:S01]  /*ed10*/  FMUL.FTZ R15, R12.reuse, R21 ;  /* 0x000000150c0f7220 */ /* 0x040fe20000410000 */
        /* <DEDUP_REMOVED lines=11> */
.L_x_1706:
[----:B------:R-:W-:Y:S05]  /*edd0*/  BSYNC B1 ;  /* 0x0000000000017941 */ /* 0x000fea0003800000 */
.L_x_1705:
        /* <DEDUP_REMOVED lines=18> */
[----:B------:R-:W-:Y:S01]  /*ef00*/  LOP3.LUT R3, R12, 0xffff0000, RZ, 0xc0, !PT ;  /* 0xffff00000c037812 */ /* 0x000fe200078ec0ff */
[C---:B------:R-:W-:Y:S01]  /*ef10*/  FMUL.FTZ R20, R6.reuse, R11 ;  /* 0x0000000b06147220 */ /* 0x040fe20000410000 */
[----:B------:R-:W-:Y:S01]  /*ef20*/  FMUL.FTZ R6, R6, R9 ;  /* 0x0000000906067220 */ /* 0x000fe20000410000 */
[----:B------:R-:W-:Y:S01]  /*ef30*/  FMUL.FTZ R24, R14, R79 ;  /* 0x0000004f0e187220 */ /* 0x000fe20000410000 */
[----:B------:R-:W-:-:S02]  /*ef40*/  IMAD.U32 R0, R12, 0x10000, RZ ;  /* 0x000100000c007824 */ /* 0x000fc400078e00ff */
[-C--:B------:R-:W-:Y:S01]  /*ef50*/  FMUL.FTZ R14, R14, R78.reuse ;  /* 0x0000004e0e0e7220 */ /* 0x080fe20000410000 */
[----:B------:R-:W-:Y:S01]  /*ef60*/  FFMA.FTZ R15, R5, R11, R6 ;  /* 0x0000000b050f7223 */ /* 0x000fe20000010006 */
[----:B------:R-:W-:Y:S01]  /*ef70*/  LOP3.LUT R12, R13, 0xffff0000, RZ, 0xc0, !PT ;  /* 0xffff00000d0c7812 */ /* 0x000fe200078ec0ff */
[----:B------:R-:W-:Y:S01]  /*ef80*/  FFMA.FTZ R20, R5, R9, -R20 ;  /* 0x0000000905147223 */ /* 0x000fe20000010814 */
[C---:B------:R-:W-:Y:S01]  /*ef90*/  IMAD.U32 R6, R10.reuse, 0x10000, RZ ;  /* 0x000100000a067824 */ /* 0x040fe200078e00ff */
[----:B------:R-:W-:Y:S01]  /*efa0*/  LOP3.LUT R11, R10, 0xffff0000, RZ, 0xc0, !PT ;  /* 0xffff00000a0b7812 */ /* 0x000fe200078ec0ff */
[C---:B------:R-:W-:Y:S01]  /*efb0*/  IMAD.U32 R5, R8.reuse, 0x10000, RZ ;  /* 0x0001000008057824 */ /* 0x040fe200078e00ff */
[----:B------:R-:W-:Y:S01]  /*efc0*/  LOP3.LUT R9, R8, 0xffff0000, RZ, 0xc0, !PT ;  /* 0xffff000008097812 */ /* 0x000fe200078ec0ff */
[C---:B------:R-:W-:Y:S01]  /*efd0*/  FFMA.FTZ R24, R7.reuse, R78, -R24 ;  /* 0x0000004e07187223 */ /* 0x040fe20000010818 */
[----:B------:R-:W-:Y:S01]  /*efe0*/  FFMA.FTZ R79, R7, R79, R14 ;  /* 0x0000004f074f7223 */ /* 0x000fe2000001000e */
[----:B------:R-:W-:-:S02]  /*eff0*/  IMAD.U32 R4, R13, 0x10000, RZ ;  /* 0x000100000d047824 */ /* 0x000fc400078e00ff */
        /* <DEDUP_REMOVED lines=10> */
[----:B------:R-:W-:Y:S02]  /*f0a0*/  F2FP.BF16.F32.PACK_AB R7, R79, R24 ;  /* 0x000000184f07723e */ /* 0x000fe400000010ff */
[----:B------:R-:W-:-:S05]  /*f0b0*/  F2FP.BF16.F32.PACK_AB R5, R12, R13 ;  /* 0x0000000d0c05723e */ /* 0x000fca00000010ff */
[----:B------:R0:W-:Y:S01]  /*f0c0*/  STS.128 [R35+0xf000], R4 ;  /* 0x00f0000423007388 */ /* 0x0001e20000000c00 */
[----:B------:R-:W-:Y:S05]  /*f0d0*/  BRA `(.L_x_1700) ;  /* 0x0000004c004c7947 */ /* 0x000fea0003800000 */
.L_x_1661:
[----:B------:R-:W0:Y:S01]  /*f0e0*/  LDC R76, c[0x0][0x448] ;  /* 0x00011200ff4c7b82 */ /* 0x000e220000000800 */
[----:B------:R-:W-:Y:S01]  /*f0f0*/  ULDC.64 UR4, c[0x0][0x3f8] ;  /* 0x0000fe0000047ab9 */ /* 0x000fe20000000a00 */
[----:B------:R-:W-:Y:S01]  /*f100*/  ULDC.64 UR6, c[0x0][0x408] ;  /* 0x0001020000067ab9 */ /* 0x000fe20000000a00 */
[----:B------:R-:W-:Y:S02]  /*f110*/  IMAD.MOV.U32 R25, RZ, RZ, R33 ;  /* 0x000000ffff197224 */ /* 0x000fe400078e0021 */
[----:B------:R-:W-:Y:S01]  /*f120*/  IMAD.MOV.U32 R27, RZ, RZ, R29 ;  /* 0x000000ffff1b7224 */ /* 0x000fe200078e001d */
[----:B0-----:R-:W-:-:S13]  /*f130*/  ISETP.NE.AND P0, PT, R76, 0x1, PT ;  /* 0x000000014c00780c */ /* 0x001fda0003f05270 */
[----:B------:R-:W0:Y:S08]  /*f140*/  @P0 LDC R4, c[0x0][0x44c] ;  /* 0x00011300ff040b82 */ /* 0x000e300000000800 */
[----:B------:R-:W1:Y:S01]  /*f150*/  @P0 LDC R5, c[0x0][0x450] ;  /* 0x00011400ff050b82 */ /* 0x000e620000000800 */
[----:B0-----:R-:W-:-:S05]  /*f160*/  @P0 IMAD.HI.U32 R4, R3, R4, RZ ;  /* 0x0000000403040227 */ /* 0x001fca00078e00ff */
[----:B-1----:R-:W-:-:S04]  /*f170*/  @P0 SHF.R.U32.HI R3, RZ, R5, R4 ;  /* 0x00000005ff030219 */ /* 0x002fc80000011604 */
        /* <DEDUP_REMOVED lines=21> */
.L_x_2054:
        /* <DEDUP_REMOVED lines=12> */
[----:B------:R-:W-:Y:S01]  /*f390*/  ULDC UR4, c[0x0][0x3f4] ;  /* 0x0000fd0000047ab9 */ /* 0x000fe20000000800 */
[----:B------:R-:W-:Y:S02]  /*f3a0*/  CS2R R60, SRZ ;  /* 0x00000000003c7805 */ /* 0x000fe4000001ff00 */
[----:B------:R-:W-:Y:S02]  /*f3b0*/  ISETP.GE.AND P4, PT, R18, UR4, PT ;  /* 0x0000000412007c0c */ /* 0x000fe4000bf86270 */
[----:B------:R-:W-:Y:S02]  /*f3c0*/  CS2R R62, SRZ ;  /* 0x00000000003e7805 */ /* 0x000fe4000001ff00 */
[----:B------:R-:W-:Y:S02]  /*f3d0*/  ISETP.GE.AND P5, PT, R203, UR4, PT ;  /* 0x00000004cb007c0c */ /* 0x000fe4000bfa6270 */
[----:B------:R-:W-:-:S07]  /*f3e0*/  CS2R R68, SRZ ;  /* 0x0000000000447805 */ /* 0x000fce000001ff00 */
        /* <DEDUP_REMOVED lines=9> */
[----:B---3--:R-:W-:Y:S01]  /*f480*/  @!P4 IMAD.X R5, R9, 0x1, R24, P1 ;  /* 0x000000010905c824 */ /* 0x008fe200008e0618 */
[----:B------:R-:W-:-:S02]  /*f490*/  CS2R R70, SRZ ;  /* 0x0000000000467805 */ /* 0x000fc4000001ff00 */
[----:B------:R-:W-:Y:S02]  /*f4a0*/  CS2R R56, SRZ ;  /* 0x0000000000387805 */ /* 0x000fe4000001ff00 */
[----:B------:R-:W-:Y:S02]  /*f4b0*/  CS2R R58, SRZ ;  /* 0x00000000003a7805 */ /* 0x000fe4000001ff00 */
[----:B------:R-:W-:Y:S02]  /*f4c0*/  CS2R R64, SRZ ;  /* 0x0000000000407805 */ /* 0x000fe4000001ff00 */
[----:B------:R-:W-:Y:S01]  /*f4d0*/  CS2R R66, SRZ ;  /* 0x0000000000427805 */ /* 0x000fe2000001ff00 */
[--C-:B------:R-:W-:Y:S01]  /*f4e0*/  @!P5 IMAD.X R7, R7, 0x1, R12.reuse, P2 ;  /* 0x000000010707d824 */ /* 0x100fe200010e060c */
[----:B------:R1:W5:Y:S01]  /*f4f0*/  @!P4 LD.E.128 R60, desc[UR60][R10.64] ;  /* 0x0000003c0a3cc980 */ /* 0x000362000c101d00 */
[----:B------:R-:W-:-:S03]  /*f500*/  @!P5 IMAD.X R9, R9, 0x1, R12, P3 ;  /* 0x000000010909d824 */ /* 0x000fc600018e060c */
[----:B------:R1:W5:Y:S04]  /*f510*/  @!P4 LD.E.128 R68, desc[UR60][R4.64] ;  /* 0x0000003c0444c980 */ /* 0x000368000c101d00 */
[----:B------:R1:W5:Y:S04]  /*f520*/  @!P5 LD.E.128 R56, desc[UR60][R6.64] ;  /* 0x0000003c0638d980 */ /* 0x000368000c101d00 */
[----:B------:R1:W5:Y:S02]  /*f530*/  @!P5 LD.E.128 R64, desc[UR60][R8.64] ;  /* 0x0000003c0840d980 */ /* 0x000364000c101d00 */
.L_x_1709:
[----:B------:R-:W-:Y:S05]  /*f540*/  BSYNC B1 ;  /* 0x0000000000017941 */ /* 0x000fea0003800000 */
.L_x_1708:
[----:B-1---5:R-:W-:Y:S01]  /*f550*/  IMAD.MOV.U32 R4, RZ, RZ, R68 ;  /* 0x000000ffff047224 */ /* 0x022fe200078e0044 */
[----:B------:R-:W-:Y:S01]  /*f560*/  UMOV UR4, 0xffffffff ;  /* 0xffffffff00047882 */ /* 0x000fe20000000000 */
[----:B------:R-:W-:Y:S01]  /*f570*/  IMAD.MOV.U32 R5, RZ, RZ, R69 ;  /* 0x000000ffff057224 */ /* 0x000fe200078e0045 */
[----:B------:R-:W-:Y:S01]  /*f580*/  CS2R R52, SRZ ;  /* 0x0000000000347805 */ /* 0x000fe2000001ff00 */
[----:B--2---:R-:W-:Y:S02]  /*f590*/  IMAD.MOV.U32 R6, RZ, RZ, R70 ;  /* 0x000000ffff067224 */ /* 0x004fe400078e0046 */
        /* <DEDUP_REMOVED lines=27> */
[----:B------:R-:W-:Y:S01]  /*f750*/  PRMT R118, R118, 0x5410, R7 ;  /* 0x0000541076767816 */ /* 0x000fe20000000007 */
[----:B------:R-:W-:Y:S06]  /*f760*/  BRA.DIV UR4, `(.L_x_1710) ;  /* 0x000001e604ec7947 */ /* 0x000fec000b800000 */
[----:B------:R1:W2:Y:S04]  /*f770*/  SHFL.IDX PT, R7, R21, 0x1, 0x181f ;  /* 0x00381f0015077f89 */ /* 0x0002a800000e0000 */
[----:B------:R1:W0:Y:S04]  /*f780*/  SHFL.IDX PT, R6, R20, 0x1, 0x181f ;  /* 0x00381f0014067f89 */ /* 0x00022800000e0000 */
[----:B---3--:R1:W3:Y:S04]  /*f790*/  SHFL.IDX PT, R9, R72, 0x1, 0x181f ;  /* 0x00381f0048097f89 */ /* 0x0082e800000e0000 */
[----:B----4-:R1:W4:Y:S02]  /*f7a0*/  SHFL.IDX PT, R14, R3, 0x1, 0x181f ;  /* 0x00381f00030e7f89 */ /* 0x01032400000e0000 */
.L_x_2060:
        /* <DEDUP_REMOVED lines=19> */
[----:B------:R-:W-:Y:S01]  /*f8e0*/  @!P5 IMAD.SHL.U32 R11, R201, 0x2, RZ ;  /* 0x00000002c90bd824 */ /* 0x000fe200078e00ff */
[-C--:B0-----:R-:W-:Y:S02]  /*f8f0*/  @!P4 IADD3 R10, P0, R6, R5.reuse, RZ ;  /* 0x00000005060ac210 */ /* 0x081fe40007f1e0ff */
[C---:B----4-:R-:W-:Y:S02]  /*f900*/  @!P4 IADD3 R4, P1, R14.reuse, R5, RZ ;  /* 0x000000050e04c210 */ /* 0x050fe40007f3e0ff */
[-C--:B------:R-:W-:Y:S02]  /*f910*/  @!P5 IADD3 R8, P3, R14, R11.reuse, RZ ;  /* 0x0000000b0e08d210 */ /* 0x080fe40007f7e0ff */
[----:B------:R-:W-:Y:S01]  /*f920*/  @!P5 IADD3 R6, P2, R6, R11, RZ ;  /* 0x0000000b0606d210 */ /* 0x000fe20007f5e0ff */
[----:B--2---:R-:W-:Y:S01]  /*f930*/  @!P4 IMAD.X R11, R7, 0x1, R12, P0 ;  /* 0x00000001070bc824 */ /* 0x004fe200000e060c */
[----:B------:R-:W-:Y:S01]  /*f940*/  @!P5 SHF.L.U64.HI R14, R201, 0x1, R224 ;  /* 0x00000001c90ed819 */ /* 0x000fe200000102e0 */
        /* <DEDUP_REMOVED lines=12> */
.L_x_1712:
[----:B------:R-:W-:Y:S05]  /*fa10*/  BSYNC B1 ;  /* 0x0000000000017941 */ /* 0x000fea0003800000 */
.L_x_1711:
[----:B0----5:R-:W-:Y:S01]  /*fa20*/  IMAD.MOV.U32 R4, RZ, RZ, R52 ;  /* 0x000000ffff047224 */ /* 0x021fe200078e0034 */
[----:B------:R-:W-:Y:S01]  /*fa30*/  UMOV UR4, 0xffffffff ;  /* 0xffffffff00047882 */ /* 0x000fe20000000000 */
[----:B------:R-:W-:Y:S02]  /*fa40*/  IMAD.MOV.U32 R5, RZ, RZ, R53 ;  /* 0x000000ffff057224 */ /* 0x000fe400078e0035 */
[----:B------:R-:W-:Y:S02]  /*fa50*/  IMAD.MOV.U32 R6, RZ, RZ, R54 ;  /* 0x000000ffff067224 */ /* 0x000fe400078e0036 */
[----:B--2---:R-:W-:Y:S01]  /*fa60*/  IMAD.MOV.U32 R7, RZ, RZ, R55 ;  /* 0x000000ffff077224 */ /* 0x004fe200078e0037 */
        /* <DEDUP_REMOVED lines=21> */
[----:B------:R0:W2:Y:S04]  /*fbc0*/  SHFL.IDX PT, R7, R21, 0x2, 0x181f ;  /* 0x00581f0015077f89 */ /* 0x0000a800000e0000 */
[----:B------:R0:W0:Y:S04]  /*fbd0*/  SHFL.IDX PT, R6, R20, 0x2, 0x181f ;  /* 0x00581f0014067f89 */ /* 0x00002800000e0000 */
[----:B---3--:R3:W0:Y:S04]  /*fbe0*/  SHFL.IDX PT, R9, R72, 0x2, 0x181f ;  /* 0x00581f0048097f89 */ /* 0x00862800000e0000 */
[----:B----4-:R3:W4:Y:S02]  /*fbf0*/  SHFL.IDX PT, R14, R3, 0x2, 0x181f ;  /* 0x00581f00030e7f89 */ /* 0x01072400000e0000 */
.L_x_2066:
        /* <DEDUP_REMOVED lines=27> */
[----:B------:R-:W-:Y:S01]  /*fdb0*/  @!P4 IMAD.X R5, R9, 0x1, R12, P1 ;  /* 0x000000010905c824 */ /* 0x000fe200008e060c */
        /* <DEDUP_REMOVED lines=11> */
.L_x_1715:
[----:B------:R-:W-:Y:S05]  /*fe70*/  BSYNC B1 ;  /* 0x0000000000017941 */ /* 0x000fea0003800000 */
.L_x_1714:
        /* <DEDUP_REMOVED lines=27> */
[----:B-1----:R-:W0:Y:S04]  /*10030*/  SHFL.IDX PT, R21, R21, 0x3, 0x181f ;  /* 0x00781f0015157f89 */ /* 0x002e2800000e0000 */
[----:B------:R-:W1:Y:S04]  /*10040*/  SHFL.IDX PT, R20, R20, 0x3, 0x181f ;  /* 0x00781f0014147f89 */ /* 0x000e6800000e0000 */
[----:B------:R2:W0:Y:S04]  /*10050*/  SHFL.IDX PT, R77, R72, 0x3, 0x181f ;  /* 0x00781f00484d7f89 */ /* 0x00042800000e0000 */
[----:B---3--:R-:W3:Y:S02]  /*10060*/  SHFL.IDX PT, R3, R3, 0x3, 0x181f ;  /* 0x00781f0003037f89 */ /* 0x008ee400000e0000 */
.L_x_2072:
[----:B------:R-:W-:Y:S01]  /*10070*/  VIADD R7, R0, 0x60 ;  /* 0x0000006000077836 */ /* 0x000fe20000000000 */
[----:B------:R-:W-:Y:S01]  /*10080*/  BSSY B1, `(.L_x_1717) ;  /* 0x0000025000017945 */ /* 0x000fe20003800000 */
[----:B------:R-:W-:Y:S02]  /*10090*/  CS2R R8, SRZ ;  /* 0x0000000000087805 */ /* 0x000fe4000001ff00 */
[----:B------:R-:W-:Y:S02]  /*100a0*/  CS2R R10, SRZ ;  /* 0x00000000000a7805 */ /* 0x000fe4000001ff00 */
[----:B------:R-:W-:Y:S02]  /*100b0*/  CS2R R12, SRZ ;  /* 0x00000000000c7805 */ /* 0x000fe4000001ff00 */
[----:B------:R-:W-:Y:S02]  /*100c0*/  ISETP.GE.AND P0, PT, R7, R76, PT ;  /* 0x0000004c0700720c */ /* 0x000fe40003f06270 */
[----:B------:R-:W-:-:S02]  /*100d0*/  CS2R R6, SRZ ;  /* 0x0000000000067805 */ /* 0x000fc4000001ff00 */
[----:B----4-:R-:W-:Y:S02]  /*100e0*/  CS2R R14, SRZ ;  /* 0x00000000000e7805 */ /* 0x010fe4000001ff00 */
[----:B--2---:R-:W-:Y:S02]  /*100f0*/  CS2R R72, SRZ ;  /* 0x0000000000487805 */ /* 0x004fe4000001ff00 */
        /* <DEDUP_REMOVED lines=11> */
[CC--:B-1----:R-:W-:Y:S02]  /*101b0*/  @!P4 IADD3 R10, P0, R20.reuse, R72.reuse, RZ ;  /* 0x00000048140ac210 */ /* 0x0c2fe40007f1e0ff */
[----:B---3--:R-:W-:Y:S02]  /*101c0*/  @!P4 IADD3 R72, P1, R3, R72, RZ ;  /* 0x000000480348c210 */ /* 0x008fe40007f3e0ff */
[-C--:B------:R-:W-:Y:S01]  /*101d0*/  @!P5 IADD3 R8, P2, R20, R4.reuse, RZ ;  /* 0x000000041408d210 */ /* 0x080fe20007f5e0ff */
[--C-:B0-----:R-:W-:Y:S01]  /*101e0*/  @!P4 IMAD.X R11, R21, 0x1, R0.reuse, P0 ;  /* 0x00000001150bc824 */ /* 0x101fe200000e0600 */
[----:B------:R-:W-:Y:S02]  /*101f0*/  @!P5 IADD3 R20, P3, R3, R4, RZ ;  /* 0x000000040314d210 */ /* 0x000fe40007f7e0ff */
[----:B------:R-:W-:Y:S01]  /*10200*/  CS2R R4, SRZ ;  /* 0x0000000000047805 */ /* 0x000fe2000001ff00 */
[----:B------:R-:W-:Y:S01]  /*10210*/  @!P4 IMAD.X R73, R77, 0x1, R0, P1 ;  /* 0x000000014d49c824 */ /* 0x000fe200008e0600 */
[----:B------:R-:W-:-:S02]  /*10220*/  @!P5 SHF.L.U64.HI R0, R201, 0x1, R224 ;  /* 0x00000001c900d819 */ /* 0x000fc400000102e0 */
[----:B------:R-:W-:Y:S01]  /*10230*/  CS2R R74, SRZ ;  /* 0x00000000004a7805 */ /* 0x000fe2000001ff00 */
[----:B------:R-:W5:Y:S04]  /*10240*/  @!P4 LD.E.128 R12, desc[UR60][R10.64] ;  /* 0x0000003c0a0cc980 */ /* 0x000f68000c101d00 */
[----:B------:R0:W5:Y:S01]  /*10250*/  @!P4 LD.E.128 R4, desc[UR60][R72.64] ;  /* 0x0000003c4804c980 */ /* 0x000162000c101d00 */
[--C-:B------:R-:W-:Y:S02]  /*10260*/  @!P5 IMAD.X R9, R21, 0x1, R0.reuse, P2 ;  /* 0x000000011509d824 */ /* 0x100fe400010e0600 */
[----:B------:R-:W-:Y:S01]  /*10270*/  @!P5 IMAD.X R21, R77, 0x1, R0, P3 ;  /* 0x000000014d15d824 */ /* 0x000fe200018e0600 */
[----:B0-----:R-:W-:Y:S02]  /*10280*/  CS2R R72, SRZ ;  /* 0x0000000000487805 */ /* 0x001fe4000001ff00 */
[----:B------:R-:W-:-:S04]  /*10290*/  CS2R R10, SRZ ;  /* 0x00000000000a7805 */ /* 0x000fc8000001ff00 */
[----:B------:R0:W5:Y:S02]  /*102a0*/  @!P5 LD.E.128 R72, desc[UR60][R8.64] ;  /* 0x0000003c0848d980 */ /* 0x000164000c101d00 */
[----:B0-----:R-:W-:-:S06]  /*102b0*/  CS2R R8, SRZ ;  /* 0x0000000000087805 */ /* 0x001fcc000001ff00 */
[----:B------:R2:W5:Y:S02]  /*102c0*/  @!P5 LD.E.128 R8, desc[UR60][R20.64] ;  /* 0x0000003c1408d980 */ /* 0x000564000c101d00 */
.L_x_1718:
[----:B------:R-:W-:Y:S05]  /*102d0*/  BSYNC B1 ;  /* 0x0000000000017941 */ /* 0x000fea0003800000 */
.L_x_1717:
[----:B---3--:R-:W3:Y:S01]  /*102e0*/  LDL R3, [R1+0x8c] ;  /* 0x00008c0001037983 */ /* 0x008ee20000100800 */
[----:B------:R-:W-:Y:S01]  /*102f0*/  BSSY B1, `(.L_x_1719) ;  /* 0x0000007000017945 */ /* 0x000fe20003800000 */
[----:B---3--:R-:W-:-:S04]  /*10300*/  LEA.HI R0, R3, R3, RZ, 0x1 ;  /* 0x0000000303007211 */ /* 0x008fc800078f08ff */
[----:B------:R-:W-:-:S05]  /*10310*/  LOP3.LUT R0, R0, 0xfffffffe, RZ, 0xc0, !PT ;  /* 0xfffffffe00007812 */ /* 0x000fca00078ec0ff */
[----:B------:R-:W-:-:S05]  /*10320*/  IMAD.IADD R0, R3, 0x1, -R0 ;  /* 0x0000000103007824 */ /* 0x000fca00078e0a00 */
[----:B------:R-:W-:-:S04]  /*10330*/  SHF.L.U32 R0, R0, 0x1f, RZ ;  /* 0x0000001f00007819 */ /* 0x000fc800000006ff */
[----:B------:R-:W3:Y:S02]  /*10340*/  SYNCS.PHASECHK.TRANS64.TRYWAIT P0, [R17+URZ+0x30800], R0 ;  /* 0x03080000110075a7 */ /* 0x000ee4000800017f */
[----:B---3--:R-:W-:Y:S05]  /*10350*/  @!P0 BRA `(.L_x_1720) ;  /* 0x000001e000448947 */ /* 0x008fea0003800000 */
.L_x_2073:
[----:B------:R-:W-:Y:S05]  /*10360*/  BSYNC B1 ;  /* 0x0000000000017941 */ /* 0x000fea0003800000 */
.L_x_1719:
[----:B-12---:R-:W2:Y:S04]  /*10370*/  LDL R20, [R1+0x58] ;  /* 0x0000580001147983 */ /* 0x006ea80000100800 */
[----:B------:R-:W4:Y:S01]  /*10380*/  LDL R123, [R1+0xc] ;  /* 0x00000c00017b7983 */ /* 0x000f220000100800 */
[----:B-----5:R-:W-:Y:S01]  /*10390*/  IMAD.MOV.U32 R3, RZ, RZ, R4 ;  /* 0x000000ffff037224 */ /* 0x020fe200078e0004 */
[----:B------:R-:W-:Y:S01]  /*103a0*/  BSSY B1, `(.L_x_1721) ;  /* 0x00000f5000017945 */ /* 0x000fe20003800000 */
[----:B---3--:R-:W-:-:S05]  /*103b0*/  IMAD.MOV.U32 R0, RZ, RZ, R5 ;  /* 0x000000ffff007224 */ /* 0x008fca00078e0005 */
[----:B------:R-:W-:Y:S01]  /*103c0*/  PRMT R98, R3, 0x5410, R0 ;  /* 0x0000541003627816 */ /* 0x000fe20000000000 */
[----:B------:R-:W-:Y:S02]  /*103d0*/  IMAD.MOV.U32 R3, RZ, RZ, R6 ;  /* 0x000000ffff037224 */ /* 0x000fe400078e0006 */
[----:B------:R-:W-:-:S05]  /*103e0*/  IMAD.MOV.U32 R0, RZ, RZ, R7 ;  /* 0x000000ffff007224 */ /* 0x000fca00078e0007 */
[----:B------:R-:W-:Y:S01]  /*103f0*/  PRMT R99, R3, 0x5410, R0 ;  /* 0x0000541003637816 */ /* 0x000fe20000000000 */
[----:B------:R-:W-:Y:S02]  /*10400*/  IMAD.MOV.U32 R3, RZ, RZ, R8 ;  /* 0x000000ffff037224 */ /* 0x000fe400078e0008 */
[----:B------:R-:W-:-:S05]  /*10410*/  IMAD.MOV.U32 R0, RZ, RZ, R9 ;  /* 0x000000ffff007224 */ /* 0x000fca00078e0009 */
[----:B0-----:R-:W-:Y:S01]  /*10420*/  PRMT R21, R3, 0x5410, R0 ;  /* 0x0000541003157816 */ /* 0x001fe20000000000 */
        /* <DEDUP_REMOVED lines=10> */
[----:B--2---:R-:W-:Y:S01]  /*104d0*/  VIADDMNMX R0, R76, -R20, 0x80, PT ;  /* 0x000000804c007446 */ /* 0x004fe20003800914 */
[----:B------:R-:W-:-:S03]  /*104e0*/  IMAD.MOV.U32 R20, RZ, RZ, R72 ;  /* 0x000000ffff147224 */ /* 0x000fc600078e0048 */
[----:B----4-:R-:W-:Y:S02]  /*104f0*/  ISETP.GE.AND P0, PT, R123, R0, PT ;  /* 0x000000007b00720c */ /* 0x010fe40003f06270 */
[----:B------:R-:W-:Y:S01]  /*10500*/  PRMT R85, R20, 0x5410, R3 ;  /* 0x0000541014557816 */ /* 0x000fe20000000003 */
[----:B------:R-:W-:Y:S02]  /*10510*/  IMAD.MOV.U32 R20, RZ, RZ, R74 ;  /* 0x000000ffff147224 */ /* 0x000fe400078e004a */
[----:B------:R-:W-:-:S05]  /*10520*/  IMAD.MOV.U32 R3, RZ, RZ, R75 ;  /* 0x000000ffff037224 */ /* 0x000fca00078e004b */
[----:B------:R-:W-:-:S03]  /*10530*/  PRMT R86, R20, 0x5410, R3 ;  /* 0x0000541014567816 */ /* 0x000fc60000000003 */
[----:B------:R-:W-:Y:S05]  /*10540*/  @P0 BRA `(.L_x_1722) ;  /* 0x0000000c00680947 */ /* 0x000fea0003800000 */
[----:B------:R0:W5:Y:S01]  /*10550*/  LDL R126, [R1+0x60] ;  /* 0x00006000017e7983 */ /* 0x0001620000100800 */
[----:B------:R-:W1:Y:S03]  /*10560*/  LDC R3, c[0x0][0x3f4] ;  /* 0x0000fd00ff037b82 */ /* 0x000e660000000800 */
[----:B------:R0:W5:Y:S04]  /*10570*/  LDL R125, [R1+0xcc] ;  /* 0x0000cc00017d7983 */ /* 0x0001680000100800 */
[----:B------:R0:W5:Y:S01]  /*10580*/  LDL R124, [R1+0x6c] ;  /* 0x00006c00017c7983 */ /* 0x0001620000100800 */
[----:B------:R-:W-:Y:S01]  /*10590*/  BSSY B2, `(.L_x_1723) ;  /* 0x000006b000027945 */ /* 0x000fe20003800000 */
[----:B-1----:R-:W-:-:S13]  /*105a0*/  ISETP.GE.AND P0, PT, R18, R3, PT ;  /* 0x000000031200720c */ /* 0x002fda0003f06270 */
[----:B0-----:R-:W-:Y:S05]  /*105b0*/  @P0 BRA `(.L_x_1724) ;  /* 0x0000000400a00947 */ /* 0x001fea0003800000 */
[----:B------:R-:W2:Y:S04]  /*105c0*/  LDL R77, [R1+0x80] ;  /* 0x00008000014d7983 */ /* 0x000ea80000100800 */
[----:B------:R-:W3:Y:S01]  /*105d0*/  LDL R127, [R1+0x70] ;  /* 0x00007000017f7983 */ /* 0x000ee20000100800 */
[----:B------:R-:W-:Y:S02]  /*105e0*/  SHF.R.U64 R92, R68, 0x10, R69 ;  /* 0x00000010445c7819 */ /* 0x000fe40000001245 */
[----:B------:R-:W-:Y:S02]  /*105f0*/  SHF.R.U64 R91, R60, 0x10, R61 ;  /* 0x000000103c5b7819 */ /* 0x000fe4000000123d */
[----:B------:R-:W-:Y:S02]  /*10600*/  PRMT R92, R88, 0x5432, R92 ;  /* 0x00005432585c7816 */ /* 0x000fe4000000005c */
[----:B------:R-:W-:-:S02]  /*10610*/  SHF.R.U32.HI R89, RZ, 0x10, R69 ;  /* 0x00000010ff597819 */ /* 0x000fc40000011645 */
[----:B------:R-:W-:Y:S02]  /*10620*/  PRMT R91, R102, 0x5410, R91 ;  /* 0x00005410665b7816 */ /* 0x000fe4000000005b */
[----:B------:R-:W-:Y:S01]  /*10630*/  SHF.R.U32.HI R90, RZ, 0x10, R61 ;  /* 0x00000010ff5a7819 */ /* 0x000fe2000001163d */
[----:B------:R-:W-:Y:S01]  /*10640*/  IMAD.U32 R61, R92, 0x10000, RZ ;  /* 0x000100005c3d7824 */ /* 0x000fe200078e00ff */
[--C-:B------:R-:W-:Y:S02]  /*10650*/  SHF.R.U64 R60, R62, 0x10, R63.reuse ;  /* 0x000000103e3c7819 */ /* 0x100fe4000000123f */
[----:B------:R-:W-:Y:S02]  /*10660*/  SHF.R.U32.HI R87, RZ, 0x10, R63 ;  /* 0x00000010ff577819 */ /* 0x000fe4000001163f */
[----:B------:R-:W-:Y:S01]  /*10670*/  PRMT R89, R88, 0x5410, R89 ;  /* 0x0000541058597816 */ /* 0x000fe20000000059 */
[----:B------:R-:W-:Y:S01]  /*10680*/  IMAD.U32 R88, R91, 0x10000, RZ ;  /* 0x000100005b587824 */ /* 0x000fe200078e00ff */
[----:B------:R-:W-:-:S02]  /*10690*/  SHF.R.U64 R70, R70, 0x10, R71 ;  /* 0x0000001046467819 */ /* 0x000fc40000001247 */
[----:B------:R-:W-:Y:S01]  /*106a0*/  SHF.R.U32.HI R62, RZ, 0x10, R71 ;  /* 0x00000010ff3e7819 */ /* 0x000fe20000011647 */
[----:B------:R-:W-:Y:S01]  /*106b0*/  IMAD.U32 R71, R89, 0x10000, RZ ;  /* 0x0001000059477824 */ /* 0x000fe200078e00ff */
[----:B------:R-:W-:Y:S02]  /*106c0*/  PRMT R90, R104, 0x5432, R90 ;  /* 0x00005432685a7816 */ /* 0x000fe4000000005a */
[----:B------:R-:W-:Y:S02]  /*106d0*/  PRMT R70, R102, 0x5432, R70 ;  /* 0x0000543266467816 */ /* 0x000fe40000000046 */
[C---:B------:R-:W-:Y:S02]  /*106e0*/  PRMT R62, R103.reuse, 0x5432, R62 ;  /* 0x00005432673e7816 */ /* 0x040fe4000000003e */
[----:B------:R-:W-:Y:S02]  /*106f0*/  PRMT R87, R103, 0x5410, R87 ;  /* 0x0000541067577816 */ /* 0x000fe40000000057 */
[----:B------:R-:W-:-:S02]  /*10700*/  LOP3.LUT R92, R92, 0xffff0000, RZ, 0xc0, !PT ;  /* 0xffff00005c5c7812 */ /* 0x000fc400078ec0ff */
[----:B------:R-:W-:Y:S01]  /*10710*/  LOP3.LUT R91, R91, 0xffff0000, RZ, 0xc0, !PT ;  /* 0xffff00005b5b7812 */ /* 0x000fe200078ec0ff */
[----:B------:R-:W-:Y:S01]  /*10720*/  IMAD.U32 R104, R87, 0x10000, RZ ;  /* 0x0001000057687824 */ /* 0x000fe200078e00ff */
[----:B------:R-:W-:Y:S02]  /*10730*/  PRMT R60, R122, 0x5432, R60 ;  /* 0x000054327a3c7816 */ /* 0x000fe4000000003c */
[----:B--2---:R-:W-:-:S04]  /*10740*/  LEA.HI R20, R3, R77, RZ, 0x1d ;  /* 0x0000004d03147211 */ /* 0x004fc800078fe8ff */
[----:B------:R-:W-:Y:S01]  /*10750*/  SHF.R.S32.HI R76, RZ, 0x1f, R20 ;  /* 0x0000001fff4c7819 */ /* 0x000fe20000011414 */
[----:B---3--:R-:W0:Y:S03]  /*10760*/  LDS.128 R80, [R127] ;  /* 0x000000007f507984 */ /* 0x008e260000000c00 */
[----:B------:R-:W-:Y:S01]  /*10770*/  LEA.HI R76, R76, R20, RZ, 0x3 ;  /* 0x000000144c4c7211 */ /* 0x000fe200078f18ff */
[----:B------:R-:W-:-:S04]  /*10780*/  IMAD.SHL.U32 R20, R20, 0x8, RZ ;  /* 0x0000000814147824 */ /* 0x000fc800078e00ff */
[----:B------:R-:W-:Y:S01]  /*10790*/  IMAD.SHL.U32 R76, R76, 0x400, RZ ;  /* 0x000004004c4c7824 */ /* 0x000fe200078e00ff */
[----:B-----5:R-:W-:-:S04]  /*107a0*/  LOP3.LUT R20, R126, 0x38, R20, 0xf8, !PT ;  /* 0x000000387e147812 */ /* 0x020fc800078ef814 */
[----:B------:R-:W-:Y:S02]  /*107b0*/  LOP3.LUT R20, R20, R125, RZ, 0x3c, !PT ;  /* 0x0000007d14147212 */ /* 0x000fe400078e3cff */
[----:B------:R-:W-:-:S04]  /*107c0*/  LOP3.LUT R76, R76, 0x7fffe000, RZ, 0xc0, !PT ;  /* 0x7fffe0004c4c7812 */ /* 0x000fc800078ec0ff */
[----:B------:R-:W-:-:S05]  /*107d0*/  IADD3 R20, R20, R76, R124 ;  /* 0x0000004c14147210 */ /* 0x000fca0007ffe07c */
[----:B------:R-:W-:-:S05]  /*107e0*/  IMAD R20, R20, 0x2, R17 ;  /* 0x0000000214147824 */ /* 0x000fca00078e0211 */
[----:B------:R-:W1:Y:S01]  /*107f0*/  LDS.128 R76, [R20+0x10400] ;  /* 0x01040000144c7984 */ /* 0x000e620000000c00 */
[C---:B0-----:R-:W-:Y:S01]  /*10800*/  IMAD.U32 R68, R80.reuse, 0x10000, RZ ;  /* 0x0001000050447824 */ /* 0x041fe200078e00ff */
[----:B------:R-:W-:Y:S01]  /*10810*/  LOP3.LUT R80, R80, 0xffff0000, RZ, 0xc0, !PT ;  /* 0xffff000050507812 */ /* 0x000fe200078ec0ff */
[----:B-1----:R-:W-:Y:S02]  /*10820*/  IMAD.U32 R63, R76, 0x10000, RZ ;  /* 0x000100004c3f7824 */ /* 0x002fe400078e00ff */
[C---:B------:R-:W-:Y:S01]  /*10830*/  IMAD.U32 R102, R77.reuse, 0x10000, RZ ;  /* 0x000100004d667824 */ /* 0x040fe200078e00ff */
[----:B------:R-:W-:Y:S01]  /*10840*/  LOP3.LUT R77, R77, 0xffff0000, RZ, 0xc0, !PT ;  /* 0xffff00004d4d7812 */ /* 0x000fe200078ec0ff */
[CC--:B------:R-:W-:Y:S01]  /*10850*/  FMUL.FTZ R69, R63.reuse, R61.reuse ;  /* 0x0000003d3f457220 */ /* 0x0c0fe20000410000 */
[-C--:B------:R-:W-:Y:S01]  /*10860*/  FMUL.FTZ R63, R63, R88.reuse ;  /* 0x000000583f3f7220 */ /* 0x080fe20000410000 */
[C---:B------:R-:W-:Y:S01]  /*10870*/  IMAD.U32 R103, R79.reuse, 0x10000, RZ ;  /* 0x000100004f677824 */ /* 0x040fe200078e00ff */
[----:B------:R-:W-:Y:S01]  /*10880*/  LOP3.LUT R79, R79, 0xffff0000, RZ, 0xc0, !PT ;  /* 0xffff00004f4f7812 */ /* 0x000fe200078ec0ff */
[C---:B------:R-:W-:Y:S01]  /*10890*/  FFMA.FTZ R88, R68.reuse, R88, -R69 ;  /* 0x0000005844587223 */ /* 0x040fe20000010845 */
[----:B------:R-:W-:Y:S01]  /*108a0*/  FFMA.FTZ R68, R68, R61, R63 ;  /* 0x0000003d44447223 */ /* 0x000fe2000001003f */
[----:B------:R-:W-:-:S02]  /*108b0*/  IMAD.U32 R69, R81, 0x10000, RZ ;  /* 0x0001000051457824 */ /* 0x000fc400078e00ff */
[----:B------:R-:W-:Y:S01]  /*108c0*/  FMUL.FTZ R61, R102, R71 ;  /* 0x00000047663d7220 */ /* 0x000fe20000410000 */
[----:B------:R-:W-:Y:S01]  /*108d0*/  IMAD.U32 R63, R90, 0x10000, RZ ;  /* 0x000100005a3f7824 */ /* 0x000fe200078e00ff */
[----:B------:R-:W-:-:S03]  /*108e0*/  LOP3.LUT R81, R81, 0xffff0000, RZ, 0xc0, !PT ;  /* 0xffff000051517812 */ /* 0x000fc600078ec0ff */
[-C--:B------:R-:W-:Y:S01]  /*108f0*/  FFMA.FTZ R61, R69, R63.reuse, -R61 ;  /* 0x0000003f453d7223 */ /* 0x080fe2000001083d */
[----:B------:R-:W-:Y:S01]  /*10900*/  FMUL.FTZ R63, R102, R63 ;  /* 0x0000003f663f7220 */ /* 0x000fe20000410000 */
[C---:B------:R-:W-:Y:S01]  /*10910*/  IMAD.U32 R102, R83.reuse, 0x10000, RZ ;  /* 0x0001000053667824 */ /* 0x040fe200078e00ff */
[----:B------:R-:W-:Y:S02]  /*10920*/  LOP3.LUT R83, R83, 0xffff0000, RZ, 0xc0, !PT ;  /* 0xffff000053537812 */ /* 0x000fe400078ec0ff */
[----:B------:R-:W-:Y:S01]  /*10930*/  FFMA.FTZ R69, R69, R71, R63 ;  /* 0x0000004745457223 */ /* 0x000fe2000001003f */
[C---:B------:R-:W-:Y:S01]  /*10940*/  IMAD.U32 R71, R62.reuse, 0x10000, RZ ;  /* 0x000100003e477824 */ /* 0x040fe200078e00ff */
[----:B------:R-:W-:-:S03]  /*10950*/  LOP3.LUT R62, R62, 0xffff0000, RZ, 0xc0, !PT ;  /* 0xffff00003e3e7812 */ /* 0x000fc600078ec0ff */
[C---:B------:R-:W-:Y:S01]  /*10960*/  FMUL.FTZ R63, R103.reuse, R71 ;  /* 0x00000047673f7220 */ /* 0x040fe20000410000 */
[----:B------:R-:W-:-:S03]  /*10970*/  FMUL.FTZ R103, R103, R104 ;  /* 0x0000006867677220 */ /* 0x000fc60000410000 */
[C---:B------:R-:W-:Y:S01]  /*10980*/  FFMA.FTZ R63, R102.reuse, R104, -R63 ;  /* 0x00000068663f7223 */ /* 0x040fe2000001083f */
[----:B------:R-:W-:Y:S01]  /*10990*/  FFMA.FTZ R71, R102, R71, R103 ;  /* 0x0000004766477223 */ /* 0x000fe20000010067 */
[----:B------:R-:W-:-:S05]  /*109a0*/  LOP3.LUT R102, R76, 0xffff0000, RZ, 0xc0, !PT ;  /* 0xffff00004c667812 */ /* 0x000fca00078ec0ff */
[----:B------:R-:W-:-:S04]  /*109b0*/  FMUL.FTZ R76, R102, R92 ;  /* 0x0000005c664c7220 */ /* 0x000fc80000410000 */
[-C--:B------:R-:W-:Y:S01]  /*109c0*/  FFMA.FTZ R76, R80, R91.reuse, -R76 ;  /* 0x0000005b504c7223 */ /* 0x080fe2000001084c */
[----:B------:R-:W-:Y:S01]  /*109d0*/  FMUL.FTZ R91, R102, R91 ;  /* 0x0000005b665b7220 */ /* 0x000fe20000410000 */
[C---:B------:R-:W-:Y:S01]  /*109e0*/  IMAD.U32 R102, R78.reuse, 0x10000, RZ ;  /* 0x000100004e667824 */ /* 0x040fe200078e00ff */
[----:B------:R-:W-:Y:S02]  /*109f0*/  LOP3.LUT R78, R78, 0xffff0000, RZ, 0xc0, !PT ;  /* 0xffff00004e4e7812 */ /* 0x000fe400078ec0ff */
[----:B------:R-:W-:Y:S01]  /*10a00*/  FFMA.FTZ R80, R80, R92, R91 ;  /* 0x0000005c50507223 */ /* 0x000fe2000001005b */
[----:B------:R-:W-:Y:S01]  /*10a10*/  LOP3.LUT R91, R89, 0xffff0000, RZ, 0xc0, !PT ;  /* 0xffff0000595b7812 */ /* 0x000fe200078ec0ff */
[----:B------:R-:W-:Y:S01]  /*10a20*/  IMAD.U32 R92, R70, 0x10000, RZ ;  /* 0x00010000465c7824 */ /* 0x000fe200078e00ff */
[----:B------:R-:W-:Y:S02]  /*10a30*/  LOP3.LUT R89, R90, 0xffff0000, RZ, 0xc0, !PT ;  /* 0xffff00005a597812 */ /* 0x000fe400078ec0ff */
[----:B------:R-:W-:Y:S01]  /*10a40*/  F2FP.BF16.F32.PACK_AB R68, R80, R68 ;  /* 0x000000445044723e */ /* 0x000fe200000010ff */
[----:B------:R-:W-:-:S02]  /*10a50*/  FMUL.FTZ R90, R77, R91 ;  /* 0x0000005b4d5a7220 */ /* 0x000fc40000410000 */
[-C--:B------:R-:W-:Y:S02]  /*10a60*/  FMUL.FTZ R77, R77, R89.reuse ;  /* 0x000000594d4d7220 */ /* 0x080fe40000410000 */
[C---:B------:R-:W-:Y:S02]  /*10a70*/  FFMA.FTZ R89, R81.reuse, R89, -R90 ;  /* 0x0000005951597223 */ /* 0x040fe4000001085a */
[----:B------:R-:W-:Y:S01]  /*10a80*/  FFMA.FTZ R90, R81, R91, R77 ;  /* 0x0000005b515a7223 */ /* 0x000fe2000001004d */
[----:B------:R-:W-:Y:S02]  /*10a90*/  IMAD.U32 R91, R82, 0x10000, RZ ;  /* 0x00010000525b7824 */ /* 0x000fe400078e00ff */
[----:B------:R-:W-:Y:S01]  /*10aa0*/  FMUL.FTZ R81, R102, R92 ;  /* 0x0000005c66517220 */ /* 0x000fe20000410000 */
[C---:B------:R-:W-:Y:S01]  /*10ab0*/  IMAD.U32 R77, R60.reuse, 0x10000, RZ ;  /* 0x000100003c4d7824 */ /* 0x040fe200078e00ff */
[----:B------:R-:W-:Y:S02]  /*10ac0*/  LOP3.LUT R60, R60, 0xffff0000, RZ, 0xc0, !PT ;  /* 0xffff00003c3c7812 */ /* 0x000fe400078ec0ff */
[----:B------:R-:W-:Y:S01]  /*10ad0*/  LOP3.LUT R82, R82, 0xffff0000, RZ, 0xc0, !PT ;  /* 0xffff000052527812 */ /* 0x000fe200078ec0ff */
[-C--:B------:R-:W-:Y:S01]  /*10ae0*/  FFMA.FTZ R81, R91, R77.reuse, -R81 ;  /* 0x0000004d5b517223 */ /* 0x080fe20000010851 */
[----:B------:R-:W-:Y:S01]  /*10af0*/  FMUL.FTZ R77, R102, R77 ;  /* 0x0000004d664d7220 */ /* 0x000fe20000410000 */
[----:B------:R-:W-:-:S02]  /*10b00*/  F2FP.BF16.F32.PACK_AB R61, R89, R61 ;  /* 0x0000003d593d723e */ /* 0x000fc400000010ff */
[----:B------:R-:W-:Y:S01]  /*10b10*/  F2FP.BF16.F32.PACK_AB R69, R90, R69 ;  /* 0x000000455a45723e */ /* 0x000fe200000010ff */
[----:B------:R-:W-:Y:S01]  /*10b20*/  FFMA.FTZ R77, R91, R92, R77 ;  /* 0x0000005c5b4d7223 */ /* 0x000fe2000001004d */
[----:B------:R-:W-:-:S05]  /*10b30*/  LOP3.LUT R91, R70, 0xffff0000, RZ, 0xc0, !PT ;  /* 0xffff0000465b7812 */ /* 0x000fca00078ec0ff */
[C---:B------:R-:W-:Y:S01]  /*10b40*/  FMUL.FTZ R70, R78.reuse, R91 ;  /* 0x0000005b4e467220 */ /* 0x040fe20000410000 */
[----:B------:R-:W-:-:S03]  /*10b50*/  FMUL.FTZ R78, R78, R60 ;  /* 0x0000003c4e4e7220 */ /* 0x000fc60000410000 */
[C---:B------:R-:W-:Y:S01]  /*10b60*/  FFMA.FTZ R70, R82.reuse, R60, -R70 ;  /* 0x0000003c52467223 */ /* 0x040fe20000010846 */
[----:B------:R-:W-:Y:S01]  /*10b70*/  FFMA.FTZ R78, R82, R91, R78 ;  /* 0x0000005b524e7223 */ /* 0x000fe2000001004e */
[----:B------:R-:W-:Y:S01]  /*10b80*/  LOP3.LUT R82, R87, 0xffff0000, RZ, 0xc0, !PT ;  /* 0xffff000057527812 */ /* 0x000fe200078ec0ff */
[----:B------:R-:W-:-:S04]  /*10b90*/  FMUL.FTZ R60, R79, R62 ;  /* 0x0000003e4f3c7220 */ /* 0x000fc80000410000 */
[-C--:B------:R-:W-:Y:S01]  /*10ba0*/  FMUL.FTZ R79, R79, R82.reuse ;  /* 0x000000524f4f7220 */ /* 0x080fe20000410000 */
[C---:B------:R-:W-:Y:S01]  /*10bb0*/  FFMA.FTZ R82, R83.reuse, R82, -R60 ;  /* 0x0000005253527223 */ /* 0x040fe2000001083c */
[----:B------:R-:W-:Y:S02]  /*10bc0*/  F2FP.BF16.F32.PACK_AB R60, R76, R88 ;  /* 0x000000584c3c723e */ /* 0x000fe400000010ff */
[----:B------:R-:W-:Y:S01]  /*10bd0*/  FFMA.FTZ R79, R83, R62, R79 ;  /* 0x0000003e534f7223 */ /* 0x000fe2000001004f */
[----:B------:R-:W-:Y:S02]  /*10be0*/  F2FP.BF16.F32.PACK_AB R62, R70, R81 ;  /* 0x00000051463e723e */ /* 0x000fe400000010ff */
[----:B------:R-:W-:Y:S02]  /*10bf0*/  F2FP.BF16.F32.PACK_AB R63, R82, R63 ;  /* 0x0000003f523f723e */ /* 0x000fe400000010ff */
[----:B------:R-:W-:Y:S02]  /*10c00*/  F2FP.BF16.F32.PACK_AB R70, R78, R77 ;  /* 0x0000004d4e46723e */ /* 0x000fe400000010ff */
[----:B------:R-:W-:Y:S01]  /*10c10*/  F2FP.BF16.F32.PACK_AB R71, R79, R71 ;  /* 0x000000474f47723e */ /* 0x000fe200000010ff */
[----:B------:R0:W-:Y:S04]  /*10c20*/  STS.128 [R127], R60 ;  /* 0x0000003c7f007388 */ /* 0x0001e80000000c00 */
[----:B------:R0:W-:Y:S02]  /*10c30*/  STS.128 [R20+0x10400], R68 ;  /* 0x0104004414007388 */ /* 0x0001e40000000c00 */
.L_x_1724:
[----:B------:R-:W-:Y:S05]  /*10c40*/  BSYNC B2 ;  /* 0x0000000000027941 */ /* 0x000fea0003800000 */
.L_x_1723:
[----:B------:R-:W-:-:S13]  /*10c50*/  ISETP.GE.AND P0, PT, R203, R3, PT ;  /* 0x00000003cb00720c */ /* 0x000fda0003f06270 */
[----:B------:R-:W-:Y:S05]  /*10c60*/  @P0 BRA `(.L_x_1722) ;  /* 0x0000000400a00947 */ /* 0x000fea0003800000 */
[----:B0-----:R-:W2:Y:S04]  /*10c70*/  LDL R20, [R1+0xa0] ;  /* 0x0000a00001147983 */ /* 0x001ea80000100800 */
[----:B------:R-:W3:Y:S01]  /*10c80*/  LDL R89, [R1+0xc0] ;  /* 0x0000c00001597983 */ /* 0x000ee20000100800 */
[----:B------:R-:W-:Y:S02]  /*10c90*/  SHF.R.U64 R78, R64, 0x10, R65 ;  /* 0x00000010404e7819 */ /* 0x000fe40000001241 */
[----:B------:R-:W-:Y:S02]  /*10ca0*/  SHF.R.U64 R79, R56, 0x10, R57 ;  /* 0x00000010384f7819 */ /* 0x000fe40000001239 */
[----:B------:R-:W-:Y:S02]  /*10cb0*/  PRMT R78, R121, 0x5432, R78 ;  /* 0x00005432794e7816 */ /* 0x000fe4000000004e */
[----:B------:R-:W-:-:S02]  /*10cc0*/  PRMT R79, R119, 0x5410, R79 ;  /* 0x00005410774f7816 */ /* 0x000fc4000000004f */
[----:B------:R-:W-:Y:S02]  /*10cd0*/  SHF.R.U32.HI R82, RZ, 0x10, R57 ;  /* 0x00000010ff527819 */ /* 0x000fe40000011639 */
[----:B------:R-:W-:Y:S01]  /*10ce0*/  SHF.R.U32.HI R56, RZ, 0x10, R65 ;  /* 0x00000010ff387819 */ /* 0x000fe20000011641 */
[----:B------:R-:W-:Y:S01]  /*10cf0*/  IMAD.U32 R81, R79, 0x10000, RZ ;  /* 0x000100004f517824 */ /* 0x000fe200078e00ff */
[----:B------:R-:W-:Y:S02]  /*10d00*/  PRMT R82, R120, 0x5432, R82 ;  /* 0x0000543278527816 */ /* 0x000fe40000000052 */
[----:B------:R-:W-:Y:S02]  /*10d10*/  PRMT R56, R119, 0x5432, R56 ;  /* 0x0000543277387816 */ /* 0x000fe40000000038 */
[----:B------:R-:W-:Y:S02]  /*10d20*/  SHF.R.U32.HI R80, RZ, 0x10, R59 ;  /* 0x00000010ff507819 */ /* 0x000fe4000001163b */
[----:B------:R-:W-:-:S02]  /*10d30*/  SHF.R.U64 R66, R66, 0x10, R67 ;  /* 0x0000001042427819 */ /* 0x000fc40000001243 */
[----:B------:R-:W-:Y:S02]  /*10d40*/  PRMT R80, R118, 0x5432, R80 ;  /* 0x0000543276507816 */ /* 0x000fe40000000050 */
[----:B------:R-:W-:Y:S02]  /*10d50*/  SHF.R.U64 R58, R58, 0x10, R59 ;  /* 0x000000103a3a7819 */ /* 0x000fe4000000123b */
[----:B------:R-:W-:Y:S02]  /*10d60*/  LOP3.LUT R79, R79, 0xffff0000, RZ, 0xc0, !PT ;  /* 0xffff00004f4f7812 */ /* 0x000fe400078ec0ff */
[----:B------:R-:W-:Y:S02]  /*10d70*/  PRMT R66, R117, 0x5410, R66 ;  /* 0x0000541075427816 */ /* 0x000fe40000000042 */
[----:B--2---:R-:W-:-:S04]  /*10d80*/  LEA.HI R3, R3, R20, RZ, 0x1d ;  /* 0x0000001403037211 */ /* 0x004fc800078fe8ff */
[----:B------:R-:W-:Y:S01]  /*10d90*/  SHF.R.S32.HI R20, RZ, 0x1f, R3 ;  /* 0x0000001fff147819 */ /* 0x000fe20000011403 */
[----:B------:R-:W-:Y:S01]  /*10da0*/  IMAD.SHL.U32 R60, R3, 0x8, RZ ;  /* 0x00000008033c7824 */ /* 0x000fe200078e00ff */
[----:B---3--:R-:W0:Y:S02]  /*10db0*/  LDS.128 R68, [R89] ;  /* 0x0000000059447984 */ /* 0x008e240000000c00 */
[----:B------:R-:W-:Y:S02]  /*10dc0*/  LEA.HI R20, R20, R3, RZ, 0x3 ;  /* 0x0000000314147211 */ /* 0x000fe400078f18ff */
[----:B-----5:R-:W-:-:S03]  /*10dd0*/  LOP3.LUT R60, R126, 0x38, R60, 0xf8, !PT ;  /* 0x000000387e3c7812 */ /* 0x020fc600078ef83c */
[----:B------:R-:W-:Y:S01]  /*10de0*/  IMAD.SHL.U32 R20, R20, 0x400, RZ ;  /* 0x0000040014147824 */ /* 0x000fe200078e00ff */
[----:B------:R-:W-:-:S04]  /*10df0*/  LOP3.LUT R60, R60, R125, RZ, 0x3c, !PT ;  /* 0x0000007d3c3c7212 */ /* 0x000fc800078e3cff */
[----:B------:R-:W-:-:S04]  /*10e00*/  LOP3.LUT R20, R20, 0x7fffe000, RZ, 0xc0, !PT ;  /* 0x7fffe00014147812 */ /* 0x000fc800078ec0ff */
[----:B------:R-:W-:Y:S01]  /*10e10*/  IADD3 R3, R60, R20, R124 ;  /* 0x000000143c037210 */ /* 0x000fe20007ffe07c */
[C---:B------:R-:W-:Y:S01]  /*10e20*/  IMAD.U32 R20, R78.reuse, 0x10000, RZ ;  /* 0x000100004e147824 */ /* 0x040fe200078e00ff */
[----:B------:R-:W-:-:S03]  /*10e30*/  LOP3.LUT R78, R78, 0xffff0000, RZ, 0xc0, !PT ;  /* 0xffff00004e4e7812 */ /* 0x000fc600078ec0ff */
[----:B------:R-:W-:-:S05]  /*10e40*/  IMAD R3, R3, 0x2, R17 ;  /* 0x0000000203037824 */ /* 0x000fca00078e0211 */
[----:B------:R-:W1:Y:S01]  /*10e50*/  LDS.128 R60, [R3+0x10400] ;  /* 0x01040000033c7984 */ /* 0x000e620000000c00 */
[----:B0-----:R-:W-:Y:S02]  /*10e60*/  IMAD.U32 R76, R68, 0x10000, RZ ;  /* 0x00010000444c7824 */ /* 0x001fe400078e00ff */
[C---:B------:R-:W-:Y:S01]  /*10e70*/  IMAD.U32 R65, R69.reuse, 0x10000, RZ ;  /* 0x0001000045417824 */ /* 0x040fe200078e00ff */
[----:B------:R-:W-:Y:S01]  /*10e80*/  LOP3.LUT R69, R69, 0xffff0000, RZ, 0xc0, !PT ;  /* 0xffff000045457812 */ /* 0x000fe200078ec0ff */
[----:B-1----:R-:W-:Y:S02]  /*10e90*/  IMAD.U32 R57, R60, 0x10000, RZ ;  /* 0x000100003c397824 */ /* 0x002fe400078e00ff */
[C---:B------:R-:W-:Y:S01]  /*10ea0*/  IMAD.U32 R87, R63.reuse, 0x10000, RZ ;  /* 0x000100003f577824 */ /* 0x040fe200078e00ff */
[----:B------:R-:W-:Y:S01]  /*10eb0*/  LOP3.LUT R63, R63, 0xffff0000, RZ, 0xc0, !PT ;  /* 0xffff00003f3f7812 */ /* 0x000fe200078ec0ff */
        /* <DEDUP_REMOVED lines=8> */
[----:B------:R-:W-:Y:S02]  /*10f40*/  IMAD.U32 R57, R82, 0x10000, RZ ;  /* 0x0001000052397824 */ /* 0x000fe400078e00ff */
[C---:B------:R-:W-:Y:S02]  /*10f50*/  FMUL.FTZ R77, R64.reuse, R20 ;  /* 0x00000014404d7220 */ /* 0x040fe40000410000 */
[-C--:B------:R-:W-:Y:S01]  /*10f60*/  FMUL.FTZ R64, R64, R57.reuse ;  /* 0x0000003940407220 */ /* 0x080fe20000410000 */
[----:B------:R-:W-:Y:S01]  /*10f70*/  FMUL.FTZ R59, R61, R56 ;  /* 0x000000383d3b7220 */ /* 0x000fe20000410000 */
[C---:B------:R-:W-:Y:S01]  /*10f80*/  FFMA.FTZ R57, R65.reuse, R57, -R77 ;  /* 0x0000003941397223 */ /* 0x040fe2000001084d */
[----:B------:R-:W-:Y:S01]  /*10f90*/  SHF.R.U32.HI R77, RZ, 0x10, R67 ;  /* 0x00000010ff4d7819 */ /* 0x000fe20000011643 */
[----:B------:R-:W-:Y:S01]  /*10fa0*/  FFMA.FTZ R65, R65, R20, R64 ;  /* 0x0000001441417223 */ /* 0x000fe20000010040 */
[----:B------:R-:W-:Y:S01]  /*10fb0*/  IMAD.U32 R64, R80, 0x10000, RZ ;  /* 0x0001000050407824 */ /* 0x000fe200078e00ff */
[----:B------:R-:W-:Y:S01]  /*10fc0*/  LOP3.LUT R67, R82, 0xffff0000, RZ, 0xc0, !PT ;  /* 0xffff000052437812 */ /* 0x000fe200078ec0ff */
[----:B------:R-:W-:Y:S01]  /*10fd0*/  IMAD.U32 R20, R71, 0x10000, RZ ;  /* 0x0001000047147824 */ /* 0x000fe200078e00ff */
[----:B------:R-:W-:-:S03]  /*10fe0*/  PRMT R77, R118, 0x5410, R77 ;  /* 0x00005410764d7816 */ /* 0x000fc6000000004d */
[-C--:B------:R-:W-:Y:S01]  /*10ff0*/  FMUL.FTZ R61, R61, R67.reuse ;  /* 0x000000433d3d7220 */ /* 0x080fe20000410000 */
[----:B------:R-:W-:Y:S01]  /*11000*/  FFMA.FTZ R67, R69, R67, -R59 ;  /* 0x0000004345437223 */ /* 0x000fe2000001083b */
[C---:B------:R-:W-:Y:S01]  /*11010*/  IMAD.U32 R83, R77.reuse, 0x10000, RZ ;  /* 0x000100004d537824 */ /* 0x040fe200078e00ff */
[----:B------:R-:W-:Y:S01]  /*11020*/  LOP3.LUT R77, R77, 0xffff0000, RZ, 0xc0, !PT ;  /* 0xffff00004d4d7812 */ /* 0x000fe200078ec0ff */
[----:B------:R-:W-:Y:S01]  /*11030*/  FFMA.FTZ R61, R69, R56, R61 ;  /* 0x00000038453d7223 */ /* 0x000fe2000001003d */
[----:B------:R-:W-:Y:S01]  /*11040*/  PRMT R56, R117, 0x5432, R58 ;  /* 0x0000543275387816 */ /* 0x000fe2000000003a */
[C---:B------:R-:W-:Y:S01]  /*11050*/  FMUL.FTZ R88, R87.reuse, R83 ;  /* 0x0000005357587220 */ /* 0x040fe20000410000 */
[-C--:B------:R-:W-:Y:S01]  /*11060*/  FMUL.FTZ R87, R87, R64.reuse ;  /* 0x0000004057577220 */ /* 0x080fe20000410000 */
[----:B------:R-:W-:Y:S01]  /*11070*/  IMAD.U32 R69, R66, 0x10000, RZ ;  /* 0x0001000042457824 */ /* 0x000fe200078e00ff */
[----:B------:R-:W-:Y:S01]  /*11080*/  F2FP.BF16.F32.PACK_AB R57, R67, R57 ;  /* 0x000000394339723e */ /* 0x000fe200000010ff */
[C---:B------:R-:W-:Y:S01]  /*11090*/  FFMA.FTZ R64, R20.reuse, R64, -R88 ;  /* 0x0000004014407223 */ /* 0x040fe20000010858 */
[----:B------:R-:W-:Y:S01]  /*110a0*/  FFMA.FTZ R20, R20, R83, R87 ;  /* 0x0000005314147223 */ /* 0x000fe20000010057 */
[----:B------:R-:W-:Y:S01]  /*110b0*/  LOP3.LUT R83, R60, 0xffff0000, RZ, 0xc0, !PT ;  /* 0xffff00003c537812 */ /* 0x000fe200078ec0ff */
[----:B------:R-:W-:Y:S01]  /*110c0*/  IMAD.U32 R58, R56, 0x10000, RZ ;  /* 0x00010000383a7824 */ /* 0x000fe200078e00ff */
[----:B------:R-:W-:Y:S01]  /*110d0*/  LOP3.LUT R60, R68, 0xffff0000, RZ, 0xc0, !PT ;  /* 0xffff0000443c7812 */ /* 0x000fe200078ec0ff */
[----:B------:R-:W-:Y:S01]  /*110e0*/  IMAD.U32 R59, R70, 0x10000, RZ ;  /* 0x00010000463b7824 */ /* 0x000fe200078e00ff */
[----:B------:R-:W-:Y:S01]  /*110f0*/  F2FP.BF16.F32.PACK_AB R61, R61, R65 ;  /* 0x000000413d3d723e */ /* 0x000fe200000010ff */
[C---:B------:R-:W-:Y:S01]  /*11100*/  FMUL.FTZ R68, R83.reuse, R78 ;  /* 0x0000004e53447220 */ /* 0x040fe20000410000 */
[----:B------:R-:W-:-:S03]  /*11110*/  FMUL.FTZ R83, R83, R79 ;  /* 0x0000004f53537220 */ /* 0x000fc60000410000 */
[C---:B------:R-:W-:Y:S01]  /*11120*/  FFMA.FTZ R68, R60.reuse, R79, -R68 ;  /* 0x0000004f3c447223 */ /* 0x040fe20000010844 */
[----:B------:R-:W-:Y:S01]  /*11130*/  FFMA.FTZ R60, R60, R78, R83 ;  /* 0x0000004e3c3c7223 */ /* 0x000fe20000010053 */
[----:B------:R-:W-:-:S04]  /*11140*/  IMAD.U32 R78, R62, 0x10000, RZ ;  /* 0x000100003e4e7824 */ /* 0x000fc800078e00ff */
[CC--:B------:R-:W-:Y:S01]  /*11150*/  FMUL.FTZ R79, R78.reuse, R69.reuse ;  /* 0x000000454e4f7220 */ /* 0x0c0fe20000410000 */
[----:B------:R-:W-:Y:S01]  /*11160*/  FMUL.FTZ R78, R78, R58 ;  /* 0x0000003a4e4e7220 */ /* 0x000fe20000410000 */
[----:B------:R-:W-:Y:S02]  /*11170*/  F2FP.BF16.F32.PACK_AB R60, R60, R76 ;  /* 0x0000004c3c3c723e */ /* 0x000fe400000010ff */
[C---:B------:R-:W-:Y:S01]  /*11180*/  FFMA.FTZ R58, R59.reuse, R58, -R79 ;  /* 0x0000003a3b3a7223 */ /* 0x040fe2000001084f */
[----:B------:R-:W-:Y:S01]  /*11190*/  FFMA.FTZ R59, R59, R69, R78 ;  /* 0x000000453b3b7223 */ /* 0x000fe2000001004e */
[----:B------:R-:W-:Y:S02]  /*111a0*/  LOP3.LUT R69, R56, 0xffff0000, RZ, 0xc0, !PT ;  /* 0xffff000038457812 */ /* 0x000fe400078ec0ff */
[----:B------:R-:W-:Y:S02]  /*111b0*/  LOP3.LUT R56, R66, 0xffff0000, RZ, 0xc0, !PT ;  /* 0xffff000042387812 */ /* 0x000fe400078ec0ff */
[----:B------:R-:W-:-:S02]  /*111c0*/  LOP3.LUT R78, R62, 0xffff0000, RZ, 0xc0, !PT ;  /* 0xffff00003e4e7812 */ /* 0x000fc400078ec0ff */
[----:B------:R-:W-:-:S03]  /*111d0*/  LOP3.LUT R62, R70, 0xffff0000, RZ, 0xc0, !PT ;  /* 0xffff0000463e7812 */ /* 0x000fc600078ec0ff */
[C---:B------:R-:W-:Y:S01]  /*111e0*/  FMUL.FTZ R66, R78.reuse, R56 ;  /* 0x000000384e427220 */ /* 0x040fe20000410000 */
[----:B------:R-:W-:-:S03]  /*111f0*/  FMUL.FTZ R70, R78, R69 ;  /* 0x000000454e467220 */ /* 0x000fc60000410000 */
[----:B------:R-:W-:Y:S01]  /*11200*/  FFMA.FTZ R66, R62, R69, -R66 ;  /* 0x000000453e427223 */ /* 0x000fe20000010842 */
[----:B------:R-:W-:Y:S01]  /*11210*/  LOP3.LUT R69, R80, 0xffff0000, RZ, 0xc0, !PT ;  /* 0xffff000050457812 */ /* 0x000fe200078ec0ff */
[----:B------:R-:W-:Y:S01]  /*11220*/  FFMA.FTZ R62, R62, R56, R70 ;  /* 0x000000383e3e7223 */ /* 0x000fe20000010046 */
[----:B------:R-:W-:Y:S01]  /*11230*/  LOP3.LUT R70, R71, 0xffff0000, RZ, 0xc0, !PT ;  /* 0xffff000047467812 */ /* 0x000fe200078ec0ff */
[C---:B------:R-:W-:Y:S01]  /*11240*/  FMUL.FTZ R56, R63.reuse, R77 ;  /* 0x0000004d3f387220 */ /* 0x040fe20000410000 */
[----:B------:R-:W-:Y:S01]  /*11250*/  F2FP.BF16.F32.PACK_AB R58, R66, R58 ;  /* 0x0000003a423a723e */ /* 0x000fe200000010ff */
[----:B------:R-:W-:Y:S01]  /*11260*/  FMUL.FTZ R63, R63, R69 ;  /* 0x000000453f3f7220 */ /* 0x000fe20000410000 */
[----:B------:R-:W-:Y:S01]  /*11270*/  F2FP.BF16.F32.PACK_AB R62, R62, R59 ;  /* 0x0000003b3e3e723e */ /* 0x000fe200000010ff */
[----:B------:R-:W-:Y:S01]  /*11280*/  FFMA.FTZ R69, R70, R69, -R56 ;  /* 0x0000004546457223 */ /* 0x000fe20000010838 */
[----:B------:R-:W-:Y:S01]  /*11290*/  F2FP.BF16.F32.PACK_AB R56, R68, R81 ;  /* 0x000000514438723e */ /* 0x000fe200000010ff */
[----:B------:R-:W-:-:S03]  /*112a0*/  FFMA.FTZ R63, R70, R77, R63 ;  /* 0x0000004d463f7223 */ /* 0x000fc6000001003f */
[----:B------:R-:W-:Y:S02]  /*112b0*/  F2FP.BF16.F32.PACK_AB R59, R69, R64 ;  /* 0x00000040453b723e */ /* 0x000fe400000010ff */
[----:B------:R-:W-:-:S03]  /*112c0*/  F2FP.BF16.F32.PACK_AB R63, R63, R20 ;  /* 0x000000143f3f723e */ /* 0x000fc600000010ff */
[----:B------:R1:W-:Y:S04]  /*112d0*/  STS.128 [R89], R56 ;  /* 0x0000003859007388 */ /* 0x0003e80000000c00 */
[----:B------:R1:W-:Y:S02]  /*112e0*/  STS.128 [R3+0x10400], R60 ;  /* 0x0104003c03007388 */ /* 0x0003e40000000c00 */
.L_x_1722:
[----:B------:R-:W-:Y:S05]  /*112f0*/  BSYNC B1 ;  /* 0x0000000000017941 */ /* 0x000fea0003800000 */
.L_x_1721:
[----:B-1----:R-:W2:Y:S01]  /*11300*/  LDL R3, [R1+0xc4] ;  /* 0x0000c40001037983 */ /* 0x002ea20000100800 */
[----:B------:R-:W-:Y:S01]  /*11310*/  BSSY B1, `(.L_x_1725) ;  /* 0x00000dd000017945 */ /* 0x000fe20003800000 */
[----:B--2---:R-:W-:-:S13]  /*11320*/  ISETP.GE.AND P0, PT, R3, R0, PT ;  /* 0x000000000300720c */ /* 0x004fda0003f06270 */
[----:B------:R-:W-:Y:S05]  /*11330*/  @P0 BRA `(.L_x_1726) ;  /* 0x0000000c00680947 */ /* 0x000fea0003800000 */
[----:B------:R1:W5:Y:S01]  /*11340*/  LDL R81, [R1+0x5c] ;  /* 0x00005c0001517983 */ /* 0x0003620000100800 */
[----:B------:R-:W2:Y:S03]  /*11350*/  LDC R3, c[0x0][0x3f4] ;  /* 0x0000fd00ff037b82 */ /* 0x000ea60000000800 */
[----:B------:R1:W5:Y:S04]  /*11360*/  LDL R80, [R1+0xc8] ;  /* 0x0000c80001507983 */ /* 0x0003680000100800 */
[----:B------:R1:W5:Y:S01]  /*11370*/  LDL R79, [R1+0x68] ;  /* 0x00006800014f7983 */ /* 0x0003620000100800 */
[----:B------:R-:W-:Y:S01]  /*11380*/  BSSY B2, `(.L_x_1727) ;  /* 0x000006c000027945 */ /* 0x000fe20003800000 */
[----:B--2---:R-:W-:-:S02]  /*11390*/  ISETP.GE.AND P0, PT, R18, R3, PT ;  /* 0x000000031200720c */ /* 0x004fc40003f06270 */
[----:B------:R-:W-:-:S11]  /*113a0*/  ISETP.GE.AND P1, PT, R203, R3, PT ;  /* 0x00000003cb00720c */ /* 0x000fd60003f26270 */
[----:B-1----:R-:W-:Y:S05]  /*113b0*/  @P0 BRA `(.L_x_1728) ;  /* 0x0000000400a00947 */ /* 0x002fea0003800000 */
[----:B0-----:R-:W2:Y:S04]  /*113c0*/  LDL R20, [R1+0x80] ;  /* 0x0000800001147983 */ /* 0x001ea80000100800 */
[----:B------:R-:W3:Y:S01]  /*113d0*/  LDL R82, [R1+0xbc] ;  /* 0x0000bc0001527983 */ /* 0x000ee20000100800 */
[--C-:B------:R-:W-:Y:S02]  /*113e0*/  SHF.R.U64 R46, R46, 0x10, R47.reuse ;  /* 0x000000102e2e7819 */ /* 0x100fe4000000122f */
[----:B------:R-:W-:Y:S02]  /*113f0*/  SHF.R.U32.HI R64, RZ, 0x10, R47 ;  /* 0x00000010ff407819 */ /* 0x000fe4000001162f */
[----:B------:R-:W-:Y:S02]  /*11400*/  SHF.R.U64 R47, R52, 0x10, R53 ;  /* 0x00000010342f7819 */ /* 0x000fe40000001235 */
[----:B------:R-:W-:-:S02]  /*11410*/  SHF.R.U64 R44, R44, 0x10, R45 ;  /* 0x000000102c2c7819 */ /* 0x000fc4000000122d */
[----:B------:R-:W-:Y:S02]  /*11420*/  PRMT R47, R113, 0x5410, R47 ;  /* 0x00005410712f7816 */ /* 0x000fe4000000002f */
[----:B------:R-:W-:Y:S02]  /*11430*/  PRMT R44, R115, 0x5410, R44 ;  /* 0x00005410732c7816 */ /* 0x000fe4000000002c */
[----:B------:R-:W-:Y:S01]  /*11440*/  SHF.R.U32.HI R52, RZ, 0x10, R53 ;  /* 0x00000010ff347819 */ /* 0x000fe20000011635 */
[----:B------:R-:W-:Y:S01]  /*11450*/  IMAD.U32 R76, R47, 0x10000, RZ ;  /* 0x000100002f4c7824 */ /* 0x000fe200078e00ff */
[----:B------:R-:W-:Y:S01]  /*11460*/  SHF.R.U32.HI R45, RZ, 0x10, R45 ;  /* 0x00000010ff2d7819 */ /* 0x000fe2000001162d */
[----:B------:R-:W-:Y:S01]  /*11470*/  IMAD.U32 R68, R44, 0x10000, RZ ;  /* 0x000100002c447824 */ /* 0x000fe200078e00ff */
[----:B------:R-:W-:Y:S02]  /*11480*/  PRMT R52, R113, 0x5432, R52 ;  /* 0x0000543271347816 */ /* 0x000fe40000000034 */
[----:B------:R-:W-:-:S02]  /*11490*/  PRMT R45, R115, 0x5432, R45 ;  /* 0x00005432732d7816 */ /* 0x000fc4000000002d */
[--C-:B------:R-:W-:Y:S02]  /*114a0*/  SHF.R.U64 R53, R54, 0x10, R55.reuse ;  /* 0x0000001036357819 */ /* 0x100fe40000001237 */
[----:B------:R-:W-:Y:S02]  /*114b0*/  SHF.R.U32.HI R54, RZ, 0x10, R55 ;  /* 0x00000010ff367819 */ /* 0x000fe40000011637 */
[----:B------:R-:W-:Y:S02]  /*114c0*/  PRMT R64, R116, 0x5432, R64 ;  /* 0x0000543274407816 */ /* 0x000fe40000000040 */
[----:B------:R-:W-:Y:S02]  /*114d0*/  PRMT R54, R114, 0x5432, R54 ;  /* 0x0000543272367816 */ /* 0x000fe40000000036 */
[----:B------:R-:W-:Y:S02]  /*114e0*/  LOP3.LUT R44, R44, 0xffff0000, RZ, 0xc0, !PT ;  /* 0xffff00002c2c7812 */ /* 0x000fe400078ec0ff */
[----:B------:R-:W-:-:S02]  /*114f0*/  PRMT R53, R114, 0x5410, R53 ;  /* 0x0000541072357816 */ /* 0x000fc40000000035 */
[----:B------:R-:W-:Y:S02]  /*11500*/  PRMT R46, R116, 0x5410, R46 ;  /* 0x00005410742e7816 */ /* 0x000fe4000000002e */
[----:B--2---:R-:W-:-:S04]  /*11510*/  LEA.HI R20, R3, R20, RZ, 0x1d ;  /* 0x0000001403147211 */ /* 0x004fc800078fe8ff */
[----:B------:R-:W-:Y:S01]  /*11520*/  SHF.R.S32.HI R57, RZ, 0x1f, R20 ;  /* 0x0000001fff397819 */ /* 0x000fe20000011414 */
[----:B------:R-:W-:-:S03]  /*11530*/  IMAD.SHL.U32 R56, R20, 0x8, RZ ;  /* 0x0000000814387824 */ /* 0x000fc600078e00ff */
[----:B------:R-:W-:Y:S02]  /*11540*/  LEA.HI R57, R57, R20, RZ, 0x3 ;  /* 0x0000001439397211 */ /* 0x000fe400078f18ff */
[----:B-----5:R-:W-:-:S03]  /*11550*/  LOP3.LUT R20, R81, 0x38, R56, 0xf8, !PT ;  /* 0x0000003851147812 */ /* 0x020fc600078ef838 */
[----:B------:R-:W-:Y:S01]  /*11560*/  IMAD.SHL.U32 R57, R57, 0x400, RZ ;  /* 0x0000040039397824 */ /* 0x000fe200078e00ff */
[----:B------:R-:W-:-:S04]  /*11570*/  LOP3.LUT R20, R20, R80, RZ, 0x3c, !PT ;  /* 0x0000005014147212 */ /* 0x000fc800078e3cff */
[----:B------:R-:W-:-:S04]  /*11580*/  LOP3.LUT R57, R57, 0x7fffe000, RZ, 0xc0, !PT ;  /* 0x7fffe00039397812 */ /* 0x000fc800078ec0ff */
[----:B------:R-:W-:Y:S02]  /*11590*/  IADD3 R20, R20, R57, R79 ;  /* 0x0000003914147210 */ /* 0x000fe40007ffe04f */
[----:B---3--:R-:W0:Y:S03]  /*115a0*/  LDS.128 R56, [R82] ;  /* 0x0000000052387984 */ /* 0x008e260000000c00 */
[----:B------:R-:W-:-:S05]  /*115b0*/  IMAD R20, R20, 0x2, R17 ;  /* 0x0000000214147824 */ /* 0x000fca00078e0211 */
[----:B------:R-:W1:Y:S01]  /*115c0*/  LDS.128 R60, [R20+0x10400] ;  /* 0x01040000143c7984 */ /* 0x000e620000000c00 */
[C---:B0-----:R-:W-:Y:S01]  /*115d0*/  IMAD.U32 R65, R56.reuse, 0x10000, RZ ;  /* 0x0001000038417824 */ /* 0x041fe200078e00ff */
[C---:B------:R-:W-:Y:S01]  /*115e0*/  LOP3.LUT R69, R59.reuse, 0xffff0000, RZ, 0xc0, !PT ;  /* 0xffff00003b457812 */ /* 0x040fe200078ec0ff */
[----:B------:R-:W-:Y:S01]  /*115f0*/  IMAD.U32 R67, R59, 0x10000, RZ ;  /* 0x000100003b437824 */ /* 0x000fe200078e00ff */
[----:B------:R-:W-:Y:S01]  /*11600*/  LOP3.LUT R56, R56, 0xffff0000, RZ, 0xc0, !PT ;  /* 0xffff000038387812 */ /* 0x000fe200078ec0ff */
[----:B------:R-:W-:Y:S01]  /*11610*/  IMAD.U32 R59, R52, 0x10000, RZ ;  /* 0x00010000343b7824 */ /* 0x000fe200078e00ff */
[C---:B------:R-:W-:Y:S01]  /*11620*/  LOP3.LUT R66, R57.reuse, 0xffff0000, RZ, 0xc0, !PT ;  /* 0xffff000039427812 */ /* 0x040fe200078ec0ff */
[----:B------:R-:W-:Y:S02]  /*11630*/  IMAD.U32 R55, R57, 0x10000, RZ ;  /* 0x0001000039377824 */ /* 0x000fe400078e00ff */
[C---:B-1----:R-:W-:Y:S01]  /*11640*/  IMAD.U32 R70, R60.reuse, 0x10000, RZ ;  /* 0x000100003c467824 */ /* 0x042fe200078e00ff */
[----:B------:R-:W-:Y:S01]  /*11650*/  LOP3.LUT R60, R60, 0xffff0000, RZ, 0xc0, !PT ;  /* 0xffff00003c3c7812 */ /* 0x000fe200078ec0ff */
[C---:B------:R-:W-:Y:S01]  /*11660*/  IMAD.U32 R71, R61.reuse, 0x10000, RZ ;  /* 0x000100003d477824 */ /* 0x040fe200078e00ff */
[----:B------:R-:W-:Y:S01]  /*11670*/  LOP3.LUT R61, R61, 0xffff0000, RZ, 0xc0, !PT ;  /* 0xffff00003d3d7812 */ /* 0x000fe200078ec0ff */
[C---:B------:R-:W-:Y:S01]  /*11680*/  FMUL.FTZ R78, R70.reuse, R76 ;  /* 0x0000004c464e7220 */ /* 0x040fe20000410000 */
[-C--:B------:R-:W-:Y:S01]  /*11690*/  FMUL.FTZ R77, R70, R68.reuse ;  /* 0x00000044464d7220 */ /* 0x080fe20000410000 */
[C---:B------:R-:W-:Y:S01]  /*116a0*/  IMAD.U32 R70, R45.reuse, 0x10000, RZ ;  /* 0x000100002d467824 */ /* 0x040fe200078e00ff */
[----:B------:R-:W-:Y:S01]  /*116b0*/  LOP3.LUT R45, R45, 0xffff0000, RZ, 0xc0, !PT ;  /* 0xffff00002d2d7812 */ /* 0x000fe200078ec0ff */
[C---:B------:R-:W-:Y:S01]  /*116c0*/  FFMA.FTZ R68, R65.reuse, R68, -R78 ;  /* 0x0000004441447223 */ /* 0x040fe2000001084e */
[----:B------:R-:W-:Y:S01]  /*116d0*/  FFMA.FTZ R65, R65, R76, R77 ;  /* 0x0000004c41417223 */ /* 0x000fe2000001004d */
[C---:B------:R-:W-:Y:S01]  /*116e0*/  FMUL.FTZ R76, R71.reuse, R59 ;  /* 0x0000003b474c7220 */ /* 0x040fe20000410000 */
[----:B------:R-:W-:Y:S01]  /*116f0*/  FMUL.FTZ R71, R71, R70 ;  /* 0x0000004647477220 */ /* 0x000fe20000410000 */
[----:B------:R-:W-:-:S02]  /*11700*/  IMAD.U32 R77, R63, 0x10000, RZ ;  /* 0x000100003f4d7824 */ /* 0x000fc400078e00ff */
[C---:B------:R-:W-:Y:S01]  /*11710*/  FFMA.FTZ R76, R55.reuse, R70, -R76 ;  /* 0x00000046374c7223 */ /* 0x040fe2000001084c */
[----:B------:R-:W-:Y:S02]  /*11720*/  IMAD.U32 R70, R54, 0x10000, RZ ;  /* 0x0001000036467824 */ /* 0x000fe400078e00ff */
[----:B------:R-:W-:Y:S01]  /*11730*/  FFMA.FTZ R71, R55, R59, R71 ;  /* 0x0000003b37477223 */ /* 0x000fe20000010047 */
[----:B------:R-:W-:Y:S01]  /*11740*/  IMAD.U32 R55, R64, 0x10000, RZ ;  /* 0x0001000040377824 */ /* 0x000fe200078e00ff */
[----:B------:R-:W-:Y:S01]  /*11750*/  LOP3.LUT R59, R47, 0xffff0000, RZ, 0xc0, !PT ;  /* 0xffff00002f3b7812 */ /* 0x000fe200078ec0ff */
[C---:B------:R-:W-:Y:S01]  /*11760*/  FMUL.FTZ R47, R77.reuse, R70 ;  /* 0x000000464d2f7220 */ /* 0x040fe20000410000 */
[----:B------:R-:W-:Y:S02]  /*11770*/  IMAD.U32 R57, R58, 0x10000, RZ ;  /* 0x000100003a397824 */ /* 0x000fe400078e00ff */
[-C--:B------:R-:W-:Y:S01]  /*11780*/  FMUL.FTZ R77, R77, R55.reuse ;  /* 0x000000374d4d7220 */ /* 0x080fe20000410000 */
[----:B------:R-:W-:Y:S01]  /*11790*/  LOP3.LUT R64, R64, 0xffff0000, RZ, 0xc0, !PT ;  /* 0xffff000040407812 */ /* 0x000fe200078ec0ff */
[C---:B------:R-:W-:Y:S01]  /*117a0*/  FFMA.FTZ R47, R67.reuse, R55, -R47 ;  /* 0x00000037432f7223 */ /* 0x040fe2000001082f */
[CC--:B------:R-:W-:Y:S01]  /*117b0*/  FMUL.FTZ R78, R60.reuse, R59.reuse ;  /* 0x0000003b3c4e7220 */ /* 0x0c0fe20000410000 */
[----:B------:R-:W-:Y:S01]  /*117c0*/  FMUL.FTZ R60, R60, R44 ;  /* 0x0000002c3c3c7220 */ /* 0x000fe20000410000 */
[----:B------:R-:W-:Y:S01]  /*117d0*/  FFMA.FTZ R55, R67, R70, R77 ;  /* 0x0000004643377223 */ /* 0x000fe2000001004d */
[----:B------:R-:W-:Y:S01]  /*117e0*/  LOP3.LUT R77, R52, 0xffff0000, RZ, 0xc0, !PT ;  /* 0xffff0000344d7812 */ /* 0x000fe200078ec0ff */
[C---:B------:R-:W-:Y:S01]  /*117f0*/  FFMA.FTZ R44, R56.reuse, R44, -R78 ;  /* 0x0000002c382c7223 */ /* 0x040fe2000001084e */
[----:B------:R-:W-:Y:S01]  /*11800*/  FFMA.FTZ R60, R56, R59, R60 ;  /* 0x0000003b383c7223 */ /* 0x000fe2000001003c */
[----:B------:R-:W-:Y:S01]  /*11810*/  IMAD.U32 R67, R53, 0x10000, RZ ;  /* 0x0001000035437824 */ /* 0x000fe200078e00ff */
[C---:B------:R-:W-:Y:S01]  /*11820*/  LOP3.LUT R52, R62.reuse, 0xffff0000, RZ, 0xc0, !PT ;  /* 0xffff00003e347812 */ /* 0x040fe200078ec0ff */
[----:B------:R-:W-:-:S02]  /*11830*/  IMAD.U32 R56, R62, 0x10000, RZ ;  /* 0x000100003e387824 */ /* 0x000fc400078e00ff */
[----:B------:R-:W-:Y:S01]  /*11840*/  FMUL.FTZ R59, R61, R77 ;  /* 0x0000004d3d3b7220 */ /* 0x000fe20000410000 */
[----:B------:R-:W-:Y:S01]  /*11850*/  IMAD.U32 R70, R46, 0x10000, RZ ;  /* 0x000100002e467824 */ /* 0x000fe200078e00ff */
[----:B------:R-:W-:Y:S01]  /*11860*/  LOP3.LUT R62, R63, 0xffff0000, RZ, 0xc0, !PT ;  /* 0xffff00003f3e7812 */ /* 0x000fe200078ec0ff */
[----:B------:R-:W-:Y:S01]  /*11870*/  FMUL.FTZ R61, R61, R45 ;  /* 0x0000002d3d3d7220 */ /* 0x000fe20000410000 */
[----:B------:R-:W-:Y:S01]  /*11880*/  FMUL.FTZ R63, R56, R67 ;  /* 0x00000043383f7220 */ /* 0x000fe20000410000 */
[----:B------:R-:W-:Y:S01]  /*11890*/  FFMA.FTZ R45, R66, R45, -R59 ;  /* 0x0000002d422d7223 */ /* 0x000fe2000001083b */
[-C--:B------:R-:W-:Y:S01]  /*118a0*/  FMUL.FTZ R56, R56, R70.reuse ;  /* 0x0000004638387220 */ /* 0x080fe20000410000 */
[----:B------:R-:W-:Y:S01]  /*118b0*/  LOP3.LUT R53, R53, 0xffff0000, RZ, 0xc0, !PT ;  /* 0xffff000035357812 */ /* 0x000fe200078ec0ff */
[C---:B------:R-:W-:Y:S01]  /*118c0*/  FFMA.FTZ R63, R57.reuse, R70, -R63 ;  /* 0x00000046393f7223 */ /* 0x040fe2000001083f */
[----:B------:R-:W-:Y:S01]  /*118d0*/  LOP3.LUT R46, R46, 0xffff0000, RZ, 0xc0, !PT ;  /* 0xffff00002e2e7812 */ /* 0x000fe200078ec0ff */
[----:B------:R-:W-:Y:S01]  /*118e0*/  FFMA.FTZ R61, R66, R77, R61 ;  /* 0x0000004d423d7223 */ /* 0x000fe2000001003d */
[----:B------:R-:W-:Y:S01]  /*118f0*/  LOP3.LUT R59, R54, 0xffff0000, RZ, 0xc0, !PT ;  /* 0xffff0000363b7812 */ /* 0x000fe200078ec0ff */
[----:B------:R-:W-:Y:S01]  /*11900*/  FFMA.FTZ R54, R57, R67, R56 ;  /* 0x0000004339367223 */ /* 0x000fe20000010038 */
[----:B------:R-:W-:Y:S01]  /*11910*/  LOP3.LUT R58, R58, 0xffff0000, RZ, 0xc0, !PT ;  /* 0xffff00003a3a7812 */ /* 0x000fe200078ec0ff */
        /* <DEDUP_REMOVED lines=18> */
.L_x_1728:
[----:B------:R-:W-:Y:S05]  /*11a40*/  BSYNC B2 ;  /* 0x0000000000027941 */ /* 0x000fea0003800000 */
.L_x_1727:
[----:B------:R-:W-:Y:S05]  /*11a50*/  @P1 BRA `(.L_x_1726) ;  /* 0x0000000400a01947 */ /* 0x000fea0003800000 */
[----:B01----:R-:W2:Y:S04]  /*11a60*/  LDL R20, [R1+0xa0] ;  /* 0x0000a00001147983 */ /* 0x003ea80000100800 */
[----:B------:R-:W3:Y:S01]  /*11a70*/  LDL R65, [R1+0xb8] ;  /* 0x0000b80001417983 */ /* 0x000ee20000100800 */
[--C-:B------:R-:W-:Y:S02]  /*11a80*/  SHF.R.U64 R57, R42, 0x10, R43.reuse ;  /* 0x000000102a397819 */ /* 0x100fe4000000122b */
[----:B------:R-:W-:Y:S02]  /*11a90*/  SHF.R.U32.HI R43, RZ, 0x10, R43 ;  /* 0x00000010ff2b7819 */ /* 0x000fe4000001162b */
[--C-:B------:R-:W-:Y:S02]  /*11aa0*/  SHF.R.U64 R42, R48, 0x10, R49.reuse ;  /* 0x00000010302a7819 */ /* 0x100fe40000001231 */
[----:B------:R-:W-:-:S02]  /*11ab0*/  SHF.R.U32.HI R48, RZ, 0x10, R49 ;  /* 0x00000010ff307819 */ /* 0x000fc40000011631 */
[----:B--2---:R-:W-:-:S04]  /*11ac0*/  LEA.HI R3, R3, R20, RZ, 0x1d ;  /* 0x0000001403037211 */ /* 0x004fc800078fe8ff */
[----:B------:R-:W-:Y:S01]  /*11ad0*/  SHF.R.S32.HI R44, RZ, 0x1f, R3 ;  /* 0x0000001fff2c7819 */ /* 0x000fe20000011403 */
[----:B------:R-:W-:-:S03]  /*11ae0*/  IMAD.SHL.U32 R20, R3, 0x8, RZ ;  /* 0x0000000803147824 */ /* 0x000fc600078e00ff */
[----:B------:R-:W-:Y:S02]  /*11af0*/  LEA.HI R44, R44, R3, RZ, 0x3 ;  /* 0x000000032c2c7211 */ /* 0x000fe400078f18ff */
[----:B-----5:R-:W-:-:S03]  /*11b00*/  LOP3.LUT R3, R81, 0x38, R20, 0xf8, !PT ;  /* 0x0000003851037812 */ /* 0x020fc600078ef814 */
[----:B------:R-:W-:Y:S01]  /*11b10*/  IMAD.SHL.U32 R44, R44, 0x400, RZ ;  /* 0x000004002c2c7824 */ /* 0x000fe200078e00ff */
[----:B------:R-:W-:-:S04]  /*11b20*/  LOP3.LUT R3, R3, R80, RZ, 0x3c, !PT ;  /* 0x0000005003037212 */ /* 0x000fc800078e3cff */
[----:B------:R-:W-:Y:S02]  /*11b30*/  LOP3.LUT R20, R44, 0x7fffe000, RZ, 0xc0, !PT ;  /* 0x7fffe0002c147812 */ /* 0x000fe400078ec0ff */
[----:B---3--:R-:W0:Y:S02]  /*11b40*/  LDS.128 R44, [R65] ;  /* 0x00000000412c7984 */ /* 0x008e240000000c00 */
[----:B------:R-:W-:-:S05]  /*11b50*/  IADD3 R20, R3, R20, R79 ;  /* 0x0000001403147210 */ /* 0x000fca0007ffe04f */
[----:B------:R-:W-:Y:S01]  /*11b60*/  IMAD R3, R20, 0x2, R17 ;  /* 0x0000000214037824 */ /* 0x000fe200078e0211 */
[--C-:B------:R-:W-:Y:S02]  /*11b70*/  SHF.R.U64 R20, R40, 0x10, R41.reuse ;  /* 0x0000001028147819 */ /* 0x100fe40000001229 */
[----:B------:R-:W-:Y:S02]  /*11b80*/  SHF.R.U32.HI R40, RZ, 0x10, R41 ;  /* 0x00000010ff287819 */ /* 0x000fe40000011629 */
[----:B------:R-:W1:Y:S01]  /*11b90*/  LDS.128 R52, [R3+0x10400] ;  /* 0x0104000003347984 */ /* 0x000e620000000c00 */
[C---:B------:R-:W-:Y:S02]  /*11ba0*/  PRMT R20, R111.reuse, 0x5410, R20 ;  /* 0x000054106f147816 */ /* 0x040fe40000000014 */
[----:B------:R-:W-:Y:S02]  /*11bb0*/  PRMT R111, R111, 0x5432, R40 ;  /* 0x000054326f6f7816 */ /* 0x000fe40000000028 */
[----:B------:R-:W-:-:S02]  /*11bc0*/  PRMT R40, R112, 0x5410, R57 ;  /* 0x0000541070287816 */ /* 0x000fc40000000039 */
[----:B------:R-:W-:Y:S02]  /*11bd0*/  PRMT R112, R112, 0x5432, R43 ;  /* 0x0000543270707816 */ /* 0x000fe4000000002b */
[----:B------:R-:W-:Y:S02]  /*11be0*/  PRMT R43, R109, 0x5410, R42 ;  /* 0x000054106d2b7816 */ /* 0x000fe4000000002a */
[--C-:B------:R-:W-:Y:S02]  /*11bf0*/  SHF.R.U64 R41, R50, 0x10, R51.reuse ;  /* 0x0000001032297819 */ /* 0x100fe40000001233 */
[----:B------:R-:W-:Y:S01]  /*11c00*/  SHF.R.U32.HI R51, RZ, 0x10, R51 ;  /* 0x00000010ff337819 */ /* 0x000fe20000011633 */
[----:B------:R-:W-:Y:S01]  /*11c10*/  IMAD.U32 R62, R43, 0x10000, RZ ;  /* 0x000100002b3e7824 */ /* 0x000fe200078e00ff */
[----:B------:R-:W-:Y:S02]  /*11c20*/  PRMT R109, R109, 0x5432, R48 ;  /* 0x000054326d6d7816 */ /* 0x000fe40000000030 */
[----:B------:R-:W-:-:S02]  /*11c30*/  PRMT R41, R110, 0x5410, R41 ;  /* 0x000054106e297816 */ /* 0x000fc40000000029 */
[----:B------:R-:W-:Y:S01]  /*11c40*/  PRMT R110, R110, 0x5432, R51 ;  /* 0x000054326e6e7816 */ /* 0x000fe20000000033 */
        /* <DEDUP_REMOVED lines=12> */
[----:B------:R-:W-:Y:S01]  /*11d10*/  IMAD.U32 R52, R20, 0x10000, RZ ;  /* 0x0001000014347824 */ /* 0x000fe200078e00ff */
[----:B------:R-:W-:Y:S01]  /*11d20*/  LOP3.LUT R47, R54, 0xffff0000, RZ, 0xc0, !PT ;  /* 0xffff0000362f7812 */ /* 0x000fe200078ec0ff */
[----:B------:R-:W-:Y:S01]  /*11d30*/  FMUL.FTZ R64, R61, R62 ;  /* 0x0000003e3d407220 */ /* 0x000fe20000410000 */
[----:B------:R-:W-:-:S02]  /*11d40*/  IMAD.U32 R50, R53, 0x10000, RZ ;  /* 0x0001000035327824 */ /* 0x000fc400078e00ff */
[-C--:B------:R-:W-:Y:S01]  /*11d50*/  FMUL.FTZ R66, R61, R52.reuse ;  /* 0x000000343d427220 */ /* 0x080fe20000410000 */
[----:B------:R-:W-:Y:S01]  /*11d60*/  IMAD.U32 R49, R54, 0x10000, RZ ;  /* 0x0001000036317824 */ /* 0x000fe200078e00ff */
[C---:B------:R-:W-:Y:S01]  /*11d70*/  LOP3.LUT R54, R55.reuse, 0xffff0000, RZ, 0xc0, !PT ;  /* 0xffff000037367812 */ /* 0x040fe200078ec0ff */
[----:B------:R-:W-:Y:S02]  /*11d80*/  IMAD.U32 R59, R55, 0x10000, RZ ;  /* 0x00010000373b7824 */ /* 0x000fe400078e00ff */
[----:B------:R-:W-:Y:S01]  /*11d90*/  FFMA.FTZ R52, R51, R52, -R64 ;  /* 0x0000003433347223 */ /* 0x000fe20000010840 */
[----:B------:R-:W-:Y:S02]  /*11da0*/  IMAD.U32 R55, R111, 0x10000, RZ ;  /* 0x000100006f377824 */ /* 0x000fe400078e00ff */
[----:B------:R-:W-:Y:S01]  /*11db0*/  FMUL.FTZ R64, R50, R60 ;  /* 0x0000003c32407220 */ /* 0x000fe20000410000 */
[----:B------:R-:W-:Y:S02]  /*11dc0*/  IMAD.U32 R61, R110, 0x10000, RZ ;  /* 0x000100006e3d7824 */ /* 0x000fe400078e00ff */
[----:B------:R-:W-:Y:S01]  /*11dd0*/  FFMA.FTZ R51, R51, R62, R66 ;  /* 0x0000003e33337223 */ /* 0x000fe20000010042 */
[----:B------:R-:W-:-:S02]  /*11de0*/  IMAD.U32 R62, R112, 0x10000, RZ ;  /* 0x00010000703e7824 */ /* 0x000fc400078e00ff */
[-C--:B------:R-:W-:Y:S01]  /*11df0*/  FMUL.FTZ R66, R50, R55.reuse ;  /* 0x0000003732427220 */ /* 0x080fe20000410000 */
[----:B------:R-:W-:Y:S01]  /*11e00*/  FFMA.FTZ R50, R57, R55, -R64 ;  /* 0x0000003739327223 */ /* 0x000fe20000010840 */
[-C--:B------:R-:W-:Y:S01]  /*11e10*/  FMUL.FTZ R63, R59, R61.reuse ;  /* 0x0000003d3b3f7220 */ /* 0x080fe20000410000 */
[----:B------:R-:W-:Y:S01]  /*11e20*/  LOP3.LUT R55, R43, 0xffff0000, RZ, 0xc0, !PT ;  /* 0xffff00002b377812 */ /* 0x000fe200078ec0ff */
[-C--:B------:R-:W-:Y:S01]  /*11e30*/  FMUL.FTZ R64, R59, R62.reuse ;  /* 0x0000003e3b407220 */ /* 0x080fe20000410000 */
[----:B------:R-:W-:Y:S01]  /*11e40*/  LOP3.LUT R59, R20, 0xffff0000, RZ, 0xc0, !PT ;  /* 0xffff0000143b7812 */ /* 0x000fe200078ec0ff */
[C---:B------:R-:W-:Y:S01]  /*11e50*/  FFMA.FTZ R43, R56.reuse, R62, -R63 ;  /* 0x0000003e382b7223 */ /* 0x040fe2000001083f */
[----:B------:R-:W-:Y:S01]  /*11e60*/  LOP3.LUT R53, R53, 0xffff0000, RZ, 0xc0, !PT ;  /* 0xffff000035357812 */ /* 0x000fe200078ec0ff */
[----:B------:R-:W-:Y:S01]  /*11e70*/  FFMA.FTZ R56, R56, R61, R64 ;  /* 0x0000003d38387223 */ /* 0x000fe20000010040 */
[C---:B------:R-:W-:Y:S01]  /*11e80*/  FMUL.FTZ R61, R58.reuse, R55 ;  /* 0x000000373a3d7220 */ /* 0x040fe20000410000 */
[----:B------:R-:W-:Y:S01]  /*11e90*/  LOP3.LUT R111, R111, 0xffff0000, RZ, 0xc0, !PT ;  /* 0xffff00006f6f7812 */ /* 0x000fe200078ec0ff */
[-C--:B------:R-:W-:Y:S01]  /*11ea0*/  FMUL.FTZ R63, R58, R59.reuse ;  /* 0x0000003b3a3f7220 */ /* 0x080fe20000410000 */
[----:B------:R-:W-:Y:S01]  /*11eb0*/  FFMA.FTZ R57, R57, R60, R66 ;  /* 0x0000003c39397223 */ /* 0x000fe20000010042 */
[----:B------:R-:W-:Y:S01]  /*11ec0*/  FFMA.FTZ R59, R42, R59, -R61 ;  /* 0x0000003b2a3b7223 */ /* 0x000fe2000001083d */
[C---:B------:R-:W-:Y:S01]  /*11ed0*/  FMUL.FTZ R61, R53.reuse, R109 ;  /* 0x0000006d353d7220 */ /* 0x040fe20000410000 */
[----:B------:R-:W-:Y:S01]  /*11ee0*/  FMUL.FTZ R60, R53, R111 ;  /* 0x0000006f353c7220 */ /* 0x000fe20000410000 */
[----:B------:R-:W-:-:S02]  /*11ef0*/  IMAD.U32 R20, R41, 0x10000, RZ ;  /* 0x0001000029147824 */ /* 0x000fc400078e00ff */
[----:B------:R-:W-:Y:S01]  /*11f00*/  FFMA.FTZ R42, R42, R55, R63 ;  /* 0x000000372a2a7223 */ /* 0x000fe2000001003f */
[----:B------:R-:W-:Y:S02]  /*11f10*/  IMAD.U32 R58, R40, 0x10000, RZ ;  /* 0x00010000283a7824 */ /* 0x000fe400078e00ff */
[C---:B------:R-:W-:Y:S01]  /*11f20*/  FFMA.FTZ R53, R48.reuse, R111, -R61 ;  /* 0x0000006f30357223 */ /* 0x040fe2000001083d */
[----:B------:R-:W-:Y:S01]  /*11f30*/  FFMA.FTZ R48, R48, R109, R60 ;  /* 0x0000006d30307223 */ /* 0x000fe2000001003c */
[C---:B------:R-:W-:Y:S01]  /*11f40*/  FMUL.FTZ R62, R49.reuse, R20 ;  /* 0x00000014313e7220 */ /* 0x040fe20000410000 */
[-C--:B------:R-:W-:Y:S01]  /*11f50*/  FMUL.FTZ R60, R49, R58.reuse ;  /* 0x0000003a313c7220 */ /* 0x080fe20000410000 */
[----:B------:R-:W-:Y:S02]  /*11f60*/  LOP3.LUT R55, R41, 0xffff0000, RZ, 0xc0, !PT ;  /* 0xffff000029377812 */ /* 0x000fe400078ec0ff */
[----:B------:R-:W-:Y:S01]  /*11f70*/  LOP3.LUT R40, R40, 0xffff0000, RZ, 0xc0, !PT ;  /* 0xffff000028287812 */ /* 0x000fe200078ec0ff */
[C---:B------:R-:W-:Y:S01]  /*11f80*/  FFMA.FTZ R49, R45.reuse, R58, -R62 ;  /* 0x0000003a2d317223 */ /* 0x040fe2000001083e */
[----:B------:R-:W-:Y:S01]  /*11f90*/  LOP3.LUT R61, R110, 0xffff0000, RZ, 0xc0, !PT ;  /* 0xffff00006e3d7812 */ /* 0x000fe200078ec0ff */
[----:B------:R-:W-:Y:S01]  /*11fa0*/  FFMA.FTZ R60, R45, R20, R60 ;  /* 0x000000142d3c7223 */ /* 0x000fe2000001003c */
[----:B------:R-:W-:Y:S01]  /*11fb0*/  LOP3.LUT R41, R112, 0xffff0000, RZ, 0xc0, !PT ;  /* 0xffff000070297812 */ /* 0x000fe200078ec0ff */
[C---:B------:R-:W-:Y:S01]  /*11fc0*/  FMUL.FTZ R45, R47.reuse, R55 ;  /* 0x000000372f2d7220 */ /* 0x040fe20000410000 */
[----:B------:R-:W-:Y:S01]  /*11fd0*/  FMUL.FTZ R58, R47, R40 ;  /* 0x000000282f3a7220 */ /* 0x000fe20000410000 */
[----:B------:R-:W-:-:S02]  /*11fe0*/  FMUL.FTZ R47, R54, R61 ;  /* 0x0000003d362f7220 */ /* 0x000fc40000410000 */
[-C--:B------:R-:W-:Y:S01]  /*11ff0*/  FMUL.FTZ R62, R54, R41.reuse ;  /* 0x00000029363e7220 */ /* 0x080fe20000410000 */
        /* <DEDUP_REMOVED lines=9> */
[----:B------:R-:W-:Y:S02]  /*12090*/  F2FP.BF16.F32.PACK_AB R45, R48, R57 ;  /* 0x00000039302d723e */ /* 0x000fe400000010ff */
[----:B------:R-:W-:Y:S01]  /*120a0*/  F2FP.BF16.F32.PACK_AB R46, R55, R60 ;  /* 0x0000003c372e723e */ /* 0x000fe200000010ff */
[----:B------:R2:W-:Y:S01]  /*120b0*/  STS.128 [R65], R40 ;  /* 0x0000002841007388 */ /* 0x0005e20000000c00 */
[----:B------:R-:W-:-:S05]  /*120c0*/  F2FP.BF16.F32.PACK_AB R47, R47, R56 ;  /* 0x000000382f2f723e */ /* 0x000fca00000010ff */
[----:B------:R2:W-:Y:S02]  /*120d0*/  STS.128 [R3+0x10400], R44 ;  /* 0x0104002c03007388 */ /* 0x0005e40000000c00 */
.L_x_1726:
[----:B------:R-:W-:Y:S05]  /*120e0*/  BSYNC B1 ;  /* 0x0000000000017941 */ /* 0x000fea0003800000 */
.L_x_1725:
[----:B--2---:R-:W-:Y:S01]  /*120f0*/  VIADD R3, R123, 0x40 ;  /* 0x000000407b037836 */ /* 0x004fe20000000000 */
[----:B------:R-:W-:Y:S04]  /*12100*/  BSSY B1, `(.L_x_1729) ;  /* 0x00000e8000017945 */ /* 0x000fe80003800000 */
[----:B------:R-:W-:-:S13]  /*12110*/  ISETP.GE.AND P0, PT, R3, R0, PT ;  /* 0x000000000300720c */ /* 0x000fda0003f06270 */
[----:B------:R-:W-:Y:S05]  /*12120*/  @P0 BRA `(.L_x_1730) ;  /* 0x0000000c00940947 */ /* 0x000fea0003800000 */
[----:B01----:R-:W0:Y:S01]  /*12130*/  LDC R20, c[0x0][0x3f4] ;  /* 0x0000fd00ff147b82 */ /* 0x003e220000000800 */
[----:B------:R-:W-:Y:S01]  /*12140*/  BSSY B2, `(.L_x_1731) ;  /* 0x0000073000027945 */ /* 0x000fe20003800000 */
[-C--:B0-----:R-:W-:Y:S02]  /*12150*/  ISETP.GE.AND P0, PT, R18, R20.reuse, PT ;  /* 0x000000141200720c */ /* 0x081fe40003f06270 */
[----:B------:R-:W-:-:S11]  /*12160*/  ISETP.GE.AND P1, PT, R203, R20, PT ;  /* 0x00000014cb00720c */ /* 0x000fd60003f26270 */
[----:B------:R-:W-:Y:S05]  /*12170*/  @P0 BRA `(.L_x_1732) ;  /* 0x0000000400bc0947 */ /* 0x000fea0003800000 */
[----:B------:R-:W2:Y:S04]  /*12180*/  LDL R40, [R1+0x80] ;  /* 0x0000800001287983 */ /* 0x000ea80000100800 */
[----:B------:R-:W3:Y:S01]  /*12190*/  LDL R61, [R1+0xb4] ;  /* 0x0000b400013d7983 */ /* 0x000ee20000100800 */
[----:B------:R-:W-:Y:S01]  /*121a0*/  IMAD.SHL.U32 R41, R3, 0x40, RZ ;  /* 0x0000004003297824 */ /* 0x000fe200078e00ff */
[----:B------:R-:W-:Y:S02]  /*121b0*/  SHF.R.S32.HI R44, RZ, 0x1f, R3 ;  /* 0x0000001fff2c7819 */ /* 0x000fe40000011403 */
[----:B------:R-:W-:Y:S02]  /*121c0*/  SHF.R.U64 R50, R28, 0x10, R29 ;  /* 0x000000101c327819 */ /* 0x000fe4000000121d */
[----:B------:R-:W-:-:S02]  /*121d0*/  LOP3.LUT R42, R41, 0x1c0, RZ, 0xc0, !PT ;  /* 0x000001c0292a7812 */ /* 0x000fc400078ec0ff */
[----:B------:R-:W-:Y:S02]  /*121e0*/  LEA.HI R44, R44, R3, RZ, 0x3 ;  /* 0x000000032c2c7211 */ /* 0x000fe400078f18ff */
[----:B------:R-:W-:Y:S02]  /*121f0*/  SHF.R.U32.HI R28, RZ, 0x10, R29 ;  /* 0x00000010ff1c7819 */ /* 0x000fe4000001161d */
[--C-:B------:R-:W-:Y:S01]  /*12200*/  SHF.R.U64 R51, R30, 0x10, R31.reuse ;  /* 0x000000101e337819 */ /* 0x100fe2000000121f */
[----:B------:R-:W-:Y:S01]  /*12210*/  IMAD.SHL.U32 R44, R44, 0x40, RZ ;  /* 0x000000402c2c7824 */ /* 0x000fe200078e00ff */
[----:B------:R-:W-:Y:S02]  /*12220*/  SHF.R.U32.HI R49, RZ, 0x10, R31 ;  /* 0x00000010ff317819 */ /* 0x000fe4000001161f */
[----:B------:R-:W-:Y:S02]  /*12230*/  SHF.R.U64 R30, R36, 0x10, R37 ;  /* 0x00000010241e7819 */ /* 0x000fe40000001225 */
[----:B------:R-:W-:-:S02]  /*12240*/  LOP3.LUT R44, R44, 0xfffffe00, RZ, 0xc0, !PT ;  /* 0xfffffe002c2c7812 */ /* 0x000fc400078ec0ff */
[C---:B------:R-:W-:Y:S02]  /*12250*/  PRMT R31, R107.reuse, 0x5410, R50 ;  /* 0x000054106b1f7816 */ /* 0x040fe40000000032 */
[----:B------:R-:W-:Y:S02]  /*12260*/  PRMT R107, R107, 0x5432, R28 ;  /* 0x000054326b6b7816 */ /* 0x000fe4000000001c */
[----:B------:R-:W-:Y:S02]  /*12270*/  SHF.R.U32.HI R36, RZ, 0x10, R37 ;  /* 0x00000010ff247819 */ /* 0x000fe40000011625 */
[----:B------:R-:W-:Y:S02]  /*12280*/  PRMT R28, R108, 0x5410, R51 ;  /* 0x000054106c1c7816 */ /* 0x000fe40000000033 */
[----:B------:R-:W-:Y:S02]  /*12290*/  SHF.R.U64 R29, R38, 0x10, R39 ;  /* 0x00000010261d7819 */ /* 0x000fe40000001227 */
[----:B------:R-:W-:-:S02]  /*122a0*/  PRMT R108, R108, 0x5432, R49 ;  /* 0x000054326c6c7816 */ /* 0x000fc40000000031 */
[C---:B------:R-:W-:Y:S02]  /*122b0*/  PRMT R49, R105.reuse, 0x5410, R30 ;  /* 0x0000541069317816 */ /* 0x040fe4000000001e */
[----:B------:R-:W-:Y:S02]  /*122c0*/  PRMT R105, R105, 0x5432, R36 ;  /* 0x0000543269697816 */ /* 0x000fe40000000024 */
[----:B------:R-:W-:Y:S01]  /*122d0*/  SHF.R.U32.HI R39, RZ, 0x10, R39 ;  /* 0x00000010ff277819 */ /* 0x000fe20000011627 */
[----:B------:R-:W-:Y:S01]  /*122e0*/  IMAD.U32 R56, R49, 0x10000, RZ ;  /* 0x0001000031387824 */ /* 0x000fe200078e00ff */
[C---:B------:R-:W-:Y:S01]  /*122f0*/  PRMT R36, R106.reuse, 0x5410, R29 ;  /* 0x000054106a247816 */ /* 0x040fe2000000001d */
[C---:B------:R-:W-:Y:S01]  /*12300*/  IMAD.U32 R57, R105.reuse, 0x10000, RZ ;  /* 0x0001000069397824 */ /* 0x040fe200078e00ff */
[----:B------:R-:W-:Y:S02]  /*12310*/  PRMT R106, R106, 0x5432, R39 ;  /* 0x000054326a6a7816 */ /* 0x000fe40000000027 */
[----:B------:R-:W-:-:S03]  /*12320*/  LOP3.LUT R105, R105, 0xffff0000, RZ, 0xc0, !PT ;  /* 0xffff000069697812 */ /* 0x000fc600078ec0ff */
[----:B------:R-:W-:Y:S01]  /*12330*/  IMAD.U32 R58, R106, 0x10000, RZ ;  /* 0x000100006a3a7824 */ /* 0x000fe200078e00ff */
[----:B--2---:R-:W-:-:S04]  /*12340*/  LEA.HI R40, R20, R40, RZ, 0x1d ;  /* 0x0000002814287211 */ /* 0x004fc800078fe8ff */
[----:B------:R-:W-:Y:S01]  /*12350*/  SHF.R.S32.HI R43, RZ, 0x1f, R40 ;  /* 0x0000001fff2b7819 */ /* 0x000fe20000011428 */
[----:B------:R-:W-:-:S03]  /*12360*/  IMAD.SHL.U32 R41, R40, 0x8, RZ ;  /* 0x0000000828297824 */ /* 0x000fc600078e00ff */
[----:B------:R-:W-:Y:S02]  /*12370*/  LEA.HI R43, R43, R40, RZ, 0x3 ;  /* 0x000000282b2b7211 */ /* 0x000fe400078f18ff */
[----:B------:R-:W-:Y:S02]  /*12380*/  LOP3.LUT R40, R42, 0x38, R41, 0xf8, !PT ;  /* 0x000000382a287812 */ /* 0x000fe400078ef829 */
[----:B------:R-:W-:Y:S01]  /*12390*/  SHF.R.U32.HI R41, RZ, 0x3, R42 ;  /* 0x00000003ff297819 */ /* 0x000fe2000001162a */
[----:B------:R-:W-:-:S03]  /*123a0*/  IMAD.SHL.U32 R43, R43, 0x400, RZ ;  /* 0x000004002b2b7824 */ /* 0x000fc600078e00ff */
[----:B------:R-:W-:Y:S02]  /*123b0*/  LOP3.LUT R40, R40, R41, RZ, 0x3c, !PT ;  /* 0x0000002928287212 */ /* 0x000fe400078e3cff */
[----:B------:R-:W-:-:S04]  /*123c0*/  LOP3.LUT R43, R43, 0x7fffe000, RZ, 0xc0, !PT ;  /* 0x7fffe0002b2b7812 */ /* 0x000fc800078ec0ff */
[----:B------:R-:W-:Y:S02]  /*123d0*/  IADD3 R48, R40, R43, R44 ;  /* 0x0000002b28307210 */ /* 0x000fe40007ffe02c */
[----:B---3--:R-:W0:Y:S03]  /*123e0*/  LDS.128 R40, [R61] ;  /* 0x000000003d287984 */ /* 0x008e260000000c00 */
        /* <DEDUP_REMOVED lines=13> */
[C---:B------:R-:W-:Y:S01]  /*124c0*/  LOP3.LUT R44, R45.reuse, 0xffff0000, RZ, 0xc0, !PT ;  /* 0xffff00002d2c7812 */ /* 0x040fe200078ec0ff */
[----:B------:R-:W-:Y:S01]  /*124d0*/  IMAD.U32 R54, R45, 0x10000, RZ ;  /* 0x000100002d367824 */ /* 0x000fe200078e00ff */
[C---:B------:R-:W-:Y:S01]  /*124e0*/  LOP3.LUT R38, R46.reuse, 0xffff0000, RZ, 0xc0, !PT ;  /* 0xffff00002e267812 */ /* 0x040fe200078ec0ff */
[----:B------:R-:W-:-:S02]  /*124f0*/  IMAD.U32 R39, R46, 0x10000, RZ ;  /* 0x000100002e277824 */ /* 0x000fc400078e00ff */
[-C--:B------:R-:W-:Y:S01]  /*12500*/  FMUL.FTZ R45, R41, R56.reuse ;  /* 0x00000038292d7220 */ /* 0x080fe20000410000 */
[C---:B------:R-:W-:Y:S01]  /*12510*/  IMAD.U32 R55, R47.reuse, 0x10000, RZ ;  /* 0x000100002f377824 */ /* 0x040fe200078e00ff */
[----:B------:R-:W-:Y:S01]  /*12520*/  LOP3.LUT R46, R47, 0xffff0000, RZ, 0xc0, !PT ;  /* 0xffff00002f2e7812 */ /* 0x000fe200078ec0ff */
[-C--:B------:R-:W-:Y:S01]  /*12530*/  FMUL.FTZ R47, R41, R43.reuse ;  /* 0x0000002b292f7220 */ /* 0x080fe20000410000 */
[----:B------:R-:W-:Y:S01]  /*12540*/  FFMA.FTZ R41, R50, R43, -R45 ;  /* 0x0000002b32297223 */ /* 0x000fe2000001082d */
[----:B------:R-:W-:Y:S02]  /*12550*/  IMAD.U32 R45, R107, 0x10000, RZ ;  /* 0x000100006b2d7824 */ /* 0x000fe400078e00ff */
[----:B------:R-:W-:Y:S01]  /*12560*/  FMUL.FTZ R60, R54, R57 ;  /* 0x00000039363c7220 */ /* 0x000fe20000410000 */
[----:B------:R-:W-:Y:S01]  /*12570*/  FFMA.FTZ R43, R50, R56, R47 ;  /* 0x00000038322b7223 */ /* 0x000fe2000001002f */
[----:B------:R-:W-:Y:S02]  /*12580*/  IMAD.U32 R47, R108, 0x10000, RZ ;  /* 0x000100006c2f7824 */ /* 0x000fe400078e00ff */
[----:B------:R-:W-:Y:S01]  /*12590*/  FMUL.FTZ R50, R54, R45 ;  /* 0x0000002d36327220 */ /* 0x000fe20000410000 */
[----:B------:R-:W-:Y:S01]  /*125a0*/  LOP3.LUT R56, R49, 0xffff0000, RZ, 0xc0, !PT ;  /* 0xffff000031387812 */ /* 0x000fe200078ec0ff */
[CC--:B------:R-:W-:Y:S01]  /*125b0*/  FMUL.FTZ R59, R55.reuse, R58.reuse ;  /* 0x0000003a373b7220 */ /* 0x0c0fe20000410000 */
[----:B------:R-:W-:Y:S01]  /*125c0*/  FMUL.FTZ R49, R55, R47 ;  /* 0x0000002f37317220 */ /* 0x000fe20000410000 */
[----:B------:R-:W-:Y:S01]  /*125d0*/  LOP3.LUT R54, R31, 0xffff0000, RZ, 0xc0, !PT ;  /* 0xffff00001f367812 */ /* 0x000fe200078ec0ff */
[C---:B------:R-:W-:Y:S01]  /*125e0*/  FFMA.FTZ R45, R51.reuse, R45, -R60 ;  /* 0x0000002d332d7223 */ /* 0x040fe2000001083c */
[C---:B------:R-:W-:Y:S01]  /*125f0*/  FFMA.FTZ R47, R52.reuse, R47, -R59 ;  /* 0x0000002f342f7223 */ /* 0x040fe2000001083b */
[----:B------:R-:W-:Y:S01]  /*12600*/  FFMA.FTZ R49, R52, R58, R49 ;  /* 0x0000003a34317223 */ /* 0x000fe20000010031 */
[----:B------:R-:W-:Y:S01]  /*12610*/  FFMA.FTZ R50, R51, R57, R50 ;  /* 0x0000003933327223 */ /* 0x000fe20000010032 */
[C---:B------:R-:W-:Y:S01]  /*12620*/  FMUL.FTZ R52, R53.reuse, R56 ;  /* 0x0000003835347220 */ /* 0x040fe20000410000 */
[----:B------:R-:W-:Y:S01]  /*12630*/  FMUL.FTZ R58, R53, R54 ;  /* 0x00000036353a7220 */ /* 0x000fe20000410000 */
[----:B------:R-:W-:Y:S01]  /*12640*/  LOP3.LUT R107, R107, 0xffff0000, RZ, 0xc0, !PT ;  /* 0xffff00006b6b7812 */ /* 0x000fe200078ec0ff */
[----:B------:R-:W-:-:S02]  /*12650*/  IMAD.U32 R51, R36, 0x10000, RZ ;  /* 0x0001000024337824 */ /* 0x000fc400078e00ff */
[----:B------:R-:W-:Y:S01]  /*12660*/  FMUL.FTZ R53, R44, R105 ;  /* 0x000000692c357220 */ /* 0x000fe20000410000 */
[C---:B------:R-:W-:Y:S01]  /*12670*/  FFMA.FTZ R52, R37.reuse, R54, -R52 ;  /* 0x0000003625347223 */ /* 0x040fe20000010834 */
[----:B------:R-:W-:Y:S02]  /*12680*/  IMAD.U32 R31, R28, 0x10000, RZ ;  /* 0x000100001c1f7824 */ /* 0x000fe400078e00ff */
[----:B------:R-:W-:Y:S01]  /*12690*/  FFMA.FTZ R58, R37, R56, R58 ;  /* 0x00000038253a7223 */ /* 0x000fe2000001003a */
[C---:B------:R-:W-:Y:S01]  /*126a0*/  FMUL.FTZ R37, R39.reuse, R51 ;  /* 0x0000003327257220 */ /* 0x040fe20000410000 */
[-C--:B------:R-:W-:Y:S01]  /*126b0*/  FMUL.FTZ R54, R44, R107.reuse ;  /* 0x0000006b2c367220 */ /* 0x080fe20000410000 */
[----:B------:R-:W-:Y:S01]  /*126c0*/  FFMA.FTZ R44, R40, R107, -R53 ;  /* 0x0000006b282c7223 */ /* 0x000fe20000010835 */
[-C--:B------:R-:W-:Y:S01]  /*126d0*/  FMUL.FTZ R53, R39, R31.reuse ;  /* 0x0000001f27357220 */ /* 0x080fe20000410000 */
[----:B------:R-:W-:Y:S01]  /*126e0*/  FFMA.FTZ R39, R30, R31, -R37 ;  /* 0x0000001f1e277223 */ /* 0x000fe20000010825 */
[----:B------:R-:W-:Y:S01]  /*126f0*/  LOP3.LUT R36, R36, 0xffff0000, RZ, 0xc0, !PT ;  /* 0xffff000024247812 */ /* 0x000fe200078ec0ff */
[----:B------:R-:W-:Y:S01]  /*12700*/  FFMA.FTZ R105, R40, R105, R54 ;  /* 0x0000006928697223 */ /* 0x000fe20000010036 */
[----:B------:R-:W-:Y:S01]  /*12710*/  LOP3.LUT R37, R106, 0xffff0000, RZ, 0xc0, !PT ;  /* 0xffff00006a257812 */ /* 0x000fe200078ec0ff */
[----:B------:R-:W-:Y:S01]  /*12720*/  FFMA.FTZ R53, R30, R51, R53 ;  /* 0x000000331e357223 */ /* 0x000fe20000010035 */
[----:B------:R-:W-:Y:S01]  /*12730*/  LOP3.LUT R28, R28, 0xffff0000, RZ, 0xc0, !PT ;  /* 0xffff00001c1c7812 */ /* 0x000fe200078ec0ff */
[----:B------:R-:W-:Y:S01]  /*12740*/  FMUL.FTZ R30, R38, R36 ;  /* 0x00000024261e7220 */ /* 0x000fe20000410000 */
[----:B------:R-:W-:Y:S01]  /*12750*/  LOP3.LUT R31, R108, 0xffff0000, RZ, 0xc0, !PT ;  /* 0xffff00006c1f7812 */ /* 0x000fe200078ec0ff */
[----:B------:R-:W-:-:S02]  /*12760*/  FMUL.FTZ R55, R46, R37 ;  /* 0x000000252e377220 */ /* 0x000fc40000410000 */
[-C--:B------:R-:W-:Y:S01]  /*12770*/  FMUL.FTZ R51, R38, R28.reuse ;  /* 0x0000001c26337220 */ /* 0x080fe20000410000 */
[C---:B------:R-:W-:Y:S01]  /*12780*/  FFMA.FTZ R30, R29.reuse, R28, -R30 ;  /* 0x0000001c1d1e7223 */ /* 0x040fe2000001081e */
[-C--:B------:R-:W-:Y:S01]  /*12790*/  FMUL.FTZ R46, R46, R31.reuse ;  /* 0x0000001f2e2e7220 */ /* 0x080fe20000410000 */
[----:B------:R-:W-:Y:S01]  /*127a0*/  FFMA.FTZ R40, R42, R31, -R55 ;  /* 0x0000001f2a287223 */ /* 0x000fe20000010837 */
[----:B------:R-:W-:Y:S01]  /*127b0*/  FFMA.FTZ R38, R29, R36, R51 ;  /* 0x000000241d267223 */ /* 0x000fe20000010033 */
[----:B------:R-:W-:Y:S01]  /*127c0*/  F2FP.BF16.F32.PACK_AB R28, R52, R41 ;  /* 0x00000029341c723e */ /* 0x000fe200000010ff */
[----:B------:R-:W-:Y:S01]  /*127d0*/  FFMA.FTZ R46, R42, R37, R46 ;  /* 0x000000252a2e7223 */ /* 0x000fe2000001002e */
        /* <DEDUP_REMOVED lines=9> */
.L_x_1732:
[----:B------:R-:W-:Y:S05]  /*12870*/  BSYNC B2 ;  /* 0x0000000000027941 */ /* 0x000fea0003800000 */
.L_x_1731:
[----:B------:R-:W-:Y:S05]  /*12880*/  @P1 BRA `(.L_x_1730) ;  /* 0x0000000400bc1947 */ /* 0x000fea0003800000 */
[----:B0-----:R-:W2:Y:S04]  /*12890*/  LDL R29, [R1+0xa0] ;  /* 0x0000a000011d7983 */ /* 0x001ea80000100800 */
        /* <DEDUP_REMOVED lines=10> */
[----:B------:R-:W-:Y:S02]  /*12940*/  PRMT R41, R96, 0x5410, R41 ;  /* 0x0000541060297816 */ /* 0x000fe40000000029 */
[----:B------:R-:W-:-:S02]  /*12950*/  LOP3.LUT R30, R30, 0xfffffe00, RZ, 0xc0, !PT ;  /* 0xfffffe001e1e7812 */ /* 0x000fc400078ec0ff */
[----:B------:R-:W-:Y:S01]  /*12960*/  PRMT R96, R96, 0x5432, R25 ;  /* 0x0000543260607816 */ /* 0x000fe20000000019 */
[----:B------:R-:W-:Y:S01]  /*12970*/  IMAD.U32 R42, R41, 0x10000, RZ ;  /* 0x00010000292a7824 */ /* 0x000fe200078e00ff */
[----:B------:R-:W-:Y:S02]  /*12980*/  PRMT R43, R95, 0x5432, R24 ;  /* 0x000054325f2b7816 */ /* 0x000fe40000000018 */
[--C-:B------:R-:W-:Y:S02]  /*12990*/  SHF.R.U64 R45, R34, 0x10, R35.reuse ;  /* 0x00000010222d7819 */ /* 0x100fe40000001223 */
[----:B------:R-:W-:Y:S01]  /*129a0*/  SHF.R.U32.HI R35, RZ, 0x10, R35 ;  /* 0x00000010ff237819 */ /* 0x000fe20000011623 */
[----:B------:R-:W-:Y:S01]  /*129b0*/  IMAD.U32 R44, R43, 0x10000, RZ ;  /* 0x000100002b2c7824 */ /* 0x000fe200078e00ff */
[----:B------:R-:W-:Y:S02]  /*129c0*/  PRMT R95, R95, 0x5410, R32 ;  /* 0x000054105f5f7816 */ /* 0x000fe40000000020 */
[----:B------:R-:W-:-:S02]  /*129d0*/  PRMT R45, R94, 0x5432, R45 ;  /* 0x000054325e2d7816 */ /* 0x000fc4000000002d */
[----:B------:R-:W-:Y:S02]  /*129e0*/  PRMT R94, R94, 0x5410, R35 ;  /* 0x000054105e5e7816 */ /* 0x000fe40000000023 */
[----:B------:R-:W-:Y:S02]  /*129f0*/  LOP3.LUT R43, R43, 0xffff0000, RZ, 0xc0, !PT ;  /* 0xffff00002b2b7812 */ /* 0x000fe400078ec0ff */
[----:B------:R-:W-:Y:S01]  /*12a00*/  LOP3.LUT R41, R41, 0xffff0000, RZ, 0xc0, !PT ;  /* 0xffff000029297812 */ /* 0x000fe200078ec0ff */
        /* <DEDUP_REMOVED lines=12> */
[----:B------:R-:W-:Y:S01]  /*12ad0*/  IMAD R3, R20, 0x2, R17 ;  /* 0x0000000214037824 */ /* 0x000fe200078e0211 */
[--C-:B------:R-:W-:Y:S02]  /*12ae0*/  SHF.R.U64 R20, R26, 0x10, R27.reuse ;  /* 0x000000101a147819 */ /* 0x100fe4000000121b */
[----:B------:R-:W-:Y:S02]  /*12af0*/  SHF.R.U32.HI R26, RZ, 0x10, R27 ;  /* 0x00000010ff1a7819 */ /* 0x000fe4000001161b */
[----:B------:R-:W1:Y:S01]  /*12b00*/  LDS.128 R36, [R3+0x10400] ;  /* 0x0104000003247984 */ /* 0x000e620000000c00 */
[----:B------:R-:W-:-:S02]  /*12b10*/  PRMT R20, R97, 0x5410, R20 ;  /* 0x0000541061147816 */ /* 0x000fc40000000014 */
[----:B------:R-:W-:Y:S01]  /*12b20*/  PRMT R97, R97, 0x5432, R26 ;  /* 0x0000543261617816 */ /* 0x000fe2000000001a */
        /* <DEDUP_REMOVED lines=12> */
[C---:B------:R-:W-:Y:S01]  /*12bf0*/  IMAD.U32 R35, R38.reuse, 0x10000, RZ ;  /* 0x0001000026237824 */ /* 0x040fe200078e00ff */
[----:B------:R-:W-:Y:S01]  /*12c00*/  LOP3.LUT R37, R38, 0xffff0000, RZ, 0xc0, !PT ;  /* 0xffff000026257812 */ /* 0x000fe200078ec0ff */
[----:B------:R-:W-:-:S02]  /*12c10*/  IMAD.U32 R40, R39, 0x10000, RZ ;  /* 0x0001000027287824 */ /* 0x000fc400078e00ff */
[----:B------:R-:W-:Y:S01]  /*12c20*/  FMUL.FTZ R46, R31, R44 ;  /* 0x0000002c1f2e7220 */ /* 0x000fe20000410000 */
[----:B------:R-:W-:Y:S01]  /*12c30*/  LOP3.LUT R38, R39, 0xffff0000, RZ, 0xc0, !PT ;  /* 0xffff000027267812 */ /* 0x000fe200078ec0ff */
[----:B------:R-:W-:Y:S02]  /*12c40*/  IMAD.U32 R39, R95, 0x10000, RZ ;  /* 0x000100005f277824 */ /* 0x000fe400078e00ff */
[-C--:B------:R-:W-:Y:S01]  /*12c50*/  FMUL.FTZ R48, R31, R42.reuse ;  /* 0x0000002a1f307220 */ /* 0x080fe20000410000 */
[C---:B------:R-:W-:Y:S01]  /*12c60*/  FFMA.FTZ R46, R25.reuse, R42, -R46 ;  /* 0x0000002a192e7223 */ /* 0x040fe2000001082e */
[----:B------:R-:W-:Y:S02]  /*12c70*/  IMAD.U32 R31, R96, 0x10000, RZ ;  /* 0x00010000601f7824 */ /* 0x000fe400078e00ff */
[----:B------:R-:W-:Y:S01]  /*12c80*/  FMUL.FTZ R42, R34, R39 ;  /* 0x00000027222a7220 */ /* 0x000fe20000410000 */
[----:B------:R-:W-:Y:S01]  /*12c90*/  FFMA.FTZ R48, R25, R44, R48 ;  /* 0x0000002c19307223 */ /* 0x000fe20000010030 */
[----:B------:R-:W-:-:S02]  /*12ca0*/  IMAD.U32 R25, R97, 0x10000, RZ ;  /* 0x0001000061197824 */ /* 0x000fc400078e00ff */
[-C--:B------:R-:W-:Y:S01]  /*12cb0*/  FMUL.FTZ R34, R34, R31.reuse ;  /* 0x0000001f22227220 */ /* 0x080fe20000410000 */
[----:B------:R-:W-:Y:S01]  /*12cc0*/  FFMA.FTZ R42, R27, R31, -R42 ;  /* 0x0000001f1b2a7223 */ /* 0x000fe2000001082a */
[C---:B------:R-:W-:Y:S01]  /*12cd0*/  FMUL.FTZ R31, R40.reuse, R47 ;  /* 0x0000002f281f7220 */ /* 0x040fe20000410000 */
[----:B------:R-:W-:Y:S01]  /*12ce0*/  FMUL.FTZ R44, R40, R25 ;  /* 0x00000019282c7220 */ /* 0x000fe20000410000 */
[----:B------:R-:W-:Y:S01]  /*12cf0*/  LOP3.LUT R95, R95, 0xffff0000, RZ, 0xc0, !PT ;  /* 0xffff00005f5f7812 */ /* 0x000fe200078ec0ff */
[----:B------:R-:W-:Y:S01]  /*12d00*/  FFMA.FTZ R39, R27, R39, R34 ;  /* 0x000000271b277223 */ /* 0x000fe20000010022 */
[----:B------:R-:W-:Y:S01]  /*12d10*/  FFMA.FTZ R40, R32, R25, -R31 ;  /* 0x0000001920287223 */ /* 0x000fe2000001081f */
[----:B------:R-:W-:Y:S01]  /*12d20*/  LOP3.LUT R25, R96, 0xffff0000, RZ, 0xc0, !PT ;  /* 0xffff000060197812 */ /* 0x000fe200078ec0ff */
[C---:B------:R-:W-:Y:S01]  /*12d30*/  FMUL.FTZ R27, R33.reuse, R43 ;  /* 0x0000002b211b7220 */ /* 0x040fe20000410000 */
[----:B------:R-:W-:Y:S01]  /*12d40*/  FMUL.FTZ R31, R36, R95 ;  /* 0x0000005f241f7220 */ /* 0x000fe20000410000 */
[----:B------:R-:W-:Y:S01]  /*12d50*/  FFMA.FTZ R44, R32, R47, R44 ;  /* 0x0000002f202c7223 */ /* 0x000fe2000001002c */
[----:B------:R-:W-:Y:S01]  /*12d60*/  FMUL.FTZ R33, R33, R41 ;  /* 0x0000002921217220 */ /* 0x000fe20000410000 */
[----:B------:R-:W-:Y:S01]  /*12d70*/  FMUL.FTZ R36, R36, R25 ;  /* 0x0000001924247220 */ /* 0x000fe20000410000 */
[----:B------:R-:W-:-:S02]  /*12d80*/  IMAD.U32 R34, R45, 0x10000, RZ ;  /* 0x000100002d227824 */ /* 0x000fc400078e00ff */
[----:B------:R-:W-:Y:S01]  /*12d90*/  FFMA.FTZ R27, R26, R41, -R27 ;  /* 0x000000291a1b7223 */ /* 0x000fe2000001081b */
[----:B------:R-:W-:Y:S02]  /*12da0*/  IMAD.U32 R32, R20, 0x10000, RZ ;  /* 0x0001000014207824 */ /* 0x000fe400078e00ff */
[----:B------:R-:W-:Y:S01]  /*12db0*/  FFMA.FTZ R33, R26, R43, R33 ;  /* 0x0000002b1a217223 */ /* 0x000fe20000010021 */
        /* <DEDUP_REMOVED lines=28> */
.L_x_1730:
[----:B------:R-:W-:Y:S05]  /*12f80*/  BSYNC B1 ;  /* 0x0000000000017941 */ /* 0x000fea0003800000 */
.L_x_1729:
[----:B--2---:R-:W-:-:S05]  /*12f90*/  VIADD R3, R123, 0x60 ;  /* 0x000000607b037836 */ /* 0x004fca0000000000 */
[----:B------:R-:W-:-:S13]  /*12fa0*/  ISETP.GE.AND P0, PT, R3, R0, PT ;  /* 0x000000000300720c */ /* 0x000fda0003f06270 */
[----:B------:R-:W-:Y:S05]  /*12fb0*/  @P0 BRA `(.L_x_1700) ;  /* 0x0000000c00940947 */ /* 0x000fea0003800000 */
[----:B------:R-:W2:Y:S01]  /*12fc0*/  LDC R0, c[0x0][0x3f4] ;  /* 0x0000fd00ff007b82 */ /* 0x000ea20000000800 */
[----:B------:R-:W-:Y:S01]  /*12fd0*/  BSSY B1, `(.L_x_1733) ;  /* 0x0000073000017945 */ /* 0x000fe20003800000 */
[-C--:B--2---:R-:W-:Y:S02]  /*12fe0*/  ISETP.GE.AND P0, PT, R18, R0.reuse, PT ;  /* 0x000000001200720c */ /* 0x084fe40003f06270 */
[----:B------:R-:W-:-:S11]  /*12ff0*/  ISETP.GE.AND P1, PT, R203, R0, PT ;  /* 0x00000000cb00720c */ /* 0x000fd60003f26270 */
[----:B------:R-:W-:Y:S05]  /*13000*/  @P0 BRA `(.L_x_1734) ;  /* 0x0000000400bc0947 */ /* 0x000fea0003800000 */
[----:B01----:R-:W2:Y:S04]  /*13010*/  LDL R20, [R1+0x80] ;  /* 0x0000800001147983 */ /* 0x003ea80000100800 */
[----:B------:R-:W3:Y:S01]  /*13020*/  LDL R42, [R1+0xac] ;  /* 0x0000ac00012a7983 */ /* 0x000ee20000100800 */
[----:B------:R-:W-:Y:S01]  /*13030*/  IMAD.SHL.U32 R24, R3, 0x40, RZ ;  /* 0x0000004003187824 */ /* 0x000fe200078e00ff */
[----:B------:R-:W-:Y:S02]  /*13040*/  SHF.R.S32.HI R26, RZ, 0x1f, R3 ;  /* 0x0000001fff1a7819 */ /* 0x000fe40000011403 */
[----:B------:R-:W-:Y:S02]  /*13050*/  SHF.R.U64 R33, R12, 0x10, R13 ;  /* 0x000000100c217819 */ /* 0x000fe4000000120d */
[----:B------:R-:W-:-:S02]  /*13060*/  LOP3.LUT R27, R24, 0x1c0, RZ, 0xc0, !PT ;  /* 0x000001c0181b7812 */ /* 0x000fc400078ec0ff */
[----:B------:R-:W-:Y:S02]  /*13070*/  LEA.HI R26, R26, R3, RZ, 0x3 ;  /* 0x000000031a1a7211 */ /* 0x000fe400078f18ff */
[----:B------:R-:W-:Y:S02]  /*13080*/  SHF.R.U32.HI R35, RZ, 0x10, R13 ;  /* 0x00000010ff237819 */ /* 0x000fe4000001160d */
[----:B------:R-:W-:Y:S01]  /*13090*/  SHF.R.U64 R13, R4, 0x10, R5 ;  /* 0x00000010040d7819 */ /* 0x000fe20000001205 */
[----:B------:R-:W-:Y:S01]  /*130a0*/  IMAD.SHL.U32 R26, R26, 0x40, RZ ;  /* 0x000000401a1a7824 */ /* 0x000fe200078e00ff */
[----:B------:R-:W-:Y:S02]  /*130b0*/  SHF.R.U64 R34, R14, 0x10, R15 ;  /* 0x000000100e227819 */ /* 0x000fe4000000120f */
[----:B------:R-:W-:Y:S02]  /*130c0*/  SHF.R.U32.HI R5, RZ, 0x10, R5 ;  /* 0x00000010ff057819 */ /* 0x000fe40000011605 */
[----:B------:R-:W-:-:S02]  /*130d0*/  LOP3.LUT R26, R26, 0xfffffe00, RZ, 0xc0, !PT ;  /* 0xfffffe001a1a7812 */ /* 0x000fc400078ec0ff */
[----:B------:R-:W-:Y:S02]  /*130e0*/  SHF.R.U64 R38, R6, 0x10, R7 ;  /* 0x0000001006267819 */ /* 0x000fe40000001207 */
[----:B------:R-:W-:Y:S02]  /*130f0*/  SHF.R.U32.HI R14, RZ, 0x10, R15 ;  /* 0x00000010ff0e7819 */ /* 0x000fe4000001160f */
[----:B------:R-:W-:Y:S02]  /*13100*/  SHF.R.U32.HI R6, RZ, 0x10, R7 ;  /* 0x00000010ff067819 */ /* 0x000fe40000011607 */
[----:B------:R-:W-:Y:S02]  /*13110*/  PRMT R36, R98, 0x5410, R13 ;  /* 0x0000541062247816 */ /* 0x000fe4000000000d */
[----:B------:R-:W-:Y:S02]  /*13120*/  PRMT R33, R100, 0x5410, R33 ;  /* 0x0000541064217816 */ /* 0x000fe40000000021 */
[----:B------:R-:W-:Y:S01]  /*13130*/  PRMT R34, R101, 0x5410, R34 ;  /* 0x0000541065227816 */ /* 0x000fe20000000022 */
[----:B------:R-:W-:Y:S01]  /*13140*/  IMAD.U32 R37, R36, 0x10000, RZ ;  /* 0x0001000024257824 */ /* 0x000fe200078e00ff */
[----:B------:R-:W-:-:S02]  /*13150*/  PRMT R98, R98, 0x5432, R5 ;  /* 0x0000543262627816 */ /* 0x000fc40000000005 */
[----:B------:R-:W-:Y:S02]  /*13160*/  PRMT R38, R99, 0x5410, R38 ;  /* 0x0000541063267816 */ /* 0x000fe40000000026 */
[----:B------:R-:W-:Y:S02]  /*13170*/  PRMT R101, R101, 0x5432, R14 ;  /* 0x0000543265657816 */ /* 0x000fe4000000000e */
[----:B------:R-:W-:Y:S02]  /*13180*/  PRMT R99, R99, 0x5432, R6 ;  /* 0x0000543263637816 */ /* 0x000fe40000000006 */
[----:B------:R-:W-:Y:S01]  /*13190*/  PRMT R100, R100, 0x5432, R35 ;  /* 0x0000543264647816 */ /* 0x000fe20000000023 */
[----:B------:R-:W-:Y:S01]  /*131a0*/  IMAD.U32 R35, R33, 0x10000, RZ ;  /* 0x0001000021237824 */ /* 0x000fe200078e00ff */
[----:B------:R-:W-:Y:S02]  /*131b0*/  LOP3.LUT R36, R36, 0xffff0000, RZ, 0xc0, !PT ;  /* 0xffff000024247812 */ /* 0x000fe400078ec0ff */
        /* <DEDUP_REMOVED lines=27> */
[C---:B------:R-:W-:Y:S01]  /*13370*/  IMAD.U32 R32, R31.reuse, 0x10000, RZ ;  /* 0x000100001f207824 */ /* 0x040fe200078e00ff */
[----:B------:R-:W-:Y:S01]  /*13380*/  LOP3.LUT R30, R31, 0xffff0000, RZ, 0xc0, !PT ;  /* 0xffff00001f1e7812 */ /* 0x000fe200078ec0ff */
[----:B------:R-:W-:Y:S01]  /*13390*/  FMUL.FTZ R39, R14, R37 ;  /* 0x000000250e277220 */ /* 0x000fe20000410000 */
[----:B------:R-:W-:-:S02]  /*133a0*/  IMAD.U32 R31, R98, 0x10000, RZ ;  /* 0x00010000621f7824 */ /* 0x000fc400078e00ff */
[-C--:B------:R-:W-:Y:S01]  /*133b0*/  FMUL.FTZ R41, R14, R35.reuse ;  /* 0x000000230e297220 */ /* 0x080fe20000410000 */
[----:B------:R-:W-:Y:S02]  /*133c0*/  IMAD.U32 R14, R100, 0x10000, RZ ;  /* 0x00010000640e7824 */ /* 0x000fe400078e00ff */
[C---:B------:R-:W-:Y:S01]  /*133d0*/  FFMA.FTZ R39, R4.reuse, R35, -R39 ;  /* 0x0000002304277223 */ /* 0x040fe20000010827 */
[----:B------:R-:W-:Y:S01]  /*133e0*/  FMUL.FTZ R43, R25, R31 ;  /* 0x0000001f192b7220 */ /* 0x000fe20000410000 */
[----:B------:R-:W-:Y:S02]  /*133f0*/  IMAD.U32 R35, R99, 0x10000, RZ ;  /* 0x0001000063237824 */ /* 0x000fe400078e00ff */
[----:B------:R-:W-:Y:S01]  /*13400*/  FFMA.FTZ R41, R4, R37, R41 ;  /* 0x0000002504297223 */ /* 0x000fe20000010029 */
[----:B------:R-:W-:Y:S02]  /*13410*/  IMAD.U32 R4, R101, 0x10000, RZ ;  /* 0x0001000065047824 */ /* 0x000fe400078e00ff */
[-C--:B------:R-:W-:Y:S01]  /*13420*/  FMUL.FTZ R25, R25, R14.reuse ;  /* 0x0000000e19197220 */ /* 0x080fe20000410000 */
[----:B------:R-:W-:Y:S01]  /*13430*/  FFMA.FTZ R43, R6, R14, -R43 ;  /* 0x0000000e062b7223 */ /* 0x000fe2000001082b */
[C---:B------:R-:W-:Y:S01]  /*13440*/  FMUL.FTZ R14, R32.reuse, R35 ;  /* 0x00000023200e7220 */ /* 0x040fe20000410000 */
[----:B------:R-:W-:Y:S01]  /*13450*/  FMUL.FTZ R32, R32, R4 ;  /* 0x0000000420207220 */ /* 0x000fe20000410000 */
[----:B------:R-:W-:Y:S01]  /*13460*/  FFMA.FTZ R31, R6, R31, R25 ;  /* 0x0000001f061f7223 */ /* 0x000fe20000010019 */
[----:B------:R-:W-:Y:S01]  /*13470*/  FMUL.FTZ R6, R15, R36 ;  /* 0x000000240f067220 */ /* 0x000fe20000410000 */
[----:B------:R-:W-:Y:S01]  /*13480*/  FFMA.FTZ R37, R13, R4, -R14 ;  /* 0x000000040d257223 */ /* 0x000fe2000001080e */
[----:B------:R-:W-:Y:S01]  /*13490*/  LOP3.LUT R4, R33, 0xffff0000, RZ, 0xc0, !PT ;  /* 0xffff000021047812 */ /* 0x000fe200078ec0ff */
[----:B------:R-:W-:Y:S01]  /*134a0*/  FFMA.FTZ R35, R13, R35, R32 ;  /* 0x000000230d237223 */ /* 0x000fe20000010020 */
[----:B------:R-:W-:-:S02]  /*134b0*/  LOP3.LUT R13, R100, 0xffff0000, RZ, 0xc0, !PT ;  /* 0xffff0000640d7812 */ /* 0x000fc400078ec0ff */
[----:B------:R-:W-:Y:S01]  /*134c0*/  LOP3.LUT R25, R98, 0xffff0000, RZ, 0xc0, !PT ;  /* 0xffff000062197812 */ /* 0x000fe200078ec0ff */
[-C--:B------:R-:W-:Y:S01]  /*134d0*/  FMUL.FTZ R32, R15, R4.reuse ;  /* 0x000000040f207220 */ /* 0x080fe20000410000 */
[C---:B------:R-:W-:Y:S01]  /*134e0*/  FFMA.FTZ R14, R5.reuse, R4, -R6 ;  /* 0x00000004050e7223 */ /* 0x040fe20000010806 */
[----:B------:R-:W-:Y:S02]  /*134f0*/  IMAD.U32 R6, R38, 0x10000, RZ ;  /* 0x0001000026067824 */ /* 0x000fe400078e00ff */
[C---:B------:R-:W-:Y:S01]  /*13500*/  FMUL.FTZ R40, R28.reuse, R13 ;  /* 0x0000000d1c287220 */ /* 0x040fe20000410000 */
[----:B------:R-:W-:Y:S01]  /*13510*/  FMUL.FTZ R15, R28, R25 ;  /* 0x000000191c0f7220 */ /* 0x000fe20000410000 */
[----:B------:R-:W-:Y:S01]  /*13520*/  IMAD.U32 R4, R34, 0x10000, RZ ;  /* 0x0001000022047824 */ /* 0x000fe200078e00ff */
[----:B------:R-:W-:Y:S01]  /*13530*/  LOP3.LUT R38, R38, 0xffff0000, RZ, 0xc0, !PT ;  /* 0xffff000026267812 */ /* 0x000fe200078ec0ff */
[----:B------:R-:W-:Y:S01]  /*13540*/  FFMA.FTZ R32, R5, R36, R32 ;  /* 0x0000002405207223 */ /* 0x000fe20000010020 */
[----:B------:R-:W-:Y:S01]  /*13550*/  LOP3.LUT R99, R99, 0xffff0000, RZ, 0xc0, !PT ;  /* 0xffff000063637812 */ /* 0x000fe200078ec0ff */
[----:B------:R-:W-:Y:S01]  /*13560*/  FMUL.FTZ R36, R27, R6 ;  /* 0x000000061b247220 */ /* 0x000fe20000410000 */
[----:B------:R-:W-:Y:S01]  /*13570*/  LOP3.LUT R34, R34, 0xffff0000, RZ, 0xc0, !PT ;  /* 0xffff000022227812 */ /* 0x000fe200078ec0ff */
[C---:B------:R-:W-:Y:S01]  /*13580*/  FFMA.FTZ R28, R24.reuse, R13, -R15 ;  /* 0x0000000d181c7223 */ /* 0x040fe2000001080f */
[----:B------:R-:W-:Y:S01]  /*13590*/  LOP3.LUT R101, R101, 0xffff0000, RZ, 0xc0, !PT ;  /* 0xffff000065657812 */ /* 0x000fe200078ec0ff */
[----:B------:R-:W-:Y:S01]  /*135a0*/  FFMA.FTZ R40, R24, R25, R40 ;  /* 0x0000001918287223 */ /* 0x000fe20000010028 */
[----:B------:R-:W-:Y:S01]  /*135b0*/  FMUL.FTZ R24, R27, R4 ;  /* 0x000000041b187220 */ /* 0x000fe20000410000 */
[----:B------:R-:W-:Y:S01]  /*135c0*/  FMUL.FTZ R5, R29, R38 ;  /* 0x000000261d057220 */ /* 0x000fe20000410000 */
[----:B------:R-:W-:Y:S01]  /*135d0*/  FFMA.FTZ R36, R7, R4, -R36 ;  /* 0x0000000407247223 */ /* 0x000fe20000010824 */
[C---:B------:R-:W-:Y:S01]  /*135e0*/  FMUL.FTZ R13, R30.reuse, R99 ;  /* 0x000000631e0d7220 */ /* 0x040fe20000410000 */
[----:B------:R-:W-:Y:S01]  /*135f0*/  FMUL.FTZ R29, R29, R34 ;  /* 0x000000221d1d7220 */ /* 0x000fe20000410000 */
[-C--:B------:R-:W-:Y:S01]  /*13600*/  FMUL.FTZ R4, R30, R101.reuse ;  /* 0x000000651e047220 */ /* 0x080fe20000410000 */
        /* <DEDUP_REMOVED lines=15> */
.L_x_1734:
[----:B------:R-:W-:Y:S05]  /*13700*/  BSYNC B1 ;  /* 0x0000000000017941 */ /* 0x000fea0003800000 */
.L_x_1733:
[----:B------:R-:W-:Y:S05]  /*13710*/  @P1 BRA `(.L_x_1700) ;  /* 0x0000000400bc1947 */ /* 0x000fea0003800000 */
[----:B--2---:R-:W2:Y:S04]  /*13720*/  LDL R5, [R1+0xa0] ;  /* 0x0000a00001057983 */ /* 0x004ea80000100800 */
[----:B0-----:R-:W3:Y:S01]  /*13730*/  LDL R38, [R1+0xa8] ;  /* 0x0000a80001267983 */ /* 0x001ee20000100800 */
[----:B------:R-:W-:Y:S01]  /*13740*/  IMAD.SHL.U32 R4, R3, 0x40, RZ ;  /* 0x0000004003047824 */ /* 0x000fe200078e00ff */
[----:B------:R-:W-:Y:S02]  /*13750*/  SHF.R.S32.HI R6, RZ, 0x1f, R3 ;  /* 0x0000001fff067819 */ /* 0x000fe40000011403 */
[----:B-1----:R-:W-:Y:S02]  /*13760*/  SHF.R.U64 R20, R72, 0x10, R73 ;  /* 0x0000001048147819 */ /* 0x002fe40000001249 */
[----:B------:R-:W-:-:S02]  /*13770*/  LOP3.LUT R7, R4, 0x1c0, RZ, 0xc0, !PT ;  /* 0x000001c004077812 */ /* 0x000fc400078ec0ff */
[----:B------:R-:W-:Y:S02]  /*13780*/  LEA.HI R6, R6, R3, RZ, 0x3 ;  /* 0x0000000306067211 */ /* 0x000fe400078f18ff */
[--C-:B------:R-:W-:Y:S02]  /*13790*/  SHF.R.U64 R28, R8, 0x10, R9.reuse ;  /* 0x00000010081c7819 */ /* 0x100fe40000001209 */
[----:B------:R-:W-:Y:S01]  /*137a0*/  SHF.R.U32.HI R8, RZ, 0x10, R9 ;  /* 0x00000010ff087819 */ /* 0x000fe20000011609 */
[----:B------:R-:W-:Y:S01]  /*137b0*/  IMAD.SHL.U32 R6, R6, 0x40, RZ ;  /* 0x0000004006067824 */ /* 0x000fe200078e00ff */
[--C-:B------:R-:W-:Y:S02]  /*137c0*/  SHF.R.U64 R3, R10, 0x10, R11.reuse ;  /* 0x000000100a037819 */ /* 0x100fe4000000120b */
[----:B------:R-:W-:Y:S02]  /*137d0*/  SHF.R.U32.HI R11, RZ, 0x10, R11 ;  /* 0x00000010ff0b7819 */ /* 0x000fe4000001160b */
[----:B------:R-:W-:-:S02]  /*137e0*/  LOP3.LUT R6, R6, 0xfffffe00, RZ, 0xc0, !PT ;  /* 0xfffffe0006067812 */ /* 0x000fc400078ec0ff */
[----:B------:R-:W-:Y:S02]  /*137f0*/  PRMT R25, R85, 0x5410, R20 ;  /* 0x0000541055197816 */ /* 0x000fe40000000014 */
[----:B------:R-:W-:Y:S02]  /*13800*/  PRMT R28, R21, 0x5410, R28 ;  /* 0x00005410151c7816 */ /* 0x000fe4000000001c */
[----:B------:R-:W-:Y:S01]  /*13810*/  SHF.R.U32.HI R72, RZ, 0x10, R73 ;  /* 0x00000010ff487819 */ /* 0x000fe20000011649 */
[----:B------:R-:W-:Y:S01]  /*13820*/  IMAD.U32 R26, R25, 0x10000, RZ ;  /* 0x00010000191a7824 */ /* 0x000fe200078e00ff */
[----:B------:R-:W-:Y:S01]  /*13830*/  PRMT R29, R21, 0x5432, R8 ;  /* 0x00005432151d7816 */ /* 0x000fe20000000008 */
[----:B------:R-:W-:Y:S01]  /*13840*/  IMAD.U32 R30, R28, 0x10000, RZ ;  /* 0x000100001c1e7824 */ /* 0x000fe200078e00ff */
[----:B------:R-:W-:Y:S02]  /*13850*/  PRMT R32, R84, 0x5410, R3 ;  /* 0x0000541054207816 */ /* 0x000fe40000000003 */
[----:B------:R-:W-:Y:S01]  /*13860*/  SHF.R.U64 R27, R74, 0x10, R75 ;  /* 0x000000104a1b7819 */ /* 0x000fe2000000124b */
[----:B------:R-:W-:Y:S01]  /*13870*/  IMAD.U32 R31, R29, 0x10000, RZ ;  /* 0x000100001d1f7824 */ /* 0x000fe200078e00ff */
[----:B------:R-:W-:-:S02]  /*13880*/  PRMT R84, R84, 0x5432, R11 ;  /* 0x0000543254547816 */ /* 0x000fc4000000000b */
[----:B------:R-:W-:Y:S02]  /*13890*/  SHF.R.U32.HI R75, RZ, 0x10, R75 ;  /* 0x00000010ff4b7819 */ /* 0x000fe4000001164b */
[----:B------:R-:W-:Y:S01]  /*138a0*/  PRMT R85, R85, 0x5432, R72 ;  /* 0x0000543255557816 */ /* 0x000fe20000000048 */
[----:B------:R-:W-:Y:S01]  /*138b0*/  IMAD.U32 R33, R84, 0x10000, RZ ;  /* 0x0001000054217824 */ /* 0x000fe200078e00ff */
[C---:B------:R-:W-:Y:S02]  /*138c0*/  PRMT R27, R86.reuse, 0x5410, R27 ;  /* 0x00005410561b7816 */ /* 0x040fe4000000001b */
[----:B------:R-:W-:Y:S02]  /*138d0*/  PRMT R86, R86, 0x5432, R75 ;  /* 0x0000543256567816 */ /* 0x000fe4000000004b */
[----:B------:R-:W-:Y:S02]  /*138e0*/  LOP3.LUT R25, R25, 0xffff0000, RZ, 0xc0, !PT ;  /* 0xffff000019197812 */ /* 0x000fe400078ec0ff */
[----:B------:R-:W-:-:S02]  /*138f0*/  LOP3.LUT R84, R84, 0xffff0000, RZ, 0xc0, !PT ;  /* 0xffff000054547812 */ /* 0x000fc400078ec0ff */
        /* <DEDUP_REMOVED lines=26> */
[----:B------:R-:W-:Y:S01]  /*13aa0*/  FMUL.FTZ R36, R11, R26 ;  /* 0x0000001a0b247220 */ /* 0x000fe20000410000 */
[----:B------:R-:W-:-:S02]  /*13ab0*/  IMAD.U32 R11, R85, 0x10000, RZ ;  /* 0x00010000550b7824 */ /* 0x000fc400078e00ff */
[----:B------:R-:W-:Y:S01]  /*13ac0*/  FMUL.FTZ R35, R20, R31 ;  /* 0x0000001f14237220 */ /* 0x000fe20000410000 */
[----:B------:R-:W-:Y:S02]  /*13ad0*/  IMAD.U32 R24, R15, 0x10000, RZ ;  /* 0x000100000f187824 */ /* 0x000fe400078e00ff */
[C---:B------:R-:W-:Y:S01]  /*13ae0*/  FFMA.FTZ R34, R3.reuse, R26, -R34 ;  /* 0x0000001a03227223 */ /* 0x040fe20000010822 */
[----:B------:R-:W-:Y:S01]  /*13af0*/  FFMA.FTZ R36, R3, R30, R36 ;  /* 0x0000001e03247223 */ /* 0x000fe20000010024 */
[----:B------:R-:W-:Y:S02]  /*13b00*/  IMAD.U32 R3, R86, 0x10000, RZ ;  /* 0x0001000056037824 */ /* 0x000fe400078e00ff */
[-C--:B------:R-:W-:Y:S01]  /*13b10*/  FMUL.FTZ R37, R20, R11.reuse ;  /* 0x0000000b14257220 */ /* 0x080fe20000410000 */
[----:B------:R-:W-:Y:S01]  /*13b20*/  FFMA.FTZ R35, R8, R11, -R35 ;  /* 0x0000000b08237223 */ /* 0x000fe20000010823 */
[----:B------:R-:W-:Y:S01]  /*13b30*/  FMUL.FTZ R39, R24, R33 ;  /* 0x0000002118277220 */ /* 0x000fe20000410000 */
[----:B------:R-:W-:Y:S01]  /*13b40*/  LOP3.LUT R11, R28, 0xffff0000, RZ, 0xc0, !PT ;  /* 0xffff00001c0b7812 */ /* 0x000fe200078ec0ff */
[----:B------:R-:W-:Y:S01]  /*13b50*/  FMUL.FTZ R24, R24, R3 ;  /* 0x0000000318187220 */ /* 0x000fe20000410000 */
[----:B------:R-:W-:Y:S01]  /*13b60*/  LOP3.LUT R20, R29, 0xffff0000, RZ, 0xc0, !PT ;  /* 0xffff00001d147812 */ /* 0x000fe200078ec0ff */
[----:B------:R-:W-:Y:S01]  /*13b70*/  FFMA.FTZ R37, R8, R31, R37 ;  /* 0x0000001f08257223 */ /* 0x000fe20000010025 */
[----:B------:R-:W-:Y:S01]  /*13b80*/  FFMA.FTZ R39, R10, R3, -R39 ;  /* 0x000000030a277223 */ /* 0x000fe20000010827 */
[C---:B------:R-:W-:Y:S01]  /*13b90*/  FMUL.FTZ R3, R12.reuse, R11 ;  /* 0x0000000b0c037220 */ /* 0x040fe20000410000 */
[----:B------:R-:W-:Y:S01]  /*13ba0*/  LOP3.LUT R8, R85, 0xffff0000, RZ, 0xc0, !PT ;  /* 0xffff000055087812 */ /* 0x000fe200078ec0ff */
[----:B------:R-:W-:Y:S01]  /*13bb0*/  FMUL.FTZ R29, R12, R25 ;  /* 0x000000190c1d7220 */ /* 0x000fe20000410000 */
[----:B------:R-:W-:-:S02]  /*13bc0*/  IMAD.U32 R21, R14, 0x10000, RZ ;  /* 0x000100000e157824 */ /* 0x000fc400078e00ff */
[----:B------:R-:W-:Y:S01]  /*13bd0*/  FFMA.FTZ R33, R10, R33, R24 ;  /* 0x000000210a217223 */ /* 0x000fe20000010018 */
[----:B------:R-:W-:Y:S02]  /*13be0*/  IMAD.U32 R12, R32, 0x10000, RZ ;  /* 0x00010000200c7824 */ /* 0x000fe400078e00ff */
[----:B------:R-:W-:Y:S01]  /*13bf0*/  FMUL.FTZ R24, R13, R20 ;  /* 0x000000140d187220 */ /* 0x000fe20000410000 */
[C---:B------:R-:W-:Y:S01]  /*13c00*/  FFMA.FTZ R25, R4.reuse, R25, -R3 ;  /* 0x0000001904197223 */ /* 0x040fe20000010803 */
[----:B------:R-:W-:Y:S02]  /*13c10*/  IMAD.U32 R10, R27, 0x10000, RZ ;  /* 0x000100001b0a7824 */ /* 0x000fe400078e00ff */
[----:B------:R-:W-:Y:S01]  /*13c20*/  FFMA.FTZ R29, R4, R11, R29 ;  /* 0x0000000b041d7223 */ /* 0x000fe2000001001d */
[----:B------:R-:W-:Y:S01]  /*13c30*/  LOP3.LUT R14, R14, 0xffff0000, RZ, 0xc0, !PT ;  /* 0xffff00000e0e7812 */ /* 0x000fe200078ec0ff */
[----:B------:R-:W-:Y:S01]  /*13c40*/  FMUL.FTZ R13, R13, R8 ;  /* 0x000000080d0d7220 */ /* 0x000fe20000410000 */
[----:B------:R-:W-:Y:S01]  /*13c50*/  LOP3.LUT R15, R15, 0xffff0000, RZ, 0xc0, !PT ;  /* 0xffff00000f0f7812 */ /* 0x000fe200078ec0ff */
[----:B------:R-:W-:Y:S01]  /*13c60*/  FMUL.FTZ R4, R21, R12 ;  /* 0x0000000c15047220 */ /* 0x000fe20000410000 */
[----:B------:R-:W-:Y:S01]  /*13c70*/  LOP3.LUT R3, R32, 0xffff0000, RZ, 0xc0, !PT ;  /* 0xffff000020037812 */ /* 0x000fe200078ec0ff */
[----:B------:R-:W-:Y:S01]  /*13c80*/  FFMA.FTZ R24, R5, R8, -R24 ;  /* 0x0000000805187223 */ /* 0x000fe20000010818 */
[----:B------:R-:W-:Y:S01]  /*13c90*/  LOP3.LUT R27, R27, 0xffff0000, RZ, 0xc0, !PT ;  /* 0xffff00001b1b7812 */ /* 0x000fe200078ec0ff */
[----:B------:R-:W-:Y:S01]  /*13ca0*/  FMUL.FTZ R8, R21, R10 ;  /* 0x0000000a15087220 */ /* 0x000fe20000410000 */
[----:B------:R-:W-:Y:S01]  /*13cb0*/  LOP3.LUT R86, R86, 0xffff0000, RZ, 0xc0, !PT ;  /* 0xffff000056567812 */ /* 0x000fe200078ec0ff */
[----:B------:R-:W-:Y:S01]  /*13cc0*/  FFMA.FTZ R20, R5, R20, R13 ;  /* 0x0000001405147223 */ /* 0x000fe2000001000d */
[----:B------:R-:W-:Y:S01]  /*13cd0*/  FFMA.FTZ R10, R9, R10, -R4 ;  /* 0x0000000a090a7223 */ /* 0x000fe20000010804 */
[C---:B------:R-:W-:Y:S01]  /*13ce0*/  FMUL.FTZ R5, R14.reuse, R3 ;  /* 0x000000030e057220 */ /* 0x040fe20000410000 */
[C---:B------:R-:W-:Y:S01]  /*13cf0*/  FMUL.FTZ R4, R15.reuse, R84 ;  /* 0x000000540f047220 */ /* 0x040fe20000410000 */
[-C--:B------:R-:W-:Y:S01]  /*13d00*/  FMUL.FTZ R14, R14, R27.reuse ;  /* 0x0000001b0e0e7220 */ /* 0x080fe20000410000 */
[-C--:B------:R-:W-:Y:S01]  /*13d10*/  FMUL.FTZ R15, R15, R86.reuse ;  /* 0x000000560f0f7220 */ /* 0x080fe20000410000 */
[C---:B------:R-:W-:Y:S01]  /*13d20*/  FFMA.FTZ R27, R6.reuse, R27, -R5 ;  /* 0x0000001b061b7223 */ /* 0x040fe20000010805 */
[----:B------:R-:W-:Y:S01]  /*13d30*/  FFMA.FTZ R86, R7, R86, -R4 ;  /* 0x0000005607567223 */ /* 0x000fe20000010804 */
[----:B------:R-:W-:Y:S01]  /*13d40*/  FFMA.FTZ R12, R9, R12, R8 ;  /* 0x0000000c090c7223 */ /* 0x000fe20000010008 */
        /* <DEDUP_REMOVED lines=12> */
.L_x_1700:
[----:B------:R-:W-:Y:S05]  /*13e10*/  BSYNC B0 ;  /* 0x0000000000007941 */ /* 0x000fea0003800000 */
.L_x_1660:
        /* <DEDUP_REMOVED lines=8> */
.L_x_1657:
[----:B01-3--:R-:W3:Y:S02]  /*13ea0*/  LDL R0, [R1+0x64] ;  /* 0x0000640001007983 */ /* 0x00bee40000100800 */
[----:B---3--:R-:W-:-:S13]  /*13eb0*/  R2UR UR4, R0 ;  /* 0x00000000000472ca */ /* 0x008fda00000e0000 */
[----:B------:R-:W-:-:S05]  /*13ec0*/  IMAD.U32 R0, RZ, RZ, UR4 ;  /* 0x00000004ff007e24 */ /* 0x000fca000f8e00ff */
[----:B------:R-:W-:-:S13]  /*13ed0*/  ISETP.NE.AND P0, PT, R0, 0x3, PT ;  /* 0x000000030000780c */ /* 0x000fda0003f05270 */
[----:B------:R-:W-:Y:S05]  /*13ee0*/  @!P0 BRA `(.L_x_1735) ;  /* 0x0000000000048947 */ /* 0x000fea0003800000 */
[----:B------:R-:W-:Y:S01]  /*13ef0*/  BPT.TRAP 0x1 ;  /* 0x000000040000795c */ /* 0x000fe20000300000 */
.L_x_1735:
[----:B------:R-:W-:Y:S01]  /*13f00*/  IMAD R0, R202, 0x8, R17 ;  /* 0x00000008ca007824 */ /* 0x000fe200078e0211 */
[----:B--2---:R-:W-:-:S04]  /*13f10*/  SHF.L.U32 R5, R218, 0x1f, RZ ;  /* 0x0000001fda057819 */ /* 0x004fc800000006ff */
[----:B------:R0:W1:Y:S01]  /*13f20*/  SYNCS.PHASECHK.TRANS64.TRYWAIT P1, [R0+URZ+0x30830], R5 ;  /* 0x03083005000075a7 */ /* 0x000062000802017f */
[----:B------:R-:W-:Y:S05]  /*13f30*/  @!P0 BRA `(.L_x_1736) ;  /* 0x0000000000048947 */ /* 0x000fea0003800000 */
[----:B------:R-:W-:Y:S01]  /*13f40*/  BPT.TRAP 0x1 ;  /* 0x000000040000795c */ /* 0x000fe20000300000 */
.L_x_1736:
[----:B------:R-:W-:Y:S01]  /*13f50*/  VIADD R3, R17, 0x20400 ;  /* 0x0002040011037836 */ /* 0x000fe20000000000 */
[----:B------:R-:W-:Y:S01]  /*13f60*/  LOP3.LUT R6, R2, 0x10000, RZ, 0xfc, !PT ;  /* 0x0001000002067812 */ /* 0x000fe200078efcff */
[----:B------:R-:W-:-:S03]  /*13f70*/  IMAD.MOV.U32 R7, RZ, RZ, 0x40000040 ;  /* 0x40000040ff077424 */ /* 0x000fc600078e00ff */
[----:B------:R-:W-:-:S04]  /*13f80*/  SHF.R.U32.HI R3, RZ, 0x4, R3 ;  /* 0x00000004ff037819 */ /* 0x000fc80000011603 */
[----:B------:R-:W-:-:S04]  /*13f90*/  LOP3.LUT R3, R3, 0x3fff, RZ, 0xc0, !PT ;  /* 0x00003fff03037812 */ /* 0x000fc800078ec0ff */
[----:B------:R-:W-:-:S05]  /*13fa0*/  LOP3.LUT R2, R3, 0x10000, RZ, 0xfc, !PT ;  /* 0x0001000003027812 */ /* 0x000fca00078efcff */
[----:B------:R2:W-:Y:S01]  /*13fb0*/  STL [R1+0x50], R2 ;  /* 0x0000500201007387 */ /* 0x0005e20000100800 */
[----:B-1----:R-:W-:Y:S05]  /*13fc0*/  @P1 BRA `(.L_x_1737) ;  /* 0x0000000000081947 */ /* 0x002fea0003800000 */
[----:B------:R-:W1:Y:S02]  /*13fd0*/  SYNCS.PHASECHK.TRANS64.TRYWAIT P1, [R0+URZ+0x30830], R5 ;  /* 0x03083005000075a7 */ /* 0x000e64000802017f */
[----:B-1----:R-:W-:Y:S05]  /*13fe0*/  @!P1 BRA `(.L_x_1738) ;  /* 0x000001a400349947 */ /* 0x002fea0003800000 */
.L_x_1737:
[----:B--2---:R-:W2:Y:S01]  /*13ff0*/  LDL R2, [R1+0x50] ;  /* 0x0000500001027983 */ /* 0x004ea20000100800 */
[----:B------:R-:W-:Y:S01]  /*14000*/  IMAD.MOV.U32 R3, RZ, RZ, 0x40000040 ;  /* 0x40000040ff037424 */ /* 0x000fe200078e00ff */
[----:B------:R-:W-:Y:S05]  /*14010*/  WARPSYNC.ALL ;  /* 0x0000000000007948 */ /* 0x000fea0003800000 */
[C---:B------:R-:W-:Y:S01]  /*14020*/  R2UR UR4, R6.reuse ;  /* 0x00000000060472ca */ /* 0x040fe200000e0000 */
[----:B----45:R-:W-:Y:S01]  /*14030*/  WARPGROUP.ARRIVE ;  /* 0x00000000000079c5 */ /* 0x030fe20000000000 */
[----:B------:R-:W-:Y:S01]  /*14040*/  R2UR UR5, R7 ;  /* 0x00000000070572ca */ /* 0x000fe200000e0000 */
[----:B------:R-:W-:Y:S01]  /*14050*/  VIADD R62, R6, 0x2 ;  /* 0x00000002063e7836 */ /* 0x000fe20000000000 */
[----:B------:R-:W-:Y:S01]  /*14060*/  R2UR UR7, R3 ;  /* 0x00000000030772ca */ /* 0x000fe200000e0000 */
[----:B------:R-:W-:-:S02]  /*14070*/  IMAD.MOV.U32 R63, RZ, RZ, 0x40000040 ;  /* 0x40000040ff3f7424 */ /* 0x000fc400078e00ff */
[----:B01----:R-:W-:Y:S02]  /*14080*/  IMAD.MOV.U32 R5, RZ, RZ, 0x40000040 ;  /* 0x40000040ff057424 */ /* 0x003fe400078e00ff */
[C---:B------:R-:W-:Y:S01]  /*14090*/  VIADD R60, R6.reuse, 0x4 ;  /* 0x00000004063c7836 */ /* 0x040fe20000000000 */
[----:B------:R0:W-:Y:S01]  /*140a0*/  STL.64 [R1+0x40], R62 ;  /* 0x0000403e01007387 */ /* 0x0001e20000100a00 */
[----:B------:R-:W-:Y:S02]  /*140b0*/  IMAD.MOV.U32 R61, RZ, RZ, 0x40000040 ;  /* 0x40000040ff3d7424 */ /* 0x000fe400078e00ff */
[C---:B------:R-:W-:Y:S02]  /*140c0*/  VIADD R58, R6.reuse, 0x6 ;  /* 0x00000006063a7836 */ /* 0x040fe40000000000 */
[----:B------:R-:W-:Y:S01]  /*140d0*/  IMAD.MOV.U32 R59, RZ, RZ, 0x40000040 ;  /* 0x40000040ff3b7424 */ /* 0x000fe200078e00ff */
[----:B------:R0:W-:Y:S01]  /*140e0*/  STL.64 [R1+0x38], R60 ;  /* 0x0000383c01007387 */ /* 0x0001e20000100a00 */
[----:B------:R-:W-:-:S02]  /*140f0*/  VIADD R56, R6, 0x400 ;  /* 0x0000040006387836 */ /* 0x000fc40000000000 */
[----:B------:R-:W-:Y:S01]  /*14100*/  IMAD.MOV.U32 R57, RZ, RZ, 0x40000040 ;  /* 0x40000040ff397424 */ /* 0x000fe200078e00ff */
[----:B------:R0:W-:Y:S01]  /*14110*/  STL.64 [R1+0x28], R58 ;  /* 0x0000283a01007387 */ /* 0x0001e20000100a00 */
[C---:B------:R-:W-:Y:S02]  /*14120*/  VIADD R8, R6.reuse, 0x402 ;  /* 0x0000040206087836 */ /* 0x040fe40000000000 */
[----:B------:R-:W-:Y:S01]  /*14130*/  IMAD.MOV.U32 R9, RZ, RZ, 0x40000040 ;  /* 0x40000040ff097424 */ /* 0x000fe200078e00ff */
[----:B------:R0:W-:Y:S01]  /*14140*/  STL.64 [R1+0x20], R56 ;  /* 0x0000203801007387 */ /* 0x0001e20000100a00 */
[C---:B------:R-:W-:Y:S02]  /*14150*/  VIADD R216, R6.reuse, 0x404 ;  /* 0x0000040406d87836 */ /* 0x040fe40000000000 */
[----:B------:R-:W-:Y:S01]  /*14160*/  IMAD.MOV.U32 R217, RZ, RZ, 0x40000040 ;  /* 0x40000040ffd97424 */ /* 0x000fe200078e00ff */
[----:B------:R0:W-:Y:S01]  /*14170*/  STL.64 [R1+0x18], R8 ;  /* 0x0000180801007387 */ /* 0x0001e20000100a00 */
[----:B------:R-:W-:-:S02]  /*14180*/  VIADD R214, R6, 0x406 ;  /* 0x0000040606d67836 */ /* 0x000fc40000000000 */
[----:B------:R-:W-:Y:S02]  /*14190*/  IMAD.MOV.U32 R215, RZ, RZ, 0x40000040 ;  /* 0x40000040ffd77424 */ /* 0x000fe400078e00ff */
[C---:B------:R-:W-:Y:S02]  /*141a0*/  VIADD R212, R6.reuse, 0x800 ;  /* 0x0000080006d47836 */ /* 0x040fe40000000000 */
[----:B------:R-:W-:Y:S02]  /*141b0*/  IMAD.MOV.U32 R213, RZ, RZ, 0x40000040 ;  /* 0x40000040ffd57424 */ /* 0x000fe400078e00ff */
[C---:B------:R-:W-:Y:S02]  /*141c0*/  VIADD R210, R6.reuse, 0x802 ;  /* 0x0000080206d27836 */ /* 0x040fe40000000000 */
[----:B------:R-:W-:Y:S02]  /*141d0*/  IMAD.MOV.U32 R211, RZ, RZ, 0x40000040 ;  /* 0x40000040ffd37424 */ /* 0x000fe400078e00ff */
        /* <DEDUP_REMOVED lines=10> */
[----:B------:R-:W-:Y:S02]  /*14280*/  VIADD R10, R6, 0xc06 ;  /* 0x00000c06060a7836 */ /* 0x000fe40000000000 */
[----:B------:R-:W-:Y:S02]  /*14290*/  IMAD.MOV.U32 R11, RZ, RZ, 0x40000040 ;  /* 0x40000040ff0b7424 */ /* 0x000fe400078e00ff */
[----:B------:R-:W-:-:S02]  /*142a0*/  IMAD.MOV.U32 R3, RZ, RZ, 0x40000040 ;  /* 0x40000040ff037424 */ /* 0x000fc400078e00ff */
[----:B--2---:R-:W-:-:S04]  /*142b0*/  IMAD R2, R202, 0x800, R2 ;  /* 0x00000800ca027824 */ /* 0x004fc800078e0202 */
[C---:B------:R-:W-:Y:S01]  /*142c0*/  VIADD R4, R2.reuse, 0x2 ;  /* 0x0000000202047836 */ /* 0x040fe20000000000 */
[----:B------:R-:W-:-:S13]  /*142d0*/  R2UR UR6, R2 ;  /* 0x00000000020672ca */ /* 0x000fda00000e0000 */
[----:B------:R-:W-:Y:S01]  /*142e0*/  HGMMA.64x64x16.F32.BF16 R24, gdesc[UR4], RZ, !UPT, gsb0 ;  /* 0x00e00000041879f0 */ /* 0x000fe2000c0018ff */
[----:B------:R-:W-:Y:S02]  /*142f0*/  R2UR UR4, R62 ;  /* 0x000000003e0472ca */ /* 0x000fe400000e0000 */
[----:B------:R-:W-:Y:S02]  /*14300*/  R2UR UR5, R63 ;  /* 0x000000003f0572ca */ /* 0x000fe400000e0000 */
[----:B------:R-:W-:Y:S01]  /*14310*/  R2UR UR6, R4 ;  /* 0x00000000040672ca */ /* 0x000fe200000e0000 */
[----:B------:R-:W-:Y:S01]  /*14320*/  VIADD R4, R2, 0x4 ;  /* 0x0000000402047836 */ /* 0x000fe20000000000 */
[----:B------:R-:W-:Y:S01]  /*14330*/  R2UR UR7, R5 ;  /* 0x00000000050772ca */ /* 0x000fe200000e0000 */
[----:B------:R-:W-:Y:S01]  /*14340*/  IMAD.MOV.U32 R5, RZ, RZ, 0x40000040 ;  /* 0x40000040ff057424 */ /* 0x000fe200078e00ff */
[----:B------:R-:W-:Y:S02]  /*14350*/  WARPGROUP.DEPBAR.LE gsb0, 0x0 ;  /* 0x00008000000079c5 */ /* 0x000fe40000010000 */
[----:B------:R-:W-:-:S09]  /*14360*/  WARPGROUP.ARRIVE ;  /* 0x00000000000079c5 */ /* 0x000fd20000000000 */
[----:B------:R-:W-:Y:S01]  /*14370*/  HGMMA.64x64x16.F32.BF16 R24, gdesc[UR4], R24, gsb0 ;  /* 0x00e00000041879f0 */ /* 0x000fe20008001818 */
        /* <DEDUP_REMOVED lines=102> */
[C---:B------:R-:W-:Y:S01]  /*149e0*/  VIADD R4, R2.reuse, 0x604 ;  /* 0x0000060402047836 */ /* 0x040fe20000000000 */
[----:B------:R-:W-:Y:S01]  /*149f0*/  R2UR UR7, R5 ;  /* 0x00000000050772ca */ /* 0x000fe200000e0000 */
[----:B------:R-:W-:Y:S02]  /*14a00*/  IMAD.MOV.U32 R5, RZ, RZ, 0x40000040 ;  /* 0x40000040ff057424 */ /* 0x000fe400078e00ff */
[----:B------:R-:W-:Y:S01]  /*14a10*/  VIADD R2, R2, 0x606 ;  /* 0x0000060602027836 */ /* 0x000fe20000000000 */
[----:B------:R-:W-:-:S02]  /*14a20*/  WARPGROUP.DEPBAR.LE gsb0, 0x0 ;  /* 0x00008000000079c5 */ /* 0x000fc40000010000 */
[----:B------:R-:W-:-:S07]  /*14a30*/  WARPGROUP.ARRIVE ;  /* 0x00000000000079c5 */ /* 0x000fce0000000000 */
[----:B------:R-:W-:Y:S01]  /*14a40*/  HGMMA.64x64x16.F32.BF16 R24, gdesc[UR4], R24, gsb0 ;  /* 0x00e00000041879f0 */ /* 0x000fe20008001818 */
[----:B------:R-:W-:Y:S02]  /*14a50*/  R2UR UR4, R12 ;  /* 0x000000000c0472ca */ /* 0x000fe400000e0000 */
[----:B------:R-:W-:Y:S02]  /*14a60*/  R2UR UR5, R13 ;  /* 0x000000000d0572ca */ /* 0x000fe400000e0000 */
[----:B------:R-:W-:Y:S02]  /*14a70*/  R2UR UR6, R4 ;  /* 0x00000000040672ca */ /* 0x000fe400000e0000 */
[----:B------:R-:W-:Y:S01]  /*14a80*/  R2UR UR7, R5 ;  /* 0x00000000050772ca */ /* 0x000fe200000e0000 */
[----:B------:R-:W-:Y:S02]  /*14a90*/  WARPGROUP.DEPBAR.LE gsb0, 0x0 ;  /* 0x00008000000079c5 */ /* 0x000fe40000010000 */
[----:B------:R-:W-:-:S10]  /*14aa0*/  WARPGROUP.ARRIVE ;  /* 0x00000000000079c5 */ /* 0x000fd40000000000 */
[----:B------:R-:W-:Y:S01]  /*14ab0*/  HGMMA.64x64x16.F32.BF16 R24, gdesc[UR4], R24, gsb0 ;  /* 0x00e00000041879f0 */ /* 0x000fe20008001818 */
[----:B------:R-:W-:Y:S02]  /*14ac0*/  R2UR UR4, R10 ;  /* 0x000000000a0472ca */ /* 0x000fe400000e0000 */
[----:B------:R-:W-:Y:S02]  /*14ad0*/  R2UR UR5, R11 ;  /* 0x000000000b0572ca */ /* 0x000fe400000e0000 */
[----:B------:R-:W-:Y:S02]  /*14ae0*/  R2UR UR6, R2 ;  /* 0x00000000020672ca */ /* 0x000fe400000e0000 */
[----:B------:R-:W-:Y:S01]  /*14af0*/  R2UR UR7, R3 ;  /* 0x00000000030772ca */ /* 0x000fe200000e0000 */
[----:B------:R-:W-:Y:S02]  /*14b00*/  WARPGROUP.DEPBAR.LE gsb0, 0x0 ;  /* 0x00008000000079c5 */ /* 0x000fe40000010000 */
[----:B------:R-:W-:-:S10]  /*14b10*/  WARPGROUP.ARRIVE ;  /* 0x00000000000079c5 */ /* 0x000fd40000000000 */
[----:B------:R-:W-:Y:S03]  /*14b20*/  HGMMA.64x64x16.F32.BF16 R24, gdesc[UR4], R24, gsb0 ;  /* 0x00e00000041879f0 */ /* 0x000fe60008001818 */
[----:B------:R-:W-:Y:S02]  /*14b30*/  WARPGROUP.DEPBAR.LE gsb0, 0x0 ;  /* 0x00008000000079c5 */ /* 0x000fe40000010000 */
[----:B0-----:R-:W-:Y:S05]  /*14b40*/  @!P0 BRA `(.L_x_1739) ;  /* 0x0000000000048947 */ /* 0x001fea0003800000 */
[----:B------:R-:W-:Y:S01]  /*14b50*/  BPT.TRAP 0x1 ;  /* 0x000000040000795c */ /* 0x000fe20000300000 */
.L_x_1739:
[----:B------:R-:W2:Y:S01]  /*14b60*/  LDL R2, [R1+0x74] ;  /* 0x0000740001027983 */ /* 0x000ea20000100800 */
[----:B------:R-:W0:Y:S03]  /*14b70*/  LDC R76, c[0x0][0x448] ;  /* 0x00011200ff4c7b82 */ /* 0x000e260000000800 */
[----:B------:R-:W2:Y:S04]  /*14b80*/  LDL R74, [R1+0x58] ;  /* 0x00005800014a7983 */ /* 0x000ea80000100800 */
[----:B------:R-:W3:Y:S01]  /*14b90*/  LDL R8, [R1+0x8] ;  /* 0x0000080001087983 */ /* 0x000ee20000100800 */
[----:B------:R-:W1:Y:S01]  /*14ba0*/  LDC.64 R56, c[0x0][0x9e0] ;  /* 0x00027800ff387b82 */ /* 0x000e620000000a00 */
[----:B------:R-:W-:Y:S01]  /*14bb0*/  VIADD R0, R0, 0x30840 ;  /* 0x0003084000007836 */ /* 0x000fe20000000000 */
[----:B------:R-:W-:Y:S01]  /*14bc0*/  LOP3.LUT R16, R16, 0xffffffbf, RZ, 0xc0, !PT ;  /* 0xffffffbf10107812 */ /* 0x000fe200078ec0ff */
[----:B------:R-:W-:Y:S01]  /*14bd0*/  IMAD.MOV.U32 R64, RZ, RZ, -0x40 ;  /* 0xffffffc0ff407424 */ /* 0x000fe200078e00ff */
[----:B------:R-:W-:Y:S01]  /*14be0*/  ULDC UR4, c[0x0][0x9dc] ;  /* 0x0002770000047ab9 */ /* 0x000fe20000000800 */
[----:B0-----:R-:W-:-:S13]  /*14bf0*/  ISETP.NE.AND P1, PT, R76, 0x1, PT ;  /* 0x000000014c00780c */ /* 0x001fda0003f25270 */
[----:B------:R-:W0:Y:S08]  /*14c00*/  @P1 LDC R3, c[0x0][0x44c] ;  /* 0x00011300ff031b82 */ /* 0x000e300000000800 */
[----:B------:R-:W4:Y:S01]  /*14c10*/  @P1 LDC R5, c[0x0][0x450] ;  /* 0x00011400ff051b82 */ /* 0x000f220000000800 */
[----:B------:R-:W-:Y:S01]  /*14c20*/  IMAD R64, R93, R64, 0x40 ;  /* 0x000000405d407424 */ /* 0x000fe200078e0240 */
[----:B------:R-:W-:Y:S01]  /*14c30*/  @P1 LOP3.LUT R16, R16, 0x40, RZ, 0xfc, !PT ;  /* 0x0000004010101812 */ /* 0x000fe200078efcff */
[----:B------:R-:W-:-:S03]  /*14c40*/  IMAD.U32 R223, RZ, RZ, UR4 ;  /* 0x00000004ffdf7e24 */ /* 0x000fc6000f8e00ff */
[----:B------:R-:W-:Y:S02]  /*14c50*/  IADD3 R58, -R225, R220, R64 ;  /* 0x000000dce13a7210 */ /* 0x000fe40007ffe140 */
[----:B------:R-:W-:Y:S01]  /*14c60*/  LOP3.LUT R16, R16, 0xffffffdf, RZ, 0xc0, !PT ;  /* 0xffffffdf10107812 */ /* 0x000fe200078ec0ff */
[----:B--2---:R-:W-:-:S04]  /*14c70*/  IMAD.IADD R4, R2, 0x1, R74 ;  /* 0x0000000102047824 */ /* 0x004fc800078e024a */
[----:B0-----:R-:W-:-:S05]  /*14c80*/  @P1 IMAD.HI.U32 R2, R4, R3, RZ ;  /* 0x0000000304021227 */ /* 0x001fca00078e00ff */
[----:B----4-:R-:W-:-:S05]  /*14c90*/  @P1 SHF.R.U32.HI R4, RZ, R5, R2 ;  /* 0x00000005ff041219 */ /* 0x010fca0000011602 */
[----:B------:R-:W0:Y:S01]  /*14ca0*/  SHFL.IDX PT, R9, R4, RZ, 0x1c1f ;  /* 0x001c1fff04097589 */ /* 0x000e2200000e0000 */
[----:B---3--:R-:W-:Y:S02]  /*14cb0*/  PRMT R0, R8, 0x654, R0 ;  /* 0x0000065408007816 */ /* 0x008fe40000000000 */
[----:B-1----:R-:W-:Y:S02]  /*14cc0*/  ISETP.GE.AND P1, PT, R57, 0x1, PT ;  /* 0x000000013900780c */ /* 0x002fe40003f26270 */
[----:B------:R1:W-:Y:S01]  /*14cd0*/  SYNCS.ARRIVE.TRANS64.RED.A1T0 RZ, [R0+URZ], RZ ;  /* 0x000000ff00ff79a7 */ /* 0x0003e2000810043f */
[----:B------:R-:W-:Y:S02]  /*14ce0*/  LOP3.LUT R8, RZ, R223, RZ, 0x33, !PT ;  /* 0x000000dfff087212 */ /* 0x000fe400078e33ff */
[----:B-1----:R-:W-:-:S04]  /*14cf0*/  IADD3 R0, -R225, 0x1, R64 ;  /* 0x00000001e1007810 */ /* 0x002fc80007ffe140 */
[----:B------:R-:W-:-:S05]  /*14d00*/  IADD3 R5, -R219, R0, R220 ;  /* 0x00000000db057210 */ /* 0x000fca0007ffe1dc */
[C---:B------:R-:W-:Y:S02]  /*14d10*/  IMAD.IADD R8, R5.reuse, 0x1, R8 ;  /* 0x0000000105087824 */ /* 0x040fe400078e0208 */
[----:B------:R-:W-:Y:S01]  /*14d20*/  IMAD.IADD R5, R5, 0x1, R56 ;  /* 0x0000000105057824 */ /* 0x000fe200078e0238 */
[----:B------:R-:W-:Y:S01]  /*14d30*/  @P1 LOP3.LUT R16, R16, 0x20, RZ, 0xfc, !PT ;  /* 0x0000002010101812 */ /* 0x000fe200078efcff */
[----:B0-----:R-:W-:Y:S01]  /*14d40*/  IMAD.IADD R62, R8, 0x1, R9 ;  /* 0x00000001083e7824 */ /* 0x001fe200078e0209 */
[----:B------:R-:W-:Y:S02]  /*14d50*/  LEA R0, R93, 0xffffffc0, 0x6 ;  /* 0xffffffc05d007811 */ /* 0x000fe400078e30ff */
[----:B------:R-:W-:Y:S01]  /*14d60*/  VIADDMNMX R60, R9, R5, R58, PT ;  /* 0x00000005093c7246 */ /* 0x000fe2000380013a */
[----:B------:R-:W-:Y:S06]  /*14d70*/  @!P1 BRA `(.L_x_1740) ;  /* 0x0000000000509947 */ /* 0x000fec0003800000 */
[----:B------:R-:W-:Y:S01]  /*14d80*/  IADD3 R9, -R219, R220, R9 ;  /* 0x000000dcdb097210 */ /* 0x000fe20007ffe109 */
[----:B------:R-:W-:Y:S03]  /*14d90*/  BSSY B0, `(.L_x_1741) ;  /* 0x000000e000007945 */ /* 0x000fe60003800000 */
        /* <DEDUP_REMOVED lines=9> */
.L_x_1742:
[----:B------:R-:W-:-:S13]  /*14e30*/  ISETP.NE.AND P1, PT, R57, 0x1, PT ;  /* 0x000000013900780c */ /* 0x000fda0003f25270 */
[----:B------:R-:W0:Y:S02]  /*14e40*/  @P1 LDC.64 R2, c[0x0][0x9e8] ;  /* 0x00027a00ff021b82 */ /* 0x000e240000000a00 */
[----:B0-----:R-:W-:-:S05]  /*14e50*/  @P1 IMAD.HI.U32 R2, R9, R2, RZ ;  /* 0x0000000209021227 */ /* 0x001fca00078e00ff */
[----:B------:R-:W-:-:S07]  /*14e60*/  @P1 SHF.R.U32.HI R9, RZ, R3, R2 ;  /* 0x00000003ff091219 */ /* 0x000fce0000011602 */
.L_x_1743:
[----:B------:R-:W-:Y:S05]  /*14e70*/  BSYNC B0 ;  /* 0x0000000000007941 */ /* 0x000fea0003800000 */
.L_x_1741:
[----:B------:R-:W-:-:S04]  /*14e80*/  IMAD R2, R9, R57, -R0 ;  /* 0x0000003909027224 */ /* 0x000fc800078e0a00 */
[----:B------:R-:W-:-:S05]  /*14e90*/  IMAD.IADD R3, R2, 0x1, -R225 ;  /* 0x0000000102037824 */ /* 0x000fca00078e0ae1 */
[----:B------:R-:W-:Y:S02]  /*14ea0*/  VIMNMX R62, R62, R3, !PT ;  /* 0x000000033e3e7248 */ /* 0x000fe40007fe0100 */
[----:B------:R-:W-:-:S07]  /*14eb0*/  VIADDMNMX R60, R3, R57, R60, PT ;  /* 0x00000039033c7246 */ /* 0x000fce000380013c */
.L_x_1740:
        /* <DEDUP_REMOVED lines=10> */
[----:B------:R-:W-:Y:S02]  /*14f60*/  FSEL R25, R25, -INF , !P4 ;  /* 0xff80000019197808 */ /* 0x000fe40006000000 */
[----:B------:R-:W-:Y:S02]  /*14f70*/  ISETP.LT.OR P3, PT, R60, 0xa, P3 ;  /* 0x0000000a3c00780c */ /* 0x000fe40001f61670 */
[----:B------:R-:W-:-:S02]  /*14f80*/  ISETP.GE.AND P4, PT, R64, 0x11, PT ;  /* 0x000000114000780c */ /* 0x000fc40003f86270 */
[----:B------:R-:W-:Y:S01]  /*14f90*/  FSEL R29, R29, -INF , !P3 ;  /* 0xff8000001d1d7808 */ /* 0x000fe20005800000 */
[----:B0-----:R-:W-:Y:S01]  /*14fa0*/  IMAD.IADD R8, R8, 0x1, R3 ;  /* 0x0000000108087824 */ /* 0x001fe200078e0203 */
        /* <DEDUP_REMOVED lines=48> */
[C---:B------:R-:W-:Y:S02]  /*152b0*/  ISETP.GE.AND P6, PT, R64.reuse, 0x1, PT ;  /* 0x000000014000780c */ /* 0x040fe40003fc6270 */
[----:B------:R-:W-:Y:S02]  /*152c0*/  FSEL R69, R49, -INF , !P3 ;  /* 0xff80000031457808 */ /* 0x000fe40005800000 */
[----:B------:R-:W-:Y:S02]  /*152d0*/  ISETP.GE.AND P3, PT, R64, 0x39, PT ;  /* 0x000000394000780c */ /* 0x000fe40003f66270 */
[----:B------:R-:W-:Y:S02]  /*152e0*/  P2R R70, PR, RZ, 0x20 ;  /* 0x00000020ff467803 */ /* 0x000fe40000000000 */
[----:B------:R-:W-:-:S02]  /*152f0*/  ISETP.GT.AND P4, PT, R62, 0x38, !P3 ;  /* 0x000000383e00780c */ /* 0x000fc40005f84270 */
[----:B------:R-:W-:Y:S02]  /*15300*/  ISETP.GE.AND P5, PT, R64, 0x3a, PT ;  /* 0x0000003a4000780c */ /* 0x000fe40003fa6270 */
[----:B------:R-:W-:Y:S02]  /*15310*/  ISETP.LT.OR P4, PT, R60, 0x39, P4 ;  /* 0x000000393c00780c */ /* 0x000fe40002781670 */
[----:B------:R-:W-:Y:S02]  /*15320*/  VIADDMNMX R58, R3, R5, R58, PT ;  /* 0x00000005033a7246 */ /* 0x000fe4000380013a */
[----:B------:R-:W-:Y:S02]  /*15330*/  FSEL R49, R52, -INF , !P4 ;  /* 0xff80000034317808 */ /* 0x000fe40006000000 */
[----:B------:R-:W-:-:S04]  /*15340*/  ISETP.GT.AND P4, PT, R62, RZ, !P6 ;  /* 0x000000ff3e00720c */ /* 0x000fc80007784270 */
[----:B------:R-:W-:-:S04]  /*15350*/  ISETP.LT.OR P4, PT, R60, 0x1, P4 ;  /* 0x000000013c00780c */ /* 0x000fc80002781670 */
[----:B------:R-:W-:Y:S02]  /*15360*/  FSEL R24, R24, -INF , !P4 ;  /* 0xff80000018187808 */ /* 0x000fe40006000000 */
[----:B------:R-:W-:-:S04]  /*15370*/  ISETP.GT.AND P4, PT, R62, 0x39, !P5 ;  /* 0x000000393e00780c */ /* 0x000fc80006f84270 */
[----:B------:R-:W-:-:S04]  /*15380*/  ISETP.LT.OR P4, PT, R60, 0x3a, P4 ;  /* 0x0000003a3c00780c */ /* 0x000fc80002781670 */
[----:B------:R-:W-:Y:S02]  /*15390*/  FSEL R53, R53, -INF , !P4 ;  /* 0xff80000035357808 */ /* 0x000fe40006000000 */
[----:B------:R-:W-:-:S13]  /*153a0*/  ISETP.GE.AND P4, PT, R57, 0x1, PT ;  /* 0x000000013900780c */ /* 0x000fda0003f86270 */
[----:B------:R-:W-:Y:S05]  /*153b0*/  @!P4 BRA `(.L_x_1744) ;  /* 0x000000000050c947 */ /* 0x000fea0003800000 */
        /* <DEDUP_REMOVED lines=11> */
.L_x_1746:
[----:B------:R-:W-:-:S13]  /*15470*/  ISETP.NE.AND P4, PT, R57, 0x1, PT ;  /* 0x000000013900780c */ /* 0x000fda0003f85270 */
[----:B------:R-:W0:Y:S02]  /*15480*/  @P4 LDC.64 R2, c[0x0][0x9e8] ;  /* 0x00027a00ff024b82 */ /* 0x000e240000000a00 */
[----:B0-----:R-:W-:-:S05]  /*15490*/  @P4 IMAD.HI.U32 R2, R5, R2, RZ ;  /* 0x0000000205024227 */ /* 0x001fca00078e00ff */
[----:B------:R-:W-:-:S07]  /*154a0*/  @P4 SHF.R.U32.HI R5, RZ, R3, R2 ;  /* 0x00000003ff054219 */ /* 0x000fce0000011602 */
.L_x_1747:
[----:B------:R-:W-:Y:S05]  /*154b0*/  BSYNC B0 ;  /* 0x0000000000007941 */ /* 0x000fea0003800000 */
.L_x_1745:
[----:B------:R-:W-:-:S04]  /*154c0*/  IMAD R0, R5, R57, -R0 ;  /* 0x0000003905007224 */ /* 0x000fc800078e0a00 */
[----:B------:R-:W-:-:S05]  /*154d0*/  IMAD.IADD R3, R0, 0x1, -R225 ;  /* 0x0000000100037824 */ /* 0x000fca00078e0ae1 */
[----:B------:R-:W-:Y:S02]  /*154e0*/  VIMNMX R8, R8, R3, !PT ;  /* 0x0000000308087248 */ /* 0x000fe40007fe0100 */
[----:B------:R-:W-:-:S07]  /*154f0*/  VIADDMNMX R58, R3, R57, R58, PT ;  /* 0x00000039033a7246 */ /* 0x000fce000380013a */
.L_x_1744:
[----:B------:R-:W-:Y:S01]  /*15500*/  FMNMX.FTZ R0, R24, R25, !PT ;  /* 0x0000001918007209 */ /* 0x000fe20007810000 */
[----:B------:R-:W-:Y:S01]  /*15510*/  ULDC UR4, c[0x0][0x988] ;  /* 0x0002620000047ab9 */ /* 0x000fe20000000800 */
[----:B------:R-:W-:Y:S01]  /*15520*/  ISETP.GT.AND P1, PT, R8, 0x1, !P1 ;  /* 0x000000010800780c */ /* 0x000fe20004f24270 */
[----:B------:R-:W-:Y:S01]  /*15530*/  IMAD.U32 R2, RZ, RZ, UR4 ;  /* 0x00000004ff027e24 */ /* 0x000fe2000f8e00ff */
        /* <DEDUP_REMOVED lines=13> */
[C---:B------:R-:W-:Y:S02]  /*15610*/  ISETP.GT.AND P2, PT, R8.reuse, 0x8, !P2 ;  /* 0x000000080800780c */ /* 0x040fe40005744270 */
[----:B------:R-:W-:Y:S02]  /*15620*/  ISETP.GT.AND P1, PT, R8, 0x10, !P1 ;  /* 0x000000100800780c */ /* 0x000fe40004f24270 */
[----:B------:R-:W-:-:S02]  /*15630*/  FMNMX.FTZ R0, R63, R0, !PT ;  /* 0x000000003f007209 */ /* 0x000fc40007810000 */
[C---:B------:R-:W-:Y:S02]  /*15640*/  ISETP.LT.OR P2, PT, R58.reuse, 0x9, P2 ;  /* 0x000000093a00780c */ /* 0x040fe40001741670 */
[----:B------:R-:W-:Y:S02]  /*15650*/  ISETP.LT.OR P1, PT, R58, 0x11, P1 ;  /* 0x000000113a00780c */ /* 0x000fe40000f21670 */
[----:B------:R-:W-:Y:S02]  /*15660*/  FMNMX.FTZ R0, R41, R0, !PT ;  /* 0x0000000029007209 */ /* 0x000fe40007810000 */
[----:B------:R-:W-:Y:S02]  /*15670*/  FSEL R3, R30, -INF , !P2 ;  /* 0xff8000001e037808 */ /* 0x000fe40005000000 */
[----:B------:R-:W-:Y:S02]  /*15680*/  ISETP.NE.AND P2, PT, R71, RZ, PT ;  /* 0x000000ff4700720c */ /* 0x000fe40003f45270 */
[----:B------:R-:W-:-:S02]  /*15690*/  FSEL R71, R34, -INF , !P1 ;  /* 0xff80000022477808 */ /* 0x000fc40004800000 */
[----:B------:R-:W-:Y:S02]  /*156a0*/  FMNMX.FTZ R0, R65, R0, !PT ;  /* 0x0000000041007209 */ /* 0x000fe40007810000 */
        /* <DEDUP_REMOVED lines=12> */
[----:B------:R-:W-:Y:S01]  /*15770*/  ISETP.GT.AND P6, PT, R8, RZ, !P6 ;  /* 0x000000ff0800720c */ /* 0x000fe200077c4270 */
[----:B------:R-:W0:Y:S01]  /*15780*/  SHFL.BFLY PT, R5, R28, 0x2, 0x1f ;  /* 0x0c401f001c057f89 */ /* 0x000e2200000e0000 */
[----:B------:R-:W-:Y:S02]  /*15790*/  FSEL R73, R38, -INF , !P1 ;  /* 0xff80000026497808 */ /* 0x000fe40004800000 */
[----:B------:R-:W-:Y:S02]  /*157a0*/  ISETP.NE.AND P1, PT, R36, RZ, PT ;  /* 0x000000ff2400720c */ /* 0x000fe40003f25270 */
[----:B------:R-:W-:Y:S02]  /*157b0*/  ISETP.LT.OR P6, PT, R58, 0x1, P6 ;  /* 0x000000013a00780c */ /* 0x000fe400037c1670 */
[----:B------:R-:W-:-:S02]  /*157c0*/  ISETP.GT.AND P1, PT, R8, 0x19, !P1 ;  /* 0x000000190800780c */ /* 0x000fc40004f24270 */
[----:B------:R-:W-:Y:S02]  /*157d0*/  FSEL R26, R26, -INF , !P6 ;  /* 0xff8000001a1a7808 */ /* 0x000fe40007000000 */
[----:B------:R-:W-:Y:S02]  /*157e0*/  ISETP.LT.OR P1, PT, R58, 0x1a, P1 ;  /* 0x0000001a3a00780c */ /* 0x000fe40000f21670 */
[----:B------:R-:W-:Y:S02]  /*157f0*/  FMNMX.FTZ R4, R26, R27, !PT ;  /* 0x0000001b1a047209 */ /* 0x000fe40007810000 */
[----:B------:R-:W-:Y:S02]  /*15800*/  FSEL R39, R39, -INF , !P1 ;  /* 0xff80000027277808 */ /* 0x000fe40004800000 */
[----:B------:R-:W-:Y:S02]  /*15810*/  ISETP.NE.AND P1, PT, R68, RZ, PT ;  /* 0x000000ff4400720c */ /* 0x000fe40003f25270 */
[----:B------:R-:W-:-:S02]  /*15820*/  FMNMX.FTZ R4, R3, R4, !PT ;  /* 0x0000000403047209 */ /* 0x000fc40007810000 */
[----:B------:R-:W-:Y:S02]  /*15830*/  ISETP.GT.AND P1, PT, R8, 0x20, !P1 ;  /* 0x000000200800780c */ /* 0x000fe40004f24270 */
[----:B------:R-:W-:Y:S02]  /*15840*/  FMNMX.FTZ R4, R31, R4, !PT ;  /* 0x000000041f047209 */ /* 0x000fe40007810000 */
[----:B------:R-:W-:Y:S02]  /*15850*/  ISETP.LT.OR P1, PT, R58, 0x21, P1 ;  /* 0x000000213a00780c */ /* 0x000fe40000f21670 */
[----:B0-----:R-:W-:Y:S02]  /*15860*/  FMNMX.FTZ R30, R28, R5, !PT ;  /* 0x000000051c1e7209 */ /* 0x001fe40007810000 */
[----:B------:R-:W-:Y:S02]  /*15870*/  FSEL R75, R42, -INF , !P1 ;  /* 0xff8000002a4b7808 */ /* 0x000fe40004800000 */
[----:B------:R-:W-:Y:S01]  /*15880*/  ISETP.NE.AND P1, PT, R40, RZ, PT ;  /* 0x000000ff2800720c */ /* 0x000fe20003f25270 */
[----:B------:R-:W0:Y:S01]  /*15890*/  SHFL.BFLY PT, R5, R30, 0x1, 0x1f ;  /* 0x0c201f001e057f89 */ /* 0x000e2200000e0000 */
[----:B------:R-:W-:-:S02]  /*158a0*/  FMNMX.FTZ R4, R71, R4, !PT ;  /* 0x0000000447047209 */ /* 0x000fc40007810000 */
[----:B------:R-:W-:Y:S02]  /*158b0*/  ISETP.GT.AND P1, PT, R8, 0x21, !P1 ;  /* 0x000000210800780c */ /* 0x000fe40004f24270 */
[----:B------:R-:W-:Y:S02]  /*158c0*/  ISETP.NE.AND P4, PT, R72, RZ, PT ;  /* 0x000000ff4800720c */ /* 0x000fe40003f85270 */
[----:B------:R-:W-:Y:S02]  /*158d0*/  ISETP.LT.OR P1, PT, R58, 0x22, P1 ;  /* 0x000000223a00780c */ /* 0x000fe40000f21670 */
[----:B------:R-:W-:Y:S02]  /*158e0*/  FMNMX.FTZ R4, R35, R4, !PT ;  /* 0x0000000423047209 */ /* 0x000fe40007810000 */
[----:B------:R-:W-:Y:S02]  /*158f0*/  FSEL R43, R43, -INF , !P1 ;  /* 0xff8000002b2b7808 */ /* 0x000fe40004800000 */
[----:B------:R-:W-:-:S02]  /*15900*/  ISETP.GT.AND P1, PT, R8, 0x28, !P2 ;  /* 0x000000280800780c */ /* 0x000fc40005724270 */
[----:B------:R-:W-:Y:S02]  /*15910*/  FMNMX.FTZ R4, R73, R4, !PT ;  /* 0x0000000449047209 */ /* 0x000fe40007810000 */
[----:B------:R-:W-:Y:S02]  /*15920*/  ISETP.LT.OR P1, PT, R58, 0x29, P1 ;  /* 0x000000293a00780c */ /* 0x000fe40000f21670 */
[----:B------:R-:W-:Y:S02]  /*15930*/  FMNMX.FTZ R4, R39, R4, !PT ;  /* 0x0000000427047209 */ /* 0x000fe40007810000 */
[----:B------:R-:W-:Y:S02]  /*15940*/  FSEL R77, R46, -INF , !P1 ;  /* 0xff8000002e4d7808 */ /* 0x000fe40004800000 */
[----:B------:R-:W-:Y:S02]  /*15950*/  ISETP.GT.AND P1, PT, R8, 0x29, !P4 ;  /* 0x000000290800780c */ /* 0x000fe40006724270 */
[----:B0-----:R-:W-:-:S02]  /*15960*/  FMNMX.FTZ R5, R30, R5, !PT ;  /* 0x000000051e057209 */ /* 0x001fc40007810000 */
[----:B------:R-:W-:Y:S02]  /*15970*/  ISETP.LT.OR P1, PT, R58, 0x2a, P1 ;  /* 0x0000002a3a00780c */ /* 0x000fe40000f21670 */
[----:B------:R-:W-:Y:S01]  /*15980*/  ISETP.NE.AND P2, PT, R44, RZ, PT ;  /* 0x000000ff2c00720c */ /* 0x000fe20003f45270 */
[----:B------:R-:W-:Y:S01]  /*15990*/  FMUL.FTZ R0, R5, R2 ;  /* 0x0000000205007220 */ /* 0x000fe20000410000 */
[----:B------:R-:W-:Y:S02]  /*159a0*/  FSEL R47, R47, -INF , !P1 ;  /* 0xff8000002f2f7808 */ /* 0x000fe40004800000 */
[----:B------:R-:W-:Y:S02]  /*159b0*/  FSETP.NEU.FTZ.AND P1, PT, R5, -INF , PT ;  /* 0xff8000000500780b */ /* 0x000fe40003f3d000 */
[----:B------:R-:W-:Y:S02]  /*159c0*/  FMNMX.FTZ R4, R75, R4, !PT ;  /* 0x000000044b047209 */ /* 0x000fe40007810000 */
[----:B------:R-:W-:-:S02]  /*159d0*/  FSEL R0, R0, RZ, P1 ;  /* 0x000000ff00007208 */ /* 0x000fc40000800000 */
[----:B------:R-:W-:Y:S02]  /*159e0*/  ISETP.NE.AND P4, PT, R48, RZ, PT ;  /* 0x000000ff3000720c */ /* 0x000fe40003f85270 */
[----:B------:R-:W-:Y:S01]  /*159f0*/  ISETP.GT.AND P1, PT, R8, 0x30, !P2 ;  /* 0x000000300800780c */ /* 0x000fe20005724270 */
[--C-:B------:R-:W-:Y:S01]  /*15a00*/  FFMA.FTZ R196, R24, R2, -R0.reuse ;  /* 0x0000000218c47223 */ /* 0x100fe20000010800 */
[----:B------:R-:W-:Y:S01]  /*15a10*/  FMNMX.FTZ R4, R43, R4, !PT ;  /* 0x000000042b047209 */ /* 0x000fe20007810000 */
[-CC-:B------:R-:W-:Y:S01]  /*15a20*/  FFMA.FTZ R25, R25, R2.reuse, -R0.reuse ;  /* 0x0000000219197223 */ /* 0x180fe20000010800 */
[----:B------:R-:W-:Y:S01]  /*15a30*/  ISETP.GT.AND P2, PT, R8, 0x31, !P4 ;  /* 0x000000310800780c */ /* 0x000fe20006744270 */
[-CC-:B------:R-:W-:Y:S01]  /*15a40*/  FFMA.FTZ R198, R9, R2.reuse, -R0.reuse ;  /* 0x0000000209c67223 */ /* 0x180fe20000010800 */
[----:B------:R-:W-:Y:S01]  /*15a50*/  ISETP.LT.OR P1, PT, R58, 0x31, P1 ;  /* 0x000000313a00780c */ /* 0x000fe20000f21670 */
[--C-:B------:R-:W-:Y:S01]  /*15a60*/  FFMA.FTZ R9, R29, R2, -R0.reuse ;  /* 0x000000021d097223 */ /* 0x100fe20000010800 */
[----:B------:R-:W-:Y:S01]  /*15a70*/  FMNMX.FTZ R4, R77, R4, !PT ;  /* 0x000000044d047209 */ /* 0x000fe20007810000 */
[-CC-:B------:R-:W-:Y:S01]  /*15a80*/  FFMA.FTZ R29, R33, R2.reuse, -R0.reuse ;  /* 0x00000002211d7223 */ /* 0x180fe20000010800 */
[----:B------:R-:W-:Y:S01]  /*15a90*/  ISETP.GT.AND P3, PT, R8, 0x38, !P3 ;  /* 0x000000380800780c */ /* 0x000fe20005f64270 */
[-CC-:B------:R-:W-:Y:S01]  /*15aa0*/  FFMA.FTZ R33, R37, R2.reuse, -R0.reuse ;  /* 0x0000000225217223 */ /* 0x180fe20000010800 */
[----:B------:R-:W-:Y:S01]  /*15ab0*/  ISETP.LT.OR P2, PT, R58, 0x32, P2 ;  /* 0x000000323a00780c */ /* 0x000fe20001741670 */
[----:B------:R-:W-:Y:S01]  /*15ac0*/  MUFU.EX2 R196, R196 ;  /* 0x000000c400c47308 */ /* 0x000fe20000000800 */
[----:B------:R-:W-:Y:S01]  /*15ad0*/  FSEL R79, R50, -INF , !P1 ;  /* 0xff800000324f7808 */ /* 0x000fe20004800000 */
[--C-:B------:R-:W-:Y:S01]  /*15ae0*/  FFMA.FTZ R37, R41, R2, -R0.reuse ;  /* 0x0000000229257223 */ /* 0x100fe20000010800 */
[----:B------:R-:W-:Y:S01]  /*15af0*/  FMNMX.FTZ R4, R47, R4, !PT ;  /* 0x000000042f047209 */ /* 0x000fe20007810000 */
[-CC-:B------:R-:W-:Y:S01]  /*15b00*/  FFMA.FTZ R41, R45, R2.reuse, -R0.reuse ;  /* 0x000000022d297223 */ /* 0x180fe20000010800 */
[----:B------:R-:W-:Y:S01]  /*15b10*/  ISETP.GT.AND P5, PT, R8, 0x39, !P5 ;  /* 0x000000390800780c */ /* 0x000fe20006fa4270 */
[-CC-:B------:R-:W-:Y:S01]  /*15b20*/  FFMA.FTZ R186, R49, R2.reuse, -R0.reuse ;  /* 0x0000000231ba7223 */ /* 0x180fe20000010800 */
[C---:B------:R-:W-:Y:S01]  /*15b30*/  ISETP.LT.OR P3, PT, R58.reuse, 0x39, P3 ;  /* 0x000000393a00780c */ /* 0x040fe20001f61670 */
[----:B------:R-:W0:Y:S01]  /*15b40*/  MUFU.EX2 R25, R25 ;  /* 0x0000001900197308 */ /* 0x000e220000000800 */
[----:B------:R-:W-:Y:S01]  /*15b50*/  FSEL R51, R51, -INF , !P2 ;  /* 0xff80000033337808 */ /* 0x000fe20005000000 */
[--C-:B------:R-:W-:Y:S01]  /*15b60*/  FFMA.FTZ R192, R59, R2, -R0.reuse ;  /* 0x000000023bc07223 */ /* 0x100fe20000010800 */
[----:B------:R-:W-:Y:S01]  /*15b70*/  FMNMX.FTZ R4, R79, R4, !PT ;  /* 0x000000044f047209 */ /* 0x000fe20007810000 */
[-CC-:B------:R-:W-:Y:S01]  /*15b80*/  FFMA.FTZ R194, R61, R2.reuse, -R0.reuse ;  /* 0x000000023dc27223 */ /* 0x180fe20000010800 */
[----:B------:R-:W-:Y:S01]  /*15b90*/  ISETP.LT.OR P5, PT, R58, 0x3a, P5 ;  /* 0x0000003a3a00780c */ /* 0x000fe20002fa1670 */
[-CC-:B------:R-:W-:Y:S01]  /*15ba0*/  FFMA.FTZ R188, R63, R2.reuse, -R0.reuse ;  /* 0x000000023fbc7223 */ /* 0x180fe20000010800 */
[----:B------:R-:W-:Y:S01]  /*15bb0*/  FSEL R81, R54, -INF , !P3 ;  /* 0xff80000036517808 */ /* 0x000fe20005800000 */
[--C-:B------:R-:W-:Y:S01]  /*15bc0*/  FFMA.FTZ R190, R65, R2, -R0.reuse ;  /* 0x0000000241be7223 */ /* 0x100fe20000010800 */
[----:B------:R-:W-:Y:S01]  /*15bd0*/  FMNMX.FTZ R4, R51, R4, !PT ;  /* 0x0000000433047209 */ /* 0x000fe20007810000 */
[-CC-:B------:R-:W-:Y:S01]  /*15be0*/  FFMA.FTZ R184, R67, R2.reuse, -R0.reuse ;  /* 0x0000000243b87223 */ /* 0x180fe20000010800 */
[----:B------:R-:W-:Y:S01]  /*15bf0*/  FSEL R55, R55, -INF , !P5 ;  /* 0xff80000037377808 */ /* 0x000fe20006800000 */
[--C-:B------:R-:W-:Y:S01]  /*15c00*/  FFMA.FTZ R45, R69, R2, -R0.reuse ;  /* 0x00000002452d7223 */ /* 0x100fe20000010800 */
[----:B------:R-:W-:Y:S01]  /*15c10*/  FMNMX.FTZ R4, R81, R4, !PT ;  /* 0x0000000451047209 */ /* 0x000fe20007810000 */
[----:B------:R-:W-:Y:S01]  /*15c20*/  FFMA.FTZ R49, R53, R2, -R0 ;  /* 0x0000000235317223 */ /* 0x000fe20000010800 */
[----:B------:R-:W1:Y:S01]  /*15c30*/  MUFU.EX2 R198, R198 ;  /* 0x000000c600c67308 */ /* 0x000e620000000800 */
[----:B------:R-:W-:-:S02]  /*15c40*/  ISETP.NE.AND P4, PT, R76, 0x1, PT ;  /* 0x000000014c00780c */ /* 0x000fc40003f85270 */
[----:B------:R-:W-:-:S05]  /*15c50*/  FMNMX.FTZ R4, R55, R4, !PT ;  /* 0x0000000437047209 */ /* 0x000fca0007810000 */
[----:B------:R-:W2:Y:S01]  /*15c60*/  SHFL.BFLY PT, R83, R4, 0x2, 0x1f ;  /* 0x0c401f0004537f89 */ /* 0x000ea200000e0000 */
[----:B------:R-:W3:Y:S05]  /*15c70*/  MUFU.EX2 R9, R9 ;  /* 0x0000000900097308 */ /* 0x000eea0000000800 */
[----:B------:R-:W4:Y:S03]  /*15c80*/  @P4 LDC R38, c[0x0][0x450] ;  /* 0x00011400ff264b82 */ /* 0x000f260000000800 */
[----:B------:R-:W5:Y:S08]  /*15c90*/  MUFU.EX2 R192, R192 ;  /* 0x000000c000c07308 */ /* 0x000f700000000800 */
[----:B------:R-:W5:Y:S01]  /*15ca0*/  MUFU.EX2 R29, R29 ;  /* 0x0000001d001d7308 */ /* 0x000f620000000800 */
[----:B--2---:R-:W-:-:S07]  /*15cb0*/  FMNMX.FTZ R83, R4, R83, !PT ;  /* 0x0000005304537209 */ /* 0x004fce0007810000 */
[----:B------:R-:W2:Y:S01]  /*15cc0*/  MUFU.EX2 R194, R194 ;  /* 0x000000c200c27308 */ /* 0x000ea20000000800 */
[----:B------:R-:W0:Y:S07]  /*15cd0*/  SHFL.BFLY PT, R4, R83, 0x1, 0x1f ;  /* 0x0c201f0053047f89 */ /* 0x000e2e00000e0000 */
[----:B------:R-:W4:Y:S08]  /*15ce0*/  MUFU.EX2 R33, R33 ;  /* 0x0000002100217308 */ /* 0x000f300000000800 */
[----:B------:R-:W-:Y:S08]  /*15cf0*/  MUFU.EX2 R188, R188 ;  /* 0x000000bc00bc7308 */ /* 0x000ff00000000800 */
[----:B------:R-:W-:Y:S01]  /*15d00*/  MUFU.EX2 R37, R37 ;  /* 0x0000002500257308 */ /* 0x000fe20000000800 */
[----:B0-----:R-:W-:-:S04]  /*15d10*/  FMNMX.FTZ R4, R83, R4, !PT ;  /* 0x0000000453047209 */ /* 0x001fc80007810000 */
[C---:B------:R-:W-:Y:S01]  /*15d20*/  FSETP.NEU.FTZ.AND P1, PT, R4.reuse, -INF , PT ;  /* 0xff8000000400780b */ /* 0x040fe20003f3d000 */
[----:B------:R-:W-:Y:S02]  /*15d30*/  FMUL.FTZ R28, R4, R2 ;  /* 0x00000002041c7220 */ /* 0x000fe40000410000 */
[----:B------:R-:W-:Y:S03]  /*15d40*/  MUFU.EX2 R190, R190 ;  /* 0x000000be00be7308 */ /* 0x000fe60000000800 */
[----:B------:R-:W-:-:S05]  /*15d50*/  FSEL R28, R28, RZ, P1 ;  /* 0x000000ff1c1c7208 */ /* 0x000fca0000800000 */
[----:B------:R-:W-:Y:S01]  /*15d60*/  MUFU.EX2 R41, R41 ;  /* 0x0000002900297308 */ /* 0x000fe20000000800 */
[-CC-:B------:R-:W-:Y:S01]  /*15d70*/  FFMA.FTZ R197, R26, R2.reuse, -R28.reuse ;  /* 0x000000021ac57223 */ /* 0x180fe2000001081c */
[-CC-:B------:R-:W-:Y:S01]  /*15d80*/  FFMA.FTZ R0, R27, R2.reuse, -R28.reuse ;  /* 0x000000021b007223 */ /* 0x180fe2000001081c */
[-CC-:B------:R-:W-:Y:S01]  /*15d90*/  FFMA.FTZ R199, R3, R2.reuse, -R28.reuse ;  /* 0x0000000203c77223 */ /* 0x180fe2000001081c */
[-CC-:B------:R-:W-:Y:S01]  /*15da0*/  FFMA.FTZ R8, R31, R2.reuse, -R28.reuse ;  /* 0x000000021f087223 */ /* 0x180fe2000001081c */
[-CC-:B------:R-:W-:Y:S01]  /*15db0*/  FFMA.FTZ R193, R71, R2.reuse, -R28.reuse ;  /* 0x0000000247c17223 */ /* 0x180fe2000001081c */
[----:B------:R-:W-:Y:S01]  /*15dc0*/  FADD.FTZ R3, R196, R25 ;  /* 0x00000019c4037221 */ /* 0x000fe20000010000 */
[-CC-:B------:R-:W-:Y:S01]  /*15dd0*/  FFMA.FTZ R24, R35, R2.reuse, -R28.reuse ;  /* 0x0000000223187223 */ /* 0x180fe2000001081c */
[----:B------:R-:W-:Y:S01]  /*15de0*/  MUFU.EX2 R197, R197 ;  /* 0x000000c500c57308 */ /* 0x000fe20000000800 */
[-CC-:B------:R-:W-:Y:S01]  /*15df0*/  FFMA.FTZ R195, R73, R2.reuse, -R28.reuse ;  /* 0x0000000249c37223 */ /* 0x180fe2000001081c */
[----:B-1----:R-:W-:Y:S01]  /*15e00*/  FADD.FTZ R32, R198, R3 ;  /* 0x00000003c6207221 */ /* 0x002fe20000010000 */
[-CC-:B------:R-:W-:Y:S01]  /*15e10*/  FFMA.FTZ R26, R39, R2.reuse, -R28.reuse ;  /* 0x00000002271a7223 */ /* 0x180fe2000001081c */
[-CC-:B------:R-:W-:Y:S01]  /*15e20*/  FFMA.FTZ R189, R75, R2.reuse, -R28.reuse ;  /* 0x000000024bbd7223 */ /* 0x180fe2000001081c */
[-C--:B------:R-:W-:Y:S01]  /*15e30*/  FFMA.FTZ R30, R43, R2.reuse, -R28 ;  /* 0x000000022b1e7223 */ /* 0x080fe2000001081c */
[----:B---3--:R-:W-:Y:S01]  /*15e40*/  FADD.FTZ R3, R9, R32 ;  /* 0x0000002009037221 */ /* 0x008fe20000010000 */
[----:B------:R-:W0:Y:S01]  /*15e50*/  @P4 LDC R35, c[0x0][0x44c] ;  /* 0x00011300ff234b82 */ /* 0x000e220000000800 */
[----:B------:R-:W1:Y:S01]  /*15e60*/  MUFU.EX2 R0, R0 ;  /* 0x0000000000007308 */ /* 0x000e620000000800 */
[-CC-:B------:R-:W-:Y:S01]  /*15e70*/  FFMA.FTZ R191, R77, R2.reuse, -R28.reuse ;  /* 0x000000024dbf7223 */ /* 0x180fe2000001081c */
[----:B-----5:R-:W-:Y:S01]  /*15e80*/  FADD.FTZ R36, R192, R3 ;  /* 0x00000003c0247221 */ /* 0x020fe20000010000 */
[-CC-:B------:R-:W-:Y:S01]  /*15e90*/  FFMA.FTZ R32, R47, R2.reuse, -R28.reuse ;  /* 0x000000022f207223 */ /* 0x180fe2000001081c */
[-CC-:B------:R-:W-:Y:S01]  /*15ea0*/  FFMA.FTZ R185, R79, R2.reuse, -R28.reuse ;  /* 0x000000024fb97223 */ /* 0x180fe2000001081c */
[----:B------:R-:W-:Y:S01]  /*15eb0*/  FFMA.FTZ R51, R51, R2, -R28 ;  /* 0x0000000233337223 */ /* 0x000fe2000001081c */
[----:B------:R-:W-:Y:S01]  /*15ec0*/  FADD.FTZ R27, R29, R36 ;  /* 0x000000241d1b7221 */ /* 0x000fe20000010000 */
[----:B------:R-:W-:Y:S01]  /*15ed0*/  F2FP.BF16.F32.PACK_AB R196, R25, R196 ;  /* 0x000000c419c4723e */ /* 0x000fe200000010ff */
[----:B------:R-:W3:Y:S01]  /*15ee0*/  MUFU.EX2 R199, R199 ;  /* 0x000000c700c77308 */ /* 0x000ee20000000800 */
[-CC-:B------:R-:W-:Y:S01]  /*15ef0*/  FFMA.FTZ R81, R81, R2.reuse, -R28.reuse ;  /* 0x0000000251517223 */ /* 0x180fe2000001081c */
[----:B--2---:R-:W-:Y:S01]  /*15f00*/  FADD.FTZ R36, R194, R27 ;  /* 0x0000001bc2247221 */ /* 0x004fe20000010000 */
[----:B------:R-:W-:Y:S01]  /*15f10*/  FFMA.FTZ R55, R55, R2, -R28 ;  /* 0x0000000237377223 */ /* 0x000fe2000001081c */
[----:B------:R-:W-:Y:S01]  /*15f20*/  F2FP.BF16.F32.PACK_AB R198, R9, R198 ;  /* 0x000000c609c6723e */ /* 0x000fe200000010ff */
[----:B------:R-:W-:-:S02]  /*15f30*/  IMAD.MOV.U32 R31, RZ, RZ, R74 ;  /* 0x000000ffff1f7224 */ /* 0x000fc400078e004a */
[----:B----4-:R-:W-:Y:S01]  /*15f40*/  FADD.FTZ R27, R33, R36 ;  /* 0x00000024211b7221 */ /* 0x010fe20000010000 */
[----:B------:R-:W-:Y:S01]  /*15f50*/  F2FP.BF16.F32.PACK_AB R192, R29, R192 ;  /* 0x000000c01dc0723e */ /* 0x000fe200000010ff */
[----:B------:R-:W2:Y:S01]  /*15f60*/  MUFU.EX2 R8, R8 ;  /* 0x0000000800087308 */ /* 0x000ea20000000800 */
[----:B-1----:R-:W-:Y:S01]  /*15f70*/  FADD.FTZ R34, R197, R0 ;  /* 0x00000000c5227221 */ /* 0x002fe20000010000 */
[----:B------:R-:W-:Y:S01]  /*15f80*/  FADD.FTZ R36, R188, R27 ;  /* 0x0000001bbc247221 */ /* 0x000fe20000010000 */
[----:B------:R-:W-:Y:S02]  /*15f90*/  F2FP.BF16.F32.PACK_AB R197, R0, R197 ;  /* 0x000000c500c5723e */ /* 0x000fe400000010ff */
[----:B------:R-:W-:Y:S01]  /*15fa0*/  F2FP.BF16.F32.PACK_AB R194, R33, R194 ;  /* 0x000000c221c2723e */ /* 0x000fe200000010ff */
[----:B------:R-:W-:Y:S01]  /*15fb0*/  FADD.FTZ R27, R37, R36 ;  /* 0x00000024251b7221 */ /* 0x000fe20000010000 */
[----:B0-----:R-:W-:Y:S01]  /*15fc0*/  @P4 IMAD.HI.U32 R35, R74, R35, RZ ;  /* 0x000000234a234227 */ /* 0x001fe200078e00ff */
[----:B------:R-:W0:Y:S03]  /*15fd0*/  MUFU.EX2 R193, R193 ;  /* 0x000000c100c17308 */ /* 0x000e260000000800 */
[----:B---3--:R-:W-:Y:S01]  /*15fe0*/  FADD.FTZ R3, R199, R34 ;  /* 0x00000022c7037221 */ /* 0x008fe20000010000 */
[----:B------:R-:W-:Y:S01]  /*15ff0*/  FADD.FTZ R36, R190, R27 ;  /* 0x0000001bbe247221 */ /* 0x000fe20000010000 */
[----:B------:R-:W-:-:S02]  /*16000*/  F2FP.BF16.F32.PACK_AB R188, R37, R188 ;  /* 0x000000bc25bc723e */ /* 0x000fc400000010ff */
[----:B------:R-:W-:Y:S01]  /*16010*/  @P4 SHF.R.U32.HI R31, RZ, R38, R35 ;  /* 0x00000026ff1f4219 */ /* 0x000fe20000011623 */
[----:B------:R-:W-:Y:S01]  /*16020*/  FADD.FTZ R27, R41, R36 ;  /* 0x00000024291b7221 */ /* 0x000fe20000010000 */
[----:B------:R-:W-:Y:S01]  /*16030*/  ISETP.GE.AND P4, PT, R57, 0x1, PT ;  /* 0x000000013900780c */ /* 0x000fe20003f86270 */
[----:B------:R-:W1:Y:S01]  /*16040*/  MUFU.EX2 R24, R24 ;  /* 0x0000001800187308 */ /* 0x000e620000000800 */
[C---:B--2---:R-:W-:Y:S01]  /*16050*/  FADD.FTZ R34, R8.reuse, R3 ;  /* 0x0000000308227221 */ /* 0x044fe20000010000 */
[----:B------:R-:W-:Y:S01]  /*16060*/  F2FP.BF16.F32.PACK_AB R199, R8, R199 ;  /* 0x000000c708c7723e */ /* 0x000fe200000010ff */
[----:B------:R-:W-:Y:S01]  /*16070*/  VIADD R8, R93, 0xfffffffe ;  /* 0xfffffffe5d087836 */ /* 0x000fe20000000000 */
[----:B------:R-:W-:-:S04]  /*16080*/  F2FP.BF16.F32.PACK_AB R190, R41, R190 ;  /* 0x000000be29be723e */ /* 0x000fc800000010ff */
[----:B------:R-:W2:Y:S01]  /*16090*/  MUFU.EX2 R195, R195 ;  /* 0x000000c300c37308 */ /* 0x000ea20000000800 */
[----:B0-----:R-:W-:-:S07]  /*160a0*/  FADD.FTZ R3, R193, R34 ;  /* 0x00000022c1037221 */ /* 0x001fce0000010000 */
[----:B------:R-:W0:Y:S01]  /*160b0*/  MUFU.EX2 R26, R26 ;  /* 0x0000001a001a7308 */ /* 0x000e220000000800 */
[C---:B-1----:R-:W-:Y:S01]  /*160c0*/  FADD.FTZ R34, R24.reuse, R3 ;  /* 0x0000000318227221 */ /* 0x042fe20000010000 */
[----:B------:R-:W-:-:S06]  /*160d0*/  F2FP.BF16.F32.PACK_AB R193, R24, R193 ;  /* 0x000000c118c1723e */ /* 0x000fcc00000010ff */
[----:B------:R-:W1:Y:S01]  /*160e0*/  MUFU.EX2 R189, R189 ;  /* 0x000000bd00bd7308 */ /* 0x000e620000000800 */
[----:B--2---:R-:W-:-:S07]  /*160f0*/  FADD.FTZ R3, R195, R34 ;  /* 0x00000022c3037221 */ /* 0x004fce0000010000 */
[----:B------:R-:W2:Y:S01]  /*16100*/  MUFU.EX2 R30, R30 ;  /* 0x0000001e001e7308 */ /* 0x000ea20000000800 */
[----:B0-----:R-:W-:Y:S01]  /*16110*/  FADD.FTZ R34, R26, R3 ;  /* 0x000000031a227221 */ /* 0x001fe20000010000 */
[----:B------:R-:W-:Y:S01]  /*16120*/  IMAD.IADD R3, R156, 0x1, R31 ;  /* 0x000000019c037824 */ /* 0x000fe200078e021f */
[----:B------:R-:W-:-:S03]  /*16130*/  F2FP.BF16.F32.PACK_AB R195, R26, R195 ;  /* 0x000000c31ac3723e */ /* 0x000fc600000010ff */
[----:B------:R-:W-:Y:S02]  /*16140*/  IMAD.IADD R56, R3, 0x1, R56 ;  /* 0x0000000103387824 */ /* 0x000fe400078e0238 */
[----:B------:R-:W0:Y:S01]  /*16150*/  MUFU.EX2 R184, R184 ;  /* 0x000000b800b87308 */ /* 0x000e220000000800 */
[----:B-1----:R-:W-:-:S07]  /*16160*/  FADD.FTZ R25, R189, R34 ;  /* 0x00000022bd197221 */ /* 0x002fce0000010000 */
[----:B------:R-:W1:Y:S01]  /*16170*/  MUFU.EX2 R191, R191 ;  /* 0x000000bf00bf7308 */ /* 0x000e620000000800 */
[C---:B--2---:R-:W-:Y:S01]  /*16180*/  FADD.FTZ R34, R30.reuse, R25 ;  /* 0x000000191e227221 */ /* 0x044fe20000010000 */
[----:B------:R-:W-:-:S06]  /*16190*/  F2FP.BF16.F32.PACK_AB R189, R30, R189 ;  /* 0x000000bd1ebd723e */ /* 0x000fcc00000010ff */
[----:B------:R-:W2:Y:S01]  /*161a0*/  MUFU.EX2 R45, R45 ;  /* 0x0000002d002d7308 */ /* 0x000ea20000000800 */
[----:B0-----:R-:W-:-:S07]  /*161b0*/  FADD.FTZ R36, R184, R27 ;  /* 0x0000001bb8247221 */ /* 0x001fce0000010000 */
        /* <DEDUP_REMOVED lines=16> */
[----:B-1----:R-:W-:Y:S01]  /*162c0*/  FADD.FTZ R9, R81, R0 ;  /* 0x0000000051097221 */ /* 0x002fe20000010000 */
[C---:B--2---:R-:W-:Y:S01]  /*162d0*/  FADD.FTZ R221, R49.reuse, R38 ;  /* 0x0000002631dd7221 */ /* 0x044fe20000010000 */
[----:B------:R-:W-:Y:S02]  /*162e0*/  F2FP.BF16.F32.PACK_AB R186, R49, R186 ;  /* 0x000000ba31ba723e */ /* 0x000fe400000010ff */
[C---:B0-----:R-:W-:Y:S01]  /*162f0*/  FADD.FTZ R9, R34.reuse, R9 ;  /* 0x0000000922097221 */ /* 0x041fe20000010000 */
[----:B------:R-:W-:Y:S01]  /*16300*/  F2FP.BF16.F32.PACK_AB R187, R34, R81 ;  /* 0x0000005122bb723e */ /* 0x000fe200000010ff */
[----:B------:R-:W-:Y:S06]  /*16310*/  @!P4 BRA `(.L_x_1748) ;  /* 0x000000000048c947 */ /* 0x000fec0003800000 */
        /* <DEDUP_REMOVED lines=11> */
.L_x_1750:
[----:B------:R-:W-:-:S13]  /*163d0*/  ISETP.NE.AND P1, PT, R57, 0x1, PT ;  /* 0x000000013900780c */ /* 0x000fda0003f25270 */
[----:B------:R-:W0:Y:S02]  /*163e0*/  @P1 LDC.64 R24, c[0x0][0x9e8] ;  /* 0x00027a00ff181b82 */ /* 0x000e240000000a00 */
[----:B0-----:R-:W-:-:S05]  /*163f0*/  @P1 IMAD.HI.U32 R24, R0, R24, RZ ;  /* 0x0000001800181227 */ /* 0x001fca00078e00ff */
[----:B------:R-:W-:-:S07]  /*16400*/  @P1 SHF.R.U32.HI R0, RZ, R25, R24 ;  /* 0x00000019ff001219 */ /* 0x000fce0000011618 */
.L_x_1751:
[----:B------:R-:W-:Y:S05]  /*16410*/  BSYNC B0 ;  /* 0x0000000000007941 */ /* 0x000fea0003800000 */
.L_x_1749:
[----:B------:R-:W-:-:S05]  /*16420*/  IMAD R57, R0, R57, R57 ;  /* 0x0000003900397224 */ /* 0x000fca00078e0239 */
[----:B------:R-:W-:-:S07]  /*16430*/  VIMNMX R56, R56, R57, PT ;  /* 0x0000003938387248 */ /* 0x000fce0003fe0100 */
.L_x_1748:
[----:B------:R-:W2:Y:S01]  /*16440*/  LDL R25, [R1+0x78] ;  /* 0x0000780001197983 */ /* 0x000ea20000100800 */
[----:B------:R-:W-:Y:S01]  /*16450*/  SHF.R.S32.HI R3, RZ, 0x1f, R56 ;  /* 0x0000001fff037819 */ /* 0x000fe20000011438 */
[----:B------:R-:W-:Y:S01]  /*16460*/  BSSY B1, `(.L_x_1752) ;  /* 0x0000329000017945 */ /* 0x000fe20003800000 */
[----:B------:R-:W-:Y:S01]  /*16470*/  IMAD.MOV.U32 R0, RZ, RZ, 0x3f800000 ;  /* 0x3f800000ff007424 */ /* 0x000fe200078e00ff */
[----:B------:R-:W-:Y:S02]  /*16480*/  CS2R R150, SRZ ;  /* 0x0000000000967805 */ /* 0x000fe4000001ff00 */
[----:B------:R-:W-:Y:S01]  /*16490*/  LEA.HI R24, R3, R56, RZ, 0x6 ;  /* 0x0000003803187211 */ /* 0x000fe200078f30ff */
[----:B------:R-:W-:Y:S01]  /*164a0*/  IMAD.MOV.U32 R3, RZ, RZ, 0x3f800000 ;  /* 0x3f800000ff037424 */ /* 0x000fe200078e00ff */
[----:B------:R-:W-:Y:S02]  /*164b0*/  CS2R R148, SRZ ;  /* 0x0000000000947805 */ /* 0x000fe4000001ff00 */
[----:B------:R-:W-:-:S02]  /*164c0*/  CS2R R146, SRZ ;  /* 0x0000000000927805 */ /* 0x000fc4000001ff00 */
[----:B------:R-:W-:Y:S02]  /*164d0*/  SHF.R.S32.HI R24, RZ, 0x6, R24 ;  /* 0x00000006ff187819 */ /* 0x000fe40000011418 */
        /* <DEDUP_REMOVED lines=60> */
[----:B--2---:R-:W-:-:S04]  /*168a0*/  VIMNMX R25, R25, R24, !PT ;  /* 0x0000001819197248 */ /* 0x004fc80007fe0100 */
[----:B------:R-:W-:Y:S01]  /*168b0*/  ISETP.GE.AND P1, PT, R8, R25, PT ;  /* 0x000000190800720c */ /* 0x000fe20003f26270 */
[----:B------:R0:W-:Y:S02]  /*168c0*/  STL [R1+0x10], R25 ;  /* 0x0000101901007387 */ /* 0x0001e40000100800 */
[----:B0-----:R-:W-:-:S10]  /*168d0*/  CS2R R24, SRZ ;  /* 0x0000000000187805 */ /* 0x001fd4000001ff00 */
[----:B------:R-:W-:Y:S05]  /*168e0*/  @!P1 BRA `(.L_x_1753) ;  /* 0x0000002c00809947 */ /* 0x000fea0003800000 */
[----:B------:R-:W-:Y:S01]  /*168f0*/  BSSY B0, `(.L_x_1754) ;  /* 0x00002db000007945 */ /* 0x000fe20003800000 */
[----:B------:R-:W-:Y:S02]  /*16900*/  IMAD.MOV.U32 R0, RZ, RZ, 0x3f800000 ;  /* 0x3f800000ff007424 */ /* 0x000fe400078e00ff */
[----:B------:R-:W-:-:S07]  /*16910*/  IMAD.MOV.U32 R151, RZ, RZ, RZ ;  /* 0x000000ffff977224 */ /* 0x000fce00078e00ff */
.L_x_1775:
[----:B------:R-:W-:-:S05]  /*16920*/  VIADD R222, R202, 0x1 ;  /* 0x00000001cade7836 */ /* 0x000fca0000000000 */
[----:B------:R-:W-:-:S04]  /*16930*/  ISETP.NE.AND P1, PT, R222, 0x2, PT ;  /* 0x00000002de00780c */ /* 0x000fc80003f25270 */
[----:B------:R-:W-:Y:S02]  /*16940*/  SEL R227, RZ, 0x1, P1 ;  /* 0x00000001ffe37807 */ /* 0x000fe40000800000 */
[----:B------:R-:W-:Y:S02]  /*16950*/  SEL R222, R222, RZ, P1 ;  /* 0x000000ffdede7207 */ /* 0x000fe40000800000 */
[----:B------:R-:W-:Y:S01]  /*16960*/  LOP3.LUT R227, R218, R227, RZ, 0x3c, !PT ;  /* 0x000000e3dae37212 */ /* 0x000fe200078e3cff */
[----:B------:R-:W-:Y:S06]  /*16970*/  @!P0 BRA `(.L_x_1755) ;  /* 0x0000000000048947 */ /* 0x000fec0003800000 */
[----:B------:R-:W-:Y:S01]  /*16980*/  BPT.TRAP 0x1 ;  /* 0x000000040000795c */ /* 0x000fe20000300000 */
.L_x_1755:
[----:B------:R-:W-:Y:S01]  /*16990*/  IMAD R223, R222, 0x8, R17 ;  /* 0x00000008dedf7824 */ /* 0x000fe200078e0211 */
[----:B------:R-:W-:-:S04]  /*169a0*/  SHF.L.U32 R152, R227, 0x1f, RZ ;  /* 0x0000001fe3987819 */ /* 0x000fc800000006ff */
[----:B------:R0:W1:Y:S01]  /*169b0*/  SYNCS.PHASECHK.TRANS64.TRYWAIT P1, [R223+URZ+0x30830], R152 ;  /* 0x03083098df0075a7 */ /* 0x000062000802017f */
[----:B------:R-:W-:Y:S05]  /*169c0*/  @!P0 BRA `(.L_x_1756) ;  /* 0x0000000000048947 */ /* 0x000fea0003800000 */
[----:B------:R-:W-:Y:S01]  /*169d0*/  BPT.TRAP 0x1 ;  /* 0x000000040000795c */ /* 0x000fe20000300000 */
.L_x_1756:
[----:B------:R-:W2:Y:S01]  /*169e0*/  LDL R2, [R1+0x50] ;  /* 0x0000500001027983 */ /* 0x000ea20000100800 */
[----:B------:R-:W-:Y:S01]  /*169f0*/  BSSY B2, `(.L_x_1757) ;  /* 0x0000007000027945 */ /* 0x000fe20003800000 */
[----:B--2---:R-:W-:-:S04]  /*16a00*/  IMAD R2, R222, 0x800, R2 ;  /* 0x00000800de027824 */ /* 0x004fc800078e0202 */
[C---:B------:R-:W-:Y:S02]  /*16a10*/  VIADD R156, R2.reuse, 0x2 ;  /* 0x00000002029c7836 */ /* 0x040fe40000000000 */
[----:B------:R-:W-:Y:S01]  /*16a20*/  VIADD R155, R2, 0x4 ;  /* 0x00000004029b7836 */ /* 0x000fe20000000000 */
[----:B-1----:R-:W-:Y:S06]  /*16a30*/  @P1 BRA `(.L_x_1758) ;  /* 0x0000000000081947 */ /* 0x002fec0003800000 */
[----:B------:R-:W1:Y:S02]  /*16a40*/  SYNCS.PHASECHK.TRANS64.TRYWAIT P1, [R223+URZ+0x30830], R152 ;  /* 0x03083098df0075a7 */ /* 0x000e64000802017f */
[----:B-1----:R-:W-:Y:S05]  /*16a50*/  @!P1 BRA `(.L_x_1759) ;  /* 0x0000017800ac9947 */ /* 0x002fea0003800000 */
.L_x_1758:
[----:B------:R-:W-:Y:S05]  /*16a60*/  BSYNC B2 ;  /* 0x0000000000027941 */ /* 0x000fea0003800000 */
.L_x_1757:
[----:B------:R2:W-:Y:S04]  /*16a70*/  STL.64 [R1+0xf8], R18 ;  /* 0x0000f81201007387 */ /* 0x0005e80000100a00 */
[----:B--2---:R-:W2:Y:S04]  /*16a80*/  LDL.64 R18, [R1+0x40] ;  /* 0x0000400001127983 */ /* 0x004ea80000100a00 */
[----:B------:R3:W-:Y:S04]  /*16a90*/  STL.64 [R1+0xf0], R16 ;  /* 0x0000f01001007387 */ /* 0x0007e80000100a00 */
[----:B---3--:R-:W3:Y:S04]  /*16aa0*/  LDL.64 R16, [R1+0x38] ;  /* 0x0000380001107983 */ /* 0x008ee80000100a00 */
[----:B------:R4:W-:Y:S01]  /*16ab0*/  STL.64 [R1+0xe8], R8 ;  /* 0x0000e80801007387 */ /* 0x0009e20000100a00 */
[----:B01----:R-:W-:-:S03]  /*16ac0*/  IMAD.MOV.U32 R152, RZ, RZ, R2 ;  /* 0x000000ffff987224 */ /* 0x003fc600078e0002 */
[----:B----4-:R-:W4:Y:S02]  /*16ad0*/  LDL.64 R8, [R1+0x28] ;  /* 0x0000280001087983 */ /* 0x010f240000100a00 */
[----:B------:R-:W-:Y:S01]  /*16ae0*/  R2UR UR6, R152 ;  /* 0x00000000980672ca */ /* 0x000fe200000e0000 */
[----:B------:R-:W-:Y:S02]  /*16af0*/  IMAD.MOV.U32 R152, RZ, RZ, R156 ;  /* 0x000000ffff987224 */ /* 0x000fe400078e009c */
[----:B------:R-:W-:Y:S01]  /*16b00*/  VIADD R154, R2, 0x6 ;  /* 0x00000006029a7836 */ /* 0x000fe20000000000 */
[----:B------:R0:W-:Y:S02]  /*16b10*/  STL.64 [R1+0xe0], R4 ;  /* 0x0000e00401007387 */ /* 0x0001e40000100a00 */
[----:B------:R-:W-:Y:S01]  /*16b20*/  R2UR UR4, R152 ;  /* 0x00000000980472ca */ /* 0x000fe200000e0000 */
[----:B------:R-:W-:-:S05]  /*16b30*/  IMAD.MOV.U32 R152, RZ, RZ, R155 ;  /* 0x000000ffff987224 */ /* 0x000fca00078e009b */
[----:B------:R-:W-:Y:S01]  /*16b40*/  R2UR UR8, R152 ;  /* 0x00000000980872ca */ /* 0x000fe200000e0000 */
[----:B------:R-:W-:Y:S02]  /*16b50*/  VIADD R152, R2, 0x200 ;  /* 0x0000020002987836 */ /* 0x000fe40000000000 */
[----:B------:R-:W-:Y:S02]  /*16b60*/  IMAD.MOV.U32 R155, RZ, RZ, 0x40000040 ;  /* 0x40000040ff9b7424 */ /* 0x000fe400078e00ff */
[----:B------:R-:W-:Y:S01]  /*16b70*/  IMAD.MOV.U32 R153, RZ, RZ, 0x40000040 ;  /* 0x40000040ff997424 */ /* 0x000fe200078e00ff */
[----:B------:R-:W-:Y:S01]  /*16b80*/  R2UR UR14, R152 ;  /* 0x00000000980e72ca */ /* 0x000fe200000e0000 */
[----:B------:R-:W-:Y:S01]  /*16b90*/  VIADD R156, R2, 0x204 ;  /* 0x00000204029c7836 */ /* 0x000fe20000000000 */
[----:B------:R-:W-:Y:S01]  /*16ba0*/  R2UR UR10, R154 ;  /* 0x000000009a0a72ca */ /* 0x000fe200000e0000 */
[C---:B------:R-:W-:Y:S01]  /*16bb0*/  VIADD R152, R2.reuse, 0x206 ;  /* 0x0000020602987836 */ /* 0x040fe20000000000 */
[----:B------:R-:W-:Y:S01]  /*16bc0*/  R2UR UR11, R155 ;  /* 0x000000009b0b72ca */ /* 0x000fe200000e0000 */
[----:B------:R-:W-:Y:S01]  /*16bd0*/  IMAD.MOV.U32 R157, RZ, RZ, 0x40000040 ;  /* 0x40000040ff9d7424 */ /* 0x000fe200078e00ff */
[C---:B------:R-:W-:Y:S01]  /*16be0*/  R2UR UR5, R153.reuse ;  /* 0x00000000990572ca */ /* 0x040fe200000e0000 */
[----:B------:R-:W-:Y:S01]  /*16bf0*/  VIADD R154, R2, 0x202 ;  /* 0x00000202029a7836 */ /* 0x000fe20000000000 */
[----:B------:R-:W-:Y:S01]  /*16c00*/  R2UR UR22, R156 ;  /* 0x000000009c1672ca */ /* 0x000fe200000e0000 */
        /* <DEDUP_REMOVED lines=9> */
[----:B------:R-:W-:Y:S01]  /*16ca0*/  MOV R229, UR11 ;  /* 0x0000000b00e57c02 */ /* 0x000fe20008000f00 */
[----:B------:R-:W-:Y:S01]  /*16cb0*/  UMOV UR11, UR5 ;  /* 0x00000005000b7c82 */ /* 0x000fe20008000000 */
[----:B------:R-:W-:Y:S01]  /*16cc0*/  MOV R228, UR10 ;  /* 0x0000000a00e47c02 */ /* 0x000fe20008000f00 */
[----:B------:R-:W-:Y:S01]  /*16cd0*/  UMOV UR10, UR4 ;  /* 0x00000004000a7c82 */ /* 0x000fe20008000000 */
[----:B------:R-:W-:Y:S01]  /*16ce0*/  R2UR UR7, R153 ;  /* 0x00000000990772ca */ /* 0x000fe200000e0000 */
[----:B0-----:R-:W4:Y:S01]  /*16cf0*/  LDL.64 R4, [R1+0x20] ;  /* 0x0000200001047983 */ /* 0x001f220000100a00 */
[----:B------:R-:W-:Y:S01]  /*16d00*/  R2UR UR34, R154 ;  /* 0x000000009a2272ca */ /* 0x000fe200000e0000 */
[----:B------:R-:W-:Y:S01]  /*16d10*/  VIADD R154, R2, 0x604 ;  /* 0x00000604029a7836 */ /* 0x000fe20000000000 */
[----:B------:R-:W-:Y:S01]  /*16d20*/  R2UR UR42, R156 ;  /* 0x000000009c2a72ca */ /* 0x000fe200000e0000 */
[----:B------:R-:W-:Y:S01]  /*16d30*/  VIADD R156, R2, 0x602 ;  /* 0x00000602029c7836 */ /* 0x000fe20000000000 */
[----:B------:R-:W-:Y:S01]  /*16d40*/  R2UR UR46, R152 ;  /* 0x00000000982e72ca */ /* 0x000fe200000e0000 */
[----:B------:R-:W-:Y:S01]  /*16d50*/  VIADD R152, R2, 0x606 ;  /* 0x0000060602987836 */ /* 0x000fe20000000000 */
[----:B------:R-:W-:Y:S01]  /*16d60*/  R2UR UR4, R6 ;  /* 0x00000000060472ca */ /* 0x000fe200000e0000 */
[-C--:B------:R-:W-:Y:S01]  /*16d70*/  FMUL.FTZ R24, R24, R3.reuse ;  /* 0x0000000318187220 */ /* 0x080fe20000410000 */
[----:B------:R-:W-:Y:S01]  /*16d80*/  R2UR UR5, R7 ;  /* 0x00000000070572ca */ /* 0x000fe200000e0000 */
[-C--:B------:R-:W-:Y:S01]  /*16d90*/  FMUL.FTZ R25, R25, R3.reuse ;  /* 0x0000000319197220 */ /* 0x080fe20000410000 */
[C---:B------:R-:W-:Y:S01]  /*16da0*/  R2UR UR9, R153.reuse ;  /* 0x00000000990972ca */ /* 0x040fe200000e0000 */
[-C--:B------:R-:W-:Y:S01]  /*16db0*/  FMUL.FTZ R28, R28, R3.reuse ;  /* 0x000000031c1c7220 */ /* 0x080fe20000410000 */
[----:B------:R-:W-:Y:S01]  /*16dc0*/  R2UR UR15, R153 ;  /* 0x00000000990f72ca */ /* 0x000fe200000e0000 */
        /* <DEDUP_REMOVED lines=29> */
[----:B------:R-:W-:Y:S01]  /*16fa0*/  WARPGROUP.ARRIVE ;  /* 0x00000000000079c5 */ /* 0x000fe20000000000 */
[-C--:B------:R-:W-:Y:S01]  /*16fb0*/  FMUL.FTZ R60, R60, R3.reuse ;  /* 0x000000033c3c7220 */ /* 0x080fe20000410000 */
[-C--:B------:R-:W-:Y:S01]  /*16fc0*/  FMUL.FTZ R61, R61, R3.reuse ;  /* 0x000000033d3d7220 */ /* 0x080fe20000410000 */
[-C--:B------:R-:W-:Y:S01]  /*16fd0*/  FMUL.FTZ R64, R64, R3.reuse ;  /* 0x0000000340407220 */ /* 0x080fe20000410000 */
[-C--:B------:R-:W-:Y:S01]  /*16fe0*/  FMUL.FTZ R65, R65, R3.reuse ;  /* 0x0000000341417220 */ /* 0x080fe20000410000 */
[-C--:B------:R-:W-:Y:S01]  /*16ff0*/  FMUL.FTZ R68, R68, R3.reuse ;  /* 0x0000000344447220 */ /* 0x080fe20000410000 */
[----:B------:R-:W-:Y:S01]  /*17000*/  HGMMA.64x64x16.F32.BF16 R152, gdesc[UR4], RZ, !UPT, gsb0 ;  /* 0x00e00000049879f0 */ /* 0x000fe2000c0018ff */
[----:B------:R-:W-:Y:S01]  /*17010*/  UMOV UR6, UR8 ;  /* 0x0000000800067c82 */ /* 0x000fe20008000000 */
[----:B------:R-:W-:Y:S01]  /*17020*/  UMOV UR7, UR9 ;  /* 0x0000000900077c82 */ /* 0x000fe20008000000 */
        /* <DEDUP_REMOVED lines=40> */
[----:B------:R-:W-:-:S02]  /*172b0*/  FMUL.FTZ R149, R149, R3 ;  /* 0x0000000395957220 */ /* 0x000fc40000410000 */
[----:B------:R-:W4:Y:S01]  /*172c0*/  LDL.64 R2, [R1+0x18] ;  /* 0x0000180001027983 */ /* 0x000f220000100a00 */
        /* <DEDUP_REMOVED lines=66> */
[----:B--2---:R-:W-:-:S02]  /*176f0*/  R2UR UR8, R18 ;  /* 0x00000000120872ca */ /* 0x004fc400000e0000 */
[----:B------:R-:W-:Y:S02]  /*17700*/  R2UR UR9, R19 ;  /* 0x00000000130972ca */ /* 0x000fe400000e0000 */
[----:B------:R-:W-:Y:S01]  /*17710*/  R2UR UR20, R216 ;  /* 0x00000000d81472ca */ /* 0x000fe200000e0000 */
[----:B------:R0:W5:Y:S10]  /*17720*/  LDL.LU.64 R18, [R1+0xf8] ;  /* 0x0000f80001127983 */ /* 0x0001740000300a00 */
[----:B------:R-:W-:Y:S01]  /*17730*/  HGMMA.64x64x16.F32.BF16 R152, gdesc[UR8], R152, gsb0 ;  /* 0x00e00000089879f0 */ /* 0x000fe20008001898 */
[----:B---3--:R-:W-:-:S02]  /*17740*/  R2UR UR4, R16 ;  /* 0x00000000100472ca */ /* 0x008fc400000e0000 */
[----:B------:R-:W-:Y:S02]  /*17750*/  R2UR UR5, R17 ;  /* 0x00000000110572ca */ /* 0x000fe400000e0000 */
[----:B------:R-:W-:Y:S01]  /*17760*/  R2UR UR11, R229 ;  /* 0x00000000e50b72ca */ /* 0x000fe200000e0000 */
[----:B------:R0:W5:Y:S01]  /*17770*/  LDL.LU.64 R16, [R1+0xf0] ;  /* 0x0000f00001107983 */ /* 0x0001620000300a00 */
[----:B------:R-:W-:Y:S01]  /*17780*/  R2UR UR10, R228 ;  /* 0x00000000e40a72ca */ /* 0x000fe200000e0000 */
[----:B------:R-:W-:Y:S02]  /*17790*/  WARPGROUP.DEPBAR.LE gsb0, 0x0 ;  /* 0x00008000000079c5 */ /* 0x000fe40000010000 */
[----:B------:R-:W-:-:S06]  /*177a0*/  WARPGROUP.ARRIVE ;  /* 0x00000000000079c5 */ /* 0x000fcc0000000000 */
[----:B------:R-:W-:Y:S01]  /*177b0*/  HGMMA.64x64x16.F32.BF16 R152, gdesc[UR4], R152, gsb0 ;  /* 0x00e00000049879f0 */ /* 0x000fe20008001898 */
[----:B----4-:R-:W-:Y:S02]  /*177c0*/  R2UR UR8, R8 ;  /* 0x00000000080872ca */ /* 0x010fe400000e0000 */
[----:B------:R-:W-:Y:S02]  /*177d0*/  R2UR UR9, R9 ;  /* 0x00000000090972ca */ /* 0x000fe400000e0000 */
[----:B------:R-:W-:Y:S01]  /*177e0*/  R2UR UR12, R4 ;  /* 0x00000000040c72ca */ /* 0x000fe200000e0000 */
[----:B------:R0:W5:Y:S01]  /*177f0*/  LDL.LU.64 R8, [R1+0xe8] ;  /* 0x0000e80001087983 */ /* 0x0001620000300a00 */
[----:B------:R-:W-:Y:S02]  /*17800*/  WARPGROUP.DEPBAR.LE gsb0, 0x0 ;  /* 0x00008000000079c5 */ /* 0x000fe40000010000 */
[----:B------:R-:W-:-:S07]  /*17810*/  WARPGROUP.ARRIVE ;  /* 0x00000000000079c5 */ /* 0x000fce0000000000 */
[----:B------:R-:W-:Y:S01]  /*17820*/  HGMMA.64x64x16.F32.BF16 R152, gdesc[UR8], R152, gsb0 ;  /* 0x00e00000089879f0 */ /* 0x000fe20008001898 */
[----:B------:R-:W-:Y:S02]  /*17830*/  R2UR UR13, R5 ;  /* 0x00000000050d72ca */ /* 0x000fe400000e0000 */
[----:B------:R-:W-:Y:S01]  /*17840*/  R2UR UR16, R2 ;  /* 0x00000000021072ca */ /* 0x000fe200000e0000 */
[----:B------:R0:W5:Y:S01]  /*17850*/  LDL.LU.64 R4, [R1+0xe0] ;  /* 0x0000e00001047983 */ /* 0x0001620000300a00 */
[----:B------:R-:W-:Y:S02]  /*17860*/  WARPGROUP.DEPBAR.LE gsb0, 0x0 ;  /* 0x00008000000079c5 */ /* 0x000fe40000010000 */
[----:B------:R-:W-:-:S07]  /*17870*/  WARPGROUP.ARRIVE ;  /* 0x00000000000079c5 */ /* 0x000fce0000000000 */
[----:B------:R-:W-:Y:S01]  /*17880*/  HGMMA.64x64x16.F32.BF16 R152, gdesc[UR12], R152, gsb0 ;  /* 0x00e000000c9879f0 */ /* 0x000fe20008001898 */
[----:B------:R-:W-:Y:S02]  /*17890*/  R2UR UR17, R3 ;  /* 0x00000000031172ca */ /* 0x000fe400000e0000 */
[----:B------:R-:W-:Y:S02]  /*178a0*/  WARPGROUP.DEPBAR.LE gsb0, 0x0 ;  /* 0x00008000000079c5 */ /* 0x000fe40000010000 */
[----:B------:R-:W-:-:S09]  /*178b0*/  WARPGROUP.ARRIVE ;  /* 0x00000000000079c5 */ /* 0x000fd20000000000 */
[----:B------:R-:W-:Y:S01]  /*178c0*/  HGMMA.64x64x16.F32.BF16 R152, gdesc[UR16], R152, gsb0 ;  /* 0x00e00000109879f0 */ /* 0x000fe20008001898 */
[----:B------:R-:W-:Y:S02]  /*178d0*/  R2UR UR21, R217 ;  /* 0x00000000d91572ca */ /* 0x000fe400000e0000 */
[----:B------:R-:W-:Y:S02]  /*178e0*/  WARPGROUP.DEPBAR.LE gsb0, 0x0 ;  /* 0x00008000000079c5 */ /* 0x000fe40000010000 */
[----:B------:R-:W-:-:S09]  /*178f0*/  WARPGROUP.ARRIVE ;  /* 0x00000000000079c5 */ /* 0x000fd20000000000 */
[----:B------:R-:W-:Y:S01]  /*17900*/  HGMMA.64x64x16.F32.BF16 R152, gdesc[UR20], R152, gsb0 ;  /* 0x00e00000149879f0 */ /* 0x000fe20008001898 */
[----:B------:R-:W-:Y:S02]  /*17910*/  R2UR UR24, R214 ;  /* 0x00000000d61872ca */ /* 0x000fe400000e0000 */
[----:B------:R-:W-:Y:S01]  /*17920*/  R2UR UR25, R215 ;  /* 0x00000000d71972ca */ /* 0x000fe200000e0000 */
[----:B------:R-:W-:Y:S02]  /*17930*/  WARPGROUP.DEPBAR.LE gsb0, 0x0 ;  /* 0x00008000000079c5 */ /* 0x000fe40000010000 */
[----:B------:R-:W-:-:S10]  /*17940*/  WARPGROUP.ARRIVE ;  /* 0x00000000000079c5 */ /* 0x000fd40000000000 */
        /* <DEDUP_REMOVED lines=44> */
.L_x_1760:
[----:B------:R-:W-:Y:S01]  /*17c10*/  SHF.L.U32 R0, R218, 0x1f, RZ ;  /* 0x0000001fda007819 */ /* 0x000fe200000006ff */
[----:B-----5:R-:W-:-:S04]  /*17c20*/  IMAD R218, R202, 0x8, R17 ;  /* 0x00000008cada7824 */ /* 0x020fc800078e0211 */
[----:B------:R0:W1:Y:S01]  /*17c30*/  SYNCS.PHASECHK.TRANS64.TRYWAIT P1, [R218+URZ+0x30850], R0 ;  /* 0x03085000da0075a7 */ /* 0x000062000802017f */
[----:B------:R-:W-:Y:S05]  /*17c40*/  @!P0 BRA `(.L_x_1761) ;  /* 0x0000000000048947 */ /* 0x000fea0003800000 */
[----:B------:R-:W-:Y:S01]  /*17c50*/  BPT.TRAP 0x1 ;  /* 0x000000040000795c */ /* 0x000fe20000300000 */
.L_x_1761:
[----:B------:R-:W-:Y:S04]  /*17c60*/  BSSY B2, `(.L_x_1762) ;  /* 0x0000004000027945 */ /* 0x000fe80003800000 */
[----:B-1----:R-:W-:Y:S05]  /*17c70*/  @P1 BRA `(.L_x_1763) ;  /* 0x0000000000081947 */ /* 0x002fea0003800000 */
[----:B------:R-:W1:Y:S02]  /*17c80*/  SYNCS.PHASECHK.TRANS64.TRYWAIT P1, [R218+URZ+0x30850], R0 ;  /* 0x03085000da0075a7 */ /* 0x000e64000802017f */
[----:B-1----:R-:W-:Y:S05]  /*17c90*/  @!P1 BRA `(.L_x_1764) ;  /* 0x0000016800309947 */ /* 0x002fea0003800000 */
.L_x_1763:
[----:B------:R-:W-:Y:S05]  /*17ca0*/  BSYNC B2 ;  /* 0x0000000000027941 */ /* 0x000fea0003800000 */
.L_x_1762:
[----:B01----:R-:W-:Y:S01]  /*17cb0*/  VIADD R0, R17, 0x400 ;  /* 0x0000040011007836 */ /* 0x003fe20000000000 */
[----:B------:R-:W-:Y:S01]  /*17cc0*/  WARPGROUP.ARRIVE ;  /* 0x00000000000079c5 */ /* 0x000fe20000000000 */
[----:B------:R-:W-:-:S03]  /*17cd0*/  IMAD.MOV.U32 R3, RZ, RZ, 0x40000040 ;  /* 0x40000040ff037424 */ /* 0x000fc600078e00ff */
[----:B------:R-:W-:Y:S02]  /*17ce0*/  SHF.R.U32.HI R0, RZ, 0x4, R0 ;  /* 0x00000004ff007819 */ /* 0x000fe40000011600 */
[----:B------:R-:W-:Y:S01]  /*17cf0*/  R2UR UR7, R3 ;  /* 0x00000000030772ca */ /* 0x000fe200000e0000 */
[----:B------:R-:W-:Y:S01]  /*17d00*/  IMAD.MOV.U32 R3, RZ, RZ, 0x40000040 ;  /* 0x40000040ff037424 */ /* 0x000fe200078e00ff */
[----:B------:R-:W-:-:S04]  /*17d10*/  LOP3.LUT R0, R0, 0x3fff, RZ, 0xc0, !PT ;  /* 0x00003fff00007812 */ /* 0x000fc800078ec0ff */
[----:B------:R-:W-:-:S05]  /*17d20*/  LOP3.LUT R0, R0, 0x2000000, RZ, 0xfc, !PT ;  /* 0x0200000000007812 */ /* 0x000fca00078efcff */
[----:B------:R-:W-:-:S05]  /*17d30*/  IMAD R2, R202, 0x800, R0 ;  /* 0x00000800ca027824 */ /* 0x000fca00078e0200 */
[----:B------:R-:W-:-:S13]  /*17d40*/  R2UR UR6, R2 ;  /* 0x00000000020672ca */ /* 0x000fda00000e0000 */
[----:B------:R-:W-:Y:S03]  /*17d50*/  HGMMA.64x256x16.F32.BF16 R24, R196, gdesc[UR4].tnspB, R24, gsb0 ;  /* 0x43e00004c4187df0 */ /* 0x000fe60008001818 */
[----:B------:R-:W-:Y:S02]  /*17d60*/  WARPGROUP.DEPBAR.LE gsb0, 0x0 ;  /* 0x00008000000079c5 */ /* 0x000fe40000010000 */
[----:B------:R-:W-:Y:S01]  /*17d70*/  VIADD R196, R2, 0x80 ;  /* 0x0000008002c47836 */ /* 0x000fe20000000000 */
[----:B------:R-:W-:Y:S01]  /*17d80*/  WARPGROUP.ARRIVE ;  /* 0x00000000000079c5 */ /* 0x000fe20000000000 */
[----:B------:R-:W-:-:S03]  /*17d90*/  IMAD.MOV.U32 R197, RZ, RZ, 0x40000040 ;  /* 0x40000040ffc57424 */ /* 0x000fc600078e00ff */
[----:B------:R-:W-:Y:S02]  /*17da0*/  R2UR UR6, R196 ;  /* 0x00000000c40672ca */ /* 0x000fe400000e0000 */
[----:B------:R-:W-:-:S15]  /*17db0*/  R2UR UR7, R197 ;  /* 0x00000000c50772ca */ /* 0x000fde00000e0000 */
[----:B------:R-:W-:-:S01]  /*17dc0*/  NOP ;  /* 0x0000000000007918 */ /* 0x000fc20000000000 */
[----:B------:R-:W-:Y:S03]  /*17dd0*/  HGMMA.64x256x16.F32.BF16 R24, R192, gdesc[UR4].tnspB, R24, gsb0 ;  /* 0x43e00004c0187df0 */ /* 0x000fe60008001818 */
[----:B------:R-:W-:Y:S02]  /*17de0*/  WARPGROUP.DEPBAR.LE gsb0, 0x0 ;  /* 0x00008000000079c5 */ /* 0x000fe40000010000 */
[C---:B------:R-:W-:Y:S01]  /*17df0*/  VIADD R192, R2.reuse, 0x100 ;  /* 0x0000010002c07836 */ /* 0x040fe20000000000 */
[----:B------:R-:W-:Y:S01]  /*17e00*/  WARPGROUP.ARRIVE ;  /* 0x00000000000079c5 */ /* 0x000fe20000000000 */
[----:B------:R-:W-:Y:S02]  /*17e10*/  IMAD.MOV.U32 R193, RZ, RZ, 0x40000040 ;  /* 0x40000040ffc17424 */ /* 0x000fe400078e00ff */
[----:B------:R-:W-:Y:S01]  /*17e20*/  VIADD R2, R2, 0x180 ;  /* 0x0000018002027836 */ /* 0x000fe20000000000 */
[----:B------:R-:W-:-:S02]  /*17e30*/  R2UR UR6, R192 ;  /* 0x00000000c00672ca */ /* 0x000fc400000e0000 */
[----:B------:R-:W-:-:S15]  /*17e40*/  R2UR UR7, R193 ;  /* 0x00000000c10772ca */ /* 0x000fde00000e0000 */
[----:B------:R-:W-:-:S01]  /*17e50*/  NOP ;  /* 0x0000000000007918 */ /* 0x000fc20000000000 */
        /* <DEDUP_REMOVED lines=10> */
.L_x_1765:
[----:B------:R-:W2:Y:S01]  /*17f00*/  LDL R184, [R1+0x58] ;  /* 0x0000580001b87983 */ /* 0x000ea20000100800 */
[----:B------:R-:W0:Y:S01]  /*17f10*/  LDC R0, c[0x0][0x448] ;  /* 0x00011200ff007b82 */ /* 0x000e220000000800 */
[----:B------:R-:W-:Y:S02]  /*17f20*/  ULDC UR4, c[0x0][0x9dc] ;  /* 0x0002770000047ab9 */ /* 0x000fe40000000800 */
[----:B------:R-:W2:Y:S04]  /*17f30*/  LDL R3, [R1+0x74] ;  /* 0x0000740001037983 */ /* 0x000ea80000100800 */
[----:B------:R-:W3:Y:S01]  /*17f40*/  LDL R191, [R1+0x8] ;  /* 0x0000080001bf7983 */ /* 0x000ee20000100800 */
[----:B0-----:R-:W-:-:S13]  /*17f50*/  ISETP.NE.AND P1, PT, R0, 0x1, PT ;  /* 0x000000010000780c */ /* 0x001fda0003f25270 */
[----:B------:R-:W0:Y:S08]  /*17f60*/  @P1 LDC R2, c[0x0][0x44c] ;  /* 0x00011300ff021b82 */ /* 0x000e300000000800 */
[----:B------:R-:W1:Y:S01]  /*17f70*/  @P1 LDC R0, c[0x0][0x450] ;  /* 0x00011400ff001b82 */ /* 0x000e620000000800 */
[----:B------:R-:W-:Y:S01]  /*17f80*/  LOP3.LUT P5, RZ, R16, 0x20, RZ, 0xc0, !PT ;  /* 0x0000002010ff7812 */ /* 0x000fe200078ac0ff */
[----:B--2---:R-:W-:-:S04]  /*17f90*/  IMAD.IADD R188, R3, 0x1, R184 ;  /* 0x0000000103bc7824 */ /* 0x004fc800078e02b8 */
[----:B0-----:R-:W-:-:S05]  /*17fa0*/  @P1 IMAD.HI.U32 R2, R188, R2, RZ ;  /* 0x00000002bc021227 */ /* 0x001fca00078e00ff */
[----:B-1----:R-:W-:Y:S01]  /*17fb0*/  @P1 SHF.R.U32.HI R188, RZ, R0, R2 ;  /* 0x00000000ffbc1219 */ /* 0x002fe20000011602 */
[----:B------:R-:W-:-:S04]  /*17fc0*/  VIADD R0, R223, 0x30840 ;  /* 0x00030840df007836 */ /* 0x000fc80000000000 */
[----:B------:R-:W0:Y:S01]  /*17fd0*/  SHFL.IDX PT, R189, R188, RZ, 0x1c1f ;  /* 0x001c1fffbcbd7589 */ /* 0x000e2200000e0000 */
[----:B---3--:R-:W-:-:S04]  /*17fe0*/  PRMT R0, R191, 0x654, R0 ;  /* 0x00000654bf007816 */ /* 0x008fc80000000000 */
[----:B------:R1:W-:Y:S01]  /*17ff0*/  SYNCS.ARRIVE.TRANS64.RED.A1T0 RZ, [R0+URZ], RZ ;  /* 0x000000ff00ff79a7 */ /* 0x0003e2000810043f */
[----:B------:R-:W-:Y:S01]  /*18000*/  IMAD.U32 R223, RZ, RZ, UR4 ;  /* 0x00000004ffdf7e24 */ /* 0x000fe2000f8e00ff */
[----:B------:R-:W-:Y:S01]  /*18010*/  ULDC UR4, c[0x0][0x9e0] ;  /* 0x0002780000047ab9 */ /* 0x000fe20000000800 */
[----:B-1----:R-:W-:-:S03]  /*18020*/  IMAD.SHL.U32 R0, R8, 0x40, RZ ;  /* 0x0000004008007824 */ /* 0x002fc600078e00ff */
[----:B------:R-:W-:Y:S02]  /*18030*/  LOP3.LUT R187, RZ, R223, RZ, 0x33, !PT ;  /* 0x000000dfffbb7212 */ /* 0x000fe400078e33ff */
[----:B------:R-:W-:-:S04]  /*18040*/  IADD3 R186, -R225, 0x1, -R0 ;  /* 0x00000001e1ba7810 */ /* 0x000fc80007ffe900 */
[----:B------:R-:W-:-:S05]  /*18050*/  IADD3 R186, -R219, R186, R220 ;  /* 0x000000badbba7210 */ /* 0x000fca0007ffe1dc */
[----:B------:R-:W-:Y:S02]  /*18060*/  IMAD.IADD R187, R187, 0x1, R186 ;  /* 0x00000001bbbb7824 */ /* 0x000fe400078e02ba */
[----:B------:R-:W-:Y:S02]  /*18070*/  VIADD R186, R186, UR4 ;  /* 0x00000004baba7c36 */ /* 0x000fe40008000000 */
[--C-:B0-----:R-:W-:Y:S02]  /*18080*/  IMAD.IADD R184, R187, 0x1, R189.reuse ;  /* 0x00000001bbb87824 */ /* 0x101fe400078e02bd */
[----:B------:R-:W-:Y:S01]  /*18090*/  IMAD.IADD R185, R186, 0x1, R189 ;  /* 0x00000001bab97824 */ /* 0x000fe200078e02bd */
[----:B------:R-:W-:Y:S06]  /*180a0*/  @!P5 BRA `(.L_x_1766) ;  /* 0x000000000060d947 */ /* 0x000fec0003800000 */
[----:B------:R-:W-:Y:S01]  /*180b0*/  IADD3 R189, -R219, R220, R189 ;  /* 0x000000dcdbbd7210 */ /* 0x000fe20007ffe1bd */
[----:B------:R-:W-:Y:S03]  /*180c0*/  BSSY B2, `(.L_x_1767) ;  /* 0x0000012000027945 */ /* 0x000fe60003800000 */
        /* <DEDUP_REMOVED lines=11> */
.L_x_1768:
[----:B------:R-:W-:Y:S02]  /*18180*/  ULDC UR4, c[0x0][0x9e4] ;  /* 0x0002790000047ab9 */ /* 0x000fe40000000800 */
[----:B------:R-:W-:-:S05]  /*18190*/  IMAD.U32 R190, RZ, RZ, UR4 ;  /* 0x00000004ffbe7e24 */ /* 0x000fca000f8e00ff */
[----:B------:R-:W-:-:S13]  /*181a0*/  ISETP.NE.AND P1, PT, R190, 0x1, PT ;  /* 0x00000001be00780c */ /* 0x000fda0003f25270 */
[----:B------:R-:W0:Y:S02]  /*181b0*/  @P1 LDC.64 R2, c[0x0][0x9e8] ;  /* 0x00027a00ff021b82 */ /* 0x000e240000000a00 */
[----:B0-----:R-:W-:-:S05]  /*181c0*/  @P1 IMAD.HI.U32 R2, R189, R2, RZ ;  /* 0x00000002bd021227 */ /* 0x001fca00078e00ff */
[----:B------:R-:W-:-:S07]  /*181d0*/  @P1 SHF.R.U32.HI R189, RZ, R3, R2 ;  /* 0x00000003ffbd1219 */ /* 0x000fce0000011602 */
.L_x_1769:
[----:B------:R-:W-:Y:S05]  /*181e0*/  BSYNC B2 ;  /* 0x0000000000027941 */ /* 0x000fea0003800000 */
.L_x_1767:
[----:B------:R-:W-:-:S04]  /*181f0*/  IMAD R189, R189, R190, -R0 ;  /* 0x000000bebdbd7224 */ /* 0x000fc800078e0a00 */
[----:B------:R-:W-:-:S05]  /*18200*/  IMAD.IADD R189, R189, 0x1, -R225 ;  /* 0x00000001bdbd7824 */ /* 0x000fca00078e0ae1 */
[----:B------:R-:W-:Y:S02]  /*18210*/  VIMNMX R184, R184, R189, !PT ;  /* 0x000000bdb8b87248 */ /* 0x000fe40007fe0100 */
[----:B------:R-:W-:-:S07]  /*18220*/  VIADDMNMX R185, R189, R190, R185, PT ;  /* 0x000000bebdb97246 */ /* 0x000fce00038001b9 */
.L_x_1766:
[----:B------:R-:W-:Y:S01]  /*18230*/  ISETP.GT.AND P1, PT, R8, -0x1, PT ;  /* 0xffffffff0800780c */ /* 0x000fe20003f24270 */
[----:B------:R-:W0:Y:S03]  /*18240*/  SHFL.IDX PT, R188, R188, 0x1, 0x1c1f ;  /* 0x003c1f00bcbc7f89 */ /* 0x000e2600000e0000 */
[C---:B------:R-:W-:Y:S02]  /*18250*/  ISETP.GT.AND P2, PT, R184.reuse, RZ, P1 ;  /* 0x000000ffb800720c */ /* 0x040fe40000f44270 */
[C---:B------:R-:W-:Y:S02]  /*18260*/  ISETP.GT.AND P4, PT, R184.reuse, 0x1, P1 ;  /* 0x00000001b800780c */ /* 0x040fe40000f84270 */
[----:B------:R-:W-:Y:S02]  /*18270*/  ISETP.LT.OR P3, PT, R185, 0x1, P2 ;  /* 0x00000001b900780c */ /* 0x000fe40001761670 */
[----:B------:R-:W-:-:S02]  /*18280*/  ISETP.GT.AND P2, PT, R184, 0x8, P1 ;  /* 0x00000008b800780c */ /* 0x000fc40000f44270 */
[----:B------:R-:W-:Y:S02]  /*18290*/  FSEL R152, R152, -INF , !P3 ;  /* 0xff80000098987808 */ /* 0x000fe40005800000 */
[----:B------:R-:W-:Y:S02]  /*182a0*/  ISETP.GT.AND P3, PT, R184, 0x9, P1 ;  /* 0x00000009b800780c */ /* 0x000fe40000f64270 */
[C---:B------:R-:W-:Y:S02]  /*182b0*/  ISETP.LT.OR P4, PT, R185.reuse, 0x2, P4 ;  /* 0x00000002b900780c */ /* 0x040fe40002781670 */
[C---:B------:R-:W-:Y:S02]  /*182c0*/  ISETP.LT.OR P2, PT, R185.reuse, 0x9, P2 ;  /* 0x00000009b900780c */ /* 0x040fe40001741670 */
[----:B------:R-:W-:Y:S02]  /*182d0*/  ISETP.LT.OR P3, PT, R185, 0xa, P3 ;  /* 0x0000000ab900780c */ /* 0x000fe40001f61670 */
[----:B------:R-:W-:-:S02]  /*182e0*/  FSEL R153, R153, -INF , !P4 ;  /* 0xff80000099997808 */ /* 0x000fc40006000000 */
[----:B------:R-:W-:Y:S01]  /*182f0*/  FSEL R156, R156, -INF , !P2 ;  /* 0xff8000009c9c7808 */ /* 0x000fe20005000000 */
[--C-:B0-----:R-:W-:Y:S01]  /*18300*/  IMAD.IADD R186, R186, 0x1, R188.reuse ;  /* 0x00000001baba7824 */ /* 0x101fe200078e02bc */
[----:B------:R-:W-:Y:S01]  /*18310*/  FSEL R157, R157, -INF , !P3 ;  /* 0xff8000009d9d7808 */ /* 0x000fe20005800000 */
[----:B------:R-:W-:Y:S01]  /*18320*/  IMAD.IADD R187, R187, 0x1, R188 ;  /* 0x00000001bbbb7824 */ /* 0x000fe200078e02bc */
[C---:B------:R-:W-:Y:S02]  /*18330*/  ISETP.GT.AND P4, PT, R184.reuse, 0x10, P1 ;  /* 0x00000010b800780c */ /* 0x040fe40000f84270 */
[C---:B------:R-:W-:Y:S02]  /*18340*/  ISETP.GT.AND P2, PT, R184.reuse, 0x11, P1 ;  /* 0x00000011b800780c */ /* 0x040fe40000f44270 */
[----:B------:R-:W-:Y:S02]  /*18350*/  ISETP.GT.AND P3, PT, R184, 0x18, P1 ;  /* 0x00000018b800780c */ /* 0x000fe40000f64270 */
[----:B------:R-:W-:-:S02]  /*18360*/  ISETP.LT.OR P4, PT, R185, 0x11, P4 ;  /* 0x00000011b900780c */ /* 0x000fc40002781670 */
[C---:B------:R-:W-:Y:S02]  /*18370*/  ISETP.LT.OR P2, PT, R185.reuse, 0x12, P2 ;  /* 0x00000012b900780c */ /* 0x040fe40001741670 */
[----:B------:R-:W-:Y:S02]  /*18380*/  ISETP.LT.OR P3, PT, R185, 0x19, P3 ;  /* 0x00000019b900780c */ /* 0x000fe40001f61670 */
[----:B------:R-:W-:Y:S02]  /*18390*/  FSEL R160, R160, -INF , !P4 ;  /* 0xff800000a0a07808 */ /* 0x000fe40006000000 */
[----:B------:R-:W-:Y:S02]  /*183a0*/  FSEL R161, R161, -INF , !P2 ;  /* 0xff800000a1a17808 */ /* 0x000fe40005000000 */
[----:B------:R-:W-:Y:S02]  /*183b0*/  FSEL R164, R164, -INF , !P3 ;  /* 0xff800000a4a47808 */ /* 0x000fe40005800000 */
[----:B------:R-:W-:-:S02]  /*183c0*/  ISETP.GT.AND P4, PT, R184, 0x19, P1 ;  /* 0x00000019b800780c */ /* 0x000fc40000f84270 */
[C---:B------:R-:W-:Y:S02]  /*183d0*/  ISETP.GT.AND P2, PT, R184.reuse, 0x20, P1 ;  /* 0x00000020b800780c */ /* 0x040fe40000f44270 */
[----:B------:R-:W-:Y:S02]  /*183e0*/  ISETP.GT.AND P3, PT, R184, 0x21, P1 ;  /* 0x00000021b800780c */ /* 0x000fe40000f64270 */
[C---:B------:R-:W-:Y:S02]  /*183f0*/  ISETP.LT.OR P4, PT, R185.reuse, 0x1a, P4 ;  /* 0x0000001ab900780c */ /* 0x040fe40002781670 */
[C---:B------:R-:W-:Y:S02]  /*18400*/  ISETP.LT.OR P2, PT, R185.reuse, 0x21, P2 ;  /* 0x00000021b900780c */ /* 0x040fe40001741670 */
[----:B------:R-:W-:Y:S02]  /*18410*/  ISETP.LT.OR P3, PT, R185, 0x22, P3 ;  /* 0x00000022b900780c */ /* 0x000fe40001f61670 */
[----:B------:R-:W-:-:S02]  /*18420*/  FSEL R165, R165, -INF , !P4 ;  /* 0xff800000a5a57808 */ /* 0x000fc40006000000 */
[----:B------:R-:W-:Y:S02]  /*18430*/  FSEL R168, R168, -INF , !P2 ;  /* 0xff800000a8a87808 */ /* 0x000fe40005000000 */
[----:B------:R-:W-:Y:S02]  /*18440*/  FSEL R169, R169, -INF , !P3 ;  /* 0xff800000a9a97808 */ /* 0x000fe40005800000 */
        /* <DEDUP_REMOVED lines=17> */
[----:B------:R-:W-:Y:S01]  /*18560*/  FSEL R181, R181, -INF , !P3 ;  /* 0xff800000b5b57808 */ /* 0x000fe20005800000 */
        /* <DEDUP_REMOVED lines=14> */
.L_x_1772:
[----:B------:R-:W-:Y:S02]  /*18650*/  ULDC UR4, c[0x0][0x9e4] ;  /* 0x0002790000047ab9 */ /* 0x000fe40000000800 */
[----:B------:R-:W-:-:S05]  /*18660*/  IMAD.U32 R184, RZ, RZ, UR4 ;  /* 0x00000004ffb87e24 */ /* 0x000fca000f8e00ff */
[----:B------:R-:W-:-:S13]  /*18670*/  ISETP.NE.AND P2, PT, R184, 0x1, PT ;  /* 0x00000001b800780c */ /* 0x000fda0003f45270 */
[----:B------:R-:W0:Y:S02]  /*18680*/  @P2 LDC.64 R2, c[0x0][0x9e8] ;  /* 0x00027a00ff022b82 */ /* 0x000e240000000a00 */
[----:B0-----:R-:W-:-:S05]  /*18690*/  @P2 IMAD.HI.U32 R2, R188, R2, RZ ;  /* 0x00000002bc022227 */ /* 0x001fca00078e00ff */
[----:B------:R-:W-:-:S07]  /*186a0*/  @P2 SHF.R.U32.HI R188, RZ, R3, R2 ;  /* 0x00000003ffbc2219 */ /* 0x000fce0000011602 */
.L_x_1773:
[----:B------:R-:W-:Y:S05]  /*186b0*/  BSYNC B2 ;  /* 0x0000000000027941 */ /* 0x000fea0003800000 */
.L_x_1771:
[----:B------:R-:W-:-:S04]  /*186c0*/  IMAD R0, R188, R184, -R0 ;  /* 0x000000b8bc007224 */ /* 0x000fc800078e0a00 */
[----:B------:R-:W-:-:S05]  /*186d0*/  IMAD.IADD R0, R0, 0x1, -R225 ;  /* 0x0000000100007824 */ /* 0x000fca00078e0ae1 */
[----:B------:R-:W-:Y:S02]  /*186e0*/  VIMNMX R187, R187, R0, !PT ;  /* 0x00000000bbbb7248 */ /* 0x000fe40007fe0100 */
[----:B------:R-:W-:-:S07]  /*186f0*/  VIADDMNMX R186, R0, R184, R186, PT ;  /* 0x000000b800ba7246 */ /* 0x000fce00038001ba */
.L_x_1770:
[----:B------:R-:W-:Y:S01]  /*18700*/  FMNMX.FTZ R2, R152, R5, !PT ;  /* 0x0000000598027209 */ /* 0x000fe20007810000 */
[----:B------:R-:W-:Y:S01]  /*18710*/  ULDC UR4, c[0x0][0x988] ;  /* 0x0002620000047ab9 */ /* 0x000fe20000000800 */
[----:B------:R-:W-:Y:S02]  /*18720*/  LOP3.LUT R16, R16, 0xffffdfff, RZ, 0xc0, !PT ;  /* 0xffffdfff10107812 */ /* 0x000fe400078ec0ff */
[----:B------:R-:W-:Y:S02]  /*18730*/  FMNMX.FTZ R2, R153, R2, !PT ;  /* 0x0000000299027209 */ /* 0x000fe40007810000 */
[C---:B------:R-:W-:Y:S02]  /*18740*/  ISETP.GT.AND P2, PT, R187.reuse, 0x1, P1 ;  /* 0x00000001bb00780c */ /* 0x040fe40000f44270 */
[----:B------:R-:W-:Y:S02]  /*18750*/  FMNMX.FTZ R2, R156, R2, !PT ;  /* 0x000000029c027209 */ /* 0x000fe40007810000 */
[----:B------:R-:W-:-:S02]  /*18760*/  ISETP.GT.AND P3, PT, R187, 0x8, P1 ;  /* 0x00000008bb00780c */ /* 0x000fc40000f64270 */
[----:B------:R-:W-:Y:S02]  /*18770*/  FMNMX.FTZ R2, R157, R2, !PT ;  /* 0x000000029d027209 */ /* 0x000fe40007810000 */
[----:B------:R-:W-:Y:S02]  /*18780*/  @P0 LOP3.LUT R16, R16, 0x2000, RZ, 0xfc, !PT ;  /* 0x0000200010100812 */ /* 0x000fe400078efcff */
[----:B------:R-:W-:Y:S02]  /*18790*/  FMNMX.FTZ R2, R160, R2, !PT ;  /* 0x00000002a0027209 */ /* 0x000fe40007810000 */
[----:B------:R-:W-:Y:S02]  /*187a0*/  ISETP.GT.AND P0, PT, R187, 0x21, P1 ;  /* 0x00000021bb00780c */ /* 0x000fe40000f04270 */
[----:B------:R-:W-:Y:S02]  /*187b0*/  FMNMX.FTZ R2, R161, R2, !PT ;  /* 0x00000002a1027209 */ /* 0x000fe40007810000 */
[----:B------:R-:W-:-:S02]  /*187c0*/  ISETP.LT.OR P2, PT, R186, 0x2, P2 ;  /* 0x00000002ba00780c */ /* 0x000fc40001741670 */
[----:B------:R-:W-:Y:S02]  /*187d0*/  FMNMX.FTZ R2, R164, R2, !PT ;  /* 0x00000002a4027209 */ /* 0x000fe40007810000 */
[----:B------:R-:W-:Y:S02]  /*187e0*/  ISETP.LT.OR P3, PT, R186, 0x9, P3 ;  /* 0x00000009ba00780c */ /* 0x000fe40001f61670 */
[----:B------:R-:W-:Y:S02]  /*187f0*/  FMNMX.FTZ R2, R165, R2, !PT ;  /* 0x00000002a5027209 */ /* 0x000fe40007810000 */
[----:B------:R-:W-:Y:S02]  /*18800*/  FSEL R0, R155, -INF , !P2 ;  /* 0xff8000009b007808 */ /* 0x000fe40005000000 */
[----:B------:R-:W-:Y:S02]  /*18810*/  FMNMX.FTZ R2, R168, R2, !PT ;  /* 0x00000002a8027209 */ /* 0x000fe40007810000 */
[----:B------:R-:W-:-:S02]  /*18820*/  FSEL R158, R158, -INF , !P3 ;  /* 0xff8000009e9e7808 */ /* 0x000fc40005800000 */
[----:B------:R-:W-:Y:S02]  /*18830*/  FMNMX.FTZ R2, R169, R2, !PT ;  /* 0x00000002a9027209 */ /* 0x000fe40007810000 */
[C---:B------:R-:W-:Y:S02]  /*18840*/  ISETP.GT.AND P4, PT, R187.reuse, 0x9, P1 ;  /* 0x00000009bb00780c */ /* 0x040fe40000f84270 */
[----:B------:R-:W-:Y:S02]  /*18850*/  FMNMX.FTZ R2, R172, R2, !PT ;  /* 0x00000002ac027209 */ /* 0x000fe40007810000 */
[----:B------:R-:W-:Y:S02]  /*18860*/  ISETP.GT.AND P2, PT, R187, 0x10, P1 ;  /* 0x00000010bb00780c */ /* 0x000fe40000f44270 */
[----:B------:R-:W-:Y:S02]  /*18870*/  FMNMX.FTZ R2, R173, R2, !PT ;  /* 0x00000002ad027209 */ /* 0x000fe40007810000 */
[----:B------:R-:W-:-:S02]  /*18880*/  ISETP.GT.AND P3, PT, R187, 0x11, P1 ;  /* 0x00000011bb00780c */ /* 0x000fc40000f64270 */
[----:B------:R-:W-:Y:S02]  /*18890*/  FMNMX.FTZ R2, R176, R2, !PT ;  /* 0x00000002b0027209 */ /* 0x000fe40007810000 */
[----:B------:R-:W-:Y:S02]  /*188a0*/  LOP3.LUT R16, R16, 0xffff7fff, RZ, 0xc0, !PT ;  /* 0xffff7fff10107812 */ /* 0x000fe400078ec0ff */
[----:B------:R-:W-:Y:S02]  /*188b0*/  FMNMX.FTZ R2, R177, R2, !PT ;  /* 0x00000002b1027209 */ /* 0x000fe40007810000 */
[----:B------:R-:W-:Y:S02]  /*188c0*/  ISETP.LT.OR P4, PT, R186, 0xa, P4 ;  /* 0x0000000aba00780c */ /* 0x000fe40002781670 */
[----:B------:R-:W-:Y:S02]  /*188d0*/  FMNMX.FTZ R2, R180, R2, !PT ;  /* 0x00000002b4027209 */ /* 0x000fe40007810000 */
[----:B------:R-:W-:-:S02]  /*188e0*/  ISETP.LT.OR P2, PT, R186, 0x11, P2 ;  /* 0x00000011ba00780c */ /* 0x000fc40001741670 */
[----:B------:R-:W-:Y:S02]  /*188f0*/  FMNMX.FTZ R2, R181, R2, !PT ;  /* 0x00000002b5027209 */ /* 0x000fe40007810000 */
[----:B------:R-:W-:Y:S02]  /*18900*/  ISETP.LT.OR P3, PT, R186, 0x12, P3 ;  /* 0x00000012ba00780c */ /* 0x000fe40001f61670 */
[----:B------:R-:W-:Y:S01]  /*18910*/  @P0 LOP3.LUT R16, R16, 0x8000, RZ, 0xfc, !PT ;  /* 0x0000800010100812 */ /* 0x000fe200078efcff */
[----:B------:R-:W0:Y:S01]  /*18920*/  SHFL.BFLY PT, R3, R2, 0x2, 0x1f ;  /* 0x0c401f0002037f89 */ /* 0x000e2200000e0000 */
[----:B------:R-:W-:Y:S02]  /*18930*/  ISETP.GT.AND P0, PT, R187, RZ, P1 ;  /* 0x000000ffbb00720c */ /* 0x000fe40000f04270 */
[----:B------:R-:W-:Y:S02]  /*18940*/  FSEL R159, R159, -INF , !P4 ;  /* 0xff8000009f9f7808 */ /* 0x000fe40006000000 */
[----:B------:R-:W-:-:S02]  /*18950*/  FSEL R162, R162, -INF , !P2 ;  /* 0xff800000a2a27808 */ /* 0x000fc40005000000 */
[----:B------:R-:W-:Y:S02]  /*18960*/  FSEL R163, R163, -INF , !P3 ;  /* 0xff800000a3a37808 */ /* 0x000fe40005800000 */
[C---:B------:R-:W-:Y:S02]  /*18970*/  ISETP.GT.AND P4, PT, R187.reuse, 0x18, P1 ;  /* 0x00000018bb00780c */ /* 0x040fe40000f84270 */
[C---:B------:R-:W-:Y:S02]  /*18980*/  ISETP.GT.AND P2, PT, R187.reuse, 0x19, P1 ;  /* 0x00000019bb00780c */ /* 0x040fe40000f44270 */
[----:B------:R-:W-:Y:S02]  /*18990*/  ISETP.GT.AND P3, PT, R187, 0x20, P1 ;  /* 0x00000020bb00780c */ /* 0x000fe40000f64270 */
[C---:B------:R-:W-:Y:S02]  /*189a0*/  ISETP.LT.OR P4, PT, R186.reuse, 0x19, P4 ;  /* 0x00000019ba00780c */ /* 0x040fe40002781670 */
[----:B------:R-:W-:-:S02]  /*189b0*/  ISETP.LT.OR P2, PT, R186, 0x1a, P2 ;  /* 0x0000001aba00780c */ /* 0x000fc40001741670 */
[----:B------:R-:W-:Y:S02]  /*189c0*/  ISETP.LT.OR P3, PT, R186, 0x21, P3 ;  /* 0x00000021ba00780c */ /* 0x000fe40001f61670 */
[----:B------:R-:W-:Y:S02]  /*189d0*/  LOP3.LUT R16, R16, 0xfffffff7, RZ, 0xc0, !PT ;  /* 0xfffffff710107812 */ /* 0x000fe400078ec0ff */
[----:B------:R-:W-:Y:S02]  /*189e0*/  FSEL R166, R166, -INF , !P4 ;  /* 0xff800000a6a67808 */ /* 0x000fe40006000000 */
[----:B------:R-:W-:Y:S02]  /*189f0*/  FSEL R167, R167, -INF , !P2 ;  /* 0xff800000a7a77808 */ /* 0x000fe40005000000 */
[----:B------:R-:W-:Y:S02]  /*18a00*/  FSEL R170, R170, -INF , !P3 ;  /* 0xff800000aaaa7808 */ /* 0x000fe40005800000 */
[----:B------:R-:W-:-:S02]  /*18a10*/  ISETP.GT.AND P2, PT, R187, 0x28, P1 ;  /* 0x00000028bb00780c */ /* 0x000fc40000f44270 */
[C---:B------:R-:W-:Y:S02]  /*18a20*/  ISETP.GT.AND P3, PT, R187.reuse, 0x29, P1 ;  /* 0x00000029bb00780c */ /* 0x040fe40000f64270 */
[C---:B------:R-:W-:Y:S02]  /*18a30*/  ISETP.GT.AND P4, PT, R187.reuse, 0x30, P1 ;  /* 0x00000030bb00780c */ /* 0x040fe40000f84270 */
[C---:B------:R-:W-:Y:S02]  /*18a40*/  ISETP.GT.AND P5, PT, R187.reuse, 0x31, P1 ;  /* 0x00000031bb00780c */ /* 0x040fe40000fa4270 */
[C---:B------:R-:W-:Y:S02]  /*18a50*/  ISETP.GT.AND P6, PT, R187.reuse, 0x38, P1 ;  /* 0x00000038bb00780c */ /* 0x040fe40000fc4270 */
[----:B------:R-:W-:Y:S02]  /*18a60*/  ISETP.GT.AND P1, PT, R187, 0x39, P1 ;  /* 0x00000039bb00780c */ /* 0x000fe40000f24270 */
[----:B------:R-:W-:-:S02]  /*18a70*/  @P0 LOP3.LUT R16, R16, 0x8, RZ, 0xfc, !PT ;  /* 0x0000000810100812 */ /* 0x000fc400078efcff */
[----:B0-----:R-:W-:Y:S01]  /*18a80*/  FMNMX.FTZ R3, R2, R3, !PT ;  /* 0x0000000302037209 */ /* 0x001fe20007810000 */
[----:B------:R-:W-:Y:S01]  /*18a90*/  IMAD.U32 R2, RZ, RZ, UR4 ;  /* 0x00000004ff027e24 */ /* 0x000fe2000f8e00ff */
[C---:B------:R-:W-:Y:S02]  /*18aa0*/  LOP3.LUT P0, RZ, R16.reuse, 0x8000, RZ, 0xc0, !PT ;  /* 0x0000800010ff7812 */ /* 0x040fe4000780c0ff */
[----:B------:R-:W-:Y:S01]  /*18ab0*/  LOP3.LUT R16, R16, 0xfffffffd, RZ, 0xc0, !PT ;  /* 0xfffffffd10107812 */ /* 0x000fe200078ec0ff */
[----:B------:R-:W0:Y:S01]  /*18ac0*/  SHFL.BFLY PT, R155, R3, 0x1, 0x1f ;  /* 0x0c201f00039b7f89 */ /* 0x000e2200000e0000 */
[C---:B------:R-:W-:Y:S02]  /*18ad0*/  ISETP.LT.OR P0, PT, R186.reuse, 0x22, P0 ;  /* 0x00000022ba00780c */ /* 0x040fe40000701670 */
[----:B------:R-:W-:Y:S02]  /*18ae0*/  ISETP.LT.OR P4, PT, R186, 0x31, P4 ;  /* 0x00000031ba00780c */ /* 0x000fe40002781670 */
[----:B------:R-:W-:-:S02]  /*18af0*/  @P1 LOP3.LUT R16, R16, 0x2, RZ, 0xfc, !PT ;  /* 0x0000000210101812 */ /* 0x000fc400078efcff */
[----:B------:R-:W-:Y:S02]  /*18b00*/  ISETP.LT.OR P5, PT, R186, 0x32, P5 ;  /* 0x00000032ba00780c */ /* 0x000fe40002fa1670 */
[C---:B------:R-:W-:Y:S02]  /*18b10*/  LOP3.LUT P1, RZ, R16.reuse, 0x8, RZ, 0xc0, !PT ;  /* 0x0000000810ff7812 */ /* 0x040fe4000782c0ff */
[----:B------:R-:W-:Y:S02]  /*18b20*/  LOP3.LUT R16, R16, 0xffffffef, RZ, 0xc0, !PT ;  /* 0xffffffef10107812 */ /* 0x000fe400078ec0ff */
[----:B------:R-:W-:Y:S02]  /*18b30*/  ISETP.LT.OR P1, PT, R186, 0x1, P1 ;  /* 0x00000001ba00780c */ /* 0x000fe40000f21670 */
[----:B------:R-:W-:Y:S02]  /*18b40*/  @P0 LOP3.LUT R16, R16, 0x10, RZ, 0xfc, !PT ;  /* 0x0000001010100812 */ /* 0x000fe400078efcff */
[----:B------:R-:W-:-:S02]  /*18b50*/  ISETP.LT.OR P0, PT, R186, 0x29, P2 ;  /* 0x00000029ba00780c */ /* 0x000fc40001701670 */
[C---:B------:R-:W-:Y:S02]  /*18b60*/  LOP3.LUT P2, RZ, R16.reuse, 0x2, RZ, 0xc0, !PT ;  /* 0x0000000210ff7812 */ /* 0x040fe4000784c0ff */
[----:B------:R-:W-:Y:S02]  /*18b70*/  LOP3.LUT R16, R16, 0xfffffffb, RZ, 0xc0, !PT ;  /* 0xfffffffb10107812 */ /* 0x000fe400078ec0ff */
[----:B------:R-:W-:Y:S02]  /*18b80*/  FSEL R154, R154, -INF , !P1 ;  /* 0xff8000009a9a7808 */ /* 0x000fe40004800000 */
[----:B0-----:R-:W-:Y:S02]  /*18b90*/  FMNMX.FTZ R155, R3, R155, !PT ;  /* 0x0000009b039b7209 */ /* 0x001fe40007810000 */
[----:B------:R-:W-:Y:S02]  /*18ba0*/  FSEL R178, R178, -INF , !P4 ;  /* 0xff800000b2b27808 */ /* 0x000fe40006000000 */
[----:B------:R-:W-:-:S02]  /*18bb0*/  ISETP.LT.OR P6, PT, R186, 0x39, P6 ;  /* 0x00000039ba00780c */ /* 0x000fc400037c1670 */
[----:B------:R-:W-:Y:S02]  /*18bc0*/  @P0 LOP3.LUT R16, R16, 0x4, RZ, 0xfc, !PT ;  /* 0x0000000410100812 */ /* 0x000fe400078efcff */
[----:B------:R-:W-:Y:S02]  /*18bd0*/  ISETP.LT.OR P0, PT, R186, 0x2a, P3 ;  /* 0x0000002aba00780c */ /* 0x000fe40001f01670 */
[C---:B------:R-:W-:Y:S02]  /*18be0*/  FSETP.NEU.FTZ.AND P3, PT, R155.reuse, -INF , PT ;  /* 0xff8000009b00780b */ /* 0x040fe40003f7d000 */
[----:B------:R-:W-:Y:S02]  /*18bf0*/  LOP3.LUT R16, R16, 0xffffbfff, RZ, 0xc0, !PT ;  /* 0xffffbfff10107812 */ /* 0x000fe400078ec0ff */
[----:B------:R-:W-:Y:S02]  /*18c00*/  FSEL R3, R155, RZ, P3 ;  /* 0x000000ff9b037208 */ /* 0x000fe40001800000 */
[----:B------:R-:W-:-:S02]  /*18c10*/  FSEL R179, R179, -INF , !P5 ;  /* 0xff800000b3b37808 */ /* 0x000fc40006800000 */
[----:B------:R-:W-:Y:S01]  /*18c20*/  ISETP.LT.OR P2, PT, R186, 0x3a, P2 ;  /* 0x0000003aba00780c */ /* 0x000fe20001741670 */
[----:B------:R-:W-:Y:S01]  /*18c30*/  FADD.FTZ R3, -R3, R5 ;  /* 0x0000000503037221 */ /* 0x000fe20000010100 */
[-C--:B------:R-:W-:Y:S01]  /*18c40*/  FMUL.FTZ R5, R155, R2.reuse ;  /* 0x000000029b057220 */ /* 0x080fe20000410000 */
[----:B------:R-:W-:Y:S02]  /*18c50*/  @P0 LOP3.LUT R16, R16, 0x4000, RZ, 0xfc, !PT ;  /* 0x0000400010100812 */ /* 0x000fe400078efcff */
[----:B------:R-:W-:Y:S01]  /*18c60*/  FSEL R182, R182, -INF , !P6 ;  /* 0xff800000b6b67808 */ /* 0x000fe20007000000 */
[-C--:B------:R-:W-:Y:S01]  /*18c70*/  FMUL.FTZ R3, R3, R2.reuse ;  /* 0x0000000203037220 */ /* 0x080fe20000410000 */
[----:B------:R-:W-:Y:S02]  /*18c80*/  FSEL R5, R5, RZ, P3 ;  /* 0x000000ff05057208 */ /* 0x000fe40001800000 */
[C---:B------:R-:W-:Y:S02]  /*18c90*/  LOP3.LUT P0, RZ, R16.reuse, 0x10, RZ, 0xc0, !PT ;  /* 0x0000001010ff7812 */ /* 0x040fe4000780c0ff */
[----:B------:R-:W-:Y:S01]  /*18ca0*/  LOP3.LUT P3, RZ, R16, 0x4, RZ, 0xc0, !PT ;  /* 0x0000000410ff7812 */ /* 0x000fe2000786c0ff */
[-CC-:B------:R-:W-:Y:S01]  /*18cb0*/  FFMA.FTZ R152, R152, R2.reuse, -R5.reuse ;  /* 0x0000000298987223 */ /* 0x180fe20000010805 */
        /* <DEDUP_REMOVED lines=14> */
[----:B------:R-:W-:Y:S01]  /*18da0*/  FFMA.FTZ R5, R181, R2, -R5 ;  /* 0x00000002b5057223 */ /* 0x000fe20000010805 */
[----:B------:R-:W-:Y:S01]  /*18db0*/  FMNMX.FTZ R181, R154, R4, !PT ;  /* 0x000000049ab57209 */ /* 0x000fe20007810000 */
[----:B------:R-:W-:Y:S01]  /*18dc0*/  MUFU.EX2 R196, R152 ;  /* 0x0000009800c47308 */ /* 0x000fe20000000800 */
[----:B------:R-:W-:-:S02]  /*18dd0*/  FSEL R171, R171, -INF , !P0 ;  /* 0xff800000abab7808 */ /* 0x000fc40004000000 */
[----:B------:R-:W-:Y:S02]  /*18de0*/  FMNMX.FTZ R181, R0, R181, !PT ;  /* 0x000000b500b57209 */ /* 0x000fe40007810000 */
[----:B------:R-:W-:Y:S02]  /*18df0*/  LOP3.LUT P0, RZ, R16, 0x4000, RZ, 0xc0, !PT ;  /* 0x0000400010ff7812 */ /* 0x000fe4000780c0ff */
[----:B------:R-:W-:Y:S01]  /*18e00*/  FMNMX.FTZ R181, R158, R181, !PT ;  /* 0x000000b59eb57209 */ /* 0x000fe20007810000 */
[----:B------:R-:W0:Y:S01]  /*18e10*/  MUFU.EX2 R3, R3 ;  /* 0x0000000300037308 */ /* 0x000e220000000800 */
[----:B------:R-:W-:Y:S02]  /*18e20*/  FSEL R174, R174, -INF , !P3 ;  /* 0xff800000aeae7808 */ /* 0x000fe40005800000 */
[----:B------:R-:W-:Y:S02]  /*18e30*/  FMNMX.FTZ R181, R159, R181, !PT ;  /* 0x000000b59fb57209 */ /* 0x000fe40007810000 */
[----:B------:R-:W-:-:S02]  /*18e40*/  FSEL R175, R175, -INF , !P0 ;  /* 0xff800000afaf7808 */ /* 0x000fc40004000000 */
[----:B------:R-:W-:Y:S01]  /*18e50*/  FMNMX.FTZ R181, R162, R181, !PT ;  /* 0x000000b5a2b57209 */ /* 0x000fe20007810000 */
[----:B------:R-:W1:Y:S01]  /*18e60*/  MUFU.EX2 R153, R153 ;  /* 0x0000009900997308 */ /* 0x000e620000000800 */
[----:B------:R-:W-:Y:S02]  /*18e70*/  FSEL R183, R183, -INF , !P2 ;  /* 0xff800000b7b77808 */ /* 0x000fe40005000000 */
[----:B------:R-:W-:Y:S02]  /*18e80*/  FMNMX.FTZ R181, R163, R181, !PT ;  /* 0x000000b5a3b57209 */ /* 0x000fe40007810000 */
[----:B------:R-:W-:Y:S02]  /*18e90*/  LOP3.LUT P0, RZ, R16, 0x2000, RZ, 0xc0, !PT ;  /* 0x0000200010ff7812 */ /* 0x000fe4000780c0ff */
[----:B------:R-:W-:Y:S01]  /*18ea0*/  FMNMX.FTZ R181, R166, R181, !PT ;  /* 0x000000b5a6b57209 */ /* 0x000fe20007810000 */
[----:B------:R-:W2:Y:S01]  /*18eb0*/  MUFU.EX2 R156, R156 ;  /* 0x0000009c009c7308 */ /* 0x000ea20000000800 */
[----:B0-----:R-:W-:-:S02]  /*18ec0*/  FFMA.FTZ R221, R3, R221, R196 ;  /* 0x000000dd03dd7223 */ /* 0x001fc400000100c4 */
[----:B------:R-:W-:-:S04]  /*18ed0*/  FMNMX.FTZ R181, R167, R181, !PT ;  /* 0x000000b5a7b57209 */ /* 0x000fc80007810000 */
[----:B------:R-:W-:Y:S01]  /*18ee0*/  FMNMX.FTZ R181, R170, R181, !PT ;  /* 0x000000b5aab57209 */ /* 0x000fe20007810000 */
[----:B------:R-:W-:Y:S03]  /*18ef0*/  MUFU.EX2 R157, R157 ;  /* 0x0000009d009d7308 */ /* 0x000fe60000000800 */
        /* <DEDUP_REMOVED lines=20> */
[----:B0-----:R-:W-:-:S04]  /*19040*/  FMNMX.FTZ R152, R181, R184, !PT ;  /* 0x000000b8b5987209 */ /* 0x001fc80007810000 */
[----:B------:R-:W-:-:S03]  /*19050*/  FSETP.NEU.FTZ.AND P1, PT, R152, -INF , PT ;  /* 0xff8000009800780b */ /* 0x000fc60003f3d000 */
[----:B------:R-:W-:Y:S01]  /*19060*/  MUFU.EX2 R180, R180 ;  /* 0x000000b400b47308 */ /* 0x000fe20000000800 */
[----:B------:R-:W-:-:S05]  /*19070*/  FSEL R181, R152, RZ, P1 ;  /* 0x000000ff98b57208 */ /* 0x000fca0000800000 */
[----:B------:R-:W-:Y:S01]  /*19080*/  FADD.FTZ R4, -R181, R4 ;  /* 0x00000004b5047221 */ /* 0x000fe20000010100 */
[-C--:B------:R-:W-:Y:S01]  /*19090*/  FMUL.FTZ R181, R152, R2.reuse ;  /* 0x0000000298b57220 */ /* 0x080fe20000410000 */
[----:B------:R-:W-:Y:S02]  /*190a0*/  MUFU.EX2 R5, R5 ;  /* 0x0000000500057308 */ /* 0x000fe40000000800 */
[----:B------:R-:W-:Y:S02]  /*190b0*/  FMUL.FTZ R4, R4, R2 ;  /* 0x0000000204047220 */ /* 0x000fe40000410000 */
[----:B------:R-:W-:-:S05]  /*190c0*/  FSEL R181, R181, RZ, P1 ;  /* 0x000000ffb5b57208 */ /* 0x000fca0000800000 */
[-CC-:B------:R-:W-:Y:S01]  /*190d0*/  FFMA.FTZ R154, R154, R2.reuse, -R181.reuse ;  /* 0x000000029a9a7223 */ /* 0x180fe200000108b5 */
[-CC-:B------:R-:W-:Y:S01]  /*190e0*/  FFMA.FTZ R0, R0, R2.reuse, -R181.reuse ;  /* 0x0000000200007223 */ /* 0x180fe200000108b5 */
[-CC-:B------:R-:W-:Y:S01]  /*190f0*/  FFMA.FTZ R158, R158, R2.reuse, -R181.reuse ;  /* 0x000000029e9e7223 */ /* 0x180fe200000108b5 */
[-CC-:B------:R-:W-:Y:S01]  /*19100*/  FFMA.FTZ R159, R159, R2.reuse, -R181.reuse ;  /* 0x000000029f9f7223 */ /* 0x180fe200000108b5 */
[-CC-:B------:R-:W-:Y:S01]  /*19110*/  FFMA.FTZ R162, R162, R2.reuse, -R181.reuse ;  /* 0x00000002a2a27223 */ /* 0x180fe200000108b5 */
[----:B------:R-:W-:Y:S01]  /*19120*/  MUFU.EX2 R197, R0 ;  /* 0x0000000000c57308 */ /* 0x000fe20000000800 */
[-CC-:B------:R-:W-:Y:S01]  /*19130*/  FFMA.FTZ R163, R163, R2.reuse, -R181.reuse ;  /* 0x00000002a3a37223 */ /* 0x180fe200000108b5 */
[-CC-:B------:R-:W-:Y:S01]  /*19140*/  FFMA.FTZ R166, R166, R2.reuse, -R181.reuse ;  /* 0x00000002a6a67223 */ /* 0x180fe200000108b5 */
        /* <DEDUP_REMOVED lines=9> */
[----:B------:R-:W-:-:S04]  /*191e0*/  FFMA.FTZ R181, R183, R2, -R181 ;  /* 0x00000002b7b57223 */ /* 0x000fc800000108b5 */
[----:B------:R1:W0:Y:S08]  /*191f0*/  MUFU.EX2 R0, R4 ;  /* 0x0000000400007308 */ /* 0x0002300000000800 */
[----:B------:R-:W3:Y:S01]  /*19200*/  MUFU.EX2 R158, R158 ;  /* 0x0000009e009e7308 */ /* 0x000ee20000000800 */
[----:B-1----:R-:W-:-:S04]  /*19210*/  FADD.FTZ R4, R153, R221 ;  /* 0x000000dd99047221 */ /* 0x002fc80000010000 */
[----:B--2---:R-:W-:-:S03]  /*19220*/  FADD.FTZ R4, R156, R4 ;  /* 0x000000049c047221 */ /* 0x004fc60000010000 */
[----:B------:R-:W1:Y:S01]  /*19230*/  MUFU.EX2 R159, R159 ;  /* 0x0000009f009f7308 */ /* 0x000e620000000800 */
[----:B0-----:R-:W-:Y:S01]  /*19240*/  FFMA.FTZ R9, R0, R9, R154 ;  /* 0x0000000900097223 */ /* 0x001fe2000001009a */
[----:B------:R-:W-:-:S03]  /*19250*/  FADD.FTZ R4, R157, R4 ;  /* 0x000000049d047221 */ /* 0x000fc60000010000 */
[----:B------:R-:W-:Y:S01]  /*19260*/  FADD.FTZ R9, R197, R9 ;  /* 0x00000009c5097221 */ /* 0x000fe20000010000 */
[----:B------:R-:W-:Y:S02]  /*19270*/  FADD.FTZ R4, R160, R4 ;  /* 0x00000004a0047221 */ /* 0x000fe40000010000 */
[----:B------:R-:W0:Y:S01]  /*19280*/  MUFU.EX2 R162, R162 ;  /* 0x000000a200a27308 */ /* 0x000e220000000800 */
[----:B---3--:R-:W-:Y:S01]  /*19290*/  FADD.FTZ R9, R158, R9 ;  /* 0x000000099e097221 */ /* 0x008fe20000010000 */
[----:B------:R-:W-:-:S04]  /*192a0*/  FADD.FTZ R4, R161, R4 ;  /* 0x00000004a1047221 */ /* 0x000fc80000010000 */
[----:B------:R-:W-:Y:S02]  /*192b0*/  FADD.FTZ R4, R164, R4 ;  /* 0x00000004a4047221 */ /* 0x000fe40000010000 */
[----:B------:R-:W2:Y:S01]  /*192c0*/  MUFU.EX2 R163, R163 ;  /* 0x000000a300a37308 */ /* 0x000ea20000000800 */
[----:B-1----:R-:W-:Y:S01]  /*192d0*/  FADD.FTZ R9, R159, R9 ;  /* 0x000000099f097221 */ /* 0x002fe20000010000 */
[----:B------:R-:W-:-:S04]  /*192e0*/  FADD.FTZ R4, R165, R4 ;  /* 0x00000004a5047221 */ /* 0x000fc80000010000 */
[----:B------:R-:W-:Y:S02]  /*192f0*/  FADD.FTZ R4, R168, R4 ;  /* 0x00000004a8047221 */ /* 0x000fe40000010000 */
[----:B------:R-:W1:Y:S01]  /*19300*/  MUFU.EX2 R166, R166 ;  /* 0x000000a600a67308 */ /* 0x000e620000000800 */
[----:B0-----:R-:W-:Y:S01]  /*19310*/  FADD.FTZ R9, R162, R9 ;  /* 0x00000009a2097221 */ /* 0x001fe20000010000 */
[----:B------:R-:W-:-:S04]  /*19320*/  FADD.FTZ R4, R169, R4 ;  /* 0x00000004a9047221 */ /* 0x000fc80000010000 */
[----:B------:R-:W-:Y:S02]  /*19330*/  FADD.FTZ R4, R172, R4 ;  /* 0x00000004ac047221 */ /* 0x000fe40000010000 */
[----:B------:R-:W0:Y:S01]  /*19340*/  MUFU.EX2 R167, R167 ;  /* 0x000000a700a77308 */ /* 0x000e220000000800 */
[----:B--2---:R-:W-:Y:S01]  /*19350*/  FADD.FTZ R9, R163, R9 ;  /* 0x00000009a3097221 */ /* 0x004fe20000010000 */
        /* <DEDUP_REMOVED lines=8> */
[----:B------:R-:W-:-:S06]  /*193e0*/  FADD.FTZ R221, R5, R4 ;  /* 0x0000000405dd7221 */ /* 0x000fcc0000010000 */
        /* <DEDUP_REMOVED lines=11> */
[----:B0-----:R-:W-:-:S04]  /*194a0*/  FADD.FTZ R9, R179, R9 ;  /* 0x00000009b3097221 */ /* 0x001fc80000010000 */
[----:B--2---:R-:W-:-:S04]  /*194b0*/  FADD.FTZ R9, R182, R9 ;  /* 0x00000009b6097221 */ /* 0x004fc80000010000 */
[----:B-1----:R-:W-:Y:S01]  /*194c0*/  FADD.FTZ R9, R181, R9 ;  /* 0x00000009b5097221 */ /* 0x002fe20000010000 */
[----:B------:R-:W-:Y:S06]  /*194d0*/  @!P0 BRA `(.L_x_1774) ;  /* 0x0000000000048947 */ /* 0x000fec0003800000 */
[----:B------:R-:W-:Y:S01]  /*194e0*/  BPT.TRAP 0x1 ;  /* 0x000000040000795c */ /* 0x000fe20000300000 */
.L_x_1774:
[----:B------:R-:W2:Y:S01]  /*194f0*/  LDL R4, [R1+0x10] ;  /* 0x0000100001047983 */ /* 0x000ea20000100800 */
[----:B------:R-:W-:Y:S01]  /*19500*/  VIADD R218, R218, 0x30860 ;  /* 0x00030860dada7836 */ /* 0x000fe20000000000 */
[----:B------:R-:W-:Y:S01]  /*19510*/  F2FP.BF16.F32.PACK_AB R186, R5, R180 ;  /* 0x000000b405ba723e */ /* 0x000fe200000010ff */
[----:B------:R-:W-:Y:S01]  /*19520*/  IMAD.MOV.U32 R5, RZ, RZ, R155 ;  /* 0x000000ffff057224 */ /* 0x000fe200078e009b */
[----:B------:R-:W-:Y:S01]  /*19530*/  F2FP.BF16.F32.PACK_AB R196, R153, R196 ;  /* 0x000000c499c4723e */ /* 0x000fe200000010ff */
[----:B------:R-:W-:Y:S01]  /*19540*/  IMAD.MOV.U32 R202, RZ, RZ, R222 ;  /* 0x000000ffffca7224 */ /* 0x000fe200078e00de */
[----:B------:R-:W-:Y:S02]  /*19550*/  PRMT R218, R191, 0x654, R218 ;  /* 0x00000654bfda7816 */ /* 0x000fe400000000da */
[----:B------:R-:W-:Y:S02]  /*19560*/  F2FP.BF16.F32.PACK_AB R197, R197, R154 ;  /* 0x0000009ac5c5723e */ /* 0x000fe400000010ff */
[----:B------:R0:W-:Y:S01]  /*19570*/  SYNCS.ARRIVE.TRANS64.RED.A1T0 RZ, [R218+URZ], RZ ;  /* 0x000000ffdaff79a7 */ /* 0x0001e2000810043f */
[----:B------:R-:W-:-:S02]  /*19580*/  F2FP.BF16.F32.PACK_AB R198, R157, R156 ;  /* 0x0000009c9dc6723e */ /* 0x000fc400000010ff */
[----:B------:R-:W-:Y:S02]  /*19590*/  F2FP.BF16.F32.PACK_AB R199, R159, R158 ;  /* 0x0000009e9fc7723e */ /* 0x000fe400000010ff */
[----:B------:R-:W-:Y:S02]  /*195a0*/  F2FP.BF16.F32.PACK_AB R192, R161, R160 ;  /* 0x000000a0a1c0723e */ /* 0x000fe400000010ff */
[----:B------:R-:W-:Y:S01]  /*195b0*/  F2FP.BF16.F32.PACK_AB R193, R163, R162 ;  /* 0x000000a2a3c1723e */ /* 0x000fe200000010ff */
[----:B0-----:R-:W-:Y:S01]  /*195c0*/  IMAD.MOV.U32 R218, RZ, RZ, R227 ;  /* 0x000000ffffda7224 */ /* 0x001fe200078e00e3 */
        /* <DEDUP_REMOVED lines=9> */
[C---:B--2---:R-:W-:Y:S01]  /*19660*/  ISETP.GT.AND P1, PT, R8.reuse, R4, PT ;  /* 0x000000040800720c */ /* 0x044fe20003f24270 */
[----:B------:R-:W-:Y:S02]  /*19670*/  VIADD R8, R8, 0xffffffff ;  /* 0xffffffff08087836 */ /* 0x000fe40000000000 */
[----:B------:R-:W-:-:S10]  /*19680*/  IMAD.MOV.U32 R4, RZ, RZ, R152 ;  /* 0x000000ffff047224 */ /* 0x000fd400078e0098 */
[----:B------:R-:W-:Y:S05]  /*19690*/  @P1 BRA `(.L_x_1775) ;  /* 0xffffffd000a01947 */ /* 0x000fea000383ffff */
[----:B------:R-:W-:Y:S05]  /*196a0*/  BSYNC B0 ;  /* 0x0000000000007941 */ /* 0x000fea0003800000 */
.L_x_1754:
[----:B------:R-:W-:Y:S02]  /*196b0*/  IMAD.MOV.U32 R4, RZ, RZ, R152 ;  /* 0x000000ffff047224 */ /* 0x000fe400078e0098 */
[----:B------:R-:W-:Y:S02]  /*196c0*/  IMAD.MOV.U32 R5, RZ, RZ, R155 ;  /* 0x000000ffff057224 */ /* 0x000fe400078e009b */
[----:B------:R-:W-:Y:S02]  /*196d0*/  IMAD.MOV.U32 R202, RZ, RZ, R222 ;  /* 0x000000ffffca7224 */ /* 0x000fe400078e00de */
[----:B------:R-:W-:-:S07]  /*196e0*/  IMAD.MOV.U32 R218, RZ, RZ, R227 ;  /* 0x000000ffffda7224 */ /* 0x000fce00078e00e3 */
.L_x_1753:
[----:B------:R-:W-:Y:S05]  /*196f0*/  BSYNC B1 ;  /* 0x0000000000017941 */ /* 0x000fea0003800000 */
.L_x_1752:
[----:B------:R-:W2:Y:S01]  /*19700*/  LDL R153, [R1+0x58] ;  /* 0x0000580001997983 */ /* 0x000ea20000100800 */
[----:B------:R-:W0:Y:S01]  /*19710*/  LDC R152, c[0x0][0x448] ;  /* 0x00011200ff987b82 */ /* 0x000e220000000800 */
[----:B------:R-:W-:-:S07]  /*19720*/  LOP3.LUT R16, R16, 0xffffffdf, RZ, 0xc0, !PT ;  /* 0xffffffdf10107812 */ /* 0x000fce00078ec0ff */
[----:B------:R-:W1:Y:S01]  /*19730*/  LDC R155, c[0x0][0x9e4] ;  /* 0x00027900ff9b7b82 */ /* 0x000e620000000800 */
[----:B0-----:R-:W-:-:S13]  /*19740*/  ISETP.NE.AND P1, PT, R152, 0x1, PT ;  /* 0x000000019800780c */ /* 0x001fda0003f25270 */
[----:B------:R-:W0:Y:S01]  /*19750*/  @P1 LDC R154, c[0x0][0x44c] ;  /* 0x00011300ff9a1b82 */ /* 0x000e220000000800 */
[----:B------:R-:W-:-:S04]  /*19760*/  @P1 LOP3.LUT R16, R16, 0x20, RZ, 0xfc, !PT ;  /* 0x0000002010101812 */ /* 0x000fc800078efcff */
[----:B------:R-:W-:-:S03]  /*19770*/  LOP3.LUT R16, R16, 0xffffffbf, RZ, 0xc0, !PT ;  /* 0xffffffbf10107812 */ /* 0x000fc600078ec0ff */
[----:B------:R-:W3:Y:S01]  /*19780*/  @P1 LDC R152, c[0x0][0x450] ;  /* 0x00011400ff981b82 */ /* 0x000ee20000000800 */
[----:B--2---:R-:W-:-:S04]  /*19790*/  VIADD R153, R153, 0x7f ;  /* 0x0000007f99997836 */ /* 0x004fc80000000000 */
[----:B0-----:R-:W-:-:S05]  /*197a0*/  @P1 IMAD.HI.U32 R154, R153, R154, RZ ;  /* 0x0000009a999a1227 */ /* 0x001fca00078e00ff */
[----:B---3--:R-:W-:Y:S02]  /*197b0*/  @P1 SHF.R.U32.HI R153, RZ, R152, R154 ;  /* 0x00000098ff991219 */ /* 0x008fe4000001169a */
[----:B-1----:R-:W-:Y:S02]  /*197c0*/  ISETP.GE.AND P1, PT, R155, 0x1, PT ;  /* 0x000000019b00780c */ /* 0x002fe40003f26270 */
[----:B------:R-:W-:-:S05]  /*197d0*/  IADD3 R152, R220, 0x1, -R219 ;  /* 0x00000001dc987810 */ /* 0x000fca0007ffe8db */
[----:B------:R-:W-:-:S04]  /*197e0*/  IMAD.IADD R153, R152, 0x1, R153 ;  /* 0x0000000198997824 */ /* 0x000fc800078e0299 */
[----:B------:R-:W-:Y:S02]  /*197f0*/  IMAD.IADD R223, R153, 0x1, -R223 ;  /* 0x0000000199df7824 */ /* 0x000fe400078e0adf */
[----:B------:R-:W-:Y:S01]  /*19800*/  @P1 LOP3.LUT R16, R16, 0x40, RZ, 0xfc, !PT ;  /* 0x0000004010101812 */ /* 0x000fe200078efcff */
        /* <DEDUP_REMOVED lines=12> */
.L_x_1778:
[----:B------:R-:W-:-:S13]  /*198d0*/  ISETP.NE.AND P1, PT, R155, 0x1, PT ;  /* 0x000000019b00780c */ /* 0x000fda0003f25270 */
[----:B------:R-:W0:Y:S02]  /*198e0*/  @P1 LDC.64 R152, c[0x0][0x9e8] ;  /* 0x00027a00ff981b82 */ /* 0x000e240000000a00 */
[----:B0-----:R-:W-:-:S05]  /*198f0*/  @P1 IMAD.HI.U32 R152, R154, R152, RZ ;  /* 0x000000989a981227 */ /* 0x001fca00078e00ff */
[----:B------:R-:W-:-:S07]  /*19900*/  @P1 SHF.R.U32.HI R154, RZ, R153, R152 ;  /* 0x00000099ff9a1219 */ /* 0x000fce0000011698 */
.L_x_1779:
[----:B------:R-:W-:Y:S05]  /*19910*/  BSYNC B0 ;  /* 0x0000000000007941 */ /* 0x000fea0003800000 */
.L_x_1777:
[----:B------:R-:W-:-:S05]  /*19920*/  IMAD R154, R154, R155, RZ ;  /* 0x0000009b9a9a7224 */ /* 0x000fca00078e02ff */
[----:B------:R-:W-:-:S07]  /*19930*/  VIMNMX R223, R223, R154, !PT ;  /* 0x0000009adfdf7248 */ /* 0x000fce0007fe0100 */
.L_x_1776:
[----:B------:R-:W2:Y:S01]  /*19940*/  LDL R153, [R1+0x78] ;  /* 0x0000780001997983 */ /* 0x000ea20000100800 */
[----:B------:R-:W-:Y:S01]  /*19950*/  VIADD R223, R223, 0x3f ;  /* 0x0000003fdfdf7836 */ /* 0x000fe20000000000 */
[----:B------:R-:W-:Y:S04]  /*19960*/  BSSY B0, `(.L_x_1780) ;  /* 0x0000224000007945 */ /* 0x000fe80003800000 */
[----:B------:R-:W-:-:S04]  /*19970*/  SHF.R.S32.HI R152, RZ, 0x1f, R223 ;  /* 0x0000001fff987819 */ /* 0x000fc800000114df */
[----:B------:R-:W-:-:S04]  /*19980*/  LEA.HI R152, R152, R223, RZ, 0x6 ;  /* 0x000000df98987211 */ /* 0x000fc800078f30ff */
[----:B------:R-:W-:-:S04]  /*19990*/  SHF.R.S32.HI R152, RZ, 0x6, R152 ;  /* 0x00000006ff987819 */ /* 0x000fc80000011498 */
[----:B--2---:R-:W-:-:S04]  /*199a0*/  VIMNMX R153, R153, R152, !PT ;  /* 0x0000009899997248 */ /* 0x004fc80007fe0100 */
[----:B------:R-:W-:Y:S01]  /*199b0*/  ISETP.GE.AND P1, PT, R8, R153, PT ;  /* 0x000000990800720c */ /* 0x000fe20003f26270 */
[----:B------:R0:W-:-:S12]  /*199c0*/  STL [R1+0x54], R153 ;  /* 0x0000549901007387 */ /* 0x0001d80000100800 */
[----:B0-----:R-:W-:Y:S05]  /*199d0*/  @!P1 BRA `(.L_x_1781) ;  /* 0x0000002000709947 */ /* 0x001fea0003800000 */
[----:B------:R-:W-:Y:S01]  /*199e0*/  BSSY B1, `(.L_x_1782) ;  /* 0x000021a000017945 */ /* 0x000fe20003800000 */
[----:B------:R-:W-:Y:S02]  /*199f0*/  IMAD.MOV.U32 R228, RZ, RZ, R8 ;  /* 0x000000ffffe47224 */ /* 0x000fe400078e0008 */
[----:B------:R-:W-:Y:S02]  /*19a00*/  IMAD.MOV.U32 R227, RZ, RZ, R4 ;  /* 0x000000ffffe37224 */ /* 0x000fe400078e0004 */
[----:B------:R-:W-:Y:S02]  /*19a10*/  IMAD.MOV.U32 R223, RZ, RZ, R5 ;  /* 0x000000ffffdf7224 */ /* 0x000fe400078e0005 */
[----:B------:R-:W-:Y:S02]  /*19a20*/  IMAD.MOV.U32 R8, RZ, RZ, R218 ;  /* 0x000000ffff087224 */ /* 0x000fe400078e00da */
[----:B------:R-:W-:-:S07]  /*19a30*/  IMAD.MOV.U32 R229, RZ, RZ, R202 ;  /* 0x000000ffffe57224 */ /* 0x000fce00078e00ca */
.L_x_1795:
[----:B------:R-:W-:-:S04]  /*19a40*/  ISETP.NE.AND P1, PT, R229, 0x1, PT ;  /* 0x00000001e500780c */ /* 0x000fc80003f25270 */
[----:B------:R-:W-:-:S04]  /*19a50*/  SEL R218, RZ, 0x1, P1 ;  /* 0x00000001ffda7807 */ /* 0x000fc80000800000 */
[----:B------:R-:W-:Y:S01]  /*19a60*/  LOP3.LUT R218, R8, R218, RZ, 0x3c, !PT ;  /* 0x000000da08da7212 */ /* 0x000fe200078e3cff */
[----:B------:R-:W-:Y:S06]  /*19a70*/  @!P0 BRA `(.L_x_1783) ;  /* 0x0000000000048947 */ /* 0x000fec0003800000 */
[----:B------:R-:W-:Y:S01]  /*19a80*/  BPT.TRAP 0x1 ;  /* 0x000000040000795c */ /* 0x000fe20000300000 */
.L_x_1783:
        /* <DEDUP_REMOVED lines=8> */
.L_x_1784:
        /* <DEDUP_REMOVED lines=8> */
.L_x_1786:
[----:B------:R-:W-:Y:S05]  /*19b90*/  BSYNC B2 ;  /* 0x0000000000027941 */ /* 0x000fea0003800000 */
.L_x_1785:
[----:B------:R-:W-:Y:S04]  /*19ba0*/  STL.64 [R1+0xf8], R22 ;  /* 0x0000f81601007387 */ /* 0x000fe80000100a00 */
[----:B------:R-:W-:Y:S04]  /*19bb0*/  STL [R1+0xf0], R18 ;  /* 0x0000f01201007387 */ /* 0x000fe80000100800 */
[----:B------:R2:W-:Y:S04]  /*19bc0*/  STL.64 [R1+0xe8], R16 ;  /* 0x0000e81001007387 */ /* 0x0005e80000100a00 */
[----:B--2---:R-:W2:Y:S04]  /*19bd0*/  LDL.64 R16, [R1+0x38] ;  /* 0x0000380001107983 */ /* 0x004ea80000100a00 */
[----:B------:R3:W-:Y:S04]  /*19be0*/  STL.64 [R1+0xe0], R8 ;  /* 0x0000e00801007387 */ /* 0x0007e80000100a00 */
[----:B------:R-:W4:Y:S01]  /*19bf0*/  LDL.64 R22, [R1+0x40] ;  /* 0x0000400001167983 */ /* 0x000f220000100a00 */
[----:B01----:R-:W-:-:S05]  /*19c00*/  IMAD.MOV.U32 R4, RZ, RZ, R2 ;  /* 0x000000ffff047224 */ /* 0x003fca00078e0002 */
[----:B------:R-:W-:Y:S01]  /*19c10*/  R2UR UR6, R4 ;  /* 0x00000000040672ca */ /* 0x000fe200000e0000 */
[----:B------:R-:W-:Y:S01]  /*19c20*/  IMAD.MOV.U32 R4, RZ, RZ, R154 ;  /* 0x000000ffff047224 */ /* 0x000fe200078e009a */
[----:B---3--:R-:W3:Y:S01]  /*19c30*/  LDL.64 R8, [R1+0x28] ;  /* 0x0000280001087983 */ /* 0x008ee20000100a00 */
[----:B------:R-:W-:Y:S02]  /*19c40*/  VIADD R152, R2, 0x6 ;  /* 0x0000000602987836 */ /* 0x000fe40000000000 */
[----:B------:R-:W-:Y:S01]  /*19c50*/  IMAD.MOV.U32 R5, RZ, RZ, 0x40000040 ;  /* 0x40000040ff057424 */ /* 0x000fe200078e00ff */
[----:B------:R-:W-:Y:S01]  /*19c60*/  R2UR UR4, R4 ;  /* 0x00000000040472ca */ /* 0x000fe200000e0000 */
[----:B------:R-:W-:Y:S01]  /*19c70*/  IMAD.MOV.U32 R4, RZ, RZ, R153 ;  /* 0x000000ffff047224 */ /* 0x000fe200078e0099 */
[----:B------:R-:W-:Y:S01]  /*19c80*/  R2UR UR10, R152 ;  /* 0x00000000980a72ca */ /* 0x000fe200000e0000 */
[----:B------:R-:W-:Y:S01]  /*19c90*/  IMAD.MOV.U32 R153, RZ, RZ, 0x40000040 ;  /* 0x40000040ff997424 */ /* 0x000fe200078e00ff */
[----:B------:R-:W-:-:S02]  /*19ca0*/  R2UR UR7, R5 ;  /* 0x00000000050772ca */ /* 0x000fc400000e0000 */
[----:B------:R-:W-:Y:S01]  /*19cb0*/  R2UR UR8, R4 ;  /* 0x00000000040872ca */ /* 0x000fe200000e0000 */
[C---:B------:R-:W-:Y:S01]  /*19cc0*/  VIADD R4, R2.reuse, 0x200 ;  /* 0x0000020002047836 */ /* 0x040fe20000000000 */
[----:B------:R-:W-:Y:S01]  /*19cd0*/  R2UR UR11, R153 ;  /* 0x00000000990b72ca */ /* 0x000fe200000e0000 */
[----:B------:R-:W-:Y:S01]  /*19ce0*/  VIADD R154, R2, 0x204 ;  /* 0x00000204029a7836 */ /* 0x000fe20000000000 */
[C---:B------:R-:W-:Y:S02]  /*19cf0*/  R2UR UR5, R5.reuse ;  /* 0x00000000050572ca */ /* 0x040fe400000e0000 */
[----:B------:R-:W-:Y:S01]  /*19d00*/  R2UR UR14, R4 ;  /* 0x00000000040e72ca */ /* 0x000fe200000e0000 */
[----:B------:R-:W-:Y:S01]  /*19d10*/  VIADD R4, R2, 0x206 ;  /* 0x0000020602047836 */ /* 0x000fe20000000000 */
[----:B------:R-:W-:-:S04]  /*19d20*/  R2UR UR9, R5 ;  /* 0x00000000050972ca */ /* 0x000fc800000e0000 */
[----:B------:R-:W-:Y:S01]  /*19d30*/  R2UR UR26, R4 ;  /* 0x00000000041a72ca */ /* 0x000fe200000e0000 */
[----:B------:R-:W-:Y:S02]  /*19d40*/  VIADD R4, R2, 0x404 ;  /* 0x0000040402047836 */ /* 0x000fe40000000000 */
[----:B------:R-:W-:Y:S02]  /*19d50*/  MOV R152, UR11 ;  /* 0x0000000b00987c02 */ /* 0x000fe40008000f00 */
[----:B------:R-:W-:Y:S01]  /*19d60*/  R2UR UR22, R154 ;  /* 0x000000009a1672ca */ /* 0x000fe200000e0000 */
[----:B------:R-:W-:Y:S01]  /*19d70*/  VIADD R154, R2, 0x400 ;  /* 0x00000400029a7836 */ /* 0x000fe20000000000 */
[----:B------:R-:W-:Y:S01]  /*19d80*/  R2UR UR38, R4 ;  /* 0x00000000042672ca */ /* 0x000fe200000e0000 */
[----:B------:R0:W-:Y:S01]  /*19d90*/  STL [R1+0x14], R152 ;  /* 0x0000149801007387 */ /* 0x0001e20000100800 */
[----:B------:R-:W-:Y:S02]  /*19da0*/  VIADD R4, R2, 0x600 ;  /* 0x0000060002047836 */ /* 0x000fe40000000000 */
[----:B------:R-:W-:Y:S01]  /*19db0*/  R2UR UR30, R154 ;  /* 0x000000009a1e72ca */ /* 0x000fe200000e0000 */
[----:B------:R-:W-:-:S02]  /*19dc0*/  VIADD R154, R2, 0x406 ;  /* 0x00000406029a7836 */ /* 0x000fc40000000000 */
[----:B0-----:R-:W-:Y:S01]  /*19dd0*/  VIADD R152, R2, 0x202 ;  /* 0x0000020202987836 */ /* 0x001fe20000000000 */
[----:B------:R-:W-:Y:S01]  /*19de0*/  R2UR UR46, R4 ;  /* 0x00000000042e72ca */ /* 0x000fe200000e0000 */
[----:B------:R-:W-:-:S03]  /*19df0*/  VIADD R4, R2, 0x606 ;  /* 0x0000060602047836 */ /* 0x000fc60000000000 */
[----:B------:R-:W-:Y:S01]  /*19e00*/  R2UR UR18, R152 ;  /* 0x00000000981272ca */ /* 0x000fe200000e0000 */
[----:B------:R-:W-:Y:S01]  /*19e10*/  VIADD R152, R2, 0x402 ;  /* 0x0000040202987836 */ /* 0x000fe20000000000 */
[----:B------:R-:W-:Y:S01]  /*19e20*/  R2UR UR42, R154 ;  /* 0x000000009a2a72ca */ /* 0x000fe200000e0000 */
[----:B------:R-:W-:Y:S01]  /*19e30*/  VIADD R154, R2, 0x602 ;  /* 0x00000602029a7836 */ /* 0x000fe20000000000 */
[C---:B------:R-:W-:Y:S01]  /*19e40*/  R2UR UR15, R5.reuse ;  /* 0x00000000050f72ca */ /* 0x040fe200000e0000 */
[-C--:B------:R-:W-:Y:S01]  /*19e50*/  FMUL.FTZ R24, R24, R3.reuse ;  /* 0x0000000318187220 */ /* 0x080fe20000410000 */
[----:B------:R-:W-:Y:S01]  /*19e60*/  R2UR UR34, R152 ;  /* 0x00000000982272ca */ /* 0x000fe200000e0000 */
[----:B------:R-:W-:Y:S01]  /*19e70*/  VIADD R152, R2, 0x604 ;  /* 0x0000060402987836 */ /* 0x000fe20000000000 */
        /* <DEDUP_REMOVED lines=68> */
[----:B------:R-:W3:Y:S01]  /*1a2c0*/  LDL.64 R4, [R1+0x18] ;  /* 0x0000180001047983 */ /* 0x000ee20000100a00 */
[-C--:B------:R-:W-:Y:S01]  /*1a2d0*/  FMUL.FTZ R26, R26, R0.reuse ;  /* 0x000000001a1a7220 */ /* 0x080fe20000410000 */
[-C--:B------:R-:W-:Y:S01]  /*1a2e0*/  FMUL.FTZ R27, R27, R0.reuse ;  /* 0x000000001b1b7220 */ /* 0x080fe20000410000 */
[-C--:B------:R-:W-:Y:S01]  /*1a2f0*/  FMUL.FTZ R30, R30, R0.reuse ;  /* 0x000000001e1e7220 */ /* 0x080fe20000410000 */
[----:B------:R-:W3:Y:S01]  /*1a300*/  LDL.64 R2, [R1+0x20] ;  /* 0x0000200001027983 */ /* 0x000ee20000100a00 */
        /* <DEDUP_REMOVED lines=61> */
[----:B------:R-:W3:Y:S01]  /*1a6e0*/  LDL.LU R0, [R1+0x14] ;  /* 0x0000140001007983 */ /* 0x000ee20000300800 */
[----:B------:R-:W-:Y:S01]  /*1a6f0*/  MOV R18, UR10 ;  /* 0x0000000a00127c02 */ /* 0x000fe20008000f00 */
[----:B------:R-:W-:Y:S01]  /*1a700*/  UMOV UR10, UR4 ;  /* 0x00000004000a7c82 */ /* 0x000fe20008000000 */
[----:B------:R-:W-:Y:S01]  /*1a710*/  UMOV UR11, UR5 ;  /* 0x00000005000b7c82 */ /* 0x000fe20008000000 */
[----:B------:R-:W-:Y:S01]  /*1a720*/  R2UR UR4, R6 ;  /* 0x00000000060472ca */ /* 0x000fe200000e0000 */
[----:B------:R-:W-:Y:S01]  /*1a730*/  IMAD.MOV.U32 R155, RZ, RZ, 0x40000040 ;  /* 0x40000040ff9b7424 */ /* 0x000fe200078e00ff */
[----:B------:R-:W-:Y:S02]  /*1a740*/  R2UR UR5, R7 ;  /* 0x00000000070572ca */ /* 0x000fe400000e0000 */
[----:B------:R-:W-:Y:S02]  /*1a750*/  R2UR UR19, R153 ;  /* 0x00000000991372ca */ /* 0x000fe400000e0000 */
[----:B------:R-:W-:-:S02]  /*1a760*/  R2UR UR23, R155 ;  /* 0x000000009b1772ca */ /* 0x000fc400000e0000 */
[----:B------:R-:W-:Y:S02]  /*1a770*/  R2UR UR31, R155 ;  /* 0x000000009b1f72ca */ /* 0x000fe400000e0000 */
[----:B------:R-:W-:Y:S02]  /*1a780*/  R2UR UR35, R153 ;  /* 0x00000000992372ca */ /* 0x000fe400000e0000 */
[C---:B------:R-:W-:Y:S02]  /*1a790*/  R2UR UR43, R155.reuse ;  /* 0x000000009b2b72ca */ /* 0x040fe400000e0000 */
[----:B------:R-:W-:Y:S02]  /*1a7a0*/  R2UR UR50, R154 ;  /* 0x000000009a3272ca */ /* 0x000fe400000e0000 */
[----:B------:R-:W-:Y:S02]  /*1a7b0*/  R2UR UR51, R155 ;  /* 0x000000009b3372ca */ /* 0x000fe400000e0000 */
[----:B------:R-:W-:-:S02]  /*1a7c0*/  R2UR UR54, R152 ;  /* 0x00000000983672ca */ /* 0x000fc400000e0000 */
[----:B------:R-:W-:Y:S02]  /*1a7d0*/  R2UR UR55, R153 ;  /* 0x00000000993772ca */ /* 0x000fe400000e0000 */
[----:B------:R-:W-:-:S06]  /*1a7e0*/  WARPGROUP.ARRIVE ;  /* 0x00000000000079c5 */ /* 0x000fcc0000000000 */
[----:B------:R-:W-:Y:S01]  /*1a7f0*/  HGMMA.64x64x16.F32.BF16 R152, gdesc[UR4], RZ, !UPT, gsb0 ;  /* 0x00e00000049879f0 */ /* 0x000fe2000c0018ff */
[----:B------:R-:W-:Y:S01]  /*1a800*/  UMOV UR6, UR8 ;  /* 0x0000000800067c82 */ /* 0x000fe20008000000 */
[----:B------:R-:W-:Y:S01]  /*1a810*/  UMOV UR7, UR9 ;  /* 0x0000000900077c82 */ /* 0x000fe20008000000 */
[----:B----4-:R-:W-:Y:S02]  /*1a820*/  R2UR UR8, R22 ;  /* 0x00000000160872ca */ /* 0x010fe400000e0000 */
[----:B------:R-:W-:Y:S01]  /*1a830*/  R2UR UR9, R23 ;  /* 0x00000000170972ca */ /* 0x000fe200000e0000 */
[----:B------:R-:W-:Y:S02]  /*1a840*/  WARPGROUP.DEPBAR.LE gsb0, 0x0 ;  /* 0x00008000000079c5 */ /* 0x000fe40000010000 */
[----:B------:R-:W-:Y:S01]  /*1a850*/  WARPGROUP.ARRIVE ;  /* 0x00000000000079c5 */ /* 0x000fe20000000000 */
[----:B--2---:R-:W-:Y:S01]  /*1a860*/  R2UR UR4, R16 ;  /* 0x00000000100472ca */ /* 0x004fe200000e0000 */
[----:B------:R0:W5:Y:S08]  /*1a870*/  LDL.LU.64 R22, [R1+0xf8] ;  /* 0x0000f80001167983 */ /* 0x0001700000300a00 */
[----:B------:R-:W-:Y:S01]  /*1a880*/  HGMMA.64x64x16.F32.BF16 R152, gdesc[UR8], R152, gsb0 ;  /* 0x00e00000089879f0 */ /* 0x000fe20008001898 */
[----:B------:R-:W-:-:S02]  /*1a890*/  R2UR UR5, R17 ;  /* 0x00000000110572ca */ /* 0x000fc400000e0000 */
[----:B------:R-:W-:Y:S02]  /*1a8a0*/  WARPGROUP.DEPBAR.LE gsb0, 0x0 ;  /* 0x00008000000079c5 */ /* 0x000fe40000010000 */
[----:B------:R-:W-:-:S09]  /*1a8b0*/  WARPGROUP.ARRIVE ;  /* 0x00000000000079c5 */ /* 0x000fd20000000000 */
[----:B------:R-:W-:Y:S01]  /*1a8c0*/  HGMMA.64x64x16.F32.BF16 R152, gdesc[UR4], R152, gsb0 ;  /* 0x00e00000049879f0 */ /* 0x000fe20008001898 */
[----:B------:R-:W-:Y:S02]  /*1a8d0*/  R2UR UR10, R18 ;  /* 0x00000000120a72ca */ /* 0x000fe400000e0000 */
[----:B---3--:R-:W-:Y:S01]  /*1a8e0*/  R2UR UR8, R8 ;  /* 0x00000000080872ca */ /* 0x008fe200000e0000 */
[----:B------:R0:W5:Y:S01]  /*1a8f0*/  LDL.LU R18, [R1+0xf0] ;  /* 0x0000f00001127983 */ /* 0x0001620000300800 */
[----:B------:R-:W-:Y:S02]  /*1a900*/  R2UR UR9, R9 ;  /* 0x00000000090972ca */ /* 0x000fe400000e0000 */
[----:B------:R-:W-:Y:S01]  /*1a910*/  R2UR UR20, R216 ;  /* 0x00000000d81472ca */ /* 0x000fe200000e0000 */
[----:B------:R0:W5:Y:S01]  /*1a920*/  LDL.LU.64 R16, [R1+0xe8] ;  /* 0x0000e80001107983 */ /* 0x0001620000300a00 */
[----:B------:R-:W-:Y:S02]  /*1a930*/  R2UR UR21, R217 ;  /* 0x00000000d91572ca */ /* 0x000fe400000e0000 */
[----:B------:R-:W-:Y:S01]  /*1a940*/  R2UR UR24, R214 ;  /* 0x00000000d61872ca */ /* 0x000fe200000e0000 */
[----:B------:R0:W5:Y:S01]  /*1a950*/  LDL.LU.64 R8, [R1+0xe0] ;  /* 0x0000e00001087983 */ /* 0x0001620000300a00 */
[----:B------:R-:W-:-:S02]  /*1a960*/  WARPGROUP.DEPBAR.LE gsb0, 0x0 ;  /* 0x00008000000079c5 */ /* 0x000fc40000010000 */
[----:B------:R-:W-:Y:S01]  /*1a970*/  WARPGROUP.ARRIVE ;  /* 0x00000000000079c5 */ /* 0x000fe20000000000 */
[----:B------:R-:W-:-:S13]  /*1a980*/  R2UR UR11, R0 ;  /* 0x00000000000b72ca */ /* 0x000fda00000e0000 */
        /* <DEDUP_REMOVED lines=12> */
[----:B------:R-:W-:-:S06]  /*1aa50*/  WARPGROUP.ARRIVE ;  /* 0x00000000000079c5 */ /* 0x000fcc0000000000 */
        /* <DEDUP_REMOVED lines=48> */
.L_x_1788:
[----:B-----5:R-:W-:Y:S01]  /*1ad60*/  SHF.L.U32 R0, R8, 0x1f, RZ ;  /* 0x0000001f08007819 */ /* 0x020fe200000006ff */
[----:B------:R-:W-:-:S04]  /*1ad70*/  IMAD R8, R229, 0x8, R17 ;  /* 0x00000008e5087824 */ /* 0x000fc800078e0211 */
[----:B------:R0:W1:Y:S01]  /*1ad80*/  SYNCS.PHASECHK.TRANS64.TRYWAIT P1, [R8+URZ+0x30850], R0 ;  /* 0x03085000080075a7 */ /* 0x000062000802017f */
[----:B------:R-:W-:Y:S05]  /*1ad90*/  @!P0 BRA `(.L_x_1789) ;  /* 0x0000000000048947 */ /* 0x000fea0003800000 */
[----:B------:R-:W-:Y:S01]  /*1ada0*/  BPT.TRAP 0x1 ;  /* 0x000000040000795c */ /* 0x000fe20000300000 */
.L_x_1789:
[----:B------:R-:W-:Y:S04]  /*1adb0*/  BSSY B2, `(.L_x_1790) ;  /* 0x0000004000027945 */ /* 0x000fe80003800000 */
[----:B-1----:R-:W-:Y:S05]  /*1adc0*/  @P1 BRA `(.L_x_1791) ;  /* 0x0000000000081947 */ /* 0x002fea0003800000 */
[----:B------:R-:W1:Y:S02]  /*1add0*/  SYNCS.PHASECHK.TRANS64.TRYWAIT P1, [R8+URZ+0x30850], R0 ;  /* 0x03085000080075a7 */ /* 0x000e64000802017f */
[----:B-1----:R-:W-:Y:S05]  /*1ade0*/  @!P1 BRA `(.L_x_1792) ;  /* 0x0000013800049947 */ /* 0x002fea0003800000 */
.L_x_1791:
[----:B------:R-:W-:Y:S05]  /*1adf0*/  BSYNC B2 ;  /* 0x0000000000027941 */ /* 0x000fea0003800000 */
.L_x_1790:
[----:B01----:R-:W-:Y:S01]  /*1ae00*/  VIADD R0, R17, 0x400 ;  /* 0x0000040011007836 */ /* 0x003fe20000000000 */
[----:B------:R-:W-:Y:S01]  /*1ae10*/  WARPGROUP.ARRIVE ;  /* 0x00000000000079c5 */ /* 0x000fe20000000000 */
[----:B------:R-:W-:Y:S02]  /*1ae20*/  IMAD.MOV.U32 R3, RZ, RZ, 0x40000040 ;  /* 0x40000040ff037424 */ /* 0x000fe400078e00ff */
        /* <DEDUP_REMOVED lines=34> */
.L_x_1793:
[----:B------:R-:W2:Y:S01]  /*1b050*/  LDL R185, [R1+0x8] ;  /* 0x0000080001b97983 */ /* 0x000ea20000100800 */
[----:B------:R-:W-:Y:S01]  /*1b060*/  FMNMX.FTZ R0, R152, R223, !PT ;  /* 0x000000df98007209 */ /* 0x000fe20007810000 */
[----:B------:R-:W-:Y:S01]  /*1b070*/  ULDC UR4, c[0x0][0x988] ;  /* 0x0002620000047ab9 */ /* 0x000fe20000000800 */
[----:B------:R-:W-:Y:S02]  /*1b080*/  VIADD R222, R222, 0x30840 ;  /* 0x00030840dede7836 */ /* 0x000fe40000000000 */
        /* <DEDUP_REMOVED lines=27> */
[----:B------:R-:W-:Y:S01]  /*1b240*/  FADD.FTZ R3, -R5, R223 ;  /* 0x000000df05037221 */ /* 0x000fe20000010100 */
        /* <DEDUP_REMOVED lines=9> */
[----:B0-----:R-:W-:-:S05]  /*1b2e0*/  FMNMX.FTZ R2, R0, R2, !PT ;  /* 0x0000000200027209 */ /* 0x001fca0007810000 */
[----:B------:R-:W0:Y:S02]  /*1b2f0*/  SHFL.BFLY PT, R4, R2, 0x1, 0x1f ;  /* 0x0c201f0002047f89 */ /* 0x000e2400000e0000 */
[----:B0-----:R-:W-:Y:S01]  /*1b300*/  FMNMX.FTZ R4, R2, R4, !PT ;  /* 0x0000000402047209 */ /* 0x001fe20007810000 */
[----:B------:R-:W-:-:S04]  /*1b310*/  IMAD.U32 R2, RZ, RZ, UR4 ;  /* 0x00000004ff027e24 */ /* 0x000fc8000f8e00ff */
[-C--:B------:R-:W-:Y:S01]  /*1b320*/  FMUL.FTZ R184, R5, R2.reuse ;  /* 0x0000000205b87220 */ /* 0x080fe20000410000 */
[----:B------:R-:W-:Y:S01]  /*1b330*/  FADD.FTZ R0, -R4, R227 ;  /* 0x000000e304007221 */ /* 0x000fe20000010100 */
[-C--:B------:R-:W-:Y:S02]  /*1b340*/  FMUL.FTZ R3, R3, R2.reuse ;  /* 0x0000000203037220 */ /* 0x080fe40000410000 */
        /* <DEDUP_REMOVED lines=15> */
[-C--:B------:R-:W-:Y:S01]  /*1b440*/  FFMA.FTZ R181, R181, R2.reuse, -R184 ;  /* 0x00000002b5b57223 */ /* 0x080fe200000108b8 */
[-C--:B------:R-:W-:Y:S01]  /*1b450*/  FMUL.FTZ R184, R4, R2.reuse ;  /* 0x0000000204b87220 */ /* 0x080fe20000410000 */
[-C--:B------:R-:W-:Y:S01]  /*1b460*/  FMUL.FTZ R0, R0, R2.reuse ;  /* 0x0000000200007220 */ /* 0x080fe20000410000 */
[----:B------:R-:W-:Y:S02]  /*1b470*/  MUFU.EX2 R3, R3 ;  /* 0x0000000300037308 */ /* 0x000fe40000000800 */
[-CC-:B------:R-:W-:Y:S01]  /*1b480*/  FFMA.FTZ R154, R154, R2.reuse, -R184.reuse ;  /* 0x000000029a9a7223 */ /* 0x180fe200000108b8 */
[-CC-:B------:R-:W-:Y:S01]  /*1b490*/  FFMA.FTZ R155, R155, R2.reuse, -R184.reuse ;  /* 0x000000029b9b7223 */ /* 0x180fe200000108b8 */
[-CC-:B------:R-:W-:Y:S01]  /*1b4a0*/  FFMA.FTZ R158, R158, R2.reuse, -R184.reuse ;  /* 0x000000029e9e7223 */ /* 0x180fe200000108b8 */
[-CC-:B------:R-:W-:Y:S01]  /*1b4b0*/  FFMA.FTZ R159, R159, R2.reuse, -R184.reuse ;  /* 0x000000029f9f7223 */ /* 0x180fe200000108b8 */
[-CC-:B------:R-:W-:Y:S01]  /*1b4c0*/  FFMA.FTZ R162, R162, R2.reuse, -R184.reuse ;  /* 0x00000002a2a27223 */ /* 0x180fe200000108b8 */
[-CC-:B------:R-:W-:Y:S01]  /*1b4d0*/  FFMA.FTZ R163, R163, R2.reuse, -R184.reuse ;  /* 0x00000002a3a37223 */ /* 0x180fe200000108b8 */
[----:B------:R-:W0:Y:S01]  /*1b4e0*/  MUFU.EX2 R152, R152 ;  /* 0x0000009800987308 */ /* 0x000e220000000800 */
        /* <DEDUP_REMOVED lines=10> */
[----:B------:R-:W-:-:S05]  /*1b590*/  FFMA.FTZ R183, R183, R2, -R184 ;  /* 0x00000002b7b77223 */ /* 0x000fca00000108b8 */
[----:B------:R-:W1:Y:S01]  /*1b5a0*/  MUFU.EX2 R197, R154 ;  /* 0x0000009a00c57308 */ /* 0x000e620000000800 */
[----:B0-----:R-:W-:-:S07]  /*1b5b0*/  FFMA.FTZ R221, R3, R221, R152 ;  /* 0x000000dd03dd7223 */ /* 0x001fce0000010098 */
[----:B------:R-:W0:Y:S08]  /*1b5c0*/  MUFU.EX2 R153, R153 ;  /* 0x0000009900997308 */ /* 0x000e300000000800 */
[----:B------:R-:W3:Y:S01]  /*1b5d0*/  MUFU.EX2 R155, R155 ;  /* 0x0000009b009b7308 */ /* 0x000ee20000000800 */
[----:B-1----:R-:W-:-:S07]  /*1b5e0*/  FFMA.FTZ R9, R0, R9, R197 ;  /* 0x0000000900097223 */ /* 0x002fce00000100c5 */
[----:B------:R-:W1:Y:S01]  /*1b5f0*/  MUFU.EX2 R156, R156 ;  /* 0x0000009c009c7308 */ /* 0x000e620000000800 */
[----:B0-----:R-:W-:-:S07]  /*1b600*/  FADD.FTZ R221, R153, R221 ;  /* 0x000000dd99dd7221 */ /* 0x001fce0000010000 */
[----:B------:R-:W0:Y:S01]  /*1b610*/  MUFU.EX2 R158, R158 ;  /* 0x0000009e009e7308 */ /* 0x000e220000000800 */
[----:B---3--:R-:W-:Y:S01]  /*1b620*/  FADD.FTZ R154, R155, R9 ;  /* 0x000000099b9a7221 */ /* 0x008fe20000010000 */
[----:B--2---:R-:W-:-:S06]  /*1b630*/  PRMT R222, R185, 0x654, R222 ;  /* 0x00000654b9de7816 */ /* 0x004fcc00000000de */
[----:B------:R-:W2:Y:S01]  /*1b640*/  MUFU.EX2 R157, R157 ;  /* 0x0000009d009d7308 */ /* 0x000ea20000000800 */
[----:B-1----:R-:W-:Y:S01]  /*1b650*/  FADD.FTZ R9, R156, R221 ;  /* 0x000000dd9c097221 */ /* 0x002fe20000010000 */
[----:B------:R1:W-:Y:S06]  /*1b660*/  SYNCS.ARRIVE.TRANS64.RED.A1T0 RZ, [R222+URZ], RZ ;  /* 0x000000ffdeff79a7 */ /* 0x0003ec000810043f */
[----:B------:R-:W3:Y:S01]  /*1b670*/  MUFU.EX2 R159, R159 ;  /* 0x0000009f009f7308 */ /* 0x000ee20000000800 */
[----:B0-----:R-:W-:-:S07]  /*1b680*/  FADD.FTZ R154, R158, R154 ;  /* 0x0000009a9e9a7221 */ /* 0x001fce0000010000 */
[----:B------:R-:W0:Y:S01]  /*1b690*/  MUFU.EX2 R160, R160 ;  /* 0x000000a000a07308 */ /* 0x000e220000000800 */
[----:B--2---:R-:W-:-:S07]  /*1b6a0*/  FADD.FTZ R9, R157, R9 ;  /* 0x000000099d097221 */ /* 0x004fce0000010000 */
[----:B------:R-:W2:Y:S01]  /*1b6b0*/  MUFU.EX2 R162, R162 ;  /* 0x000000a200a27308 */ /* 0x000ea20000000800 */
[----:B---3--:R-:W-:-:S07]  /*1b6c0*/  FADD.FTZ R154, R159, R154 ;  /* 0x0000009a9f9a7221 */ /* 0x008fce0000010000 */
        /* <DEDUP_REMOVED lines=43> */
[----:B0-----:R-:W-:Y:S01]  /*1b980*/  FADD.FTZ R182, R187, R182 ;  /* 0x000000b6bbb67221 */ /* 0x001fe20000010000 */
[----:B--2---:R-:W-:-:S03]  /*1b990*/  FADD.FTZ R221, R181, R9 ;  /* 0x00000009b5dd7221 */ /* 0x004fc60000010000 */
[----:B---3--:R-:W-:Y:S01]  /*1b9a0*/  FADD.FTZ R9, R154, R182 ;  /* 0x000000b69a097221 */ /* 0x008fe20000010000 */
[----:B-1----:R-:W-:Y:S06]  /*1b9b0*/  @!P0 BRA `(.L_x_1794) ;  /* 0x0000000000048947 */ /* 0x002fec0003800000 */
[----:B------:R-:W-:Y:S01]  /*1b9c0*/  BPT.TRAP 0x1 ;  /* 0x000000040000795c */ /* 0x000fe20000300000 */
.L_x_1794:
        /* <DEDUP_REMOVED lines=25> */
[----:B------:R-:W-:-:S12]  /*1bb60*/  VIADD R228, R228, 0xffffffff ;  /* 0xffffffffe4e47836 */ /* 0x000fd80000000000 */
[----:B------:R-:W-:Y:S05]  /*1bb70*/  @P1 BRA `(.L_x_1795) ;  /* 0xffffffdc00b01947 */ /* 0x000fea000383ffff */
[----:B------:R-:W-:Y:S05]  /*1bb80*/  BSYNC B1 ;  /* 0x0000000000017941 */ /* 0x000fea0003800000 */
.L_x_1782:
[----:B------:R-:W-:-:S07]  /*1bb90*/  IMAD.MOV.U32 R8, RZ, RZ, R228 ;  /* 0x000000ffff087224 */ /* 0x000fce00078e00e4 */
.L_x_1781:
[----:B------:R-:W-:Y:S05]  /*1bba0*/  BSYNC B0 ;  /* 0x0000000000007941 */ /* 0x000fea0003800000 */
.L_x_1780:
[----:B------:R-:W2:Y:S01]  /*1bbb0*/  LDL R152, [R1+0x78] ;  /* 0x0000780001987983 */ /* 0x000ea20000100800 */
[----:B------:R-:W-:Y:S01]  /*1bbc0*/  BSSY B0, `(.L_x_1796) ;  /* 0x00002e2000007945 */ /* 0x000fe20003800000 */
[----:B--2---:R-:W-:-:S13]  /*1bbd0*/  ISETP.GE.AND P1, PT, R8, R152, PT ;  /* 0x000000980800720c */ /* 0x004fda0003f26270 */
[----:B------:R-:W-:Y:S05]  /*1bbe0*/  @!P1 BRA `(.L_x_1797) ;  /* 0x0000002c007c9947 */ /* 0x000fea0003800000 */
[----:B------:R-:W-:Y:S02]  /*1bbf0*/  IMAD.MOV.U32 R228, RZ, RZ, R4 ;  /* 0x000000ffffe47224 */ /* 0x000fe400078e0004 */
[----:B------:R-:W-:Y:S02]  /*1bc00*/  IMAD.MOV.U32 R227, RZ, RZ, R5 ;  /* 0x000000ffffe37224 */ /* 0x000fe400078e0005 */
[----:B------:R-:W-:Y:S02]  /*1bc10*/  IMAD.MOV.U32 R222, RZ, RZ, R218 ;  /* 0x000000ffffde7224 */ /* 0x000fe400078e00da */
[----:B------:R-:W-:-:S07]  /*1bc20*/  IMAD.MOV.U32 R229, RZ, RZ, R202 ;  /* 0x000000ffffe57224 */ /* 0x000fce00078e00ca */
.L_x_1818:
[----:B------:R-:W-:-:S04]  /*1bc30*/  ISETP.NE.AND P1, PT, R229, 0x1, PT ;  /* 0x00000001e500780c */ /* 0x000fc80003f25270 */
[----:B------:R-:W-:-:S04]  /*1bc40*/  SEL R218, RZ, 0x1, P1 ;  /* 0x00000001ffda7807 */ /* 0x000fc80000800000 */
[----:B------:R-:W-:Y:S01]  /*1bc50*/  LOP3.LUT R218, R222, R218, RZ, 0x3c, !PT ;  /* 0x000000dadeda7212 */ /* 0x000fe200078e3cff */
[----:B-1----:R-:W-:Y:S06]  /*1bc60*/  @!P0 BRA `(.L_x_1798) ;  /* 0x0000000000048947 */ /* 0x002fec0003800000 */
[----:B------:R-:W-:Y:S01]  /*1bc70*/  BPT.TRAP 0x1 ;  /* 0x000000040000795c */ /* 0x000fe20000300000 */
.L_x_1798:
        /* <DEDUP_REMOVED lines=8> */
.L_x_1799:
        /* <DEDUP_REMOVED lines=8> */
.L_x_1801:
[----:B------:R-:W-:Y:S05]  /*1bd80*/  BSYNC B1 ;  /* 0x0000000000017941 */ /* 0x000fea0003800000 */
.L_x_1800:
        /* <DEDUP_REMOVED lines=284> */
.L_x_1803:
[----:B------:R-:W-:Y:S01]  /*1cf50*/  SHF.L.U32 R0, R222, 0x1f, RZ ;  /* 0x0000001fde007819 */ /* 0x000fe200000006ff */
[----:B-----5:R-:W-:-:S04]  /*1cf60*/  IMAD R222, R229, 0x8, R17 ;  /* 0x00000008e5de7824 */ /* 0x020fc800078e0211 */
[----:B------:R0:W1:Y:S01]  /*1cf70*/  SYNCS.PHASECHK.TRANS64.TRYWAIT P1, [R222+URZ+0x30850], R0 ;  /* 0x03085000de0075a7 */ /* 0x000062000802017f */
[----:B------:R-:W-:Y:S05]  /*1cf80*/  @!P0 BRA `(.L_x_1804) ;  /* 0x0000000000048947 */ /* 0x000fea0003800000 */
[----:B------:R-:W-:Y:S01]  /*1cf90*/  BPT.TRAP 0x1 ;  /* 0x000000040000795c */ /* 0x000fe20000300000 */
.L_x_1804:
[----:B------:R-:W-:Y:S04]  /*1cfa0*/  BSSY B1, `(.L_x_1805) ;  /* 0x0000004000017945 */ /* 0x000fe80003800000 */
[----:B-1----:R-:W-:Y:S05]  /*1cfb0*/  @P1 BRA `(.L_x_1806) ;  /* 0x0000000000081947 */ /* 0x002fea0003800000 */
[----:B------:R-:W1:Y:S02]  /*1cfc0*/  SYNCS.PHASECHK.TRANS64.TRYWAIT P1, [R222+URZ+0x30850], R0 ;  /* 0x03085000de0075a7 */ /* 0x000e64000802017f */
[----:B-1----:R-:W-:Y:S05]  /*1cfd0*/  @!P1 BRA `(.L_x_1807) ;  /* 0x0000011400b09947 */ /* 0x002fea0003800000 */
.L_x_1806:
[----:B------:R-:W-:Y:S05]  /*1cfe0*/  BSYNC B1 ;  /* 0x0000000000017941 */ /* 0x000fea0003800000 */
.L_x_1805:
        /* <DEDUP_REMOVED lines=37> */
.L_x_1808:
[----:B------:R-:W2:Y:S01]  /*1d240*/  LDL R4, [R1+0x58] ;  /* 0x0000580001047983 */ /* 0x000ea20000100800 */
[----:B------:R-:W0:Y:S03]  /*1d250*/  LDC R0, c[0x0][0x448] ;  /* 0x00011200ff007b82 */ /* 0x000e260000000800 */
[----:B------:R-:W2:Y:S04]  /*1d260*/  LDL R3, [R1+0x74] ;  /* 0x0000740001037983 */ /* 0x000ea80000100800 */
[----:B------:R-:W3:Y:S01]  /*1d270*/  LDL R189, [R1+0x8] ;  /* 0x0000080001bd7983 */ /* 0x000ee20000100800 */
[----:B------:R-:W-:Y:S01]  /*1d280*/  VIADD R223, R223, 0x30840 ;  /* 0x00030840dfdf7836 */ /* 0x000fe20000000000 */
[----:B------:R-:W-:Y:S01]  /*1d290*/  ULDC UR4, c[0x0][0x9dc] ;  /* 0x0002770000047ab9 */ /* 0x000fe20000000800 */
[----:B------:R-:W-:Y:S01]  /*1d2a0*/  ULDC UR5, c[0x0][0x9e0] ;  /* 0x0002780000057ab9 */ /* 0x000fe20000000800 */
[----:B0-----:R-:W-:-:S13]  /*1d2b0*/  ISETP.NE.AND P1, PT, R0, 0x1, PT ;  /* 0x000000010000780c */ /* 0x001fda0003f25270 */
[----:B------:R-:W0:Y:S08]  /*1d2c0*/  @P1 LDC R2, c[0x0][0x44c] ;  /* 0x00011300ff021b82 */ /* 0x000e300000000800 */
[----:B------:R-:W1:Y:S01]  /*1d2d0*/  @P1 LDC R0, c[0x0][0x450] ;  /* 0x00011400ff001b82 */ /* 0x000e620000000800 */
[----:B------:R-:W-:Y:S01]  /*1d2e0*/  ULOP3.LUT UR4, URZ, UR4, URZ, 0x33, !UPT ;  /* 0x000000043f047292 */ /* 0x000fe2000f8e333f */
[----:B--2---:R-:W-:-:S06]  /*1d2f0*/  IMAD.IADD R186, R3, 0x1, R4 ;  /* 0x0000000103ba7824 */ /* 0x004fcc00078e0204 */
[----:B------:R-:W2:Y:S01]  /*1d300*/  LDC R3, c[0x0][0x9e4] ;  /* 0x00027900ff037b82 */ /* 0x000ea20000000800 */
[----:B0-----:R-:W-:-:S05]  /*1d310*/  @P1 IMAD.HI.U32 R2, R186, R2, RZ ;  /* 0x00000002ba021227 */ /* 0x001fca00078e00ff */
[----:B-1----:R-:W-:-:S05]  /*1d320*/  @P1 SHF.R.U32.HI R186, RZ, R0, R2 ;  /* 0x00000000ffba1219 */ /* 0x002fca0000011602 */
[----:B------:R-:W0:Y:S01]  /*1d330*/  SHFL.IDX PT, R187, R186, RZ, 0x1c1f ;  /* 0x001c1fffbabb7589 */ /* 0x000e2200000e0000 */
[----:B------:R-:W-:-:S05]  /*1d340*/  IMAD.SHL.U32 R0, R8, 0x40, RZ ;  /* 0x0000004008007824 */ /* 0x000fca00078e00ff */
[----:B------:R-:W-:Y:S02]  /*1d350*/  IADD3 R184, -R225, 0x1, -R0 ;  /* 0x00000001e1b87810 */ /* 0x000fe40007ffe900 */
[----:B--2---:R-:W-:Y:S02]  /*1d360*/  ISETP.GE.AND P5, PT, R3, 0x1, PT ;  /* 0x000000010300780c */ /* 0x004fe40003fa6270 */
[----:B------:R-:W-:Y:S02]  /*1d370*/  IADD3 R184, -R219, R184, R220 ;  /* 0x000000b8dbb87210 */ /* 0x000fe40007ffe1dc */
[----:B---3--:R-:W-:-:S03]  /*1d380*/  PRMT R223, R189, 0x654, R223 ;  /* 0x00000654bddf7816 */ /* 0x008fc600000000df */
[C---:B------:R-:W-:Y:S01]  /*1d390*/  VIADD R185, R184.reuse, UR5 ;  /* 0x00000005b8b97c36 */ /* 0x040fe20008000000 */
[----:B------:R1:W-:Y:S01]  /*1d3a0*/  SYNCS.ARRIVE.TRANS64.RED.A1T0 RZ, [R223+URZ], RZ ;  /* 0x000000ffdfff79a7 */ /* 0x0003e2000810043f */
        /* <DEDUP_REMOVED lines=17> */
.L_x_1811:
[----:B------:R-:W-:Y:S02]  /*1d4c0*/  ULDC UR4, c[0x0][0x9e4] ;  /* 0x0002790000047ab9 */ /* 0x000fe40000000800 */
[----:B------:R-:W-:-:S05]  /*1d4d0*/  IMAD.U32 R188, RZ, RZ, UR4 ;  /* 0x00000004ffbc7e24 */ /* 0x000fca000f8e00ff */
[----:B------:R-:W-:-:S13]  /*1d4e0*/  ISETP.NE.AND P1, PT, R188, 0x1, PT ;  /* 0x00000001bc00780c */ /* 0x000fda0003f25270 */
[----:B------:R-:W0:Y:S02]  /*1d4f0*/  @P1 LDC.64 R2, c[0x0][0x9e8] ;  /* 0x00027a00ff021b82 */ /* 0x000e240000000a00 */
[----:B0-----:R-:W-:-:S05]  /*1d500*/  @P1 IMAD.HI.U32 R2, R187, R2, RZ ;  /* 0x00000002bb021227 */ /* 0x001fca00078e00ff */
[----:B------:R-:W-:-:S07]  /*1d510*/  @P1 SHF.R.U32.HI R187, RZ, R3, R2 ;  /* 0x00000003ffbb1219 */ /* 0x000fce0000011602 */
.L_x_1812:
[----:B------:R-:W-:Y:S05]  /*1d520*/  BSYNC B1 ;  /* 0x0000000000017941 */ /* 0x000fea0003800000 */
.L_x_1810:
[----:B------:R-:W-:-:S04]  /*1d530*/  IMAD R187, R187, R188, -R0 ;  /* 0x000000bcbbbb7224 */ /* 0x000fc800078e0a00 */
[----:B------:R-:W-:-:S05]  /*1d540*/  IMAD.IADD R187, R187, 0x1, -R225 ;  /* 0x00000001bbbb7824 */ /* 0x000fca00078e0ae1 */
[----:B------:R-:W-:Y:S02]  /*1d550*/  VIMNMX R4, R4, R187, !PT ;  /* 0x000000bb04047248 */ /* 0x000fe40007fe0100 */
[----:B------:R-:W-:-:S07]  /*1d560*/  VIADDMNMX R5, R187, R188, R5, PT ;  /* 0x000000bcbb057246 */ /* 0x000fce0003800105 */
.L_x_1809:
        /* <DEDUP_REMOVED lines=66> */
.L_x_1815:
[----:B------:R-:W-:Y:S02]  /*1d990*/  ULDC UR4, c[0x0][0x9e4] ;  /* 0x0002790000047ab9 */ /* 0x000fe40000000800 */
[----:B------:R-:W-:-:S05]  /*1d9a0*/  IMAD.U32 R4, RZ, RZ, UR4 ;  /* 0x00000004ff047e24 */ /* 0x000fca000f8e00ff */
[----:B------:R-:W-:-:S13]  /*1d9b0*/  ISETP.NE.AND P2, PT, R4, 0x1, PT ;  /* 0x000000010400780c */ /* 0x000fda0003f45270 */
[----:B------:R-:W0:Y:S02]  /*1d9c0*/  @P2 LDC.64 R2, c[0x0][0x9e8] ;  /* 0x00027a00ff022b82 */ /* 0x000e240000000a00 */
[----:B0-----:R-:W-:-:S05]  /*1d9d0*/  @P2 IMAD.HI.U32 R2, R186, R2, RZ ;  /* 0x00000002ba022227 */ /* 0x001fca00078e00ff */
[----:B------:R-:W-:-:S07]  /*1d9e0*/  @P2 SHF.R.U32.HI R186, RZ, R3, R2 ;  /* 0x00000003ffba2219 */ /* 0x000fce0000011602 */
.L_x_1816:
[----:B------:R-:W-:Y:S05]  /*1d9f0*/  BSYNC B1 ;  /* 0x0000000000017941 */ /* 0x000fea0003800000 */
.L_x_1814:
[----:B------:R-:W-:-:S04]  /*1da00*/  IMAD R0, R186, R4, -R0 ;  /* 0x00000004ba007224 */ /* 0x000fc800078e0a00 */
[----:B------:R-:W-:-:S05]  /*1da10*/  IMAD.IADD R0, R0, 0x1, -R225 ;  /* 0x0000000100007824 */ /* 0x000fca00078e0ae1 */
[----:B------:R-:W-:Y:S02]  /*1da20*/  VIMNMX R184, R184, R0, !PT ;  /* 0x00000000b8b87248 */ /* 0x000fe40007fe0100 */
[----:B------:R-:W-:-:S07]  /*1da30*/  VIADDMNMX R185, R0, R4, R185, PT ;  /* 0x0000000400b97246 */ /* 0x000fce00038001b9 */
.L_x_1813:
[----:B------:R-:W-:Y:S01]  /*1da40*/  FMNMX.FTZ R0, R152, R227, !PT ;  /* 0x000000e398007209 */ /* 0x000fe20007810000 */
[----:B------:R-:W-:Y:S01]  /*1da50*/  ULDC UR4, c[0x0][0x988] ;  /* 0x0002620000047ab9 */ /* 0x000fe20000000800 */
[----:B------:R-:W-:Y:S02]  /*1da60*/  LOP3.LUT R16, R16, 0xffffdfff, RZ, 0xc0, !PT ;  /* 0xffffdfff10107812 */ /* 0x000fe400078ec0ff */
[----:B------:R-:W-:Y:S02]  /*1da70*/  FMNMX.FTZ R0, R153, R0, !PT ;  /* 0x0000000099007209 */ /* 0x000fe40007810000 */
[----:B------:R-:W-:Y:S02]  /*1da80*/  ISETP.GT.AND P2, PT, R184, 0x1, P1 ;  /* 0x00000001b800780c */ /* 0x000fe40000f44270 */
[----:B------:R-:W-:Y:S02]  /*1da90*/  FMNMX.FTZ R0, R156, R0, !PT ;  /* 0x000000009c007209 */ /* 0x000fe40007810000 */
[----:B------:R-:W-:-:S02]  /*1daa0*/  ISETP.GT.AND P3, PT, R184, 0x8, P1 ;  /* 0x00000008b800780c */ /* 0x000fc40000f64270 */
[----:B------:R-:W-:Y:S02]  /*1dab0*/  FMNMX.FTZ R0, R157, R0, !PT ;  /* 0x000000009d007209 */ /* 0x000fe40007810000 */
[----:B------:R-:W-:Y:S02]  /*1dac0*/  @P0 LOP3.LUT R16, R16, 0x2000, RZ, 0xfc, !PT ;  /* 0x0000200010100812 */ /* 0x000fe400078efcff */
[----:B------:R-:W-:Y:S02]  /*1dad0*/  FMNMX.FTZ R0, R160, R0, !PT ;  /* 0x00000000a0007209 */ /* 0x000fe40007810000 */
[----:B------:R-:W-:Y:S02]  /*1dae0*/  ISETP.LT.OR P2, PT, R185, 0x2, P2 ;  /* 0x00000002b900780c */ /* 0x000fe40001741670 */
[----:B------:R-:W-:Y:S02]  /*1daf0*/  FMNMX.FTZ R0, R161, R0, !PT ;  /* 0x00000000a1007209 */ /* 0x000fe40007810000 */
[----:B------:R-:W-:-:S02]  /*1db00*/  ISETP.LT.OR P3, PT, R185, 0x9, P3 ;  /* 0x00000009b900780c */ /* 0x000fc40001f61670 */
[----:B------:R-:W-:Y:S02]  /*1db10*/  FMNMX.FTZ R0, R164, R0, !PT ;  /* 0x00000000a4007209 */ /* 0x000fe40007810000 */
[----:B------:R-:W-:Y:S02]  /*1db20*/  ISETP.GT.AND P0, PT, R184, 0x21, P1 ;  /* 0x00000021b800780c */ /* 0x000fe40000f04270 */
[----:B------:R-:W-:Y:S02]  /*1db30*/  FMNMX.FTZ R0, R165, R0, !PT ;  /* 0x00000000a5007209 */ /* 0x000fe40007810000 */
[----:B------:R-:W-:Y:S02]  /*1db40*/  FSEL R155, R155, -INF , !P2 ;  /* 0xff8000009b9b7808 */ /* 0x000fe40005000000 */
[----:B------:R-:W-:Y:S02]  /*1db50*/  FMNMX.FTZ R0, R168, R0, !PT ;  /* 0x00000000a8007209 */ /* 0x000fe40007810000 */
[----:B------:R-:W-:-:S02]  /*1db60*/  FSEL R158, R158, -INF , !P3 ;  /* 0xff8000009e9e7808 */ /* 0x000fc40005800000 */
[----:B------:R-:W-:Y:S02]  /*1db70*/  FMNMX.FTZ R0, R169, R0, !PT ;  /* 0x00000000a9007209 */ /* 0x000fe40007810000 */
[----:B------:R-:W-:Y:S02]  /*1db80*/  ISETP.GT.AND P4, PT, R184, 0x9, P1 ;  /* 0x00000009b800780c */ /* 0x000fe40000f84270 */
[----:B------:R-:W-:Y:S02]  /*1db90*/  FMNMX.FTZ R0, R172, R0, !PT ;  /* 0x00000000ac007209 */ /* 0x000fe40007810000 */
[C---:B------:R-:W-:Y:S02]  /*1dba0*/  ISETP.GT.AND P2, PT, R184.reuse, 0x10, P1 ;  /* 0x00000010b800780c */ /* 0x040fe40000f44270 */
[----:B------:R-:W-:Y:S02]  /*1dbb0*/  FMNMX.FTZ R0, R173, R0, !PT ;  /* 0x00000000ad007209 */ /* 0x000fe40007810000 */
[----:B------:R-:W-:-:S02]  /*1dbc0*/  ISETP.GT.AND P3, PT, R184, 0x11, P1 ;  /* 0x00000011b800780c */ /* 0x000fc40000f64270 */
[----:B------:R-:W-:Y:S02]  /*1dbd0*/  FMNMX.FTZ R0, R176, R0, !PT ;  /* 0x00000000b0007209 */ /* 0x000fe40007810000 */
[----:B------:R-:W-:Y:S02]  /*1dbe0*/  ISETP.LT.OR P4, PT, R185, 0xa, P4 ;  /* 0x0000000ab900780c */ /* 0x000fe40002781670 */
[----:B------:R-:W-:Y:S02]  /*1dbf0*/  FMNMX.FTZ R0, R177, R0, !PT ;  /* 0x00000000b1007209 */ /* 0x000fe40007810000 */
[C---:B------:R-:W-:Y:S02]  /*1dc00*/  ISETP.LT.OR P2, PT, R185.reuse, 0x11, P2 ;  /* 0x00000011b900780c */ /* 0x040fe40001741670 */
[----:B------:R-:W-:Y:S02]  /*1dc10*/  ISETP.LT.OR P3, PT, R185, 0x12, P3 ;  /* 0x00000012b900780c */ /* 0x000fe40001f61670 */
[----:B------:R-:W-:-:S02]  /*1dc20*/  LOP3.LUT R16, R16, 0xffff7fff, RZ, 0xc0, !PT ;  /* 0xffff7fff10107812 */ /* 0x000fc400078ec0ff */
[----:B------:R-:W-:Y:S02]  /*1dc30*/  FMNMX.FTZ R0, R180, R0, !PT ;  /* 0x00000000b4007209 */ /* 0x000fe40007810000 */
[----:B------:R-:W-:Y:S02]  /*1dc40*/  FSEL R159, R159, -INF , !P4 ;  /* 0xff8000009f9f7808 */ /* 0x000fe40006000000 */
[----:B------:R-:W-:Y:S02]  /*1dc50*/  FSEL R162, R162, -INF , !P2 ;  /* 0xff800000a2a27808 */ /* 0x000fe40005000000 */
[----:B------:R-:W-:Y:S02]  /*1dc60*/  FSEL R163, R163, -INF , !P3 ;  /* 0xff800000a3a37808 */ /* 0x000fe40005800000 */
[C---:B------:R-:W-:Y:S02]  /*1dc70*/  ISETP.GT.AND P4, PT, R184.reuse, 0x18, P1 ;  /* 0x00000018b800780c */ /* 0x040fe40000f84270 */
[----:B------:R-:W-:-:S02]  /*1dc80*/  ISETP.GT.AND P2, PT, R184, 0x19, P1 ;  /* 0x00000019b800780c */ /* 0x000fc40000f44270 */
[----:B------:R-:W-:Y:S02]  /*1dc90*/  ISETP.GT.AND P3, PT, R184, 0x20, P1 ;  /* 0x00000020b800780c */ /* 0x000fe40000f64270 */
[----:B------:R-:W-:Y:S02]  /*1dca0*/  @P0 LOP3.LUT R16, R16, 0x8000, RZ, 0xfc, !PT ;  /* 0x0000800010100812 */ /* 0x000fe400078efcff */
[----:B------:R-:W-:Y:S02]  /*1dcb0*/  ISETP.GT.AND P0, PT, R184, RZ, P1 ;  /* 0x000000ffb800720c */ /* 0x000fe40000f04270 */
[----:B------:R-:W-:Y:S02]  /*1dcc0*/  FMNMX.FTZ R0, R181, R0, !PT ;  /* 0x00000000b5007209 */ /* 0x000fe40007810000 */
[C---:B------:R-:W-:Y:S02]  /*1dcd0*/  ISETP.LT.OR P4, PT, R185.reuse, 0x19, P4 ;  /* 0x00000019b900780c */ /* 0x040fe40002781670 */
[C---:B------:R-:W-:Y:S01]  /*1dce0*/  ISETP.LT.OR P2, PT, R185.reuse, 0x1a, P2 ;  /* 0x0000001ab900780c */ /* 0x040fe20001741670 */
[----:B------:R-:W0:Y:S01]  /*1dcf0*/  SHFL.BFLY PT, R2, R0, 0x2, 0x1f ;  /* 0x0c401f0000027f89 */ /* 0x000e2200000e0000 */
[----:B------:R-:W-:-:S02]  /*1dd00*/  ISETP.LT.OR P3, PT, R185, 0x21, P3 ;  /* 0x00000021b900780c */ /* 0x000fc40001f61670 */
[----:B------:R-:W-:Y:S02]  /*1dd10*/  FSEL R166, R166, -INF , !P4 ;  /* 0xff800000a6a67808 */ /* 0x000fe40006000000 */
[----:B------:R-:W-:Y:S02]  /*1dd20*/  FSEL R167, R167, -INF , !P2 ;  /* 0xff800000a7a77808 */ /* 0x000fe40005000000 */
[----:B------:R-:W-:Y:S02]  /*1dd30*/  FSEL R170, R170, -INF , !P3 ;  /* 0xff800000aaaa7808 */ /* 0x000fe40005800000 */
[C---:B------:R-:W-:Y:S02]  /*1dd40*/  ISETP.GT.AND P2, PT, R184.reuse, 0x28, P1 ;  /* 0x00000028b800780c */ /* 0x040fe40000f44270 */
[C---:B------:R-:W-:Y:S02]  /*1dd50*/  ISETP.GT.AND P3, PT, R184.reuse, 0x29, P1 ;  /* 0x00000029b800780c */ /* 0x040fe40000f64270 */
[----:B------:R-:W-:-:S02]  /*1dd60*/  ISETP.GT.AND P4, PT, R184, 0x30, P1 ;  /* 0x00000030b800780c */ /* 0x000fc40000f84270 */
[C---:B------:R-:W-:Y:S02]  /*1dd70*/  ISETP.GT.AND P5, PT, R184.reuse, 0x31, P1 ;  /* 0x00000031b800780c */ /* 0x040fe40000fa4270 */
[----:B------:R-:W-:Y:S02]  /*1dd80*/  ISETP.GT.AND P6, PT, R184, 0x38, P1 ;  /* 0x00000038b800780c */ /* 0x000fe40000fc4270 */
[----:B------:R-:W-:Y:S02]  /*1dd90*/  LOP3.LUT R16, R16, 0xfffffff7, RZ, 0xc0, !PT ;  /* 0xfffffff710107812 */ /* 0x000fe400078ec0ff */
[----:B------:R-:W-:Y:S02]  /*1dda0*/  ISETP.GT.AND P1, PT, R184, 0x39, P1 ;  /* 0x00000039b800780c */ /* 0x000fe40000f24270 */
[----:B------:R-:W-:Y:S02]  /*1ddb0*/  @P0 LOP3.LUT R16, R16, 0x8, RZ, 0xfc, !PT ;  /* 0x0000000810100812 */ /* 0x000fe400078efcff */
[----:B0-----:R-:W-:-:S02]  /*1ddc0*/  FMNMX.FTZ R2, R0, R2, !PT ;  /* 0x0000000200027209 */ /* 0x001fc40007810000 */
[C---:B------:R-:W-:Y:S02]  /*1ddd0*/  LOP3.LUT P0, RZ, R16.reuse, 0x8000, RZ, 0xc0, !PT ;  /* 0x0000800010ff7812 */ /* 0x040fe4000780c0ff */
[----:B------:R-:W-:Y:S01]  /*1dde0*/  LOP3.LUT R16, R16, 0xfffffffd, RZ, 0xc0, !PT ;  /* 0xfffffffd10107812 */ /* 0x000fe200078ec0ff */
[----:B------:R-:W0:Y:S01]  /*1ddf0*/  SHFL.BFLY PT, R5, R2, 0x1, 0x1f ;  /* 0x0c201f0002057f89 */ /* 0x000e2200000e0000 */
[C---:B------:R-:W-:Y:S02]  /*1de00*/  ISETP.LT.OR P0, PT, R185.reuse, 0x22, P0 ;  /* 0x00000022b900780c */ /* 0x040fe40000701670 */
[C---:B------:R-:W-:Y:S02]  /*1de10*/  ISETP.LT.OR P4, PT, R185.reuse, 0x31, P4 ;  /* 0x00000031b900780c */ /* 0x040fe40002781670 */
[----:B------:R-:W-:Y:S02]  /*1de20*/  @P1 LOP3.LUT R16, R16, 0x2, RZ, 0xfc, !PT ;  /* 0x0000000210101812 */ /* 0x000fe400078efcff */
[----:B------:R-:W-:-:S02]  /*1de30*/  ISETP.LT.OR P5, PT, R185, 0x32, P5 ;  /* 0x00000032b900780c */ /* 0x000fc40002fa1670 */
[C---:B------:R-:W-:Y:S02]  /*1de40*/  LOP3.LUT P1, RZ, R16.reuse, 0x8, RZ, 0xc0, !PT ;  /* 0x0000000810ff7812 */ /* 0x040fe4000782c0ff */
[----:B------:R-:W-:Y:S02]  /*1de50*/  LOP3.LUT R16, R16, 0xffffffef, RZ, 0xc0, !PT ;  /* 0xffffffef10107812 */ /* 0x000fe400078ec0ff */
[C---:B------:R-:W-:Y:S02]  /*1de60*/  ISETP.LT.OR P1, PT, R185.reuse, 0x1, P1 ;  /* 0x00000001b900780c */ /* 0x040fe40000f21670 */
[----:B------:R-:W-:Y:S02]  /*1de70*/  @P0 LOP3.LUT R16, R16, 0x10, RZ, 0xfc, !PT ;  /* 0x0000001010100812 */ /* 0x000fe400078efcff */
[----:B------:R-:W-:Y:S02]  /*1de80*/  FSEL R154, R154, -INF , !P1 ;  /* 0xff8000009a9a7808 */ /* 0x000fe40004800000 */
[----:B------:R-:W-:-:S02]  /*1de90*/  ISETP.LT.OR P0, PT, R185, 0x29, P2 ;  /* 0x00000029b900780c */ /* 0x000fc40001701670 */
[----:B------:R-:W-:Y:S02]  /*1dea0*/  FMNMX.FTZ R4, R154, R228, !PT ;  /* 0x000000e49a047209 */ /* 0x000fe40007810000 */
[C---:B------:R-:W-:Y:S02]  /*1deb0*/  LOP3.LUT P2, RZ, R16.reuse, 0x2, RZ, 0xc0, !PT ;  /* 0x0000000210ff7812 */ /* 0x040fe4000784c0ff */
[----:B------:R-:W-:Y:S02]  /*1dec0*/  FMNMX.FTZ R4, R155, R4, !PT ;  /* 0x000000049b047209 */ /* 0x000fe40007810000 */
[----:B------:R-:W-:Y:S02]  /*1ded0*/  LOP3.LUT R16, R16, 0xfffffffb, RZ, 0xc0, !PT ;  /* 0xfffffffb10107812 */ /* 0x000fe400078ec0ff */
[----:B------:R-:W-:Y:S02]  /*1dee0*/  FMNMX.FTZ R4, R158, R4, !PT ;  /* 0x000000049e047209 */ /* 0x000fe40007810000 */
[----:B0-----:R-:W-:Y:S01]  /*1def0*/  FMNMX.FTZ R5, R2, R5, !PT ;  /* 0x0000000502057209 */ /* 0x001fe20007810000 */
[----:B------:R-:W-:Y:S01]  /*1df00*/  IMAD.U32 R2, RZ, RZ, UR4 ;  /* 0x00000004ff027e24 */ /* 0x000fe2000f8e00ff */
[----:B------:R-:W-:-:S02]  /*1df10*/  @P0 LOP3.LUT R16, R16, 0x4, RZ, 0xfc, !PT ;  /* 0x0000000410100812 */ /* 0x000fc400078efcff */
[----:B------:R-:W-:Y:S01]  /*1df20*/  ISETP.LT.OR P0, PT, R185, 0x2a, P3 ;  /* 0x0000002ab900780c */ /* 0x000fe20001f01670 */
[----:B------:R-:W-:Y:S01]  /*1df30*/  FMUL.FTZ R3, R5, R2 ;  /* 0x0000000205037220 */ /* 0x000fe20000410000 */
[----:B------:R-:W-:Y:S02]  /*1df40*/  FMNMX.FTZ R4, R159, R4, !PT ;  /* 0x000000049f047209 */ /* 0x000fe40007810000 */
[----:B------:R-:W-:Y:S02]  /*1df50*/  LOP3.LUT R16, R16, 0xffffbfff, RZ, 0xc0, !PT ;  /* 0xffffbfff10107812 */ /* 0x000fe400078ec0ff */
[----:B------:R-:W-:Y:S02]  /*1df60*/  FMNMX.FTZ R4, R162, R4, !PT ;  /* 0x00000004a2047209 */ /* 0x000fe40007810000 */
[----:B------:R-:W-:Y:S02]  /*1df70*/  FSETP.NEU.FTZ.AND P3, PT, R5, -INF , PT ;  /* 0xff8000000500780b */ /* 0x000fe40003f7d000 */
[----:B------:R-:W-:-:S02]  /*1df80*/  FMNMX.FTZ R4, R163, R4, !PT ;  /* 0x00000004a3047209 */ /* 0x000fc40007810000 */
[----:B------:R-:W-:Y:S02]  /*1df90*/  FSEL R0, R5, RZ, P3 ;  /* 0x000000ff05007208 */ /* 0x000fe40001800000 */
[----:B------:R-:W-:Y:S02]  /*1dfa0*/  @P0 LOP3.LUT R16, R16, 0x4000, RZ, 0xfc, !PT ;  /* 0x0000400010100812 */ /* 0x000fe400078efcff */
[----:B------:R-:W-:Y:S01]  /*1dfb0*/  FMNMX.FTZ R4, R166, R4, !PT ;  /* 0x00000004a6047209 */ /* 0x000fe20007810000 */
[----:B------:R-:W-:Y:S01]  /*1dfc0*/  FADD.FTZ R0, -R0, R227 ;  /* 0x000000e300007221 */ /* 0x000fe20000010100 */
[----:B------:R-:W-:Y:S02]  /*1dfd0*/  LOP3.LUT P0, RZ, R16, 0x10, RZ, 0xc0, !PT ;  /* 0x0000001010ff7812 */ /* 0x000fe4000780c0ff */
[----:B------:R-:W-:Y:S01]  /*1dfe0*/  FMNMX.FTZ R4, R167, R4, !PT ;  /* 0x00000004a7047209 */ /* 0x000fe20007810000 */
[----:B------:R-:W-:Y:S01]  /*1dff0*/  FMUL.FTZ R184, R0, R2 ;  /* 0x0000000200b87220 */ /* 0x000fe20000410000 */
[----:B------:R-:W-:-:S02]  /*1e000*/  FSEL R3, R3, RZ, P3 ;  /* 0x000000ff03037208 */ /* 0x000fc40001800000 */
[----:B------:R-:W-:Y:S02]  /*1e010*/  LOP3.LUT P3, RZ, R16, 0x4, RZ, 0xc0, !PT ;  /* 0x0000000410ff7812 */ /* 0x000fe4000786c0ff */
[----:B------:R-:W-:Y:S01]  /*1e020*/  FSEL R171, R171, -INF , !P0 ;  /* 0xff800000abab7808 */ /* 0x000fe20004000000 */
[--C-:B------:R-:W-:Y:S01]  /*1e030*/  FFMA.FTZ R152, R152, R2, -R3.reuse ;  /* 0x0000000298987223 */ /* 0x100fe20000010803 */
[----:B------:R-:W-:Y:S01]  /*1e040*/  FMNMX.FTZ R4, R170, R4, !PT ;  /* 0x00000004aa047209 */ /* 0x000fe20007810000 */
[-CC-:B------:R-:W-:Y:S01]  /*1e050*/  FFMA.FTZ R153, R153, R2.reuse, -R3.reuse ;  /* 0x0000000299997223 */ /* 0x180fe20000010803 */
[----:B------:R-:W-:Y:S01]  /*1e060*/  LOP3.LUT P0, RZ, R16, 0x4000, RZ, 0xc0, !PT ;  /* 0x0000400010ff7812 */ /* 0x000fe2000780c0ff */
        /* <DEDUP_REMOVED lines=26> */
[----:B------:R-:W-:Y:S01]  /*1e210*/  FFMA.FTZ R3, R181, R2, -R3 ;  /* 0x00000002b5037223 */ /* 0x000fe20000010803 */
[----:B------:R-:W-:Y:S01]  /*1e220*/  FMNMX.FTZ R4, R182, R4, !PT ;  /* 0x00000004b6047209 */ /* 0x000fe20007810000 */
[----:B------:R-:W-:Y:S01]  /*1e230*/  MUFU.EX2 R152, R152 ;  /* 0x0000009800987308 */ /* 0x000fe20000000800 */
[----:B------:R-:W-:-:S02]  /*1e240*/  LOP3.LUT P0, RZ, R16, 0x2000, RZ, 0xc0, !PT ;  /* 0x0000200010ff7812 */ /* 0x000fc4000780c0ff */
[----:B------:R-:W-:-:S05]  /*1e250*/  FMNMX.FTZ R4, R183, R4, !PT ;  /* 0x00000004b7047209 */ /* 0x000fca0007810000 */
[----:B------:R-:W0:Y:S01]  /*1e260*/  SHFL.BFLY PT, R181, R4, 0x2, 0x1f ;  /* 0x0c401f0004b57f89 */ /* 0x000e2200000e0000 */
[----:B------:R2:W-:Y:S08]  /*1e270*/  MUFU.EX2 R186, R3 ;  /* 0x0000000300ba7308 */ /* 0x0005f00000000800 */
        /* <DEDUP_REMOVED lines=9> */
[C---:B------:R-:W-:Y:S01]  /*1e310*/  FSETP.NEU.FTZ.AND P1, PT, R4.reuse, -INF , PT ;  /* 0xff8000000400780b */ /* 0x040fe20003f3d000 */
[C---:B--2---:R-:W-:Y:S02]  /*1e320*/  FMUL.FTZ R3, R4.reuse, R2 ;  /* 0x0000000204037220 */ /* 0x044fe40000410000 */
[----:B------:R-:W-:Y:S01]  /*1e330*/  MUFU.EX2 R165, R165 ;  /* 0x000000a500a57308 */ /* 0x000fe20000000800 */
[----:B------:R-:W-:Y:S02]  /*1e340*/  FSEL R181, R4, RZ, P1 ;  /* 0x000000ff04b57208 */ /* 0x000fe40000800000 */
[----:B------:R-:W-:-:S03]  /*1e350*/  FSEL R0, R3, RZ, P1 ;  /* 0x000000ff03007208 */ /* 0x000fc60000800000 */
[----:B------:R-:W-:Y:S02]  /*1e360*/  FADD.FTZ R181, -R181, R228 ;  /* 0x000000e4b5b57221 */ /* 0x000fe40000010100 */
[----:B------:R-:W0:Y:S01]  /*1e370*/  MUFU.EX2 R3, R184 ;  /* 0x000000b800037308 */ /* 0x000e220000000800 */
[-CC-:B------:R-:W-:Y:S01]  /*1e380*/  FFMA.FTZ R154, R154, R2.reuse, -R0.reuse ;  /* 0x000000029a9a7223 */ /* 0x180fe20000010800 */
[-CC-:B------:R-:W-:Y:S01]  /*1e390*/  FFMA.FTZ R155, R155, R2.reuse, -R0.reuse ;  /* 0x000000029b9b7223 */ /* 0x180fe20000010800 */
[-C--:B------:R-:W-:Y:S01]  /*1e3a0*/  FMUL.FTZ R181, R181, R2.reuse ;  /* 0x00000002b5b57220 */ /* 0x080fe20000410000 */
        /* <DEDUP_REMOVED lines=14> */
[----:B------:R-:W-:Y:S01]  /*1e490*/  MUFU.EX2 R154, R154 ;  /* 0x0000009a009a7308 */ /* 0x000fe20000000800 */
[----:B0-----:R-:W-:-:S04]  /*1e4a0*/  FFMA.FTZ R221, R3, R221, R152 ;  /* 0x000000dd03dd7223 */ /* 0x001fc80000010098 */
[----:B------:R-:W-:-:S03]  /*1e4b0*/  FADD.FTZ R221, R153, R221 ;  /* 0x000000dd99dd7221 */ /* 0x000fc60000010000 */
[----:B------:R-:W0:Y:S08]  /*1e4c0*/  MUFU.EX2 R0, R181 ;  /* 0x000000b500007308 */ /* 0x000e300000000800 */
[----:B------:R-:W2:Y:S08]  /*1e4d0*/  MUFU.EX2 R155, R155 ;  /* 0x0000009b009b7308 */ /* 0x000eb00000000800 */
[----:B------:R-:W3:Y:S01]  /*1e4e0*/  MUFU.EX2 R158, R158 ;  /* 0x0000009e009e7308 */ /* 0x000ee20000000800 */
[----:B0-----:R-:W-:-:S07]  /*1e4f0*/  FFMA.FTZ R9, R0, R9, R154 ;  /* 0x0000000900097223 */ /* 0x001fce000001009a */
[----:B------:R-:W0:Y:S01]  /*1e500*/  MUFU.EX2 R159, R159 ;  /* 0x0000009f009f7308 */ /* 0x000e220000000800 */
[----:B--2---:R-:W-:Y:S01]  /*1e510*/  FADD.FTZ R181, R155, R9 ;  /* 0x000000099bb57221 */ /* 0x004fe20000010000 */
[----:B------:R-:W-:-:S04]  /*1e520*/  FADD.FTZ R9, R156, R221 ;  /* 0x000000dd9c097221 */ /* 0x000fc80000010000 */
[----:B------:R-:W-:Y:S02]  /*1e530*/  FADD.FTZ R9, R157, R9 ;  /* 0x000000099d097221 */ /* 0x000fe40000010000 */
[----:B------:R-:W2:Y:S01]  /*1e540*/  MUFU.EX2 R162, R162 ;  /* 0x000000a200a27308 */ /* 0x000ea20000000800 */
[----:B---3--:R-:W-:Y:S01]  /*1e550*/  FADD.FTZ R181, R158, R181 ;  /* 0x000000b59eb57221 */ /* 0x008fe20000010000 */
[----:B------:R-:W-:-:S04]  /*1e560*/  FADD.FTZ R9, R160, R9 ;  /* 0x00000009a0097221 */ /* 0x000fc80000010000 */
[----:B------:R-:W-:Y:S02]  /*1e570*/  FADD.FTZ R9, R161, R9 ;  /* 0x00000009a1097221 */ /* 0x000fe40000010000 */
[----:B------:R-:W3:Y:S01]  /*1e580*/  MUFU.EX2 R163, R163 ;  /* 0x000000a300a37308 */ /* 0x000ee20000000800 */
[----:B0-----:R-:W-:Y:S01]  /*1e590*/  FADD.FTZ R181, R159, R181 ;  /* 0x000000b59fb57221 */ /* 0x001fe20000010000 */
[----:B------:R-:W-:-:S04]  /*1e5a0*/  FADD.FTZ R9, R164, R9 ;  /* 0x00000009a4097221 */ /* 0x000fc80000010000 */
[----:B------:R-:W-:Y:S02]  /*1e5b0*/  FADD.FTZ R9, R165, R9 ;  /* 0x00000009a5097221 */ /* 0x000fe40000010000 */
        /* <DEDUP_REMOVED lines=33> */
[----:B---3--:R-:W-:-:S04]  /*1e7d0*/  FADD.FTZ R9, R180, R9 ;  /* 0x00000009b4097221 */ /* 0x008fc80000010000 */
[----:B------:R-:W-:Y:S01]  /*1e7e0*/  FADD.FTZ R221, R186, R9 ;  /* 0x00000009badd7221 */ /* 0x000fe20000010000 */
[----:B0-----:R-:W-:-:S04]  /*1e7f0*/  FADD.FTZ R181, R182, R181 ;  /* 0x000000b5b6b57221 */ /* 0x001fc80000010000 */
[----:B--2---:R-:W-:Y:S01]  /*1e800*/  FADD.FTZ R9, R183, R181 ;  /* 0x000000b5b7097221 */ /* 0x004fe20000010000 */
[----:B------:R-:W-:Y:S06]  /*1e810*/  @!P0 BRA `(.L_x_1817) ;  /* 0x0000000000048947 */ /* 0x000fec0003800000 */
[----:B------:R-:W-:Y:S01]  /*1e820*/  BPT.TRAP 0x1 ;  /* 0x000000040000795c */ /* 0x000fe20000300000 */
.L_x_1817:
        /* <DEDUP_REMOVED lines=27> */
.L_x_1797:
[----:B------:R-:W-:Y:S05]  /*1e9e0*/  BSYNC B0 ;  /* 0x0000000000007941 */ /* 0x000fea0003800000 */
.L_x_1796:
        /* <DEDUP_REMOVED lines=131> */
.L_x_1819:
[----:B------:R-:W-:Y:S01]  /*1f220*/  IMAD R3, R202, 0x8, R17 ;  /* 0x00000008ca037824 */ /* 0x000fe200078e0211 */
[----:B------:R-:W-:-:S04]  /*1f230*/  SHF.L.U32 R0, R218, 0x1f, RZ ;  /* 0x0000001fda007819 */ /* 0x000fc800000006ff */
[----:B------:R0:W2:Y:S01]  /*1f240*/  SYNCS.PHASECHK.TRANS64.TRYWAIT P1, [R3+URZ+0x30850], R0 ;  /* 0x03085000030075a7 */ /* 0x0000a2000802017f */
[----:B------:R-:W-:Y:S05]  /*1f250*/  @!P0 BRA `(.L_x_1820) ;  /* 0x0000000000048947 */ /* 0x000fea0003800000 */
[----:B------:R-:W-:Y:S01]  /*1f260*/  BPT.TRAP 0x1 ;  /* 0x000000040000795c */ /* 0x000fe20000300000 */
.L_x_1820:
[----:B------:R-:W-:Y:S04]  /*1f270*/  BSSY B0, `(.L_x_1821) ;  /* 0x0000004000007945 */ /* 0x000fe80003800000 */
[----:B--2---:R-:W-:Y:S05]  /*1f280*/  @P1 BRA `(.L_x_1822) ;  /* 0x0000000000081947 */ /* 0x004fea0003800000 */
[----:B------:R-:W2:Y:S02]  /*1f290*/  SYNCS.PHASECHK.TRANS64.TRYWAIT P1, [R3+URZ+0x30850], R0 ;  /* 0x03085000030075a7 */ /* 0x000ea4000802017f */
[----:B--2---:R-:W-:Y:S05]  /*1f2a0*/  @!P1 BRA `(.L_x_1823) ;  /* 0x000000f400109947 */ /* 0x004fea0003800000 */
.L_x_1822:
[----:B------:R-:W-:Y:S05]  /*1f2b0*/  BSYNC B0 ;  /* 0x0000000000007941 */ /* 0x000fea0003800000 */
.L_x_1821:
[----:B------:R-:W-:Y:S01]  /*1f2c0*/  VIADD R17, R17, 0x400 ;  /* 0x0000040011117836 */ /* 0x000fe20000000000 */
[----:B------:R-:W-:Y:S01]  /*1f2d0*/  WARPGROUP.ARRIVE ;  /* 0x00000000000079c5 */ /* 0x000fe20000000000 */
[----:B------:R-:W-:Y:S01]  /*1f2e0*/  IMAD.MOV.U32 R7, RZ, RZ, 0x40000040 ;  /* 0x40000040ff077424 */ /* 0x000fe200078e00ff */
[----:B0-2---:R-:W0:Y:S01]  /*1f2f0*/  SHFL.BFLY PT, R0, R221, 0x2, 0x1f ;  /* 0x0c401f00dd007f89 */ /* 0x005e2200000e0000 */
[----:B------:R-:W-:Y:S01]  /*1f300*/  IMAD.MOV.U32 R11, RZ, RZ, 0x40000040 ;  /* 0x40000040ff0b7424 */ /* 0x000fe200078e00ff */
[----:B------:R-:W-:Y:S01]  /*1f310*/  SHF.R.U32.HI R17, RZ, 0x4, R17 ;  /* 0x00000004ff117819 */ /* 0x000fe20000011611 */
[----:B------:R-:W-:Y:S01]  /*1f320*/  IMAD.MOV.U32 R155, RZ, RZ, -0x800000 ;  /* 0xff800000ff9b7424 */ /* 0x000fe200078e00ff */
[----:B------:R-:W-:Y:S01]  /*1f330*/  R2UR UR7, R7 ;  /* 0x00000000070772ca */ /* 0x000fe200000e0000 */
[----:B------:R-:W-:Y:S01]  /*1f340*/  IMAD.MOV.U32 R7, RZ, RZ, 0x40000040 ;  /* 0x40000040ff077424 */ /* 0x000fe200078e00ff */
[----:B------:R-:W-:Y:S01]  /*1f350*/  LOP3.LUT R17, R17, 0x3fff, RZ, 0xc0, !PT ;  /* 0x00003fff11117812 */ /* 0x000fe200078ec0ff */
[----:B------:R-:W-:-:S03]  /*1f360*/  IMAD.MOV.U32 R154, RZ, RZ, -0x800000 ;  /* 0xff800000ff9a7424 */ /* 0x000fc600078e00ff */
[----:B------:R-:W-:-:S05]  /*1f370*/  LOP3.LUT R17, R17, 0x2000000, RZ, 0xfc, !PT ;  /* 0x0200000011117812 */ /* 0x000fca00078efcff */
[----:B------:R-:W-:-:S04]  /*1f380*/  IMAD R6, R202, 0x800, R17 ;  /* 0x00000800ca067824 */ /* 0x000fc800078e0211 */
[C---:B------:R-:W-:Y:S01]  /*1f390*/  VIADD R10, R6.reuse, 0x80 ;  /* 0x00000080060a7836 */ /* 0x040fe20000000000 */
[----:B------:R-:W-:Y:S01]  /*1f3a0*/  R2UR UR6, R6 ;  /* 0x00000000060672ca */ /* 0x000fe200000e0000 */
[----:B0-----:R-:W-:-:S12]  /*1f3b0*/  FADD.FTZ R0, R0, R221 ;  /* 0x000000dd00007221 */ /* 0x001fd80000010000 */
        /* <DEDUP_REMOVED lines=18> */
[----:B------:R-:W0:Y:S04]  /*1f4e0*/  SHFL.BFLY PT, R6, R9, 0x2, 0x1f ;  /* 0x0c401f0009067f89 */ /* 0x000e2800000e0000 */
[----:B------:R-:W2:Y:S01]  /*1f4f0*/  SHFL.BFLY PT, R7, R0, 0x1, 0x1f ;  /* 0x0c201f0000077f89 */ /* 0x000ea200000e0000 */
[----:B0-----:R-:W-:Y:S01]  /*1f500*/  FADD.FTZ R6, R6, R9 ;  /* 0x0000000906067221 */ /* 0x001fe20000010000 */
[----:B--2---:R-:W-:-:S04]  /*1f510*/  FADD.FTZ R0, R0, R7 ;  /* 0x0000000700007221 */ /* 0x004fc80000010000 */
[----:B------:R-:W0:Y:S01]  /*1f520*/  SHFL.BFLY PT, R8, R6, 0x1, 0x1f ;  /* 0x0c201f0006087f89 */ /* 0x000e2200000e0000 */
[----:B------:R-:W-:-:S13]  /*1f530*/  FSETP.NE.FTZ.AND P1, PT, R0, RZ, PT ;  /* 0x000000ff0000720b */ /* 0x000fda0003f35000 */
[----:B------:R-:W2:Y:S01]  /*1f540*/  @P1 MUFU.LG2 R7, R0 ;  /* 0x0000000000071308 */ /* 0x000ea20000000c00 */
[----:B0-----:R-:W-:Y:S01]  /*1f550*/  FADD.FTZ R6, R6, R8 ;  /* 0x0000000806067221 */ /* 0x001fe20000010000 */
[----:B------:R-:W-:-:S04]  /*1f560*/  @P1 FMUL.FTZ R8, R2, 0.69314718246459960938 ;  /* 0x3f31721802081820 */ /* 0x000fc80000410000 */
[----:B------:R-:W-:Y:S01]  /*1f570*/  FSETP.NE.FTZ.AND P2, PT, R6, RZ, PT ;  /* 0x000000ff0600720b */ /* 0x000fe20003f55000 */
[----:B--2---:R-:W-:-:S04]  /*1f580*/  @P1 FMUL.FTZ R7, R7, 0.69314718246459960938 ;  /* 0x3f31721807071820 */ /* 0x004fc80000410000 */
[----:B------:R-:W-:Y:S01]  /*1f590*/  @P1 FFMA.FTZ R155, R8, R5, R7 ;  /* 0x00000005089b1223 */ /* 0x000fe20000010007 */
[----:B------:R-:W-:-:S07]  /*1f5a0*/  IMAD.MOV.U32 R5, RZ, RZ, RZ ;  /* 0x000000ffff057224 */ /* 0x000fce00078e00ff */
[----:B------:R-:W0:Y:S01]  /*1f5b0*/  @P2 MUFU.LG2 R7, R6 ;  /* 0x0000000600072308 */ /* 0x000e220000000c00 */
[----:B------:R-:W-:-:S07]  /*1f5c0*/  @P2 FMUL.FTZ R2, R2, 0.69314718246459960938 ;  /* 0x3f31721802022820 */ /* 0x000fce0000410000 */
[----:B------:R2:W3:Y:S02]  /*1f5d0*/  @P1 MUFU.RCP R5, R0 ;  /* 0x0000000000051308 */ /* 0x0004e40000001000 */
[----:B--2---:R-:W-:Y:S02]  /*1f5e0*/  IMAD.MOV.U32 R0, RZ, RZ, RZ ;  /* 0x000000ffff007224 */ /* 0x004fe400078e00ff */
[----:B0-----:R-:W-:-:S04]  /*1f5f0*/  @P2 FMUL.FTZ R7, R7, 0.69314718246459960938 ;  /* 0x3f31721807072820 */ /* 0x001fc80000410000 */
[----:B------:R-:W-:Y:S01]  /*1f600*/  @P2 FFMA.FTZ R154, R2, R4, R7 ;  /* 0x00000004029a2223 */ /* 0x000fe20000010007 */
[----:B------:R0:W2:Y:S01]  /*1f610*/  @P2 MUFU.RCP R0, R6 ;  /* 0x0000000600002308 */ /* 0x0000a20000001000 */
[----:B------:R-:W-:Y:S02]  /*1f620*/  WARPGROUP.DEPBAR.LE gsb0, 0x0 ;  /* 0x00008000000079c5 */ /* 0x000fe40000010000 */
[----:B------:R-:W-:-:S06]  /*1f630*/  WARPGROUP.ARRIVE ;  /* 0x00000000000079c5 */ /* 0x000fcc0000000000 */
[----:B------:R-:W-:Y:S03]  /*1f640*/  HGMMA.64x256x16.F32.BF16 R24, R184, gdesc[UR4].tnspB, R24, gsb0 ;  /* 0x43e00004b8187df0 */ /* 0x000fe60008001818 */
[----:B------:R-:W-:Y:S02]  /*1f650*/  WARPGROUP.DEPBAR.LE gsb0, 0x0 ;  /* 0x00008000000079c5 */ /* 0x000fe40000010000 */
[----:B---3--:R-:W-:Y:S05]  /*1f660*/  @!P0 BRA `(.L_x_1824) ;  /* 0x0000000000048947 */ /* 0x008fea0003800000 */
[----:B------:R-:W-:Y:S01]  /*1f670*/  BPT.TRAP 0x1 ;  /* 0x000000040000795c */ /* 0x000fe20000300000 */
.L_x_1824:
[----:B------:R-:W3:Y:S01]  /*1f680*/  LDL.LU R2, [R1+0x8] ;  /* 0x0000080001027983 */ /* 0x000ee20000300800 */
[----:B------:R-:W-:-:S03]  /*1f690*/  VIADD R3, R3, 0x30860 ;  /* 0x0003086003037836 */ /* 0x000fc60000000000 */
[----:B0-----:R-:W4:Y:S01]  /*1f6a0*/  LDL.LU R6, [R1+0x8c] ;  /* 0x00008c0001067983 */ /* 0x001f220000300800 */
[----:B------:R-:W-:Y:S02]  /*1f6b0*/  VIADD R202, R202, 0x1 ;  /* 0x00000001caca7836 */ /* 0x000fe40000000000 */
        /* <DEDUP_REMOVED lines=63> */
[-C--:B--2---:R-:W-:Y:S01]  /*1fab0*/  FMUL.FTZ R4, R26, R0.reuse ;  /* 0x000000001a047220 */ /* 0x084fe20000410000 */
        /* <DEDUP_REMOVED lines=64> */
[----:B---3--:R-:W-:Y:S01]  /*1fec0*/  PRMT R3, R2, 0x654, R3 ;  /* 0x0000065402037816 */ /* 0x008fe20000000003 */
[----:B----4-:R-:W-:-:S03]  /*1fed0*/  VIADD R6, R6, 0x1 ;  /* 0x0000000106067836 */ /* 0x010fc60000000000 */
[----:B------:R0:W-:Y:S02]  /*1fee0*/  SYNCS.ARRIVE.TRANS64.RED.A1T0 RZ, [R3+URZ], RZ ;  /* 0x000000ff03ff79a7 */ /* 0x0001e4000810043f */
[----:B------:R2:W-:Y:S01]  /*1fef0*/  STL [R1+0x8c], R6 ;  /* 0x00008c0601007387 */ /* 0x0005e20000100800 */
[-C--:B------:R-:W-:Y:S01]  /*1ff00*/  FMUL.FTZ R2, R92, R5.reuse ;  /* 0x000000055c027220 */ /* 0x080fe20000410000 */
[----:B0-----:R-:W-:Y:S01]  /*1ff10*/  FMUL.FTZ R3, R93, R5 ;  /* 0x000000055d037220 */ /* 0x001fe20000410000 */
[----:B------:R-:W-:Y:S01]  /*1ff20*/  FMUL.FTZ R5, R27, R0 ;  /* 0x000000001b057220 */ /* 0x000fe20000410000 */
[----:B------:R-:W-:-:S04]  /*1ff30*/  SEL R0, RZ, 0x1, P1 ;  /* 0x00000001ff007807 */ /* 0x000fc80000800000 */
[----:B--2---:R-:W-:-:S07]  /*1ff40*/  LOP3.LUT R218, R218, R0, RZ, 0x3c, !PT ;  /* 0x00000000dada7212 */ /* 0x004fce00078e3cff */
.L_x_1650:
[----:B------:R-:W0:Y:S08]  /*1ff50*/  S2UR UR4, SR_CgaCtaId ;  /* 0x00000000000479c3 */ /* 0x000e300000008800 */
[----:B------:R-:W-:Y:S01]  /*1ff60*/  BAR.SYNC.DEFER_BLOCKING 0x5, 0x180 ;  /* 0x0146000000007b1d */ /* 0x000fe20000010000 */
[----:B------:R-:W-:-:S05]  /*1ff70*/  MOV R17, 0x400 ;  /* 0x0000040000117802 */ /* 0x000fca0000000f00 */
[----:B------:R-:W-:Y:S01]  /*1ff80*/  BSSY B0, `(.L_x_1825) ;  /* 0x0000486000007945 */ /* 0x000fe20003800000 */
[----:B0-----:R-:W-:-:S05]  /*1ff90*/  IMAD.U32 R0, RZ, RZ, UR4 ;  /* 0x00000004ff007e24 */ /* 0x001fca000f8e00ff */
[----:B------:R0:W-:Y:S01]  /*1ffa0*/  STL [R1+0x8], R0 ;  /* 0x0000080001007387 */ /* 0x0001e20000100800 */
[----:B------:R-:W-:-:S05]  /*1ffb0*/  LEA R17, R0, R17, 0x18 ;  /* 0x0000001100117211 */ /* 0x000fca00078ec0ff */
[----:B------:R0:W2:Y:S01]  /*1ffc0*/  LDS.128 R24, [R17+0x308d0] ;  /* 0x0308d00011187984 */ /* 0x0000a20000000c00 */
[----:B------:R-:W-:Y:S06]  /*1ffd0*/  BAR.ARV 0x4, 0x180 ;  /* 0x0106000000007b1d */ /* 0x000fec0000002000 */
[----:B------:R-:W-:Y:S05]  /*1ffe0*/  @P0 BRA `(.L_x_1826) ;  /* 0x0000003800740947 */ /* 0x000fea0003800000 */
[----:B------:R-:W3:Y:S01]  /*1fff0*/  LDL R8, [R1+0xd4] ;  /* 0x0000d40001087983 */ /* 0x000ee20000100800 */
[----:B0-----:R-:W0:Y:S01]  /*20000*/  S2R R0, SR_SWINHI ;  /* 0x0000000000007919 */ /* 0x001e220000002f00 */
[----:B------:R-:W-:Y:S01]  /*20010*/  F2FP.BF16.F32.PACK_AB R10, R29, R28 ;  /* 0x0000001c1d0a723e */ /* 0x000fe200000010ff */
[----:B------:R-:W-:Y:S01]  /*20020*/  ULDC.64 UR6, c[0x0][0xc00] ;  /* 0x0003000000067ab9 */ /* 0x000fe20000000a00 */
[----:B------:R-:W-:Y:S01]  /*20030*/  F2FP.BF16.F32.PACK_AB R11, R31, R30 ;  /* 0x0000001e1f0b723e */ /* 0x000fe200000010ff */
[----:B------:R-:W4:Y:S01]  /*20040*/  LDL.LU R93, [R1+0x84] ;  /* 0x00008400015d7983 */ /* 0x000f220000300800 */
[----:B------:R-:W-:Y:S01]  /*20050*/  F2FP.BF16.F32.PACK_AB R12, R33, R32 ;  /* 0x00000020210c723e */ /* 0x000fe200000010ff */
[----:B------:R-:W-:Y:S01]  /*20060*/  ULDC.64 UR4, c[0x0][0xc08] ;  /* 0x0003020000047ab9 */ /* 0x000fe20000000a00 */
[----:B------:R-:W-:Y:S01]  /*20070*/  F2FP.BF16.F32.PACK_AB R13, R35, R34 ;  /* 0x00000022230d723e */ /* 0x000fe200000010ff */
[----:B------:R-:W2:Y:S01]  /*20080*/  LDL R92, [R1+0x88] ;  /* 0x00008800015c7983 */ /* 0x000ea20000100800 */
[----:B------:R-:W-:-:S02]  /*20090*/  MOV R6, R17 ;  /* 0x0000001100067202 */ /* 0x000fc40000000f00 */
[----:B0-----:R-:W-:Y:S02]  /*200a0*/  MOV R7, R0 ;  /* 0x0000000000077202 */ /* 0x001fe40000000f00 */
[----:B------:R-:W-:Y:S02]  /*200b0*/  F2FP.BF16.F32.PACK_AB R14, R37, R36 ;  /* 0x00000024250e723e */ /* 0x000fe400000010ff */
[----:B------:R-:W-:Y:S01]  /*200c0*/  F2FP.BF16.F32.PACK_AB R15, R39, R38 ;  /* 0x00000026270f723e */ /* 0x000fe200000010ff */
[----:B------:R-:W-:Y:S01]  /*200d0*/  BAR.SYNC.DEFER_BLOCKING 0x1, 0x100 ;  /* 0x0044000000007b1d */ /* 0x000fe20000010000 */
[----:B---3--:R-:W-:-:S03]  /*200e0*/  IMAD.WIDE R20, R8, 0x2, R6 ;  /* 0x0000000208147825 */ /* 0x008fc600078e0206 */
        /* <DEDUP_REMOVED lines=158> */
[----:B0-----:R-:W-:Y:S01]  /*20ad0*/  IADD3 R0, P0, R20, 0xc060, RZ ;  /* 0x0000c06014007810 */ /* 0x001fe20007f1e0ff */
[----:B------:R-:W2:Y:S03]  /*20ae0*/  LDC.64 R10, c[0x0][0xc00] ;  /* 0x00030000ff0a7b82 */ /* 0x000ea60000000a00 */
        /* <DEDUP_REMOVED lines=9> */
[----:B------:R0:W-:Y:S01]  /*20b80*/  STSM.16.M88.4 [R20], R12 ;  /* 0x0000000c14007844 */ /* 0x0001e20000000200 */
[----:B------:R-:W-:Y:S01]  /*20b90*/  BAR.SYNC.DEFER_BLOCKING 0x1, 0x100 ;  /* 0x0044000000007b1d */ /* 0x000fe20000010000 */
[----:B------:R-:W-:-:S04]  /*20ba0*/  ISETP.NE.U32.AND P1, PT, RZ, UR6, PT ;  /* 0x00000006ff007c0c */ /* 0x000fc8000bf25070 */
[----:B------:R-:W-:Y:S01]  /*20bb0*/  ISETP.NE.AND.EX P1, PT, RZ, UR7, PT, P1 ;  /* 0x00000007ff007c0c */ /* 0x000fe2000bf25310 */
[----:B------:R-:W-:Y:S02]  /*20bc0*/  IMAD.MOV.U32 R0, RZ, RZ, RZ ;  /* 0x000000ffff007224 */ /* 0x000fe400078e00ff */
[----:B--2---:R-:W-:-:S10]  /*20bd0*/  IMAD.WIDE R10, R92, 0x4, R10 ;  /* 0x000000045c0a7825 */ /* 0x004fd400078e020a */
[----:B------:R-:W5:Y:S01]  /*20be0*/  @P1 LDG.E R0, desc[UR60][R10.64] ;  /* 0x0000003c0a001981 */ /* 0x000f62000c1e1900 */
[----:B------:R-:W-:-:S04]  /*20bf0*/  ISETP.NE.U32.AND P0, PT, RZ, UR4, PT ;  /* 0x00000004ff007c0c */ /* 0x000fc8000bf05070 */
[----:B------:R-:W-:-:S13]  /*20c00*/  ISETP.NE.AND.EX P0, PT, RZ, UR5, PT, P0 ;  /* 0x00000005ff007c0c */ /* 0x000fda000bf05300 */
[----:B------:R-:W2:Y:S01]  /*20c10*/  @P0 LDC.64 R8, c[0x0][0xc08] ;  /* 0x00030200ff080b82 */ /* 0x000ea20000000a00 */
[----:B------:R-:W-:Y:S02]  /*20c20*/  ULDC UR4, c[0x0][0xa88] ;  /* 0x0002a20000047ab9 */ /* 0x000fe40000000800 */
[----:B------:R-:W-:Y:S01]  /*20c30*/  IMAD.U32 R24, RZ, RZ, UR4 ;  /* 0x00000004ff187e24 */ /* 0x000fe2000f8e00ff */
[----:B----4-:R-:W-:Y:S01]  /*20c40*/  ISETP.NE.AND P2, PT, R93, RZ, PT ;  /* 0x000000ff5d00720c */ /* 0x010fe20003f45270 */
[----:B------:R-:W-:Y:S01]  /*20c50*/  ULDC UR4, c[0x0][0xad4] ;  /* 0x0002b50000047ab9 */ /* 0x000fe20000000800 */
[----:B0-----:R-:W-:Y:S02]  /*20c60*/  IMAD.MOV.U32 R20, RZ, RZ, 0x9b8 ;  /* 0x000009b8ff147424 */ /* 0x001fe400078e00ff */
[----:B--2---:R-:W-:-:S05]  /*20c70*/  @P0 IMAD.WIDE R8, R92, 0x4, R8 ;  /* 0x000000045c080825 */ /* 0x004fca00078e0208 */
[----:B------:R0:W5:Y:S02]  /*20c80*/  @P0 LDG.E R24, desc[UR60][R8.64] ;  /* 0x0000003c08180981 */ /* 0x000164000c1e1900 */
[----:B0-----:R-:W-:-:S04]  /*20c90*/  SEL R8, R93, UR4, P2 ;  /* 0x000000045d087c07 */ /* 0x001fc80009000000 */
[----:B------:R-:W-:-:S04]  /*20ca0*/  ISETP.GT.AND P2, PT, R8, 0x1, PT ;  /* 0x000000010800780c */ /* 0x000fc80003f44270 */
[----:B------:R-:W-:-:S04]  /*20cb0*/  SEL R20, R20, 0x978, P2 ;  /* 0x0000097814147807 */ /* 0x000fc80001000000 */
[----:B------:R0:W2:Y:S08]  /*20cc0*/  LDC.64 R12, c[0x0][R20+0x220] ;  /* 0x00008800140c7b82 */ /* 0x0000b00000000a00 */
[----:B------:R0:W3:Y:S01]  /*20cd0*/  LDC.64 R8, c[0x0][R20+0x218] ;  /* 0x0000860014087b82 */ /* 0x0000e20000000a00 */
[----:B------:R-:W-:Y:S05]  /*20ce0*/  @P0 BRA `(.L_x_1827) ;  /* 0x0000000000100947 */ /* 0x000fea0003800000 */
[----:B------:R-:W-:Y:S05]  /*20cf0*/  @!P1 BRA `(.L_x_1827) ;  /* 0x00000000000c9947 */ /* 0x000fea0003800000 */
[----:B-----5:R-:W4:Y:S04]  /*20d00*/  LDG.E R24, desc[UR60][R10.64] ;  /* 0x0000003c0a187981 */ /* 0x020f28000c1e1900 */
[----:B------:R-:W4:Y:S02]  /*20d10*/  LDG.E R10, desc[UR60][R10.64+0x4] ;  /* 0x0000043c0a0a7981 */ /* 0x000f24000c1e1900 */
[----:B----4-:R-:W-:-:S07]  /*20d20*/  IMAD.IADD R24, R10, 0x1, -R24 ;  /* 0x000000010a187824 */ /* 0x010fce00078e0a18 */
.L_x_1827:
[----:B------:R-:W4:Y:S01]  /*20d30*/  LDL R157, [R1+0x90] ;  /* 0x00009000019d7983 */ /* 0x000f220000100800 */
[----:B------:R-:W1:Y:S03]  /*20d40*/  LDC R156, c[0x0][0xbe8] ;  /* 0x0002fa00ff9c7b82 */ /* 0x000e660000000800 */
[----:B------:R-:W4:Y:S04]  /*20d50*/  LDL R93, [R1+0x74] ;  /* 0x00007400015d7983 */ /* 0x000f280000100800 */
[----:B------:R-:W4:Y:S04]  /*20d60*/  LDL R159, [R1+0x58] ;  /* 0x00005800019f7983 */ /* 0x000f280000100800 */
[----:B------:R-:W4:Y:S04]  /*20d70*/  LDL R160, [R1+0xd0] ;  /* 0x0000d00001a07983 */ /* 0x000f280000100800 */
[----:B------:R-:W4:Y:S01]  /*20d80*/  LDL R158, [R1+0xa4] ;  /* 0x0000a400019e7983 */ /* 0x000f220000100800 */
[----:B------:R-:W0:Y:S01]  /*20d90*/  LDC.64 R14, c[0x0][R20+0x228] ;  /* 0x00008a00140e7b82 */ /* 0x000e220000000a00 */
[----:B------:R-:W-:-:S04]  /*20da0*/  ISETP.NE.U32.AND P0, PT, RZ, UR6, PT ;  /* 0x00000006ff007c0c */ /* 0x000fc8000bf05070 */
[----:B------:R-:W-:Y:S02]  /*20db0*/  ISETP.NE.AND.EX P0, PT, RZ, UR7, PT, P0 ;  /* 0x00000007ff007c0c */ /* 0x000fe4000bf05300 */
[----:B------:R-:W-:Y:S02]  /*20dc0*/  SHF.R.S32.HI R11, RZ, 0x1f, R92 ;  /* 0x0000001fff0b7819 */ /* 0x000fe4000001145c */
[----:B------:R-:W-:Y:S02]  /*20dd0*/  SEL R10, R92, RZ, !P0 ;  /* 0x000000ff5c0a7207 */ /* 0x000fe40004000000 */
[----:B-1----:R-:W-:Y:S02]  /*20de0*/  ISETP.NE.AND P1, PT, R156, 0x1, PT ;  /* 0x000000019c00780c */ /* 0x002fe40003f25270 */
[----:B------:R-:W-:Y:S01]  /*20df0*/  SEL R11, R11, RZ, !P0 ;  /* 0x000000ff0b0b7207 */ /* 0x000fe20004000000 */
[----:B--2---:R-:W-:-:S04]  /*20e00*/  IMAD R13, R13, R10, RZ ;  /* 0x0000000a0d0d7224 */ /* 0x004fc800078e02ff */
[C---:B------:R-:W-:Y:S02]  /*20e10*/  IMAD R11, R12.reuse, R11, R13 ;  /* 0x0000000b0c0b7224 */ /* 0x040fe400078e020d */
[----:B------:R-:W-:-:S04]  /*20e20*/  IMAD.WIDE.U32 R12, R12, R10, RZ ;  /* 0x0000000a0c0c7225 */ /* 0x000fc800078e00ff */
[-C--:B---3--:R-:W-:Y:S02]  /*20e30*/  IMAD R21, R9, R226.reuse, RZ ;  /* 0x000000e209157224 */ /* 0x088fe400078e02ff */
[----:B------:R-:W-:-:S04]  /*20e40*/  IMAD.WIDE.U32 R8, R8, R226, RZ ;  /* 0x000000e208087225 */ /* 0x000fc800078e00ff */
[----:B------:R-:W-:Y:S02]  /*20e50*/  IMAD.IADD R11, R13, 0x1, R11 ;  /* 0x000000010d0b7824 */ /* 0x000fe400078e020b */
[----:B------:R-:W1:Y:S01]  /*20e60*/  @P1 LDC R13, c[0x0][0xbec] ;  /* 0x0002fb00ff0d1b82 */ /* 0x000e620000000800 */
[----:B-----5:R-:W-:Y:S01]  /*20e70*/  IADD3 R8, P0, P3, R12, R8, R0 ;  /* 0x000000080c087210 */ /* 0x020fe20007b1e000 */
[----:B------:R-:W-:-:S06]  /*20e80*/  IMAD.IADD R92, R9, 0x1, R21 ;  /* 0x00000001095c7824 */ /* 0x000fcc00078e0215 */
[----:B------:R-:W2:Y:S01]  /*20e90*/  @P1 LDC R12, c[0x0][0xbf0] ;  /* 0x0002fc00ff0c1b82 */ /* 0x000ea20000000800 */
[----:B----4-:R-:W-:-:S05]  /*20ea0*/  SEL R9, R157, RZ, P2 ;  /* 0x000000ff9d097207 */ /* 0x010fca0001000000 */
[-C--:B0-----:R-:W-:Y:S02]  /*20eb0*/  IMAD R21, R15, R9.reuse, RZ ;  /* 0x000000090f157224 */ /* 0x081fe400078e02ff */
[----:B------:R-:W-:Y:S01]  /*20ec0*/  IMAD.WIDE.U32 R14, R14, R9, RZ ;  /* 0x000000090e0e7225 */ /* 0x000fe200078e00ff */
[----:B------:R-:W-:-:S04]  /*20ed0*/  SHF.R.S32.HI R9, RZ, 0x1f, R0 ;  /* 0x0000001fff097819 */ /* 0x000fc80000011400 */
[----:B------:R-:W-:Y:S01]  /*20ee0*/  IADD3.X R11, R11, R92, R9, P0, P3 ;  /* 0x0000005c0b0b7210 */ /* 0x000fe200007e6409 */
[----:B------:R-:W-:-:S04]  /*20ef0*/  IMAD.IADD R92, R93, 0x1, R159 ;  /* 0x000000015d5c7824 */ /* 0x000fc800078e029f */
[----:B-1----:R-:W-:-:S04]  /*20f00*/  @P1 IMAD.HI.U32 R13, R92, R13, RZ ;  /* 0x0000000d5c0d1227 */ /* 0x002fc800078e00ff */
[----:B------:R-:W-:Y:S01]  /*20f10*/  IMAD.MOV.U32 R93, RZ, RZ, R92 ;  /* 0x000000ffff5d7224 */ /* 0x000fe200078e005c */
[----:B--2---:R-:W-:Y:S02]  /*20f20*/  @P1 SHF.R.U32.HI R93, RZ, R12, R13 ;  /* 0x0000000cff5d1219 */ /* 0x004fe4000001160d */
[----:B------:R0:W1:Y:S01]  /*20f30*/  LDC.64 R12, c[0x0][R20+0x210] ;  /* 0x00008400140c7b82 */ /* 0x0000620000000a00 */
[----:B------:R-:W-:Y:S01]  /*20f40*/  IMAD.IADD R21, R15, 0x1, R21 ;  /* 0x000000010f157824 */ /* 0x000fe200078e0215 */
[----:B------:R-:W-:Y:S02]  /*20f50*/  IADD3 R14, P0, P3, R93, R8, R14 ;  /* 0x000000085d0e7210 */ /* 0x000fe40007b1e00e */
[----:B------:R-:W-:-:S04]  /*20f60*/  SHF.R.S32.HI R8, RZ, 0x1f, R93 ;  /* 0x0000001fff087819 */ /* 0x000fc8000001145d */
[----:B------:R-:W-:Y:S02]  /*20f70*/  IADD3.X R15, R8, R11, R21, P0, P3 ;  /* 0x0000000b080f7210 */ /* 0x000fe400007e6415 */
[----:B0-----:R-:W0:Y:S01]  /*20f80*/  LDC.64 R20, c[0x0][0xba8] ;  /* 0x0002ea00ff147b82 */ /* 0x001e220000000a00 */
[----:B------:R-:W-:-:S04]  /*20f90*/  IMAD.MOV R11, RZ, RZ, -R93 ;  /* 0x000000ffff0b7224 */ /* 0x000fc800078e0a5d */
[----:B------:R-:W-:-:S05]  /*20fa0*/  IMAD R11, R156, R11, R92 ;  /* 0x0000000b9c0b7224 */ /* 0x000fca00078e025c */
[----:B------:R-:W-:Y:S01]  /*20fb0*/  SHF.R.S32.HI R8, RZ, 0x1f, R11 ;  /* 0x0000001fff087819 */ /* 0x000fe2000001140b */
[----:B0-----:R-:W0:Y:S08]  /*20fc0*/  @!P2 LDC R20, c[0x0][0xb50] ;  /* 0x0002d400ff14ab82 */ /* 0x001e300000000800 */
[----:B------:R-:W2:Y:S01]  /*20fd0*/  @!P2 LDC R21, c[0x0][0xb54] ;  /* 0x0002d500ff15ab82 */ /* 0x000ea20000000800 */
[----:B-1----:R-:W-:-:S02]  /*20fe0*/  IMAD R13, R13, R11, RZ ;  /* 0x0000000b0d0d7224 */ /* 0x002fc400078e02ff */
[----:B------:R-:W-:-:S04]  /*20ff0*/  IMAD.WIDE.U32 R14, R12, R11, R14 ;  /* 0x0000000b0c0e7225 */ /* 0x000fc800078e000e */
[----:B------:R-:W-:-:S04]  /*21000*/  IMAD R8, R12, R8, R13 ;  /* 0x000000080c087224 */ /* 0x000fc800078e020d */
[----:B------:R-:W-:Y:S01]  /*21010*/  IMAD.IADD R8, R15, 0x1, R8 ;  /* 0x000000010f087824 */ /* 0x000fe200078e0208 */
[----:B0-----:R-:W-:-:S04]  /*21020*/  LEA R20, P0, R14, R20, 0x2 ;  /* 0x000000140e147211 */ /* 0x001fc800078010ff */
[----:B--2---:R-:W-:Y:S01]  /*21030*/  LEA.HI.X R8, R14, R21, R8, 0x2, P0 ;  /* 0x000000150e087211 */ /* 0x004fe200000f1408 */
[----:B------:R-:W-:Y:S04]  /*21040*/  SHFL.IDX PT, R12, R20, RZ, 0x1c1f ;  /* 0x001c1fff140c7589 */ /* 0x000fe800000e0000 */
[----:B------:R-:W0:Y:S04]  /*21050*/  SHFL.IDX PT, R13, R8, RZ, 0x1c1f ;  /* 0x001c1fff080d7589 */ /* 0x000e2800000e0000 */
[----:B------:R1:W-:Y:S04]  /*21060*/  SHFL.IDX PT, R14, R20, 0x1, 0x1c1f ;  /* 0x003c1f00140e7f89 */ /* 0x0003e800000e0000 */
[----:B------:R2:W3:Y:S01]  /*21070*/  SHFL.IDX PT, R15, R8, 0x1, 0x1c1f ;  /* 0x003c1f00080f7f89 */ /* 0x0004e200000e0000 */
[----:B-1----:R-:W-:Y:S01]  /*21080*/  IMAD.IADD R20, R160, 0x1, R159 ;  /* 0x00000001a0147824 */ /* 0x002fe200078e029f */
[----:B------:R-:W-:Y:S01]  /*21090*/  LOP3.LUT P0, RZ, R158, 0x3, RZ, 0xc0, !PT ;  /* 0x000000039eff7812 */ /* 0x000fe2000780c0ff */
[----:B--2---:R-:W-:-:S02]  /*210a0*/  IMAD R8, R24, R156, RZ ;  /* 0x0000009c18087224 */ /* 0x004fc400078e02ff */
[----:B------:R-:W-:-:S03]  /*210b0*/  VIADD R11, R20, 0x8 ;  /* 0x00000008140b7836 */ /* 0x000fc60000000000 */
[-C--:B------:R-:W-:Y:S02]  /*210c0*/  ISETP.GE.OR P3, PT, R20, R8.reuse, P0 ;  /* 0x000000081400720c */ /* 0x080fe40000766670 */
[----:B------:R-:W-:-:S11]  /*210d0*/  ISETP.GE.OR P0, PT, R11, R8, P0 ;  /* 0x000000080b00720c */ /* 0x000fd60000706670 */
[----:B0-----:R0:W-:Y:S04]  /*210e0*/  @!P3 ST.E desc[UR60][R12.64], R155 ;  /* 0x0000009b0c00b985 */ /* 0x0011e8000c10193c */
[----:B---3--:R0:W-:Y:S01]  /*210f0*/  @!P0 ST.E desc[UR60][R14.64], R154 ;  /* 0x0000009a0e008985 */ /* 0x0081e2000c10193c */
[----:B------:R-:W-:Y:S05]  /*21100*/  @P2 BRA `(.L_x_1828) ;  /* 0x0000000c00d42947 */ /* 0x000fea0003800000 */
[----:B------:R-:W2:Y:S01]  /*21110*/  LDL R160, [R1+0x80] ;  /* 0x0000800001a07983 */ /* 0x000ea20000100800 */
[----:B------:R-:W1:Y:S01]  /*21120*/  @P1 LDC R21, c[0x0][0xbec] ;  /* 0x0002fb00ff151b82 */ /* 0x000e620000000800 */
[----:B------:R-:W-:Y:S02]  /*21130*/  ULDC.64 UR4, c[0x0][0xaa0] ;  /* 0x0002a80000047ab9 */ /* 0x000fe40000000a00 */
[----:B------:R-:W2:Y:S04]  /*21140*/  LDL R158, [R1+0xc] ;  /* 0x00000c00019e7983 */ /* 0x000ea80000100800 */
[----:B------:R3:W5:Y:S01]  /*21150*/  LDL R88, [R1+0x4] ;  /* 0x0000040001587983 */ /* 0x0007620000100800 */
[----:B------:R-:W4:Y:S03]  /*21160*/  @P1 LDC R85, c[0x0][0xbf0] ;  /* 0x0002fc00ff551b82 */ /* 0x000f260000000800 */
[----:B------:R3:W5:Y:S01]  /*21170*/  LDL R87, [R1] ;  /* 0x0000000001577983 */ /* 0x0007620000100800 */
[----:B------:R-:W-:-:S04]  /*21180*/  IMAD R9, R9, UR4, RZ ;  /* 0x0000000409097c24 */ /* 0x000fc8000f8e02ff */
[----:B------:R-:W-:Y:S01]  /*21190*/  IMAD R9, R0, UR5, R9 ;  /* 0x0000000500097c24 */ /* 0x000fe2000f8e0209 */
[----:B------:R-:W-:Y:S01]  /*211a0*/  SHF.R.S32.HI R11, RZ, 0x1f, R10 ;  /* 0x0000001fff0b7819 */ /* 0x000fe2000001140a */
[----:B------:R-:W-:Y:S01]  /*211b0*/  BSSY B1, `(.L_x_1829) ;  /* 0x00000a6000017945 */ /* 0x000fe20003800000 */
[----:B--2---:R-:W-:-:S04]  /*211c0*/  IMAD R3, R158, 0x8, R160 ;  /* 0x000000089e037824 */ /* 0x004fc800078e02a0 */
[----:B------:R-:W-:-:S04]  /*211d0*/  IMAD.SHL.U32 R3, R3, 0x8, RZ ;  /* 0x0000000803037824 */ /* 0x000fc800078e00ff */
[----:B------:R-:W-:-:S03]  /*211e0*/  IMAD.WIDE R6, R3, 0x2, R6 ;  /* 0x0000000203067825 */ /* 0x000fc600078e0206 */
[C---:B------:R-:W-:Y:S02]  /*211f0*/  IADD3 R33, P2, R6.reuse, 0x3000, RZ ;  /* 0x0000300006217810 */ /* 0x040fe40007f5e0ff */
[C---:B0-----:R-:W-:Y:S02]  /*21200*/  IADD3 R13, P4, R6.reuse, 0x1000, RZ ;  /* 0x00001000060d7810 */ /* 0x041fe40007f9e0ff */
[----:B------:R-:W-:Y:S02]  /*21210*/  LOP3.LUT R32, R33, 0x380, RZ, 0xc0, !PT ;  /* 0x0000038021207812 */ /* 0x000fe400078ec0ff */
[----:B------:R-:W-:Y:S02]  /*21220*/  IADD3 R29, P3, R6, 0x2000, RZ ;  /* 0x00002000061d7810 */ /* 0x000fe40007f7e0ff */
[----:B------:R-:W-:Y:S02]  /*21230*/  SHF.R.U64 R32, R32, 0x3, RZ ;  /* 0x0000000320207819 */ /* 0x000fe400000012ff */
[----:B------:R-:W-:-:S02]  /*21240*/  LOP3.LUT R12, R13, 0x380, RZ, 0xc0, !PT ;  /* 0x000003800d0c7812 */ /* 0x000fc400078ec0ff */
[----:B------:R-:W-:Y:S01]  /*21250*/  LOP3.LUT R32, R32, R33, RZ, 0x3c, !PT ;  /* 0x0000002120207212 */ /* 0x000fe200078e3cff */
[----:B------:R-:W-:Y:S01]  /*21260*/  IMAD.X R33, RZ, RZ, R7, P2 ;  /* 0x000000ffff217224 */ /* 0x000fe200010e0607 */
[----:B------:R-:W-:Y:S02]  /*21270*/  IADD3 R57, P2, R6, 0x9000, RZ ;  /* 0x0000900006397810 */ /* 0x000fe40007f5e0ff */
[----:B------:R-:W-:Y:S02]  /*21280*/  LOP3.LUT R28, R29, 0x380, RZ, 0xc0, !PT ;  /* 0x000003801d1c7812 */ /* 0x000fe400078ec0ff */
[----:B------:R-:W-:Y:S01]  /*21290*/  LOP3.LUT R56, R57, 0x380, RZ, 0xc0, !PT ;  /* 0x0000038039387812 */ /* 0x000fe200078ec0ff */
[----:B------:R-:W-:Y:S01]  /*212a0*/  IMAD R20, R160, 0x20, R158 ;  /* 0x00000020a0147824 */ /* 0x000fe200078e029e */
[----:B------:R-:W-:Y:S01]  /*212b0*/  SHF.R.U64 R12, R12, 0x3, RZ ;  /* 0x000000030c0c7819 */ /* 0x000fe200000012ff */
[----:B------:R-:W5:Y:S01]  /*212c0*/  LD.E.128 R32, desc[UR60][R32.64] ;  /* 0x0000003c20207980 */ /* 0x000f62000c101d00 */
[----:B------:R-:W-:-:S02]  /*212d0*/  SHF.R.U64 R56, R56, 0x3, RZ ;  /* 0x0000000338387819 */ /* 0x000fc400000012ff */
[----:B------:R-:W-:Y:S02]  /*212e0*/  SHF.R.U64 R28, R28, 0x3, RZ ;  /* 0x000000031c1c7819 */ /* 0x000fe400000012ff */
[----:B------:R-:W-:Y:S01]  /*212f0*/  LOP3.LUT R56, R56, R57, RZ, 0x3c, !PT ;  /* 0x0000003938387212 */ /* 0x000fe200078e3cff */
[--C-:B------:R-:W-:Y:S01]  /*21300*/  IMAD.X R57, RZ, RZ, R7.reuse, P2 ;  /* 0x000000ffff397224 */ /* 0x100fe200010e0607 */
[----:B------:R-:W-:Y:S02]  /*21310*/  IADD3 R3, P2, R6, 0xf000, RZ ;  /* 0x0000f00006037810 */ /* 0x000fe40007f5e0ff */
[----:B------:R-:W-:Y:S01]  /*21320*/  LOP3.LUT R12, R12, R13, RZ, 0x3c, !PT ;  /* 0x0000000d0c0c7212 */ /* 0x000fe200078e3cff */
[----:B------:R-:W-:Y:S01]  /*21330*/  IMAD.X R13, RZ, RZ, R7, P4 ;  /* 0x000000ffff0d7224 */ /* 0x000fe200020e0607 */
[----:B------:R-:W-:Y:S02]  /*21340*/  LOP3.LUT R2, R3, 0x380, RZ, 0xc0, !PT ;  /* 0x0000038003027812 */ /* 0x000fe400078ec0ff */
[----:B------:R-:W-:-:S02]  /*21350*/  IADD3 R37, P0, R6, 0x4000, RZ ;  /* 0x0000400006257810 */ /* 0x000fc40007f1e0ff */
[C---:B------:R-:W-:Y:S02]  /*21360*/  IADD3 R41, P6, R6.reuse, 0x5000, RZ ;  /* 0x0000500006297810 */ /* 0x040fe40007fde0ff */
[----:B------:R-:W-:Y:S01]  /*21370*/  IADD3 R45, P5, R6, 0x6000, RZ ;  /* 0x00006000062d7810 */ /* 0x000fe20007fbe0ff */
[----:B------:R-:W-:Y:S01]  /*21380*/  IMAD.IADD R20, R159, 0x1, R20 ;  /* 0x000000019f147824 */ /* 0x000fe200078e0214 */
[----:B------:R-:W-:Y:S01]  /*21390*/  LOP3.LUT R28, R28, R29, RZ, 0x3c, !PT ;  /* 0x0000001d1c1c7212 */ /* 0x000fe200078e3cff */
[--C-:B------:R-:W-:Y:S01]  /*213a0*/  IMAD.X R29, RZ, RZ, R7.reuse, P3 ;  /* 0x000000ffff1d7224 */ /* 0x100fe200018e0607 */
[C---:B------:R-:W-:Y:S01]  /*213b0*/  IADD3 R49, P4, R6.reuse, 0x7000, RZ ;  /* 0x0000700006317810 */ /* 0x040fe20007f9e0ff */
[----:B------:R-:W-:Y:S01]  /*213c0*/  IMAD.X R81, RZ, RZ, R7, P2 ;  /* 0x000000ffff517224 */ /* 0x000fe200010e0607 */
[----:B------:R-:W-:Y:S01]  /*213d0*/  IADD3 R53, P3, R6, 0x8000, RZ ;  /* 0x0000800006357810 */ /* 0x000fe20007f7e0ff */
[----:B------:R-:W5:Y:S01]  /*213e0*/  LD.E.128 R12, desc[UR60][R12.64] ;  /* 0x0000003c0c0c7980 */ /* 0x000f62000c101d00 */
[----:B------:R-:W-:-:S02]  /*213f0*/  SHF.R.U64 R2, R2, 0x3, RZ ;  /* 0x0000000302027819 */ /* 0x000fc400000012ff */
[----:B------:R-:W-:Y:S01]  /*21400*/  LOP3.LUT R36, R37, 0x380, RZ, 0xc0, !PT ;  /* 0x0000038025247812 */ /* 0x000fe200078ec0ff */
[----:B------:R-:W5:Y:S01]  /*21410*/  LD.E.128 R28, desc[UR60][R28.64] ;  /* 0x0000003c1c1c7980 */ /* 0x000f62000c101d00 */
[----:B------:R-:W-:Y:S02]  /*21420*/  LOP3.LUT R40, R41, 0x380, RZ, 0xc0, !PT ;  /* 0x0000038029287812 */ /* 0x000fe400078ec0ff */
[----:B------:R-:W-:Y:S01]  /*21430*/  LOP3.LUT R44, R45, 0x380, RZ, 0xc0, !PT ;  /* 0x000003802d2c7812 */ /* 0x000fe200078ec0ff */
[----:B------:R-:W5:Y:S01]  /*21440*/  LD.E.128 R56, desc[UR60][R56.64] ;  /* 0x0000003c38387980 */ /* 0x000f62000c101d00 */
[----:B------:R-:W-:Y:S02]  /*21450*/  LOP3.LUT R48, R49, 0x380, RZ, 0xc0, !PT ;  /* 0x0000038031307812 */ /* 0x000fe400078ec0ff */
[----:B------:R-:W-:Y:S02]  /*21460*/  LOP3.LUT R52, R53, 0x380, RZ, 0xc0, !PT ;  /* 0x0000038035347812 */ /* 0x000fe400078ec0ff */
[----:B------:R-:W-:Y:S01]  /*21470*/  LOP3.LUT R80, R2, R3, RZ, 0x3c, !PT ;  /* 0x0000000302507212 */ /* 0x000fe200078e3cff */
[----:B------:R-:W-:Y:S01]  /*21480*/  IMAD.WIDE.U32 R2, R0, UR4, RZ ;  /* 0x0000000400027c25 */ /* 0x000fe2000f8e00ff */
[----:B------:R-:W-:Y:S01]  /*21490*/  SHF.R.U64 R36, R36, 0x3, RZ ;  /* 0x0000000324247819 */ /* 0x000fe200000012ff */
[----:B------:R-:W-:Y:S01]  /*214a0*/  ULDC.64 UR4, c[0x0][0xae8] ;  /* 0x0002ba0000047ab9 */ /* 0x000fe20000000a00 */
[----:B------:R-:W-:-:S02]  /*214b0*/  SHF.R.U64 R40, R40, 0x3, RZ ;  /* 0x0000000328287819 */ /* 0x000fc400000012ff */
[----:B------:R-:W-:Y:S02]  /*214c0*/  SHF.R.U64 R44, R44, 0x3, RZ ;  /* 0x000000032c2c7819 */ /* 0x000fe400000012ff */
[----:B------:R-:W-:Y:S02]  /*214d0*/  SHF.R.U64 R48, R48, 0x3, RZ ;  /* 0x0000000330307819 */ /* 0x000fe400000012ff */
[----:B------:R-:W-:Y:S01]  /*214e0*/  SHF.R.U64 R52, R52, 0x3, RZ ;  /* 0x0000000334347819 */ /* 0x000fe200000012ff */
[----:B------:R-:W-:Y:S01]  /*214f0*/  IMAD.IADD R3, R3, 0x1, R9 ;  /* 0x0000000103037824 */ /* 0x000fe200078e0209 */
        /* <DEDUP_REMOVED lines=10> */
[----:B------:R-:W-:Y:S01]  /*215a0*/  IADD3 R61, P0, R6, 0xa000, RZ ;  /* 0x0000a000063d7810 */ /* 0x000fe20007f1e0ff */
[----:B------:R-:W-:Y:S01]  /*215b0*/  IMAD.WIDE.U32 R2, R226, UR4, R2 ;  /* 0x00000004e2027c25 */ /* 0x000fe2000f8e0002 */
[C---:B------:R-:W-:Y:S01]  /*215c0*/  IADD3 R65, P6, R6.reuse, 0xb000, RZ ;  /* 0x0000b00006417810 */ /* 0x040fe20007fde0ff */
[----:B------:R-:W5:Y:S01]  /*215d0*/  LD.E.128 R36, desc[UR60][R36.64] ;  /* 0x0000003c24247980 */ /* 0x000f62000c101d00 */
[----:B------:R-:W-:-:S02]  /*215e0*/  IADD3 R69, P5, R6, 0xc000, RZ ;  /* 0x0000c00006457810 */ /* 0x000fc40007fbe0ff */
[----:B------:R-:W-:Y:S01]  /*215f0*/  IADD3 R73, P4, R6, 0xd000, RZ ;  /* 0x0000d00006497810 */ /* 0x000fe20007f9e0ff */
[----:B-1----:R-:W-:Y:S01]  /*21600*/  @P1 IMAD.HI.U32 R0, R20, R21, RZ ;  /* 0x0000001514001227 */ /* 0x002fe200078e00ff */
[----:B------:R-:W-:Y:S01]  /*21610*/  IADD3 R77, P3, R6, 0xe000, RZ ;  /* 0x0000e000064d7810 */ /* 0x000fe20007f7e0ff */
[----:B------:R-:W5:Y:S01]  /*21620*/  LD.E.128 R40, desc[UR60][R40.64] ;  /* 0x0000003c28287980 */ /* 0x000f62000c101d00 */
[----:B------:R-:W-:Y:S01]  /*21630*/  LOP3.LUT R60, R61, 0x380, RZ, 0xc0, !PT ;  /* 0x000003803d3c7812 */ /* 0x000fe200078ec0ff */
[----:B------:R-:W-:Y:S01]  /*21640*/  IMAD R3, R226, UR5, R3 ;  /* 0x00000005e2037c24 */ /* 0x000fe2000f8e0203 */
[----:B------:R-:W-:Y:S01]  /*21650*/  LOP3.LUT R64, R65, 0x380, RZ, 0xc0, !PT ;  /* 0x0000038041407812 */ /* 0x000fe200078ec0ff */
[----:B------:R-:W-:Y:S01]  /*21660*/  ULDC.64 UR4, c[0x0][0xaf0] ;  /* 0x0002bc0000047ab9 */ /* 0x000fe20000000a00 */
[----:B------:R-:W-:Y:S02]  /*21670*/  LOP3.LUT R68, R69, 0x380, RZ, 0xc0, !PT ;  /* 0x0000038045447812 */ /* 0x000fe400078ec0ff */
[----:B------:R-:W-:Y:S01]  /*21680*/  LOP3.LUT R5, R6, 0x380, RZ, 0xc0, !PT ;  /* 0x0000038006057812 */ /* 0x000fe200078ec0ff */
[----:B------:R-:W-:Y:S01]  /*21690*/  IMAD.MOV.U32 R9, RZ, RZ, R20 ;  /* 0x000000ffff097224 */ /* 0x000fe200078e0014 */
[----:B------:R-:W-:Y:S01]  /*216a0*/  LOP3.LUT R72, R73, 0x380, RZ, 0xc0, !PT ;  /* 0x0000038049487812 */ /* 0x000fe200078ec0ff */
[----:B------:R-:W5:Y:S01]  /*216b0*/  LD.E.128 R44, desc[UR60][R44.64] ;  /* 0x0000003c2c2c7980 */ /* 0x000f62000c101d00 */
[----:B------:R-:W-:Y:S01]  /*216c0*/  LOP3.LUT R76, R77, 0x380, RZ, 0xc0, !PT ;  /* 0x000003804d4c7812 */ /* 0x000fe200078ec0ff */
[----:B------:R-:W-:Y:S01]  /*216d0*/  IMAD R11, R11, UR4, RZ ;  /* 0x000000040b0b7c24 */ /* 0x000fe2000f8e02ff */
[----:B----4-:R-:W-:Y:S01]  /*216e0*/  @P1 SHF.R.U32.HI R9, RZ, R85, R0 ;  /* 0x00000055ff091219 */ /* 0x010fe20000011600 */
[----:B------:R-:W5:Y:S01]  /*216f0*/  LD.E.128 R48, desc[UR60][R48.64] ;  /* 0x0000003c30307980 */ /* 0x000f62000c101d00 */
[----:B------:R-:W-:-:S02]  /*21700*/  SHF.R.U64 R60, R60, 0x3, RZ ;  /* 0x000000033c3c7819 */ /* 0x000fc400000012ff */
[----:B------:R-:W-:Y:S01]  /*21710*/  SHF.R.U64 R64, R64, 0x3, RZ ;  /* 0x0000000340407819 */ /* 0x000fe200000012ff */
[----:B------:R-:W5:Y:S01]  /*21720*/  LD.E.128 R52, desc[UR60][R52.64] ;  /* 0x0000003c34347980 */ /* 0x000f62000c101d00 */
[----:B------:R-:W-:Y:S02]  /*21730*/  SHF.R.U64 R68, R68, 0x3, RZ ;  /* 0x0000000344447819 */ /* 0x000fe400000012ff */
[----:B------:R-:W-:Y:S01]  /*21740*/  SHF.R.U64 R72, R72, 0x3, RZ ;  /* 0x0000000348487819 */ /* 0x000fe200000012ff */
[----:B------:R-:W5:Y:S01]  /*21750*/  LD.E.128 R80, desc[UR60][R80.64] ;  /* 0x0000003c50507980 */ /* 0x000f62000c101d00 */
[----:B------:R-:W-:Y:S02]  /*21760*/  SHF.R.U64 R76, R76, 0x3, RZ ;  /* 0x000000034c4c7819 */ /* 0x000fe400000012ff */
[----:B------:R-:W-:Y:S01]  /*21770*/  SHF.R.U64 R5, R5, 0x3, RZ ;  /* 0x0000000305057819 */ /* 0x000fe200000012ff */
[C---:B------:R-:W-:Y:S01]  /*21780*/  IMAD R11, R10.reuse, UR5, R11 ;  /* 0x000000050a0b7c24 */ /* 0x040fe2000f8e020b */
[----:B------:R-:W-:Y:S01]  /*21790*/  SHF.R.S32.HI R0, RZ, 0x1f, R9 ;  /* 0x0000001fff007819 */ /* 0x000fe20000011409 */
[----:B------:R-:W-:Y:S01]  /*217a0*/  IMAD.WIDE.U32 R2, R10, UR4, R2 ;  /* 0x000000040a027c25 */ /* 0x000fe2000f8e0002 */
[----:B------:R-:W-:Y:S01]  /*217b0*/  LOP3.LUT R60, R60, R61, RZ, 0x3c, !PT ;  /* 0x0000003d3c3c7212 */ /* 0x000fe200078e3cff */
[----:B------:R-:W-:Y:S01]  /*217c0*/  ULDC.64 UR4, c[0x0][0xae0] ;  /* 0x0002b80000047ab9 */ /* 0x000fe20000000a00 */
[----:B------:R-:W-:Y:S01]  /*217d0*/  LOP3.LUT R64, R64, R65, RZ, 0x3c, !PT ;  /* 0x0000004140407212 */ /* 0x000fe200078e3cff */
[----:B------:R-:W-:Y:S01]  /*217e0*/  IMAD.MOV R21, RZ, RZ, -R9 ;  /* 0x000000ffff157224 */ /* 0x000fe200078e0a09 */
        /* <DEDUP_REMOVED lines=8> */
[----:B------:R-:W5:Y:S01]  /*21870*/  LD.E.128 R60, desc[UR60][R60.64] ;  /* 0x0000003c3c3c7980 */ /* 0x000f62000c101d00 */
[----:B------:R-:W-:-:S02]  /*21880*/  IMAD.X R77, RZ, RZ, R7, P3 ;  /* 0x000000ffff4d7224 */ /* 0x000fc400018e0607 */
[----:B------:R-:W-:Y:S01]  /*21890*/  IMAD.MOV.U32 R5, RZ, RZ, R7 ;  /* 0x000000ffff057224 */ /* 0x000fe200078e0007 */
[----:B------:R-:W5:Y:S01]  /*218a0*/  LD.E.128 R64, desc[UR60][R64.64] ;  /* 0x0000003c40407980 */ /* 0x000f62000c101d00 */
[----:B------:R-:W-:Y:S02]  /*218b0*/  IMAD.IADD R3, R3, 0x1, R11 ;  /* 0x0000000103037824 */ /* 0x000fe400078e020b */
[----:B------:R-:W-:Y:S01]  /*218c0*/  IMAD R0, R0, UR4, RZ ;  /* 0x0000000400007c24 */ /* 0x000fe2000f8e02ff */
[----:B------:R-:W5:Y:S01]  /*218d0*/  LD.E.128 R68, desc[UR60][R68.64] ;  /* 0x0000003c44447980 */ /* 0x000f62000c101d00 */
[----:B------:R-:W-:Y:S02]  /*218e0*/  IMAD R11, R156, R21, R20 ;  /* 0x000000159c0b7224 */ /* 0x000fe400078e0214 */
[C---:B------:R-:W-:Y:S01]  /*218f0*/  IMAD R21, R9.reuse, UR5, R0 ;  /* 0x0000000509157c24 */ /* 0x040fe2000f8e0200 */
[----:B------:R-:W5:Y:S01]  /*21900*/  LD.E.128 R4, desc[UR60][R4.64] ;  /* 0x0000003c04047980 */ /* 0x000f62000c101d00 */
[----:B------:R-:W-:Y:S01]  /*21910*/  IMAD.WIDE.U32 R2, R9, UR4, R2 ;  /* 0x0000000409027c25 */ /* 0x000fe2000f8e0002 */
[----:B------:R-:W-:Y:S01]  /*21920*/  SHF.R.S32.HI R0, RZ, 0x1f, R11 ;  /* 0x0000001fff007819 */ /* 0x000fe2000001140b */
[----:B------:R-:W-:Y:S01]  /*21930*/  ULDC.64 UR4, c[0x0][0xad8] ;  /* 0x0002b60000047ab9 */ /* 0x000fe20000000a00 */
[----:B------:R-:W5:Y:S04]  /*21940*/  LD.E.128 R72, desc[UR60][R72.64] ;  /* 0x0000003c48487980 */ /* 0x000f68000c101d00 */
[----:B------:R-:W5:Y:S01]  /*21950*/  LD.E.128 R76, desc[UR60][R76.64] ;  /* 0x0000003c4c4c7980 */ /* 0x000f62000c101d00 */
[----:B------:R-:W-:Y:S01]  /*21960*/  @!PT LDS RZ, [RZ] ;  /* 0x00000000fffff984 */ /* 0x000fe20000000800 */
[----:B------:R-:W-:Y:S01]  /*21970*/  @!PT LDS RZ, [RZ] ;  /* 0x00000000fffff984 */ /* 0x000fe20000000800 */
[----:B------:R-:W-:Y:S01]  /*21980*/  @!PT LDS RZ, [RZ] ;  /* 0x00000000fffff984 */ /* 0x000fe20000000800 */
[----:B------:R-:W-:Y:S01]  /*21990*/  @!PT LDS RZ, [RZ] ;  /* 0x00000000fffff984 */ /* 0x000fe20000000800 */
[----:B------:R0:W-:Y:S06]  /*219a0*/  MEMBAR.ALL.CTA ;  /* 0x0000000000007992 */ /* 0x0001ec0000008000 */
[----:B0-----:R-:W0:Y:S01]  /*219b0*/  FENCE.VIEW.ASYNC.S ;  /* 0x00000000000073c6 */ /* 0x001e220000000000 */
[----:B------:R-:W-:-:S02]  /*219c0*/  IMAD.IADD R3, R3, 0x1, R21 ;  /* 0x0000000103037824 */ /* 0x000fc400078e0215 */
[----:B------:R-:W-:Y:S02]  /*219d0*/  IMAD R0, R0, UR4, RZ ;  /* 0x0000000400007c24 */ /* 0x000fe4000f8e02ff */
[----:B------:R-:W-:Y:S02]  /*219e0*/  IMAD.IADD R9, R158, 0x1, R159 ;  /* 0x000000019e097824 */ /* 0x000fe400078e029f */
[C---:B------:R-:W-:Y:S02]  /*219f0*/  IMAD R85, R11.reuse, UR5, R0 ;  /* 0x000000050b557c24 */ /* 0x040fe4000f8e0200 */
[----:B------:R-:W-:Y:S01]  /*21a00*/  IMAD.WIDE.U32 R2, R11, UR4, R2 ;  /* 0x000000040b027c25 */ /* 0x000fe2000f8e0002 */
[----:B------:R-:W-:Y:S01]  /*21a10*/  ISETP.GE.AND P2, PT, R9, R8, PT ;  /* 0x000000080900720c */ /* 0x000fe20003f46270 */
[----:B------:R-:W-:Y:S02]  /*21a20*/  ULDC.64 UR4, c[0x0][0xa80] ;  /* 0x0002a00000047ab9 */ /* 0x000fe40000000a00 */
[----:B------:R-:W-:Y:S01]  /*21a30*/  IMAD.IADD R3, R3, 0x1, R85 ;  /* 0x0000000103037824 */ /* 0x000fe200078e0255 */
[----:B------:R-:W-:Y:S01]  /*21a40*/  LEA R24, P3, R2, UR4, 0x1 ;  /* 0x0000000402187c11 */ /* 0x000fe2000f8608ff */
[----:B------:R-:W-:-:S03]  /*21a50*/  VIADD R0, R17, 0x30820 ;  /* 0x0003082011007836 */ /* 0x000fc60000000000 */
[----:B------:R-:W-:Y:S02]  /*21a60*/  LEA.HI.X R86, R2, UR5, R3, 0x1, P3 ;  /* 0x0000000502567c11 */ /* 0x000fe400098f0c03 */
[----:B------:R-:W-:Y:S01]  /*21a70*/  PRMT R0, RZ, 0x654, R0 ;  /* 0x00000654ff007816 */ /* 0x000fe20000000000 */
[C---:B------:R-:W-:Y:S02]  /*21a80*/  VIADD R21, R9.reuse, 0x20 ;  /* 0x0000002009157836 */ /* 0x040fe40000000000 */
[----:B------:R-:W-:Y:S01]  /*21a90*/  VIADD R11, R9, 0x40 ;  /* 0x00000040090b7836 */ /* 0x000fe20000000000 */
[----:B0-----:R3:W-:Y:S01]  /*21aa0*/  SYNCS.ARRIVE.TRANS64.RED.A1T0 RZ, [R0+URZ], RZ ;  /* 0x000000ff00ff79a7 */ /* 0x0017e2000810043f */
[----:B------:R3:W0:Y:S01]  /*21ab0*/  SHFL.IDX PT, R84, R24, RZ, 0x181f ;  /* 0x00181fff18547589 */ /* 0x00062200000e0000 */
[----:B------:R-:W-:-:S03]  /*21ac0*/  ISETP.GE.AND P1, PT, R21, R8, PT ;  /* 0x000000081500720c */ /* 0x000fc60003f26270 */
[----:B------:R3:W1:Y:S01]  /*21ad0*/  SHFL.IDX PT, R85, R86, RZ, 0x181f ;  /* 0x00181fff56557589 */ /* 0x00066200000e0000 */
[----:B------:R-:W-:Y:S01]  /*21ae0*/  ISETP.GE.AND P0, PT, R11, R8, PT ;  /* 0x000000080b00720c */ /* 0x000fe20003f06270 */
[----:B------:R-:W-:-:S12]  /*21af0*/  @P2 BRA `(.L_x_1830) ;  /* 0x0000000000442947 */ /* 0x000fd80003800000 */
[----:B------:R-:W-:Y:S02]  /*21b00*/  ULDC UR4, c[0x0][0xac8] ;  /* 0x0002b20000047ab9 */ /* 0x000fe40000000800 */
[----:B------:R-:W-:Y:S02]  /*21b10*/  ISETP.GE.AND P5, PT, R18, UR4, PT ;  /* 0x0000000412007c0c */ /* 0x000fe4000bfa6270 */
[----:B------:R-:W-:Y:S02]  /*21b20*/  ISETP.GE.AND P4, PT, R203, UR4, PT ;  /* 0x00000004cb007c0c */ /* 0x000fe4000bf86270 */
[----:B------:R-:W-:Y:S02]  /*21b30*/  ISETP.GE.AND P3, PT, R22, UR4, PT ;  /* 0x0000000416007c0c */ /* 0x000fe4000bf66270 */
[----:B------:R-:W-:-:S07]  /*21b40*/  ISETP.GE.AND P2, PT, R23, UR4, PT ;  /* 0x0000000417007c0c */ /* 0x000fce000bf46270 */
[----:B0-----:R-:W-:-:S04]  /*21b50*/  @!P5 LEA R2, P6, R18, R84, 0x1 ;  /* 0x000000541202d211 */ /* 0x001fc800078c08ff */
[----:B-1----:R-:W-:Y:S02]  /*21b60*/  @!P5 LEA.HI.X R3, R18, R85, R19, 0x1, P6 ;  /* 0x000000551203d211 */ /* 0x002fe400030f0c13 */
        /* <DEDUP_REMOVED lines=10> */
.L_x_1830:
[----:B------:R-:W-:Y:S05]  /*21c10*/  BSYNC B1 ;  /* 0x0000000000017941 */ /* 0x000fea0003800000 */
.L_x_1829:
[----:B--2---:R2:W4:Y:S01]  /*21c20*/  SHFL.IDX PT, R11, R86, 0x1, 0x181f ;  /* 0x00381f00560b7f89 */ /* 0x00452200000e0000 */
        /* <DEDUP_REMOVED lines=8> */
[CC--:B0-----:R-:W-:Y:S02]  /*21cb0*/  @!P4 LEA R2, P6, R18.reuse, R10.reuse, 0x1 ;  /* 0x0000000a1202c211 */ /* 0x0c1fe400078c08ff */
[CC--:B-----5:R-:W-:Y:S02]  /*21cc0*/  @!P3 LEA R4, P5, R201.reuse, R10.reuse, 0x1 ;  /* 0x0000000ac904b211 */ /* 0x0e0fe400078a08ff */
[-C--:B----4-:R-:W-:Y:S02]  /*21cd0*/  @!P4 LEA.HI.X R3, R18, R11.reuse, R19, 0x1, P6 ;  /* 0x0000000b1203c211 */ /* 0x090fe400030f0c13 */
[-C--:B------:R-:W-:Y:S02]  /*21ce0*/  @!P2 LEA R6, P6, R22, R10.reuse, 0x1 ;  /* 0x0000000a1606a211 */ /* 0x080fe400078c08ff */
        /* <DEDUP_REMOVED lines=8> */
.L_x_1832:
[----:B------:R-:W-:Y:S05]  /*21d70*/  BSYNC B1 ;  /* 0x0000000000017941 */ /* 0x000fea0003800000 */
.L_x_1831:
[----:B0---4-:R0:W4:Y:S01]  /*21d80*/  SHFL.IDX PT, R11, R86, 0x2, 0x181f ;  /* 0x00581f00560b7f89 */ /* 0x01112200000e0000 */
        /* <DEDUP_REMOVED lines=9> */
[-C--:B-----5:R-:W-:Y:S02]  /*21e20*/  @!P2 LEA R4, P5, R201, R10.reuse, 0x1 ;  /* 0x0000000ac904a211 */ /* 0x0a0fe400078a08ff */
[-C--:B------:R-:W-:Y:S02]  /*21e30*/  @!P1 LEA R6, P4, R22, R10.reuse, 0x1 ;  /* 0x0000000a16069211 */ /* 0x080fe400078808ff */
[-C--:B----4-:R-:W-:Y:S02]  /*21e40*/  @!P3 LEA.HI.X R3, R18, R11.reuse, R19, 0x1, P6 ;  /* 0x0000000b1203b211 */ /* 0x090fe400030f0c13 */
        /* <DEDUP_REMOVED lines=8> */
.L_x_1834:
[----:B------:R-:W-:Y:S05]  /*21ed0*/  BSYNC B1 ;  /* 0x0000000000017941 */ /* 0x000fea0003800000 */
.L_x_1833:
[----:B------:R-:W-:Y:S01]  /*21ee0*/  VIADD R9, R9, 0x60 ;  /* 0x0000006009097836 */ /* 0x000fe20000000000 */
[----:B0---4-:R0:W4:Y:S04]  /*21ef0*/  SHFL.IDX PT, R11, R86, 0x3, 0x181f ;  /* 0x00781f00560b7f89 */ /* 0x01112800000e0000 */
[----:B------:R-:W-:Y:S01]  /*21f00*/  ISETP.GE.AND P0, PT, R9, R8, PT ;  /* 0x000000080900720c */ /* 0x000fe20003f06270 */
[----:B--23--:R-:W2:-:S12]  /*21f10*/  SHFL.IDX PT, R24, R24, 0x3, 0x181f ;  /* 0x00781f0018187f89 */ /* 0x00ce9800000e0000 */
[----:B0-----:R-:W-:Y:S05]  /*21f20*/  @P0 BRA `(.L_x_1835) ;  /* 0x00000028002c0947 */ /* 0x001fea0003800000 */
[----:B------:R-:W-:Y:S02]  /*21f30*/  ULDC UR4, c[0x0][0xac8] ;  /* 0x0002b20000047ab9 */ /* 0x000fe40000000800 */
[----:B------:R-:W-:Y:S02]  /*21f40*/  ISETP.GE.AND P3, PT, R18, UR4, PT ;  /* 0x0000000412007c0c */ /* 0x000fe4000bf66270 */
[----:B------:R-:W-:Y:S02]  /*21f50*/  ISETP.GE.AND P4, PT, R203, UR4, PT ;  /* 0x00000004cb007c0c */ /* 0x000fe4000bf86270 */
[----:B------:R-:W-:-:S09]  /*21f60*/  ISETP.GE.AND P5, PT, R22, UR4, PT ;  /* 0x0000000416007c0c */ /* 0x000fd2000bfa6270 */
[-C--:B--2---:R-:W-:Y:S02]  /*21f70*/  @!P3 LEA R2, P0, R18, R24.reuse, 0x1 ;  /* 0x000000181202b211 */ /* 0x084fe400078008ff */
[CC--:B-----5:R-:W-:Y:S02]  /*21f80*/  @!P4 LEA R4, P1, R201.reuse, R24.reuse, 0x1 ;  /* 0x00000018c904c211 */ /* 0x0e0fe400078208ff */
[----:B------:R-:W-:Y:S02]  /*21f90*/  @!P5 LEA R6, P2, R22, R24, 0x1 ;  /* 0x000000181606d211 */ /* 0x000fe400078408ff */
[-C--:B----4-:R-:W-:Y:S02]  /*21fa0*/  @!P3 LEA.HI.X R3, R18, R11.reuse, R19, 0x1, P0 ;  /* 0x0000000b1203b211 */ /* 0x090fe400000f0c13 */
        /* <DEDUP_REMOVED lines=11> */
.L_x_1828:
[----:B------:R-:W1:Y:S01]  /*22060*/  @P1 LDC R7, c[0x0][0xbec] ;  /* 0x0002fb00ff071b82 */ /* 0x000e620000000800 */
[----:B------:R-:W-:Y:S01]  /*22070*/  ULDC.64 UR4, c[0x0][0xb08] ;  /* 0x0002c20000047ab9 */ /* 0x000fe20000000a00 */
[----:B0-----:R-:W-:Y:S01]  /*22080*/  IMAD.MOV.U32 R12, RZ, RZ, R92 ;  /* 0x000000ffff0c7224 */ /* 0x001fe200078e005c */
[----:B------:R-:W-:Y:S01]  /*22090*/  BSSY B1, `(.L_x_1836) ;  /* 0x000010b000017945 */ /* 0x000fe20003800000 */
[----:B------:R-:W-:Y:S01]  /*220a0*/  IMAD R9, R9, UR4, RZ ;  /* 0x0000000409097c24 */ /* 0x000fe2000f8e02ff */
[----:B------:R-:W-:Y:S01]  /*220b0*/  SHF.R.S32.HI R220, RZ, 0x1f, R225 ;  /* 0x0000001fffdc7819 */ /* 0x000fe200000114e1 */
[C---:B------:R-:W-:Y:S02]  /*220c0*/  VIADD R154, R225.reuse, 0xf0 ;  /* 0x000000f0e19a7836 */ /* 0x040fe40000000000 */
[----:B------:R-:W0:Y:S01]  /*220d0*/  @P1 LDC R6, c[0x0][0xbf0] ;  /* 0x0002fc00ff061b82 */ /* 0x000e220000000800 */
[----:B------:R-:W-:Y:S02]  /*220e0*/  IMAD R9, R0, UR5, R9 ;  /* 0x0000000500097c24 */ /* 0x000fe4000f8e0209 */
[C---:B------:R-:W-:Y:S01]  /*220f0*/  VIADD R158, R225.reuse, 0xe0 ;  /* 0x000000e0e19e7836 */ /* 0x040fe20000000000 */
[----:B------:R-:W-:Y:S01]  /*22100*/  SHF.R.S32.HI R154, RZ, 0x1f, R154 ;  /* 0x0000001fff9a7819 */ /* 0x000fe2000001149a */
[----:B------:R-:W-:-:S02]  /*22110*/  VIADD R160, R225, 0xd8 ;  /* 0x000000d8e1a07836 */ /* 0x000fc40000000000 */
        /* <DEDUP_REMOVED lines=10> */
[----:B-1----:R-:W-:Y:S01]  /*221c0*/  @P1 IMAD.HI.U32 R7, R92, R7, RZ ;  /* 0x000000075c071227 */ /* 0x002fe200078e00ff */
[----:B------:R-:W-:-:S02]  /*221d0*/  SHF.R.S32.HI R168, RZ, 0x1f, R168 ;  /* 0x0000001fffa87819 */ /* 0x000fc400000114a8 */
[----:B------:R-:W-:Y:S01]  /*221e0*/  SHF.R.S32.HI R170, RZ, 0x1f, R170 ;  /* 0x0000001fffaa7819 */ /* 0x000fe200000114aa */
[C---:B------:R-:W-:Y:S02]  /*221f0*/  VIADD R172, R225.reuse, 0xa8 ;  /* 0x000000a8e1ac7836 */ /* 0x040fe40000000000 */
[----:B------:R-:W-:Y:S01]  /*22200*/  VIADD R174, R225, 0xa0 ;  /* 0x000000a0e1ae7836 */ /* 0x000fe20000000000 */
[----:B0-----:R-:W-:Y:S01]  /*22210*/  @P1 SHF.R.U32.HI R12, RZ, R6, R7 ;  /* 0x00000006ff0c1219 */ /* 0x001fe20000011607 */
[----:B------:R-:W-:Y:S01]  /*22220*/  IMAD.WIDE.U32 R6, R0, UR4, RZ ;  /* 0x0000000400067c25 */ /* 0x000fe2000f8e00ff */
[----:B------:R-:W-:Y:S01]  /*22230*/  ULDC.64 UR4, c[0x0][0xb38] ;  /* 0x0002ce0000047ab9 */ /* 0x000fe20000000a00 */
[----:B------:R-:W-:Y:S02]  /*22240*/  SHF.R.S32.HI R0, RZ, 0x1f, R10 ;  /* 0x0000001fff007819 */ /* 0x000fe4000001140a */
[----:B------:R-:W-:Y:S01]  /*22250*/  IMAD.IADD R7, R7, 0x1, R9 ;  /* 0x0000000107077824 */ /* 0x000fe200078e0209 */
[----:B------:R-:W-:Y:S01]  /*22260*/  SHF.R.S32.HI R9, RZ, 0x1f, R12 ;  /* 0x0000001fff097819 */ /* 0x000fe2000001140c */
[----:B------:R-:W-:Y:S01]  /*22270*/  VIADD R176, R225, 0x98 ;  /* 0x00000098e1b07836 */ /* 0x000fe20000000000 */
[----:B------:R-:W-:Y:S01]  /*22280*/  SHF.R.S32.HI R172, RZ, 0x1f, R172 ;  /* 0x0000001fffac7819 */ /* 0x000fe200000114ac */
[----:B------:R-:W-:Y:S01]  /*22290*/  IMAD.WIDE.U32 R6, R226, UR4, R6 ;  /* 0x00000004e2067c25 */ /* 0x000fe2000f8e0006 */
[----:B------:R-:W-:-:S02]  /*222a0*/  SHF.R.S32.HI R174, RZ, 0x1f, R174 ;  /* 0x0000001fffae7819 */ /* 0x000fc400000114ae */
[----:B------:R-:W-:Y:S01]  /*222b0*/  SHF.R.S32.HI R176, RZ, 0x1f, R176 ;  /* 0x0000001fffb07819 */ /* 0x000fe200000114b0 */
[----:B------:R-:W-:Y:S01]  /*222c0*/  IMAD R7, R226, UR5, R7 ;  /* 0x00000005e2077c24 */ /* 0x000fe2000f8e0207 */
[----:B------:R-:W-:Y:S01]  /*222d0*/  ULDC.64 UR4, c[0x0][0xb40] ;  /* 0x0002d00000047ab9 */ /* 0x000fe20000000a00 */
[----:B------:R-:W-:Y:S02]  /*222e0*/  VIADD R178, R225, 0x90 ;  /* 0x00000090e1b27836 */ /* 0x000fe40000000000 */
[----:B------:R-:W-:Y:S02]  /*222f0*/  IMAD R0, R0, UR4, RZ ;  /* 0x0000000400007c24 */ /* 0x000fe4000f8e02ff */
[----:B------:R-:W-:Y:S01]  /*22300*/  IMAD.WIDE.U32 R6, R10, UR4, R6 ;  /* 0x000000040a067c25 */ /* 0x000fe2000f8e0006 */
[----:B------:R-:W-:-:S03]  /*22310*/  SHF.R.S32.HI R178, RZ, 0x1f, R178 ;  /* 0x0000001fffb27819 */ /* 0x000fc600000114b2 */
[----:B------:R-:W-:Y:S01]  /*22320*/  IMAD R0, R10, UR5, R0 ;  /* 0x000000050a007c24 */ /* 0x000fe2000f8e0200 */
[----:B------:R-:W-:Y:S01]  /*22330*/  ULDC.64 UR4, c[0x0][0xb48] ;  /* 0x0002d20000047ab9 */ /* 0x000fe20000000a00 */
[----:B------:R-:W-:Y:S02]  /*22340*/  VIADD R180, R225, 0x88 ;  /* 0x00000088e1b47836 */ /* 0x000fe40000000000 */
[----:B------:R-:W-:Y:S02]  /*22350*/  IMAD.IADD R7, R7, 0x1, R0 ;  /* 0x0000000107077824 */ /* 0x000fe400078e0200 */
[----:B------:R-:W-:Y:S01]  /*22360*/  IMAD.MOV R0, RZ, RZ, -R12 ;  /* 0x000000ffff007224 */ /* 0x000fe200078e0a0c */
[----:B------:R-:W-:Y:S01]  /*22370*/  SHF.R.S32.HI R180, RZ, 0x1f, R180 ;  /* 0x0000001fffb47819 */ /* 0x000fe200000114b4 */
[----:B------:R-:W-:-:S04]  /*22380*/  IMAD.WIDE.U32 R6, R157, UR4, R6 ;  /* 0x000000049d067c25 */ /* 0x000fc8000f8e0006 */
[----:B------:R-:W-:Y:S01]  /*22390*/  IMAD R7, R157, UR5, R7 ;  /* 0x000000059d077c24 */ /* 0x000fe2000f8e0207 */
[----:B------:R-:W-:Y:S01]  /*223a0*/  ULDC.64 UR4, c[0x0][0xb30] ;  /* 0x0002cc0000047ab9 */ /* 0x000fe20000000a00 */
[----:B------:R-:W-:Y:S02]  /*223b0*/  IMAD R0, R156, R0, R92 ;  /* 0x000000009c007224 */ /* 0x000fe400078e025c */
[----:B------:R-:W-:Y:S02]  /*223c0*/  IMAD R9, R9, UR4, RZ ;  /* 0x0000000409097c24 */ /* 0x000fe4000f8e02ff */
[----:B------:R-:W-:Y:S01]  /*223d0*/  IMAD.WIDE.U32 R6, R12, UR4, R6 ;  /* 0x000000040c067c25 */ /* 0x000fe2000f8e0006 */
[----:B------:R-:W-:-:S03]  /*223e0*/  SHF.R.S32.HI R10, RZ, 0x1f, R0 ;  /* 0x0000001fff0a7819 */ /* 0x000fc60000011400 */
[----:B------:R-:W-:Y:S01]  /*223f0*/  IMAD R9, R12, UR5, R9 ;  /* 0x000000050c097c24 */ /* 0x000fe2000f8e0209 */
[----:B------:R-:W-:Y:S01]  /*22400*/  ULDC.64 UR4, c[0x0][0xb28] ;  /* 0x0002ca0000047ab9 */ /* 0x000fe20000000a00 */
[----:B------:R-:W-:Y:S02]  /*22410*/  VIADD R92, R225, 0xf8 ;  /* 0x000000f8e15c7836 */ /* 0x000fe40000000000 */
[----:B------:R-:W-:Y:S02]  /*22420*/  IMAD.IADD R7, R7, 0x1, R9 ;  /* 0x0000000107077824 */ /* 0x000fe400078e0209 */
[----:B------:R-:W-:Y:S01]  /*22430*/  IMAD R10, R10, UR4, RZ ;  /* 0x000000040a0a7c24 */ /* 0x000fe2000f8e02ff */
[----:B------:R-:W-:Y:S01]  /*22440*/  SHF.R.S32.HI R92, RZ, 0x1f, R92 ;  /* 0x0000001fff5c7819 */ /* 0x000fe2000001145c */
[----:B------:R-:W-:-:S04]  /*22450*/  IMAD.WIDE.U32 R6, R0, UR4, R6 ;  /* 0x0000000400067c25 */ /* 0x000fc8000f8e0006 */
[----:B------:R-:W-:Y:S01]  /*22460*/  IMAD R10, R0, UR5, R10 ;  /* 0x00000005000a7c24 */ /* 0x000fe2000f8e020a */
[----:B------:R-:W-:Y:S01]  /*22470*/  ULDC.64 UR4, c[0x0][0xb00] ;  /* 0x0002c00000047ab9 */ /* 0x000fe20000000a00 */
[----:B------:R-:W-:Y:S01]  /*22480*/  VIADD R156, R225, 0xe8 ;  /* 0x000000e8e19c7836 */ /* 0x000fe20000000000 */
[C---:B------:R-:W-:Y:S01]  /*22490*/  LEA R0, P0, R6.reuse, UR4, 0x2 ;  /* 0x0000000406007c11 */ /* 0x040fe2000f8010ff */
[----:B------:R-:W-:Y:S02]  /*224a0*/  IMAD.IADD R9, R7, 0x1, R10 ;  /* 0x0000000107097824 */ /* 0x000fe400078e020a */
[C---:B------:R-:W-:Y:S01]  /*224b0*/  VIADD R182, R225.reuse, 0x80 ;  /* 0x00000080e1b67836 */ /* 0x040fe20000000000 */
[----:B------:R-:W-:Y:S01]  /*224c0*/  SHF.R.S32.HI R156, RZ, 0x1f, R156 ;  /* 0x0000001fff9c7819 */ /* 0x000fe2000001149c */
[----:B------:R-:W-:Y:S01]  /*224d0*/  VIADD R184, R225, 0x78 ;  /* 0x00000078e1b87836 */ /* 0x000fe20000000000 */
[----:B------:R-:W-:Y:S01]  /*224e0*/  LEA.HI.X R9, R6, UR5, R9, 0x2, P0 ;  /* 0x0000000506097c11 */ /* 0x000fe200080f1409 */
[----:B------:R-:W-:Y:S01]  /*224f0*/  VIADD R6, R17, 0x30820 ;  /* 0x0003082011067836 */ /* 0x000fe20000000000 */
[----:B------:R-:W-:Y:S01]  /*22500*/  ISETP.GE.AND P0, PT, R20, R8, PT ;  /* 0x000000081400720c */ /* 0x000fe20003f06270 */
[C---:B------:R-:W-:Y:S01]  /*22510*/  VIADD R186, R225.reuse, 0x70 ;  /* 0x00000070e1ba7836 */ /* 0x040fe20000000000 */
[----:B------:R0:W1:Y:S01]  /*22520*/  SHFL.IDX PT, R20, R0, RZ, 0x1c1f ;  /* 0x001c1fff00147589 */ /* 0x00006200000e0000 */
[C---:B------:R-:W-:Y:S01]  /*22530*/  VIADD R188, R225.reuse, 0x68 ;  /* 0x00000068e1bc7836 */ /* 0x040fe20000000000 */
[----:B------:R-:W-:Y:S01]  /*22540*/  PRMT R6, RZ, 0x654, R6 ;  /* 0x00000654ff067816 */ /* 0x000fe20000000006 */
[C---:B------:R-:W-:Y:S01]  /*22550*/  VIADD R190, R225.reuse, 0x60 ;  /* 0x00000060e1be7836 */ /* 0x040fe20000000000 */
[----:B------:R0:W2:Y:S01]  /*22560*/  SHFL.IDX PT, R10, R9, RZ, 0x1c1f ;  /* 0x001c1fff090a7589 */ /* 0x0000a200000e0000 */
[C---:B------:R-:W-:Y:S01]  /*22570*/  VIADD R192, R225.reuse, 0x58 ;  /* 0x00000058e1c07836 */ /* 0x040fe20000000000 */
[----:B------:R0:W-:Y:S01]  /*22580*/  SYNCS.ARRIVE.TRANS64.RED.A1T0 RZ, [R6+URZ], RZ ;  /* 0x000000ff06ff79a7 */ /* 0x0001e2000810043f */
        /* <DEDUP_REMOVED lines=32> */
[----:B------:R-:W-:-:S02]  /*22790*/  VIADD R163, R225, 0xc8 ;  /* 0x000000c8e1a37836 */ /* 0x000fc40000000000 */
[C---:B------:R-:W-:Y:S02]  /*227a0*/  VIADD R165, R225.reuse, 0xc0 ;  /* 0x000000c0e1a57836 */ /* 0x040fe40000000000 */
[C---:B------:R-:W-:Y:S02]  /*227b0*/  VIADD R167, R225.reuse, 0xb8 ;  /* 0x000000b8e1a77836 */ /* 0x040fe40000000000 */
[C---:B------:R-:W-:Y:S02]  /*227c0*/  VIADD R169, R225.reuse, 0xb0 ;  /* 0x000000b0e1a97836 */ /* 0x040fe40000000000 */
[C---:B------:R-:W-:Y:S02]  /*227d0*/  VIADD R171, R225.reuse, 0xa8 ;  /* 0x000000a8e1ab7836 */ /* 0x040fe40000000000 */
[C---:B------:R-:W-:Y:S02]  /*227e0*/  VIADD R173, R225.reuse, 0xa0 ;  /* 0x000000a0e1ad7836 */ /* 0x040fe40000000000 */
        /* <DEDUP_REMOVED lines=18> */
[----:B------:R-:W-:Y:S01]  /*22910*/  VIADD R217, R225, 0x8 ;  /* 0x00000008e1d97836 */ /* 0x000fe20000000000 */
[----:B012---:R-:W-:Y:S06]  /*22920*/  @P0 BRA `(.L_x_1837) ;  /* 0x0000000800040947 */ /* 0x007fec0003800000 */
[----:B------:R-:W-:Y:S02]  /*22930*/  ULDC UR4, c[0x0][0xac8] ;  /* 0x0002b20000047ab9 */ /* 0x000fe40000000800 */
[----:B------:R-:W-:Y:S02]  /*22940*/  ISETP.GE.AND P0, PT, R225, UR4, PT ;  /* 0x00000004e1007c0c */ /* 0x000fe4000bf06270 */
[----:B------:R-:W-:Y:S02]  /*22950*/  ISETP.GE.AND P5, PT, R191, UR4, PT ;  /* 0x00000004bf007c0c */ /* 0x000fe4000bfa6270 */
[----:B------:R-:W-:Y:S02]  /*22960*/  ISETP.GE.AND P4, PT, R189, UR4, PT ;  /* 0x00000004bd007c0c */ /* 0x000fe4000bf86270 */
[----:B------:R-:W-:-:S07]  /*22970*/  ISETP.GE.AND P3, PT, R187, UR4, PT ;  /* 0x00000004bb007c0c */ /* 0x000fce000bf66270 */
[----:B------:R-:W-:-:S04]  /*22980*/  @!P0 LEA R6, P1, R225, R20, 0x2 ;  /* 0x00000014e1068211 */ /* 0x000fc800078210ff */
[----:B------:R-:W-:-:S05]  /*22990*/  @!P0 LEA.HI.X R7, R225, R10, R220, 0x2, P1 ;  /* 0x0000000ae1078211 */ /* 0x000fca00008f14dc */
        /* <DEDUP_REMOVED lines=55> */
[----:B------:R-:W-:Y:S02]  /*22d10*/  @!P0 LEA.HI.X R7, R185, R10, R186, 0x2, P4 ;  /* 0x0000000ab9078211 */ /* 0x000fe400020f14ba */
[----:B------:R-:W-:Y:S02]  /*22d20*/  ISETP.GE.AND P4, PT, R177, UR4, PT ;  /* 0x00000004b1007c0c */ /* 0x000fe4000bf86270 */
[-C--:B-1----:R-:W-:Y:S01]  /*22d30*/  @!P1 LEA R12, P5, R183, R20.reuse, 0x2 ;  /* 0x00000014b70c9211 */ /* 0x082fe200078a10ff */
[----:B------:R0:W-:Y:S01]  /*22d40*/  @!P0 ST.E.64 desc[UR60][R6.64], R80 ;  /* 0x0000005006008985 */ /* 0x0001e2000c101b3c */
[----:B--2---:R-:W-:Y:S02]  /*22d50*/  @!P2 LEA R14, P6, R181, R20, 0x2 ;  /* 0x00000014b50ea211 */ /* 0x004fe400078c10ff */
        /* <DEDUP_REMOVED lines=12> */
[----:B------:R-:W-:Y:S02]  /*22e20*/  ISETP.GE.AND P0, PT, R169, UR4, PT ;  /* 0x00000004a9007c0c */ /* 0x000fe4000bf06270 */
[----:B--2---:R-:W-:Y:S01]  /*22e30*/  @!P5 LEA R14, P6, R175, R20, 0x2 ;  /* 0x00000014af0ed211 */ /* 0x004fe200078c10ff */
[----:B------:R1:W-:Y:S01]  /*22e40*/  @!P4 ST.E.64 desc[UR60][R12.64], R96 ;  /* 0x000000600c00c985 */ /* 0x0003e2000c101b3c */
[----:B------:R-:W-:Y:S02]  /*22e50*/  ISETP.GE.AND P4, PT, R165, UR4, PT ;  /* 0x00000004a5007c0c */ /* 0x000fe4000bf86270 */
[----:B------:R-:W-:Y:S02]  /*22e60*/  @!P5 LEA.HI.X R15, R175, R10, R176, 0x2, P6 ;  /* 0x0000000aaf0fd211 */ /* 0x000fe400030f14b0 */
[----:B0-----:R-:W-:-:S03]  /*22e70*/  @!P2 LEA R2, P6, R173, R20, 0x2 ;  /* 0x00000014ad02a211 */ /* 0x001fc600078c10ff */
[----:B------:R-:W-:Y:S01]  /*22e80*/  @!P5 ST.E.64 desc[UR60][R14.64], R100 ;  /* 0x000000640e00d985 */ /* 0x000fe2000c101b3c */
[----:B------:R-:W-:Y:S02]  /*22e90*/  @!P1 LEA R6, P3, R171, R20, 0x2 ;  /* 0x00000014ab069211 */ /* 0x000fe400078610ff */
[----:B------:R-:W-:Y:S02]  /*22ea0*/  ISETP.GE.AND P5, PT, R167, UR4, PT ;  /* 0x00000004a7007c0c */ /* 0x000fe4000bfa6270 */
[----:B------:R-:W-:Y:S02]  /*22eb0*/  @!P2 LEA.HI.X R3, R173, R10, R174, 0x2, P6 ;  /* 0x0000000aad03a211 */ /* 0x000fe400030f14ae */
[----:B-1----:R-:W-:Y:S02]  /*22ec0*/  @!P0 LEA R12, P6, R169, R20, 0x2 ;  /* 0x00000014a90c8211 */ /* 0x002fe400078c10ff */
        /* <DEDUP_REMOVED lines=8> */
[----:B-1----:R-:W-:-:S02]  /*22f50*/  @!P4 LEA R6, P2, R165, R20, 0x2 ;  /* 0x00000014a506c211 */ /* 0x002fc400078410ff */
[----:B------:R-:W-:Y:S02]  /*22f60*/  @!P5 LEA.HI.X R3, R167, R10, R168, 0x2, P1 ;  /* 0x0000000aa703d211 */ /* 0x000fe400008f14a8 */
[----:B--2---:R-:W-:Y:S02]  /*22f70*/  @!P3 LEA R12, P6, R163, R20, 0x2 ;  /* 0x00000014a30cb211 */ /* 0x004fe400078c10ff */
        /* <DEDUP_REMOVED lines=10> */
[----:B------:R-:W-:Y:S02]  /*23020*/  @!P0 LEA.HI.X R3, R161, R10, R162, 0x2, P5 ;  /* 0x0000000aa1038211 */ /* 0x000fe400028f14a2 */
[----:B------:R-:W-:Y:S02]  /*23030*/  ISETP.GE.AND P5, PT, R24, UR4, PT ;  /* 0x0000000418007c0c */ /* 0x000fe4000bfa6270 */
[C---:B-1----:R-:W-:Y:S01]  /*23040*/  @!P1 LEA R6, P6, R159.reuse, R20, 0x2 ;  /* 0x000000149f069211 */ /* 0x042fe200078c10ff */
[----:B------:R0:W-:Y:S03]  /*23050*/  @!P0 ST.E.64 desc[UR60][R2.64], R128 ;  /* 0x0000008002008985 */ /* 0x0001e6000c101b3c */
[----:B------:R-:W-:Y:S02]  /*23060*/  @!P1 LEA.HI.X R7, R159, R10, R160, 0x2, P6 ;  /* 0x0000000a9f079211 */ /* 0x000fe400030f14a0 */
[----:B--2---:R-:W-:-:S03]  /*23070*/  @!P3 LEA R12, P6, R155, R20, 0x2 ;  /* 0x000000149b0cb211 */ /* 0x004fc600078c10ff */
[----:B------:R1:W-:Y:S01]  /*23080*/  @!P1 ST.E.64 desc[UR60][R6.64], R132 ;  /* 0x0000008406009985 */ /* 0x0003e2000c101b3c */
[----:B------:R-:W-:Y:S02]  /*23090*/  @!P3 LEA.HI.X R13, R155, R10, R156, 0x2, P6 ;  /* 0x0000000a9b0db211 */ /* 0x000fe400030f149c */
[----:B0-----:R-:W-:-:S04]  /*230a0*/  @!P4 LEA R2, P0, R157, R20, 0x2 ;  /* 0x000000149d02c211 */ /* 0x001fc800078010ff */
[----:B------:R-:W-:Y:S02]  /*230b0*/  @!P4 LEA.HI.X R3, R157, R10, R158, 0x2, P0 ;  /* 0x0000000a9d03c211 */ /* 0x000fe400000f149e */
[----:B-1----:R-:W-:-:S03]  /*230c0*/  @!P2 LEA R6, P1, R93, R20, 0x2 ;  /* 0x000000145d06a211 */ /* 0x002fc600078210ff */
[----:B------:R0:W-:Y:S01]  /*230d0*/  @!P4 ST.E.64 desc[UR60][R2.64], R136 ;  /* 0x000000880200c985 */ /* 0x0001e2000c101b3c */
[C---:B------:R-:W-:Y:S02]  /*230e0*/  @!P5 LEA R20, P0, R24.reuse, R20, 0x2 ;  /* 0x000000141814d211 */ /* 0x040fe400078010ff */
[-C--:B------:R-:W-:Y:S01]  /*230f0*/  @!P2 LEA.HI.X R7, R93, R10.reuse, R154, 0x2, P1 ;  /* 0x0000000a5d07a211 */ /* 0x080fe200008f149a */
[----:B------:R0:W-:Y:S01]  /*23100*/  @!P3 ST.E.64 desc[UR60][R12.64], R140 ;  /* 0x0000008c0c00b985 */ /* 0x0001e2000c101b3c */
[----:B------:R-:W-:-:S03]  /*23110*/  @!P5 LEA.HI.X R21, R24, R10, R92, 0x2, P0 ;  /* 0x0000000a1815d211 */ /* 0x000fc600000f145c */
[----:B------:R0:W-:Y:S04]  /*23120*/  @!P2 ST.E.64 desc[UR60][R6.64], R144 ;  /* 0x000000900600a985 */ /* 0x0001e8000c101b3c */
[----:B------:R0:W-:Y:S02]  /*23130*/  @!P5 ST.E.64 desc[UR60][R20.64], R148 ;  /* 0x000000941400d985 */ /* 0x0001e4000c101b3c */
.L_x_1837:
[----:B------:R-:W-:Y:S05]  /*23140*/  BSYNC B1 ;  /* 0x0000000000017941 */ /* 0x000fea0003800000 */
.L_x_1836:
[----:B------:R-:W-:Y:S01]  /*23150*/  ISETP.GE.AND P0, PT, R11, R8, PT ;  /* 0x000000080b00720c */ /* 0x000fe20003f06270 */
[----:B------:R-:W1:Y:S04]  /*23160*/  SHFL.IDX PT, R9, R9, 0x1, 0x1c1f ;  /* 0x003c1f0009097f89 */ /* 0x000e6800000e0000 */
[----:B------:R-:W2:Y:S08]  /*23170*/  SHFL.IDX PT, R0, R0, 0x1, 0x1c1f ;  /* 0x003c1f0000007f89 */ /* 0x000eb000000e0000 */
[----:B------:R-:W-:Y:S05]  /*23180*/  @P0 BRA `(.L_x_1835) ;  /* 0x0000001400940947 */ /* 0x000fea0003800000 */
[----:B------:R-:W-:Y:S02]  /*23190*/  ULDC UR4, c[0x0][0xac8] ;  /* 0x0002b20000047ab9 */ /* 0x000fe40000000800 */
[----:B------:R-:W-:Y:S02]  /*231a0*/  ISETP.GE.AND P4, PT, R225, UR4, PT ;  /* 0x00000004e1007c0c */ /* 0x000fe4000bf86270 */
[----:B------:R-:W-:Y:S02]  /*231b0*/  ISETP.GE.AND P2, PT, R217, UR4, PT ;  /* 0x00000004d9007c0c */ /* 0x000fe4000bf46270 */
[----:B------:R-:W-:Y:S02]  /*231c0*/  ISETP.GE.AND P1, PT, R215, UR4, PT ;  /* 0x00000004d7007c0c */ /* 0x000fe4000bf26270 */
[----:B------:R-:W-:-:S07]  /*231d0*/  ISETP.GE.AND P0, PT, R213, UR4, PT ;  /* 0x00000004d5007c0c */ /* 0x000fce000bf06270 */
[----:B0-2---:R-:W-:-:S04]  /*231e0*/  @!P4 LEA R2, P3, R225, R0, 0x2 ;  /* 0x00000000e102c211 */ /* 0x005fc800078610ff */
[----:B-1----:R-:W-:Y:S02]  /*231f0*/  @!P4 LEA.HI.X R3, R225, R9, R220, 0x2, P3 ;  /* 0x00000009e103c211 */ /* 0x002fe400018f14dc */
[----:B------:R-:W-:-:S03]  /*23200*/  ISETP.GE.AND P3, PT, R211, UR4, PT ;  /* 0x00000004d3007c0c */ /* 0x000fc6000bf66270 */
[----:B------:R0:W-:Y:S01]  /*23210*/  @!P4 ST.E.64 desc[UR60][R2.64], R4 ;  /* 0x000000040200c985 */ /* 0x0001e2000c101b3c */
[----:B------:R-:W-:Y:S02]  /*23220*/  ISETP.GE.AND P4, PT, R209, UR4, PT ;  /* 0x00000004d1007c0c */ /* 0x000fe4000bf86270 */
[-C--:B0-----:R-:W-:Y:S02]  /*23230*/  @!P2 LEA R2, P6, R217, R0.reuse, 0x2 ;  /* 0x00000000d902a211 */ /* 0x081fe400078c10ff */
[-C--:B------:R-:W-:Y:S02]  /*23240*/  @!P1 LEA R4, P5, R215, R0.reuse, 0x2 ;  /* 0x00000000d7049211 */ /* 0x080fe400078a10ff */
[-C--:B------:R-:W-:Y:S02]  /*23250*/  @!P2 LEA.HI.X R3, R217, R9.reuse, R219, 0x2, P6 ;  /* 0x00000009d903a211 */ /* 0x080fe400030f14db */
[----:B------:R-:W-:Y:S02]  /*23260*/  @!P0 LEA R6, P6, R213, R0, 0x2 ;  /* 0x00000000d5068211 */ /* 0x000fe400078c10ff */
        /* <DEDUP_REMOVED lines=9> */
[-C--:B------:R-:W-:Y:S02]  /*23300*/  @!P3 LEA.HI.X R3, R211, R9.reuse, R212, 0x2, P1 ;  /* 0x00000009d303b211 */ /* 0x080fe400008f14d4 */
[----:B------:R-:W-:Y:S02]  /*23310*/  ISETP.GE.AND P1, PT, R197, UR4, PT ;  /* 0x00000004c5007c0c */ /* 0x000fe4000bf26270 */
[----:B------:R-:W-:Y:S01]  /*23320*/  @!P4 LEA.HI.X R5, R209, R9, R210, 0x2, P2 ;  /* 0x00000009d105c211 */ /* 0x000fe200010f14d2 */
[----:B------:R0:W-:Y:S01]  /*23330*/  @!P3 ST.E.64 desc[UR60][R2.64], R42 ;  /* 0x0000002a0200b985 */ /* 0x0001e2000c101b3c */
[----:B------:R-:W-:Y:S02]  /*23340*/  ISETP.GE.AND P2, PT, R195, UR4, PT ;  /* 0x00000004c3007c0c */ /* 0x000fe4000bf46270 */
[----:B--2---:R-:W-:Y:S01]  /*23350*/  @!P5 LEA R6, P6, R207, R0, 0x2 ;  /* 0x00000000cf06d211 */ /* 0x004fe200078c10ff */
[----:B------:R1:W-:Y:S01]  /*23360*/  @!P4 ST.E.64 desc[UR60][R4.64], R46 ;  /* 0x0000002e0400c985 */ /* 0x0003e2000c101b3c */
[----:B------:R-:W-:-:S02]  /*23370*/  ISETP.GE.AND P3, PT, R193, UR4, PT ;  /* 0x00000004c1007c0c */ /* 0x000fc4000bf66270 */
[----:B------:R-:W-:Y:S02]  /*23380*/  @!P5 LEA.HI.X R7, R207, R9, R208, 0x2, P6 ;  /* 0x00000009cf07d211 */ /* 0x000fe400030f14d0 */
[----:B------:R-:W-:-:S03]  /*23390*/  ISETP.GE.AND P4, PT, R191, UR4, PT ;  /* 0x00000004bf007c0c */ /* 0x000fc6000bf86270 */
[----:B------:R2:W-:Y:S01]  /*233a0*/  @!P5 ST.E.64 desc[UR60][R6.64], R50 ;  /* 0x000000320600d985 */ /* 0x0005e2000c101b3c */
[-C--:B0-----:R-:W-:Y:S02]  /*233b0*/  @!P0 LEA R2, P6, R199, R0.reuse, 0x2 ;  /* 0x00000000c7028211 */ /* 0x081fe400078c10ff */
[-C--:B-1----:R-:W-:Y:S02]  /*233c0*/  @!P1 LEA R4, P5, R197, R0.reuse, 0x2 ;  /* 0x00000000c5049211 */ /* 0x082fe400078a10ff */
[-C--:B------:R-:W-:Y:S02]  /*233d0*/  @!P0 LEA.HI.X R3, R199, R9.reuse, R206, 0x2, P6 ;  /* 0x00000009c7038211 */ /* 0x080fe400030f14ce */
[----:B------:R-:W-:Y:S02]  /*233e0*/  @!P1 LEA.HI.X R5, R197, R9, R198, 0x2, P5 ;  /* 0x00000009c5059211 */ /* 0x000fe400028f14c6 */
[----:B------:R-:W-:Y:S01]  /*233f0*/  ISETP.GE.AND P5, PT, R189, UR4, PT ;  /* 0x00000004bd007c0c */ /* 0x000fe2000bfa6270 */
[----:B------:R0:W-:Y:S01]  /*23400*/  @!P0 ST.E.64 desc[UR60][R2.64], R54 ;  /* 0x0000003602008985 */ /* 0x0001e2000c101b3c */
[----:B--2---:R-:W-:-:S02]  /*23410*/  @!P2 LEA R6, P6, R195, R0, 0x2 ;  /* 0x00000000c306a211 */ /* 0x004fc400078c10ff */
[----:B------:R-:W-:Y:S01]  /*23420*/  ISETP.GE.AND P0, PT, R187, UR4, PT ;  /* 0x00000004bb007c0c */ /* 0x000fe2000bf06270 */
[----:B------:R1:W-:Y:S01]  /*23430*/  @!P1 ST.E.64 desc[UR60][R4.64], R58 ;  /* 0x0000003a04009985 */ /* 0x0003e2000c101b3c */
        /* <DEDUP_REMOVED lines=9> */
[----:B--2---:R-:W-:-:S03]  /*234d0*/  @!P5 LEA R6, P6, R189, R0, 0x2 ;  /* 0x00000000bd06d211 */ /* 0x004fc600078c10ff */
[----:B------:R1:W-:Y:S01]  /*234e0*/  @!P4 ST.E.64 desc[UR60][R4.64], R70 ;  /* 0x000000460400c985 */ /* 0x0003e2000c101b3c */
[----:B------:R-:W-:-:S05]  /*234f0*/  @!P5 LEA.HI.X R7, R189, R9, R190, 0x2, P6 ;  /* 0x00000009bd07d211 */ /* 0x000fca00030f14be */
[----:B------:R2:W-:Y:S01]  /*23500*/  @!P5 ST.E.64 desc[UR60][R6.64], R74 ;  /* 0x0000004a0600d985 */ /* 0x0005e2000c101b3c */
[----:B------:R-:W-:Y:S02]  /*23510*/  ISETP.GE.AND P5, PT, R181, UR4, PT ;  /* 0x00000004b5007c0c */ /* 0x000fe4000bfa6270 */
[----:B0-----:R-:W-:-:S04]  /*23520*/  @!P0 LEA R2, P4, R187, R0, 0x2 ;  /* 0x00000000bb028211 */ /* 0x001fc800078810ff */
[-C--:B------:R-:W-:Y:S02]  /*23530*/  @!P0 LEA.HI.X R3, R187, R9.reuse, R188, 0x2, P4 ;  /* 0x00000009bb038211 */ /* 0x080fe400020f14bc */
        /* <DEDUP_REMOVED lines=16> */
[-C--:B------:R-:W-:Y:S02]  /*23640*/  @!P4 LEA.HI.X R5, R179, R9.reuse, R180, 0x2, P0 ;  /* 0x00000009b305c211 */ /* 0x080fe400000f14b4 */
[----:B------:R-:W-:Y:S02]  /*23650*/  ISETP.GE.AND P0, PT, R171, UR4, PT ;  /* 0x00000004ab007c0c */ /* 0x000fe4000bf06270 */
[----:B--2---:R-:W-:Y:S01]  /*23660*/  @!P3 LEA R6, P6, R177, R0, 0x2 ;  /* 0x00000000b106b211 */ /* 0x004fe200078c10ff */
[----:B------:R1:W-:Y:S01]  /*23670*/  @!P4 ST.E.64 desc[UR60][R4.64], R94 ;  /* 0x0000005e0400c985 */ /* 0x0003e2000c101b3c */
[----:B------:R-:W-:Y:S02]  /*23680*/  ISETP.GE.AND P4, PT, R167, UR4, PT ;  /* 0x00000004a7007c0c */ /* 0x000fe4000bf86270 */
[----:B------:R-:W-:-:S02]  /*23690*/  @!P3 LEA.HI.X R7, R177, R9, R178, 0x2, P6 ;  /* 0x00000009b107b211 */ /* 0x000fc400030f14b2 */
[----:B0-----:R-:W-:-:S03]  /*236a0*/  @!P2 LEA R2, P6, R175, R0, 0x2 ;  /* 0x00000000af02a211 */ /* 0x001fc600078c10ff */
[----:B------:R0:W-:Y:S01]  /*236b0*/  @!P3 ST.E.64 desc[UR60][R6.64], R98 ;  /* 0x000000620600b985 */ /* 0x0001e2000c101b3c */
[----:B------:R-:W-:Y:S02]  /*236c0*/  @!P2 LEA.HI.X R3, R175, R9, R176, 0x2, P6 ;  /* 0x00000009af03a211 */ /* 0x000fe400030f14b0 */
[----:B-1----:R-:W-:-:S03]  /*236d0*/  @!P1 LEA R4, P3, R173, R0, 0x2 ;  /* 0x00000000ad049211 */ /* 0x002fc600078610ff */
[----:B------:R1:W-:Y:S01]  /*236e0*/  @!P2 ST.E.64 desc[UR60][R2.64], R102 ;  /* 0x000000660200a985 */ /* 0x0003e2000c101b3c */
[-C--:B------:R-:W-:Y:S02]  /*236f0*/  @!P1 LEA.HI.X R5, R173, R9.reuse, R174, 0x2, P3 ;  /* 0x00000009ad059211 */ /* 0x080fe400018f14ae */
[----:B------:R-:W-:Y:S02]  /*23700*/  ISETP.GE.AND P3, PT, R165, UR4, PT ;  /* 0x00000004a5007c0c */ /* 0x000fe4000bf66270 */
[CC--:B0-----:R-:W-:Y:S01]  /*23710*/  @!P0 LEA R6, P6, R171.reuse, R0.reuse, 0x2 ;  /* 0x00000000ab068211 */ /* 0x0c1fe200078c10ff */
[----:B------:R0:W-:Y:S03]  /*23720*/  @!P1 ST.E.64 desc[UR60][R4.64], R106 ;  /* 0x0000006a04009985 */ /* 0x0001e6000c101b3c */
[----:B------:R-:W-:Y:S02]  /*23730*/  @!P0 LEA.HI.X R7, R171, R9, R172, 0x2, P6 ;  /* 0x00000009ab078211 */ /* 0x000fe400030f14ac */
[----:B-1----:R-:W-:-:S03]  /*23740*/  @!P5 LEA R2, P1, R169, R0, 0x2 ;  /* 0x00000000a902d211 */ /* 0x002fc600078210ff */
        /* <DEDUP_REMOVED lines=8> */
[-C--:B-1----:R-:W-:Y:S01]  /*237d0*/  @!P3 LEA R6, P6, R165, R0.reuse, 0x2 ;  /* 0x00000000a506b211 */ /* 0x082fe200078c10ff */
[----:B------:R1:W-:Y:S01]  /*237e0*/  @!P4 ST.E.64 desc[UR60][R4.64], R118 ;  /* 0x000000760400c985 */ /* 0x0003e2000c101b3c */
[----:B------:R-:W-:Y:S02]  /*237f0*/  ISETP.GE.AND P4, PT, R159, UR4, PT ;  /* 0x000000049f007c0c */ /* 0x000fe4000bf86270 */
[----:B------:R-:W-:Y:S02]  /*23800*/  @!P3 LEA.HI.X R7, R165, R9, R166, 0x2, P6 ;  /* 0x00000009a507b211 */ /* 0x000fe400030f14a6 */
[----:B0-----:R-:W-:-:S03]  /*23810*/  @!P1 LEA R2, P6, R161, R0, 0x2 ;  /* 0x00000000a1029211 */ /* 0x001fc600078c10ff */
[----:B------:R0:W-:Y:S01]  /*23820*/  @!P3 ST.E.64 desc[UR60][R6.64], R122 ;  /* 0x0000007a0600b985 */ /* 0x0001e2000c101b3c */
[----:B------:R-:W-:Y:S02]  /*23830*/  ISETP.GE.AND P3, PT, R157, UR4, PT ;  /* 0x000000049d007c0c */ /* 0x000fe4000bf66270 */
[----:B------:R-:W-:Y:S02]  /*23840*/  @!P1 LEA.HI.X R3, R161, R9, R162, 0x2, P6 ;  /* 0x00000009a1039211 */ /* 0x000fe400030f14a2 */
[----:B-1----:R-:W-:-:S04]  /*23850*/  @!P0 LEA R4, P5, R163, R0, 0x2 ;  /* 0x00000000a3048211 */ /* 0x002fc800078a10ff */
[----:B------:R-:W-:Y:S02]  /*23860*/  @!P0 LEA.HI.X R5, R163, R9, R164, 0x2, P5 ;  /* 0x00000009a3058211 */ /* 0x000fe400028f14a4 */
[----:B------:R-:W-:-:S03]  /*23870*/  ISETP.GE.AND P5, PT, R93, UR4, PT ;  /* 0x000000045d007c0c */ /* 0x000fc6000bfa6270 */
[----:B------:R1:W-:Y:S04]  /*23880*/  @!P0 ST.E.64 desc[UR60][R4.64], R126 ;  /* 0x0000007e04008985 */ /* 0x0003e8000c101b3c */
[----:B------:R2:W-:Y:S01]  /*23890*/  @!P1 ST.E.64 desc[UR60][R2.64], R130 ;  /* 0x0000008202009985 */ /* 0x0005e2000c101b3c */
[----:B0-----:R-:W-:-:S04]  /*238a0*/  @!P2 LEA R6, P1, R155, R0, 0x2 ;  /* 0x000000009b06a211 */ /* 0x001fc800078210ff */
[-C--:B------:R-:W-:Y:S02]  /*238b0*/  @!P2 LEA.HI.X R7, R155, R9.reuse, R156, 0x2, P1 ;  /* 0x000000099b07a211 */ /* 0x080fe400008f149c */
[-C--:B-1----:R-:W-:Y:S02]  /*238c0*/  @!P4 LEA R4, P0, R159, R0.reuse, 0x2 ;  /* 0x000000009f04c211 */ /* 0x082fe400078010ff */
[-C--:B--2---:R-:W-:Y:S02]  /*238d0*/  @!P3 LEA R2, P6, R157, R0.reuse, 0x2 ;  /* 0x000000009d02b211 */ /* 0x084fe400078c10ff */
[-C--:B------:R-:W-:Y:S02]  /*238e0*/  @!P4 LEA.HI.X R5, R159, R9.reuse, R160, 0x2, P0 ;  /* 0x000000099f05c211 */ /* 0x080fe400000f14a0 */
[----:B------:R-:W-:Y:S02]  /*238f0*/  @!P5 LEA R10, P0, R93, R0, 0x2 ;  /* 0x000000005d0ad211 */ /* 0x000fe400078010ff */
[-C--:B------:R-:W-:Y:S01]  /*23900*/  @!P3 LEA.HI.X R3, R157, R9.reuse, R158, 0x2, P6 ;  /* 0x000000099d03b211 */ /* 0x080fe200030f149e */
[----:B------:R0:W-:Y:S01]  /*23910*/  @!P4 ST.E.64 desc[UR60][R4.64], R134 ;  /* 0x000000860400c985 */ /* 0x0001e2000c101b3c */
[----:B------:R-:W-:-:S02]  /*23920*/  @!P5 LEA.HI.X R11, R93, R9, R154, 0x2, P0 ;  /* 0x000000095d0bd211 */ /* 0x000fc400000f149a */
[----:B------:R-:W-:Y:S01]  /*23930*/  ISETP.GE.AND P0, PT, R24, UR4, PT ;  /* 0x0000000418007c0c */ /* 0x000fe2000bf06270 */
[----:B------:R0:W-:Y:S04]  /*23940*/  @!P3 ST.E.64 desc[UR60][R2.64], R138 ;  /* 0x0000008a0200b985 */ /* 0x0001e8000c101b3c */
[----:B------:R0:W-:Y:S04]  /*23950*/  @!P2 ST.E.64 desc[UR60][R6.64], R142 ;  /* 0x0000008e0600a985 */ /* 0x0001e8000c101b3c */
[----:B------:R0:W-:Y:S04]  /*23960*/  @!P5 ST.E.64 desc[UR60][R10.64], R146 ;  /* 0x000000920a00d985 */ /* 0x0001e8000c101b3c */
[----:B------:R-:W-:Y:S05]  /*23970*/  @P0 BRA `(.L_x_1835) ;  /* 0x0000000c00980947 */ /* 0x000fea0003800000 */
[----:B0-----:R-:W-:-:S04]  /*23980*/  LEA R2, P0, R24, R0, 0x2 ;  /* 0x0000000018027211 */ /* 0x001fc800078010ff */
[----:B------:R-:W-:-:S05]  /*23990*/  LEA.HI.X R3, R24, R9, R92, 0x2, P0 ;  /* 0x0000000918037211 */ /* 0x000fca00000f145c */
[----:B------:R0:W-:Y:S01]  /*239a0*/  ST.E.64 desc[UR60][R2.64], R150 ;  /* 0x0000009602007985 */ /* 0x0001e2000c101b3c */
[----:B------:R-:W-:Y:S05]  /*239b0*/  BRA `(.L_x_1835) ;  /* 0x0000000c00887947 */ /* 0x000fea0003800000 */
.L_x_1826:
[----:B------:R-:W3:Y:S01]  /*239c0*/  LDL R8, [R1+0x88] ;  /* 0x0000880001087983 */ /* 0x000ee20000100800 */
[----:B------:R-:W-:Y:S01]  /*239d0*/  ULDC.64 UR4, c[0x0][0xc08] ;  /* 0x0003020000047ab9 */ /* 0x000fe20000000a00 */
[----:B------:R-:W3:Y:S01]  /*239e0*/  LDC.64 R2, c[0x0][0xc00] ;  /* 0x00030000ff027b82 */ /* 0x000ee20000000a00 */
[----:B------:R-:W-:Y:S01]  /*239f0*/  ISETP.NE.U32.AND P0, PT, RZ, UR4, PT ;  /* 0x00000004ff007c0c */ /* 0x000fe2000bf05070 */
[----:B------:R-:W4:Y:S01]  /*23a00*/  LDL R7, [R1+0x84] ;  /* 0x0000840001077983 */ /* 0x000f220000100800 */
[----:B------:R-:W-:Y:S02]  /*23a10*/  IMAD.MOV.U32 R15, RZ, RZ, RZ ;  /* 0x000000ffff0f7224 */ /* 0x000fe400078e00ff */
[----:B------:R-:W-:Y:S01]  /*23a20*/  ISETP.NE.AND.EX P1, PT, RZ, UR5, PT, P0 ;  /* 0x00000005ff007c0c */ /* 0x000fe2000bf25300 */
[----:B------:R-:W-:Y:S02]  /*23a30*/  ULDC.64 UR4, c[0x0][0xc00] ;  /* 0x0003000000047ab9 */ /* 0x000fe40000000a00 */
[----:B------:R-:W-:-:S04]  /*23a40*/  ISETP.NE.U32.AND P0, PT, RZ, UR4, PT ;  /* 0x00000004ff007c0c */ /* 0x000fc8000bf05070 */
[----:B------:R-:W-:-:S06]  /*23a50*/  ISETP.NE.AND.EX P0, PT, RZ, UR5, PT, P0 ;  /* 0x00000005ff007c0c */ /* 0x000fcc000bf05300 */
[----:B------:R-:W1:Y:S01]  /*23a60*/  @P1 LDC.64 R4, c[0x0][0xc08] ;  /* 0x00030200ff041b82 */ /* 0x000e620000000a00 */
[----:B------:R-:W-:Y:S02]  /*23a70*/  ULDC UR4, c[0x0][0xa88] ;  /* 0x0002a20000047ab9 */ /* 0x000fe40000000800 */
[----:B0-----:R-:W-:Y:S01]  /*23a80*/  IMAD.U32 R0, RZ, RZ, UR4 ;  /* 0x00000004ff007e24 */ /* 0x001fe2000f8e00ff */
[----:B------:R-:W0:Y:S01]  /*23a90*/  S2R R35, SR_TID.X ;  /* 0x0000000000237919 */ /* 0x000e220000002100 */
[----:B---3--:R-:W-:-:S04]  /*23aa0*/  IMAD.WIDE R2, R8, 0x4, R2 ;  /* 0x0000000408027825 */ /* 0x008fc800078e0202 */
[----:B-1----:R-:W-:Y:S01]  /*23ab0*/  @P1 IMAD.WIDE R4, R8, 0x4, R4 ;  /* 0x0000000408041825 */ /* 0x002fe200078e0204 */
[----:B------:R1:W5:Y:S04]  /*23ac0*/  @P0 LDG.E R15, desc[UR60][R2.64] ;  /* 0x0000003c020f0981 */ /* 0x000368000c1e1900 */
[----:B------:R1:W5:Y:S01]  /*23ad0*/  @P1 LDG.E R0, desc[UR60][R4.64] ;  /* 0x0000003c04001981 */ /* 0x000362000c1e1900 */
[----:B----4-:R-:W-:Y:S01]  /*23ae0*/  ISETP.NE.AND P2, PT, R7, RZ, PT ;  /* 0x000000ff0700720c */ /* 0x010fe20003f45270 */
[----:B0-----:R-:W-:Y:S01]  /*23af0*/  VIADD R6, R35, 0xffffff80 ;  /* 0xffffff8023067836 */ /* 0x001fe20000000000 */
[----:B------:R-:W-:-:S04]  /*23b00*/  SHF.R.S32.HI R28, RZ, 0x1f, R8 ;  /* 0x0000001fff1c7819 */ /* 0x000fc80000011408 */
[----:B------:R-:W-:-:S07]  /*23b10*/  ISETP.GT.AND P3, PT, R6, 0x7f, PT ;  /* 0x0000007f0600780c */ /* 0x000fce0003f64270 */
[----:B------:R-:W0:Y:S02]  /*23b20*/  @!P2 LDC R7, c[0x0][0xad4] ;  /* 0x0002b500ff07ab82 */ /* 0x000e240000000800 */
[----:B0-----:R1:W-:Y:S01]  /*23b30*/  @!P2 STL [R1+0x84], R7 ;  /* 0x000084070100a387 */ /* 0x0013e20000100800 */
[----:B------:R-:W-:Y:S01]  /*23b40*/  ISETP.GT.AND P2, PT, R7, 0x1, PT ;  /* 0x000000010700780c */ /* 0x000fe20003f44270 */
[----:B------:R-:W-:-:S12]  /*23b50*/  @P1 BRA `(.L_x_1838) ;  /* 0x0000000000101947 */ /* 0x000fd80003800000 */
[----:B------:R-:W-:Y:S05]  /*23b60*/  @!P0 BRA `(.L_x_1838) ;  /* 0x00000000000c8947 */ /* 0x000fea0003800000 */
[----:B-1----:R-:W3:Y:S04]  /*23b70*/  LDG.E R5, desc[UR60][R2.64] ;  /* 0x0000003c02057981 */ /* 0x002ee8000c1e1900 */
[----:B-----5:R-:W3:Y:S02]  /*23b80*/  LDG.E R0, desc[UR60][R2.64+0x4] ;  /* 0x0000043c02007981 */ /* 0x020ee4000c1e1900 */
[----:B---3--:R-:W-:-:S07]  /*23b90*/  IMAD.IADD R0, R0, 0x1, -R5 ;  /* 0x0000000100007824 */ /* 0x008fce00078e0a05 */
.L_x_1838:
[----:B------:R-:W-:Y:S01]  /*23ba0*/  BSSY B1, `(.L_x_1839) ;  /* 0x0000037000017945 */ /* 0x000fe20003800000 */
[----:B------:R-:W-:Y:S02]  /*23bb0*/  SEL R33, R8, RZ, !P0 ;  /* 0x000000ff08217207 */ /* 0x000fe40004000000 */
[----:B------:R-:W-:Y:S02]  /*23bc0*/  SEL R28, R28, RZ, !P0 ;  /* 0x000000ff1c1c7207 */ /* 0x000fe40004000000 */
[----:B--2--5:R-:W-:Y:S01]  /*23bd0*/  SHF.R.S32.HI R24, RZ, 0x1f, R15 ;  /* 0x0000001fff187819 */ /* 0x024fe2000001140f */
[----:B------:R-:W-:Y:S06]  /*23be0*/  @P3 BRA `(.L_x_1840) ;  /* 0x0000000000c83947 */ /* 0x000fec0003800000 */
[----:B-1----:R-:W2:Y:S01]  /*23bf0*/  LDL R3, [R1+0x58] ;  /* 0x0000580001037983 */ /* 0x002ea20000100800 */
[----:B------:R-:W0:Y:S02]  /*23c00*/  LDC R37, c[0x0][0xbe8] ;  /* 0x0002fa00ff257b82 */ /* 0x000e240000000800 */
[----:B0-----:R-:W-:Y:S01]  /*23c10*/  IMAD R2, R0, R37, RZ ;  /* 0x0000002500027224 */ /* 0x001fe200078e02ff */
[----:B--2---:R-:W-:-:S04]  /*23c20*/  IADD3 R35, R3, -0x80, R35 ;  /* 0xffffff8003237810 */ /* 0x004fc80007ffe023 */
[----:B------:R-:W-:-:S13]  /*23c30*/  ISETP.GE.AND P0, PT, R35, R2, PT ;  /* 0x000000022300720c */ /* 0x000fda0003f06270 */
[----:B------:R-:W-:Y:S05]  /*23c40*/  @P0 BRA `(.L_x_1840) ;  /* 0x0000000000b00947 */ /* 0x000fea0003800000 */
[----:B------:R-:W2:Y:S01]  /*23c50*/  LDL.LU R30, [R1+0x90] ;  /* 0x00009000011e7983 */ /* 0x000ea20000300800 */
[----:B------:R-:W-:Y:S01]  /*23c60*/  IMAD.MOV.U32 R20, RZ, RZ, 0x9b8 ;  /* 0x000009b8ff147424 */ /* 0x000fe200078e00ff */
[----:B------:R-:W-:Y:S01]  /*23c70*/  ISETP.GT.AND P0, PT, R7, 0x1, PT ;  /* 0x000000010700780c */ /* 0x000fe20003f04270 */
[----:B------:R-:W0:Y:S01]  /*23c80*/  LDC.64 R8, c[0x0][0xba8] ;  /* 0x0002ea00ff087b82 */ /* 0x000e220000000a00 */
[----:B------:R-:W-:Y:S01]  /*23c90*/  ISETP.NE.AND P1, PT, R37, 0x1, PT ;  /* 0x000000012500780c */ /* 0x000fe20003f25270 */
[----:B------:R-:W-:Y:S01]  /*23ca0*/  IMAD.MOV.U32 R21, RZ, RZ, R35 ;  /* 0x000000ffff157224 */ /* 0x000fe200078e0023 */
[----:B------:R-:W-:-:S05]  /*23cb0*/  SEL R20, R20, 0x978, P0 ;  /* 0x0000097814147807 */ /* 0x000fca0000000000 */
[----:B------:R-:W1:Y:S08]  /*23cc0*/  LDC.64 R2, c[0x0][R20+0x220] ;  /* 0x0000880014027b82 */ /* 0x000e700000000a00 */
[----:B------:R-:W3:Y:S08]  /*23cd0*/  LDC.64 R10, c[0x0][R20+0x218] ;  /* 0x00008600140a7b82 */ /* 0x000ef00000000a00 */
[----:B------:R-:W4:Y:S08]  /*23ce0*/  LDC.64 R4, c[0x0][R20+0x228] ;  /* 0x00008a0014047b82 */ /* 0x000f300000000a00 */
[----:B------:R-:W5:Y:S08]  /*23cf0*/  @P1 LDC R14, c[0x0][0xbec] ;  /* 0x0002fb00ff0e1b82 */ /* 0x000f700000000800 */
[----:B------:R-:W4:Y:S08]  /*23d00*/  LDC.64 R6, c[0x0][R20+0x210] ;  /* 0x0000840014067b82 */ /* 0x000f300000000a00 */
[----:B------:R-:W4:Y:S01]  /*23d10*/  @P1 LDC R31, c[0x0][0xbf0] ;  /* 0x0002fc00ff1f1b82 */ /* 0x000f220000000800 */
[----:B-----5:R-:W-:-:S07]  /*23d20*/  @P1 IMAD.HI.U32 R14, R35, R14, RZ ;  /* 0x0000000e230e1227 */ /* 0x020fce00078e00ff */
[----:B0-----:R-:W0:Y:S01]  /*23d30*/  @!P0 LDC R8, c[0x0][0xb50] ;  /* 0x0002d400ff088b82 */ /* 0x001e220000000800 */
[-C--:B-1----:R-:W-:Y:S02]  /*23d40*/  IMAD R3, R3, R33.reuse, RZ ;  /* 0x0000002103037224 */ /* 0x082fe400078e02ff */
[----:B------:R-:W-:-:S05]  /*23d50*/  IMAD.WIDE.U32 R12, R2, R33, RZ ;  /* 0x00000021020c7225 */ /* 0x000fca00078e00ff */
[----:B------:R-:W1:Y:S01]  /*23d60*/  @!P0 LDC R9, c[0x0][0xb54] ;  /* 0x0002d500ff098b82 */ /* 0x000e620000000800 */
[-C--:B---3--:R-:W-:Y:S02]  /*23d70*/  IMAD R29, R11, R226.reuse, RZ ;  /* 0x000000e20b1d7224 */ /* 0x088fe400078e02ff */
[----:B------:R-:W-:Y:S01]  /*23d80*/  IMAD.WIDE.U32 R10, R10, R226, RZ ;  /* 0x000000e20a0a7225 */ /* 0x000fe200078e00ff */
[----:B----4-:R-:W-:-:S03]  /*23d90*/  @P1 SHF.R.U32.HI R21, RZ, R31, R14 ;  /* 0x0000001fff151219 */ /* 0x010fc6000001160e */
        /* <DEDUP_REMOVED lines=23> */
.L_x_1840:
[----:B------:R-:W-:Y:S05]  /*23f10*/  BSYNC B1 ;  /* 0x0000000000017941 */ /* 0x000fea0003800000 */
.L_x_1839:
[----:B------:R-:W-:Y:S05]  /*23f20*/  @P2 BRA `(.L_x_1835) ;  /* 0x00000008002c2947 */ /* 0x000fea0003800000 */
[----:B-1----:R-:W2:Y:S01]  /*23f30*/  LDL R4, [R1+0x80] ;  /* 0x0000800001047983 */ /* 0x002ea20000100800 */
[----:B------:R-:W1:Y:S01]  /*23f40*/  LDC R11, c[0x0][0xbe8] ;  /* 0x0002fa00ff0b7b82 */ /* 0x000e620000000800 */
[----:B------:R-:W-:Y:S01]  /*23f50*/  ULDC.64 UR4, c[0x0][0xaa0] ;  /* 0x0002a80000047ab9 */ /* 0x000fe20000000a00 */
[----:B------:R-:W-:Y:S01]  /*23f60*/  ULDC.64 UR6, c[0x0][0xaf0] ;  /* 0x0002bc0000067ab9 */ /* 0x000fe20000000a00 */
[----:B------:R-:W3:Y:S04]  /*23f70*/  LDL.LU R10, [R1+0x58] ;  /* 0x00005800010a7983 */ /* 0x000ee80000300800 */
[----:B0-----:R-:W2:Y:S01]  /*23f80*/  LDL R8, [R1+0xc] ;  /* 0x00000c0001087983 */ /* 0x001ea20000100800 */
[----:B------:R-:W-:-:S03]  /*23f90*/  IMAD R2, R24, UR4, RZ ;  /* 0x0000000418027c24 */ /* 0x000fc6000f8e02ff */
[----:B------:R0:W5:Y:S01]  /*23fa0*/  LDL R20, [R1+0x4] ;  /* 0x0000040001147983 */ /* 0x0001620000100800 */
[C---:B------:R-:W-:Y:S02]  /*23fb0*/  IMAD R5, R15.reuse, UR5, R2 ;  /* 0x000000050f057c24 */ /* 0x040fe4000f8e0202 */
[----:B------:R-:W-:Y:S01]  /*23fc0*/  IMAD.WIDE.U32 R2, R15, UR4, RZ ;  /* 0x000000040f027c25 */ /* 0x000fe2000f8e00ff */
[----:B------:R0:W5:Y:S01]  /*23fd0*/  LDL R14, [R1] ;  /* 0x00000000010e7983 */ /* 0x0001620000100800 */
[----:B------:R-:W-:Y:S01]  /*23fe0*/  ULDC.64 UR4, c[0x0][0xae8] ;  /* 0x0002ba0000047ab9 */ /* 0x000fe20000000a00 */
[----:B-1----:R-:W-:-:S13]  /*23ff0*/  ISETP.NE.AND P0, PT, R11, 0x1, PT ;  /* 0x000000010b00780c */ /* 0x002fda0003f05270 */
[----:B------:R-:W1:Y:S08]  /*24000*/  @P0 LDC R6, c[0x0][0xbec] ;  /* 0x0002fb00ff060b82 */ /* 0x000e700000000800 */
[----:B------:R-:W4:Y:S01]  /*24010*/  @P0 LDC R7, c[0x0][0xbf0] ;  /* 0x0002fc00ff070b82 */ /* 0x000f220000000800 */
[----:B------:R-:W-:Y:S02]  /*24020*/  IMAD.IADD R3, R3, 0x1, R5 ;  /* 0x0000000103037824 */ /* 0x000fe400078e0205 */
[----:B------:R-:W-:-:S04]  /*24030*/  IMAD.WIDE.U32 R2, R226, UR4, R2 ;  /* 0x00000004e2027c25 */ /* 0x000fc8000f8e0002 */
[----:B------:R-:W-:Y:S01]  /*24040*/  IMAD R3, R226, UR5, R3 ;  /* 0x00000005e2037c24 */ /* 0x000fe2000f8e0203 */
[----:B------:R-:W-:Y:S01]  /*24050*/  ULDC.64 UR4, c[0x0][0xae0] ;  /* 0x0002b80000047ab9 */ /* 0x000fe20000000a00 */
[----:B------:R-:W-:-:S04]  /*24060*/  IMAD.WIDE.U32 R2, R33, UR6, R2 ;  /* 0x0000000621027c25 */ /* 0x000fc8000f8e0002 */
[----:B------:R-:W-:Y:S01]  /*24070*/  IMAD R13, R0, R11, RZ ;  /* 0x0000000b000d7224 */ /* 0x000fe200078e02ff */
[----:B------:R-:W-:Y:S01]  /*24080*/  BSSY B1, `(.L_x_1841) ;  /* 0x0000033000017945 */ /* 0x000fe20003800000 */
[----:B--2---:R-:W-:-:S04]  /*24090*/  IMAD R4, R4, 0x20, R8 ;  /* 0x0000002004047824 */ /* 0x004fc800078e0208 */
[----:B---3--:R-:W-:-:S04]  /*240a0*/  IMAD.IADD R9, R10, 0x1, R4 ;  /* 0x000000010a097824 */ /* 0x008fc800078e0204 */
[----:B-1----:R-:W-:-:S04]  /*240b0*/  @P0 IMAD.HI.U32 R4, R9, R6, RZ ;  /* 0x0000000609040227 */ /* 0x002fc800078e00ff */
[----:B------:R-:W-:Y:S01]  /*240c0*/  IMAD.MOV.U32 R5, RZ, RZ, R9 ;  /* 0x000000ffff057224 */ /* 0x000fe200078e0009 */
[----:B----4-:R-:W-:Y:S01]  /*240d0*/  @P0 SHF.R.U32.HI R5, RZ, R7, R4 ;  /* 0x00000007ff050219 */ /* 0x010fe20000011604 */
[----:B------:R-:W-:-:S03]  /*240e0*/  IMAD R6, R28, UR6, RZ ;  /* 0x000000061c067c24 */ /* 0x000fc6000f8e02ff */
[--C-:B------:R-:W-:Y:S01]  /*240f0*/  SHF.R.S32.HI R4, RZ, 0x1f, R5.reuse ;  /* 0x0000001fff047819 */ /* 0x100fe20000011405 */
[----:B------:R-:W-:Y:S02]  /*24100*/  IMAD R7, R33, UR7, R6 ;  /* 0x0000000721077c24 */ /* 0x000fe4000f8e0206 */
[----:B------:R-:W-:Y:S02]  /*24110*/  IMAD.MOV R6, RZ, RZ, -R5 ;  /* 0x000000ffff067224 */ /* 0x000fe400078e0a05 */
[----:B------:R-:W-:Y:S02]  /*24120*/  IMAD.IADD R3, R3, 0x1, R7 ;  /* 0x0000000103037824 */ /* 0x000fe400078e0207 */
[----:B------:R-:W-:Y:S02]  /*24130*/  IMAD R4, R4, UR4, RZ ;  /* 0x0000000404047c24 */ /* 0x000fe4000f8e02ff */
[----:B------:R-:W-:Y:S02]  /*24140*/  IMAD R7, R11, R6, R9 ;  /* 0x000000060b077224 */ /* 0x000fe400078e0209 */
[----:B------:R-:W-:-:S02]  /*24150*/  IMAD R9, R5, UR5, R4 ;  /* 0x0000000505097c24 */ /* 0x000fc4000f8e0204 */
[----:B------:R-:W-:Y:S01]  /*24160*/  IMAD.WIDE.U32 R2, R5, UR4, R2 ;  /* 0x0000000405027c25 */ /* 0x000fe2000f8e0002 */
[----:B------:R-:W-:Y:S01]  /*24170*/  SHF.R.S32.HI R4, RZ, 0x1f, R7 ;  /* 0x0000001fff047819 */ /* 0x000fe20000011407 */
[----:B------:R-:W-:Y:S02]  /*24180*/  ULDC.64 UR4, c[0x0][0xad8] ;  /* 0x0002b60000047ab9 */ /* 0x000fe40000000a00 */
[----:B------:R-:W-:Y:S02]  /*24190*/  IMAD.IADD R3, R3, 0x1, R9 ;  /* 0x0000000103037824 */ /* 0x000fe400078e0209 */
[----:B------:R-:W-:Y:S02]  /*241a0*/  IMAD R4, R4, UR4, RZ ;  /* 0x0000000404047c24 */ /* 0x000fe4000f8e02ff */
[----:B------:R-:W-:Y:S02]  /*241b0*/  IMAD.IADD R12, R8, 0x1, R10 ;  /* 0x00000001080c7824 */ /* 0x000fe400078e020a */
[----:B------:R-:W-:-:S02]  /*241c0*/  IMAD R5, R7, UR5, R4 ;  /* 0x0000000507057c24 */ /* 0x000fc4000f8e0204 */
[----:B------:R-:W-:Y:S01]  /*241d0*/  IMAD.WIDE.U32 R2, R7, UR4, R2 ;  /* 0x0000000407027c25 */ /* 0x000fe2000f8e0002 */
[----:B------:R-:W-:Y:S01]  /*241e0*/  ISETP.GE.AND P2, PT, R12, R13, PT ;  /* 0x0000000d0c00720c */ /* 0x000fe20003f46270 */
[----:B------:R-:W-:Y:S02]  /*241f0*/  ULDC.64 UR4, c[0x0][0xa80] ;  /* 0x0002a00000047ab9 */ /* 0x000fe40000000a00 */
[----:B------:R-:W-:Y:S01]  /*24200*/  IMAD.IADD R3, R3, 0x1, R5 ;  /* 0x0000000103037824 */ /* 0x000fe200078e0205 */
[----:B------:R-:W-:Y:S01]  /*24210*/  LEA R10, P3, R2, UR4, 0x1 ;  /* 0x00000004020a7c11 */ /* 0x000fe2000f8608ff */
[----:B------:R-:W-:-:S03]  /*24220*/  VIADD R0, R12, 0x20 ;  /* 0x000000200c007836 */ /* 0x000fc60000000000 */
[----:B------:R-:W-:Y:S02]  /*24230*/  LEA.HI.X R11, R2, UR5, R3, 0x1, P3 ;  /* 0x00000005020b7c11 */ /* 0x000fe400098f0c03 */
[-C--:B------:R-:W-:Y:S01]  /*24240*/  ISETP.GE.AND P1, PT, R0, R13.reuse, PT ;  /* 0x0000000d0000720c */ /* 0x080fe20003f26270 */
[----:B------:R-:W-:Y:S01]  /*24250*/  VIADD R0, R12, 0x40 ;  /* 0x000000400c007836 */ /* 0x000fe20000000000 */
[----:B------:R0:W1:Y:S04]  /*24260*/  SHFL.IDX PT, R8, R10, RZ, 0x181f ;  /* 0x00181fff0a087589 */ /* 0x00006800000e0000 */
[----:B------:R0:W2:Y:S01]  /*24270*/  SHFL.IDX PT, R9, R11, RZ, 0x181f ;  /* 0x00181fff0b097589 */ /* 0x0000a200000e0000 */
[----:B------:R-:W-:Y:S01]  /*24280*/  ISETP.GE.AND P0, PT, R0, R13, PT ;  /* 0x0000000d0000720c */ /* 0x000fe20003f06270 */
        /* <DEDUP_REMOVED lines=13> */
[----:B-----5:R-:W-:Y:S02]  /*24360*/  @!P3 LEA.HI.X R7, R22, R9, R20, 0x1, P6 ;  /* 0x000000091607b211 */ /* 0x020fe400030f0c14 */
[----:B------:R-:W-:-:S03]  /*24370*/  @!P2 LEA R8, P6, R23, R8, 0x1 ;  /* 0x000000081708a211 */ /* 0x000fc600078c08ff */
[----:B------:R3:W-:Y:S01]  /*24380*/  @!P3 ST.E.128 desc[UR60][R6.64], RZ ;  /* 0x000000ff0600b985 */ /* 0x0007e2000c101d3c */
[----:B------:R-:W-:-:S05]  /*24390*/  @!P2 LEA.HI.X R9, R23, R9, R14, 0x1, P6 ;  /* 0x000000091709a211 */ /* 0x000fca00030f0c0e */
[----:B------:R3:W-:Y:S04]  /*243a0*/  @!P2 ST.E.128 desc[UR60][R8.64], RZ ;  /* 0x000000ff0800a985 */ /* 0x0007e8000c101d3c */
.L_x_1842:
[----:B------:R-:W-:Y:S05]  /*243b0*/  BSYNC B1 ;  /* 0x0000000000017941 */ /* 0x000fea0003800000 */
.L_x_1841:
[----:B--23--:R2:W3:Y:S01]  /*243c0*/  SHFL.IDX PT, R9, R11, 0x1, 0x181f ;  /* 0x00381f000b097f89 */ /* 0x00c4e200000e0000 */
[----:B------:R-:W-:Y:S03]  /*243d0*/  BSSY B1, `(.L_x_1843) ;  /* 0x0000014000017945 */ /* 0x000fe60003800000 */
[----:B-1----:R2:W1:Y:S01]  /*243e0*/  SHFL.IDX PT, R8, R10, 0x1, 0x181f ;  /* 0x00381f000a087f89 */ /* 0x00246200000e0000 */
[----:B------:R-:W-:Y:S05]  /*243f0*/  @P1 BRA `(.L_x_1844) ;  /* 0x0000000000441947 */ /* 0x000fea0003800000 */
[----:B------:R-:W-:Y:S02]  /*24400*/  ULDC UR4, c[0x0][0xac8] ;  /* 0x0002b20000047ab9 */ /* 0x000fe40000000800 */
[----:B------:R-:W-:Y:S02]  /*24410*/  ISETP.GE.AND P4, PT, R18, UR4, PT ;  /* 0x0000000412007c0c */ /* 0x000fe4000bf86270 */
[----:B------:R-:W-:Y:S02]  /*24420*/  ISETP.GE.AND P3, PT, R203, UR4, PT ;  /* 0x00000004cb007c0c */ /* 0x000fe4000bf66270 */
[----:B------:R-:W-:Y:S02]  /*24430*/  ISETP.GE.AND P2, PT, R22, UR4, PT ;  /* 0x0000000416007c0c */ /* 0x000fe4000bf46270 */
[----:B------:R-:W-:-:S07]  /*24440*/  ISETP.GE.AND P1, PT, R23, UR4, PT ;  /* 0x0000000417007c0c */ /* 0x000fce000bf26270 */
[CC--:B-1----:R-:W-:Y:S02]  /*24450*/  @!P4 LEA R2, P6, R18.reuse, R8.reuse, 0x1 ;  /* 0x000000081202c211 */ /* 0x0c2fe400078c08ff */
[CC--:B------:R-:W-:Y:S02]  /*24460*/  @!P3 LEA R4, P5, R201.reuse, R8.reuse, 0x1 ;  /* 0x00000008c904b211 */ /* 0x0c0fe400078a08ff */
[-C--:B---3--:R-:W-:Y:S02]  /*24470*/  @!P4 LEA.HI.X R3, R18, R9.reuse, R19, 0x1, P6 ;  /* 0x000000091203c211 */ /* 0x088fe400030f0c13 */
[-C--:B------:R-:W-:Y:S02]  /*24480*/  @!P2 LEA R6, P6, R22, R8.reuse, 0x1 ;  /* 0x000000081606a211 */ /* 0x080fe400078c08ff */
[----:B------:R-:W-:Y:S01]  /*24490*/  @!P3 LEA.HI.X R5, R201, R9, R224, 0x1, P5 ;  /* 0x00000009c905b211 */ /* 0x000fe200028f0ce0 */
[----:B------:R4:W-:Y:S01]  /*244a0*/  @!P4 ST.E.128 desc[UR60][R2.64], RZ ;  /* 0x000000ff0200c985 */ /* 0x0009e2000c101d3c */
[----:B------:R-:W-:-:S02]  /*244b0*/  @!P1 LEA R8, P5, R23, R8, 0x1 ;  /* 0x0000000817089211 */ /* 0x000fc400078a08ff */
[-C--:B-----5:R-:W-:Y:S01]  /*244c0*/  @!P2 LEA.HI.X R7, R22, R9.reuse, R20, 0x1, P6 ;  /* 0x000000091607a211 */ /* 0x0a0fe200030f0c14 */
[----:B------:R4:W-:Y:S01]  /*244d0*/  @!P3 ST.E.128 desc[UR60][R4.64], RZ ;  /* 0x000000ff0400b985 */ /* 0x0009e2000c101d3c */
[----:B------:R-:W-:-:S03]  /*244e0*/  @!P1 LEA.HI.X R9, R23, R9, R14, 0x1, P5 ;  /* 0x0000000917099211 */ /* 0x000fc600028f0c0e */
[----:B------:R4:W-:Y:S04]  /*244f0*/  @!P2 ST.E.128 desc[UR60][R6.64], RZ ;  /* 0x000000ff0600a985 */ /* 0x0009e8000c101d3c */
[----:B------:R4:W-:Y:S02]  /*24500*/  @!P1 ST.E.128 desc[UR60][R8.64], RZ ;  /* 0x000000ff08009985 */ /* 0x0009e4000c101d3c */
.L_x_1844:
[----:B------:R-:W-:Y:S05]  /*24510*/  BSYNC B1 ;  /* 0x0000000000017941 */ /* 0x000fea0003800000 */
.L_x_1843:
[----:B---34-:R3:W4:Y:S01]  /*24520*/  SHFL.IDX PT, R9, R11, 0x2, 0x181f ;  /* 0x00581f000b097f89 */ /* 0x01872200000e0000 */
        /* <DEDUP_REMOVED lines=10> */
[-C--:B------:R-:W-:Y:S02]  /*245d0*/  @!P1 LEA R6, P4, R22, R8.reuse, 0x1 ;  /* 0x0000000816069211 */ /* 0x080fe400078808ff */
[-C--:B----4-:R-:W-:Y:S02]  /*245e0*/  @!P3 LEA.HI.X R3, R18, R9.reuse, R19, 0x1, P6 ;  /* 0x000000091203b211 */ /* 0x090fe400030f0c13 */
[----:B------:R-:W-:Y:S02]  /*245f0*/  @!P0 LEA R8, P6, R23, R8, 0x1 ;  /* 0x0000000817088211 */ /* 0x000fe400078c08ff */
[-C--:B------:R-:W-:Y:S01]  /*24600*/  @!P2 LEA.HI.X R5, R201, R9.reuse, R224, 0x1, P5 ;  /* 0x00000009c905a211 */ /* 0x080fe200028f0ce0 */
[----:B------:R1:W-:Y:S01]  /*24610*/  @!P3 ST.E.128 desc[UR60][R2.64], RZ ;  /* 0x000000ff0200b985 */ /* 0x0003e2000c101d3c */
[----:B-----5:R-:W-:-:S02]  /*24620*/  @!P1 LEA.HI.X R7, R22, R9, R20, 0x1, P4 ;  /* 0x0000000916079211 */ /* 0x020fc400020f0c14 */
[----:B------:R-:W-:Y:S01]  /*24630*/  @!P0 LEA.HI.X R9, R23, R9, R14, 0x1, P6 ;  /* 0x0000000917098211 */ /* 0x000fe200030f0c0e */
[----:B------:R1:W-:Y:S04]  /*24640*/  @!P2 ST.E.128 desc[UR60][R4.64], RZ ;  /* 0x000000ff0400a985 */ /* 0x0003e8000c101d3c */
[----:B------:R1:W-:Y:S04]  /*24650*/  @!P1 ST.E.128 desc[UR60][R6.64], RZ ;  /* 0x000000ff06009985 */ /* 0x0003e8000c101d3c */
[----:B------:R1:W-:Y:S02]  /*24660*/  @!P0 ST.E.128 desc[UR60][R8.64], RZ ;  /* 0x000000ff08008985 */ /* 0x0003e4000c101d3c */
.L_x_1846:
[----:B------:R-:W-:Y:S05]  /*24670*/  BSYNC B1 ;  /* 0x0000000000017941 */ /* 0x000fea0003800000 */
.L_x_1845:
[----:B------:R-:W-:Y:S01]  /*24680*/  VIADD R0, R12, 0x60 ;  /* 0x000000600c007836 */ /* 0x000fe20000000000 */
[----:B0-23--:R-:W0:Y:S04]  /*24690*/  SHFL.IDX PT, R11, R11, 0x3, 0x181f ;  /* 0x00781f000b0b7f89 */ /* 0x00de2800000e0000 */
[----:B------:R-:W-:Y:S01]  /*246a0*/  ISETP.GE.AND P0, PT, R0, R13, PT ;  /* 0x0000000d0000720c */ /* 0x000fe20003f06270 */
[----:B-1----:R1:W2:-:S12]  /*246b0*/  SHFL.IDX PT, R8, R10, 0x3, 0x181f ;  /* 0x00781f000a087f89 */ /* 0x00229800000e0000 */
[----:B-1----:R-:W-:Y:S05]  /*246c0*/  @P0 BRA `(.L_x_1835) ;  /* 0x0000000000440947 */ /* 0x002fea0003800000 */
[----:B------:R-:W-:Y:S02]  /*246d0*/  ULDC UR4, c[0x0][0xac8] ;  /* 0x0002b20000047ab9 */ /* 0x000fe40000000800 */
[----:B------:R-:W-:Y:S02]  /*246e0*/  ISETP.GE.AND P3, PT, R18, UR4, PT ;  /* 0x0000000412007c0c */ /* 0x000fe4000bf66270 */
[----:B------:R-:W-:Y:S02]  /*246f0*/  ISETP.GE.AND P2, PT, R203, UR4, PT ;  /* 0x00000004cb007c0c */ /* 0x000fe4000bf46270 */
[----:B------:R-:W-:Y:S02]  /*24700*/  ISETP.GE.AND P1, PT, R22, UR4, PT ;  /* 0x0000000416007c0c */ /* 0x000fe4000bf26270 */
[----:B------:R-:W-:-:S07]  /*24710*/  ISETP.GE.AND P0, PT, R23, UR4, PT ;  /* 0x0000000417007c0c */ /* 0x000fce000bf06270 */
[-C--:B--2---:R-:W-:Y:S02]  /*24720*/  @!P3 LEA R2, P6, R18, R8.reuse, 0x1 ;  /* 0x000000081202b211 */ /* 0x084fe400078c08ff */
[-C--:B------:R-:W-:Y:S02]  /*24730*/  @!P2 LEA R4, P5, R201, R8.reuse, 0x1 ;  /* 0x00000008c904a211 */ /* 0x080fe400078a08ff */
[-C--:B------:R-:W-:Y:S02]  /*24740*/  @!P1 LEA R6, P4, R22, R8.reuse, 0x1 ;  /* 0x0000000816069211 */ /* 0x080fe400078808ff */
[-C--:B0-----:R-:W-:Y:S02]  /*24750*/  @!P3 LEA.HI.X R3, R18, R11.reuse, R19, 0x1, P6 ;  /* 0x0000000b1203b211 */ /* 0x081fe400030f0c13 */
[----:B------:R-:W-:Y:S02]  /*24760*/  @!P0 LEA R8, P6, R23, R8, 0x1 ;  /* 0x0000000817088211 */ /* 0x000fe400078c08ff */
[-C--:B------:R-:W-:Y:S01]  /*24770*/  @!P2 LEA.HI.X R5, R201, R11.reuse, R224, 0x1, P5 ;  /* 0x0000000bc905a211 */ /* 0x080fe200028f0ce0 */
[----:B------:R0:W-:Y:S01]  /*24780*/  @!P3 ST.E.128 desc[UR60][R2.64], RZ ;  /* 0x000000ff0200b985 */ /* 0x0001e2000c101d3c */
[----:B-----5:R-:W-:-:S02]  /*24790*/  @!P1 LEA.HI.X R7, R22, R11, R20, 0x1, P4 ;  /* 0x0000000b16079211 */ /* 0x020fc400020f0c14 */
[----:B----4-:R-:W-:Y:S01]  /*247a0*/  @!P0 LEA.HI.X R9, R23, R11, R14, 0x1, P6 ;  /* 0x0000000b17098211 */ /* 0x010fe200030f0c0e */
[----:B------:R0:W-:Y:S04]  /*247b0*/  @!P2 ST.E.128 desc[UR60][R4.64], RZ ;  /* 0x000000ff0400a985 */ /* 0x0001e8000c101d3c */
[----:B------:R0:W-:Y:S04]  /*247c0*/  @!P1 ST.E.128 desc[UR60][R6.64], RZ ;  /* 0x000000ff06009985 */ /* 0x0001e8000c101d3c */
[----:B------:R0:W-:Y:S02]  /*247d0*/  @!P0 ST.E.128 desc[UR60][R8.64], RZ ;  /* 0x000000ff08008985 */ /* 0x0001e4000c101d3c */
.L_x_1835:
[----:B------:R-:W-:Y:S05]  /*247e0*/  BSYNC B0 ;  /* 0x0000000000007941 */ /* 0x000fea0003800000 */
.L_x_1825:
[----:B------:R-:W-:Y:S02]  /*247f0*/  ULDC UR4, c[0x0][0xc3c] ;  /* 0x00030f0000047ab9 */ /* 0x000fe40000000800 */
[----:B------:R-:W-:-:S13]  /*24800*/  ISETP.GE.AND P0, PT, R27, UR4, PT ;  /* 0x000000041b007c0c */ /* 0x000fda000bf06270 */
[----:B------:R-:W-:Y:S05]  /*24810*/  @!P0 BRA `(.L_x_1847) ;  /* 0xfffffdd0003c8947 */ /* 0x000fea000383ffff */
[----:B------:R-:W-:Y:S05]  /*24820*/  BRA `(.L_x_1537) ;  /* 0x0000008400487947 */ /* 0x000fea0003800000 */
.L_x_1535:
        /* <DEDUP_REMOVED lines=16> */
.L_x_1848:
        /* <DEDUP_REMOVED lines=43> */
.L_x_1852:
[----:B------:R-:W0:Y:S01]  /*24be0*/  LDC R2, c[0x0][0xc3c] ;  /* 0x00030f00ff027b82 */ /* 0x000e220000000800 */
[----:B------:R-:W-:Y:S01]  /*24bf0*/  UIADD3 UR4, UR4, 0x1f, URZ ;  /* 0x0000001f04047890 */ /* 0x000fe2000fffe03f */
[----:B------:R-:W-:Y:S02]  /*24c00*/  ULDC UR7, c[0x0][0xc3c] ;  /* 0x00030f0000077ab9 */ /* 0x000fe40000000800 */
[----:B------:R-:W-:-:S03]  /*24c10*/  IMAD.U32 R27, RZ, RZ, UR7 ;  /* 0x00000007ff1b7e24 */ /* 0x000fc6000f8e00ff */
[----:B0-----:R-:W-:-:S13]  /*24c20*/  ISETP.LE.AND P6, PT, R2, UR4, PT ;  /* 0x0000000402007c0c */ /* 0x001fda000bfc3270 */
[----:B------:R-:W-:Y:S05]  /*24c30*/  @P6 BRA `(.L_x_1851) ;  /* 0x0000000800a86947 */ /* 0x000fea0003800000 */
[----:B------:R-:W-:Y:S02]  /*24c40*/  VIADD R11, R6, UR4 ;  /* 0x00000004060b7c36 */ /* 0x000fe40008000000 */
[----:B------:R-:W-:Y:S02]  /*24c50*/  IMAD.MOV.U32 R7, RZ, RZ, RZ ;  /* 0x000000ffff077224 */ /* 0x000fe400078e00ff */
[----:B------:R-:W-:Y:S01]  /*24c60*/  IMAD.MOV.U32 R8, RZ, RZ, RZ ;  /* 0x000000ffff087224 */ /* 0x000fe200078e00ff */
[----:B------:R-:W-:-:S13]  /*24c70*/  ISETP.GE.OR P6, PT, R11, R2, !P0 ;  /* 0x000000020b00720c */ /* 0x000fda00047c6670 */
[----:B------:R-:W0:Y:S08]  /*24c80*/  @!P6 LDC.64 R4, c[0x0][0xc80] ;  /* 0x00032000ff04eb82 */ /* 0x000e300000000a00 */
[----:B------:R-:W1:Y:S01]  /*24c90*/  @!P6 LDC.64 R2, c[0x0][0xc78] ;  /* 0x00031e00ff02eb82 */ /* 0x000e620000000a00 */
[----:B0-----:R-:W-:-:S05]  /*24ca0*/  @!P6 IMAD.WIDE R4, R11, 0x4, R4 ;  /* 0x000000040b04e825 */ /* 0x001fca00078e0204 */
[----:B------:R-:W2:Y:S01]  /*24cb0*/  @!P6 LDG.E R7, desc[UR60][R4.64] ;  /* 0x0000003c0407e981 */ /* 0x000ea2000c1e1900 */
[----:B-1----:R-:W-:-:S05]  /*24cc0*/  @!P6 IMAD.WIDE R2, R11, 0x4, R2 ;  /* 0x000000040b02e825 */ /* 0x002fca00078e0202 */
        /* <DEDUP_REMOVED lines=22> */
.L_x_1850:
        /* <DEDUP_REMOVED lines=11> */
[----:B------:R-:W-:-:S05]  /*24ee0*/  VIADD R3, R27, 0xffffffff ;  /* 0xffffffff1b037836 */ /* 0x000fca0000000000 */
[----:B------:R0:W1:Y:S02]  /*24ef0*/  SHFL.IDX PT, R24, R2, R3, 0x1f ;  /* 0x00001f0302187589 */ /* 0x00006400000e0000 */
.L_x_1853:
[----:B-1----:R-:W-:Y:S02]  /*24f00*/  IMAD R24, R24, UR5, R5 ;  /* 0x0000000518187c24 */ /* 0x002fe4000f8e0205 */
[----:B------:R-:W-:-:S03]  /*24f10*/  VIADD R27, R27, UR4 ;  /* 0x000000041b1b7c36 */ /* 0x000fc60008000000 */
[----:B------:R-:W-:Y:S01]  /*24f20*/  IADD3 R4, -R24, UR6, RZ ;  /* 0x0000000618047c10 */ /* 0x000fe2000fffe1ff */
[----:B------:R-:W-:Y:S06]  /*24f30*/  @!P1 BRA `(.L_x_1854) ;  /* 0x0000000000e89947 */ /* 0x000fec0003800000 */
[-C--:B--2---:R-:W-:Y:S02]  /*24f40*/  IABS R12, R7.reuse ;  /* 0x00000007000c7213 */ /* 0x084fe40000000000 */
[----:B------:R-:W-:Y:S02]  /*24f50*/  IABS R5, R8 ;  /* 0x0000000800057213 */ /* 0x000fe40000000000 */
[----:B------:R-:W1:Y:S01]  /*24f60*/  I2F.RP R9, R12 ;  /* 0x0000000c00097306 */ /* 0x000e620000209400 */
[----:B------:R-:W-:-:S07]  /*24f70*/  IABS R13, R7 ;  /* 0x00000007000d7213 */ /* 0x000fce0000000000 */
[----:B------:R-:W2:Y:S08]  /*24f80*/  I2F.RP R10, R5 ;  /* 0x00000005000a7306 */ /* 0x000eb00000209400 */
[----:B-1----:R-:W0:Y:S08]  /*24f90*/  MUFU.RCP R9, R9 ;  /* 0x0000000900097308 */ /* 0x002e300000001000 */
[----:B--2---:R-:W-:Y:S01]  /*24fa0*/  MUFU.RCP R10, R10 ;  /* 0x0000000a000a7308 */ /* 0x004fe20000001000 */
        /* <DEDUP_REMOVED lines=18> */
[----:B------:R-:W0:Y:S01]  /*250d0*/  F2I.FTZ.U32.TRUNC.NTZ R3, R11 ;  /* 0x0000000b00037305 */ /* 0x000e22000021f000 */
[----:B------:R-:W-:-:S05]  /*250e0*/  IABS R12, R8 ;  /* 0x00000008000c7213 */ /* 0x000fca0000000000 */
[----:B------:R-:W-:-:S05]  /*250f0*/  IMAD.MOV R12, RZ, RZ, -R12 ;  /* 0x000000ffff0c7224 */ /* 0x000fca00078e0a0c */
[----:B------:R-:W-:-:S04]  /*25100*/  @P0 VIADD R2, R2, 0x1 ;  /* 0x0000000102020836 */ /* 0x000fc80000000000 */
[----:B------:R-:W-:Y:S02]  /*25110*/  IMAD.MOV.U32 R13, RZ, RZ, R2 ;  /* 0x000000ffff0d7224 */ /* 0x000fe400078e0002 */
[----:B0-----:R-:W-:Y:S02]  /*25120*/  IMAD.MOV R2, RZ, RZ, -R3 ;  /* 0x000000ffff027224 */ /* 0x001fe400078e0a03 */
[----:B------:R-:W-:Y:S01]  /*25130*/  @!P2 IMAD.MOV R13, RZ, RZ, -R13 ;  /* 0x000000ffff0da224 */ /* 0x000fe200078e0a0d */
[----:B------:R-:W-:Y:S01]  /*25140*/  @!P1 LOP3.LUT R13, RZ, R7, RZ, 0x33, !PT ;  /* 0x00000007ff0d9212 */ /* 0x000fe200078e33ff */
[----:B------:R-:W-:Y:S02]  /*25150*/  IMAD R9, R2, R5, RZ ;  /* 0x0000000502097224 */ /* 0x000fe400078e02ff */
[----:B------:R-:W-:Y:S01]  /*25160*/  IMAD.MOV.U32 R2, RZ, RZ, RZ ;  /* 0x000000ffff027224 */ /* 0x000fe200078e00ff */
[----:B------:R-:W-:-:S03]  /*25170*/  IABS R10, R13 ;  /* 0x0000000d000a7213 */ /* 0x000fc60000000000 */
[----:B------:R-:W-:-:S04]  /*25180*/  IMAD.HI.U32 R2, R3, R9, R2 ;  /* 0x0000000903027227 */ /* 0x000fc800078e0002 */
[----:B------:R-:W-:Y:S02]  /*25190*/  IMAD.MOV.U32 R3, RZ, RZ, R10 ;  /* 0x000000ffff037224 */ /* 0x000fe400078e000a */
[----:B------:R-:W-:Y:S02]  /*251a0*/  IMAD.MOV.U32 R10, RZ, RZ, R12 ;  /* 0x000000ffff0a7224 */ /* 0x000fe400078e000c */
[----:B------:R-:W-:-:S04]  /*251b0*/  IMAD.HI.U32 R2, R2, R3, RZ ;  /* 0x0000000302027227 */ /* 0x000fc800078e00ff */
[----:B------:R-:W-:Y:S01]  /*251c0*/  IMAD R10, R2, R10, R3 ;  /* 0x0000000a020a7224 */ /* 0x000fe200078e0203 */
[----:B------:R-:W-:-:S04]  /*251d0*/  LOP3.LUT R3, R13, R8, RZ, 0x3c, !PT ;  /* 0x000000080d037212 */ /* 0x000fc800078e3cff */
[----:B------:R-:W-:Y:S02]  /*251e0*/  ISETP.GT.U32.AND P1, PT, R5, R10, PT ;  /* 0x0000000a0500720c */ /* 0x000fe40003f24070 */
[----:B------:R-:W-:-:S11]  /*251f0*/  ISETP.GE.AND P2, PT, R3, RZ, PT ;  /* 0x000000ff0300720c */ /* 0x000fd60003f46270 */
[----:B------:R-:W-:Y:S02]  /*25200*/  @!P1 IMAD.IADD R10, R10, 0x1, -R5 ;  /* 0x000000010a0a9824 */ /* 0x000fe400078e0a05 */
[----:B------:R-:W-:Y:S01]  /*25210*/  @!P1 VIADD R2, R2, 0x1 ;  /* 0x0000000102029836 */ /* 0x000fe20000000000 */
[----:B------:R-:W-:Y:S02]  /*25220*/  ISETP.NE.AND P1, PT, R8, RZ, PT ;  /* 0x000000ff0800720c */ /* 0x000fe40003f25270 */
[----:B------:R-:W-:Y:S01]  /*25230*/  ISETP.GE.U32.AND P0, PT, R10, R5, PT ;  /* 0x000000050a00720c */ /* 0x000fe20003f06070 */
[----:B------:R-:W-:-:S12]  /*25240*/  IMAD.MOV R5, RZ, RZ, -R13 ;  /* 0x000000ffff057224 */ /* 0x000fd800078e0a0d */
[----:B------:R-:W-:-:S04]  /*25250*/  @P0 VIADD R2, R2, 0x1 ;  /* 0x0000000102020836 */ /* 0x000fc80000000000 */
        /* <DEDUP_REMOVED lines=8> */
.L_x_1854:
[----:B0-----:R-:W0:Y:S02]  /*252e0*/  LDC.64 R2, c[0x0][0xc90] ;  /* 0x00032400ff027b82 */ /* 0x001e240000000a00 */
        /* <DEDUP_REMOVED lines=32> */
[----:B------:R-:W-:Y:S02]  /*254f0*/  VIADDMNMX R8, R8, UR5, R13, PT ;  /* 0x0000000508087c46 */ /* 0x000fe4000b80010d */
[----:B------:R-:W-:-:S02]  /*25500*/  IADD3 R9, R9, 0x1000000, R4 ;  /* 0x0100000009097810 */ /* 0x000fc40007ffe004 */
        /* <DEDUP_REMOVED lines=25> */
[----:B------:R-:W-:-:S07]  /*256a0*/  IMAD R26, R2, R26, R9 ;  /* 0x0000001a021a7224 */ /* 0x000fce00078e0209 */
.L_x_1855:
[----:B------:R-:W-:-:S05]  /*256b0*/  LOP3.LUT R2, RZ, R2, RZ, 0x33, !PT ;  /* 0x00000002ff027212 */ /* 0x000fca00078e33ff */
[----:B------:R-:W-:Y:S01]  /*256c0*/  IMAD.IADD R25, R7, 0x1, R2 ;  /* 0x0000000107197824 */ /* 0x000fe200078e0202 */
[----:B------:R-:W-:Y:S06]  /*256d0*/  BRA `(.L_x_1856) ;  /* 0x00000000000c7947 */ /* 0x000fec0003800000 */
.L_x_1851:
[----:B------:R-:W-:Y:S02]  /*256e0*/  IMAD.MOV.U32 R25, RZ, RZ, RZ ;  /* 0x000000ffff197224 */ /* 0x000fe400078e00ff */
[----:B------:R-:W-:Y:S02]  /*256f0*/  IMAD.U32 R24, RZ, RZ, UR6 ;  /* 0x00000006ff187e24 */ /* 0x000fe4000f8e00ff */
[----:B------:R-:W-:-:S07]  /*25700*/  IMAD.MOV.U32 R26, RZ, RZ, RZ ;  /* 0x000000ffff1a7224 */ /* 0x000fce00078e00ff */
.L_x_1856:
[----:B------:R-:W-:-:S13]  /*25710*/  ISETP.NE.AND P0, PT, R6, RZ, PT ;  /* 0x000000ff0600720c */ /* 0x000fda0003f05270 */
[----:B------:R-:W0:Y:S01]  /*25720*/  @!P0 S2R R3, SR_CgaCtaId ;  /* 0x0000000000038919 */ /* 0x000e220000008800 */
[----:B------:R-:W-:-:S04]  /*25730*/  @!P0 MOV R2, 0x400 ;  /* 0x0000040000028802 */ /* 0x000fc80000000f00 */
[----:B0-----:R-:W-:-:S05]  /*25740*/  @!P0 LEA R2, R3, R2, 0x18 ;  /* 0x0000000203028211 */ /* 0x001fca00078ec0ff */
[----:B------:R1:W-:Y:S01]  /*25750*/  @!P0 STS.128 [R2+0x308d0], R24 ;  /* 0x0308d01802008388 */ /* 0x0003e20000000c00 */
[----:B------:R-:W-:Y:S06]  /*25760*/  BAR.ARV 0x5, 0x180 ;  /* 0x0146000000007b1d */ /* 0x000fec0000002000 */
.L_x_1849:
        /* <DEDUP_REMOVED lines=8> */
[C---:B------:R-:W-:Y:S01]  /*257f0*/  IMAD.SHL.U32 R36, R0.reuse, 0x8, RZ ;  /* 0x0000000800247824 */ /* 0x040fe200078e00ff */
[----:B------:R-:W-:Y:S01]  /*25800*/  LOP3.LUT R4, R0, 0x7f, RZ, 0xc0, !PT ;  /* 0x0000007f00047812 */ /* 0x000fe200078ec0ff */
[----:B------:R1:W-:Y:S01]  /*25810*/  STL [R1+0x2c], RZ ;  /* 0x00002cff01007387 */ /* 0x0003e20000100800 */
[----:B------:R-:W-:Y:S01]  /*25820*/  BSSY B8, `(.L_x_1857) ;  /* 0x0000719000087945 */ /* 0x000fe20003800000 */
[----:B------:R-:W-:Y:S01]  /*25830*/  IMAD.MOV.U32 R30, RZ, RZ, 0x1 ;  /* 0x00000001ff1e7424 */ /* 0x000fe200078e00ff */
[----:B------:R-:W-:Y:S01]  /*25840*/  LOP3.LUT R3, R36, 0x1f8, RZ, 0xc0, !PT ;  /* 0x000001f824037812 */ /* 0x000fe200078ec0ff */
[----:B------:R-:W-:Y:S01]  /*25850*/  IMAD.SHL.U32 R33, R4, 0x8, RZ ;  /* 0x0000000804217824 */ /* 0x000fe200078e00ff */
[----:B------:R-:W-:Y:S01]  /*25860*/  LOP3.LUT R36, R36, 0x38, RZ, 0xc0, !PT ;  /* 0x0000003824247812 */ /* 0x000fe200078ec0ff */
[----:B------:R-:W-:Y:S01]  /*25870*/  IMAD.MOV.U32 R28, RZ, RZ, RZ ;  /* 0x000000ffff1c7224 */ /* 0x000fe200078e00ff */
[----:B------:R-:W-:Y:S01]  /*25880*/  ULDC.64 UR36, c[0x0][0x198] ;  /* 0x0000660000247ab9 */ /* 0x000fe20000000a00 */
[----:B------:R-:W-:Y:S01]  /*25890*/  IMAD.MOV.U32 R22, RZ, RZ, RZ ;  /* 0x000000ffff167224 */ /* 0x000fe200078e00ff */
[----:B------:R-:W-:Y:S01]  /*258a0*/  LOP3.LUT R37, R36, 0xc0, RZ, 0xfc, !PT ;  /* 0x000000c024257812 */ /* 0x000fe200078efcff */
[----:B------:R-:W-:Y:S01]  /*258b0*/  IMAD.MOV.U32 R29, RZ, RZ, 0x1 ;  /* 0x00000001ff1d7424 */ /* 0x000fe200078e00ff */
[----:B------:R-:W-:Y:S01]  /*258c0*/  ULDC UR38, c[0x0][0xc] ;  /* 0x0000030000267ab9 */ /* 0x000fe20000000800 */
[----:B--2---:R-:W-:-:S02]  /*258d0*/  R2UR UR4, R2 ;  /* 0x00000000020472ca */ /* 0x004fc400000e0000 */
[----:B------:R-:W-:Y:S01]  /*258e0*/  LOP3.LUT R2, R3, 0x38, R0, 0x78, !PT ;  /* 0x0000003803027812 */ /* 0x000fe200078e7800 */
[----:B------:R-:W-:-:S03]  /*258f0*/  IMAD.SHL.U32 R0, R0, 0x10, RZ ;  /* 0x0000001000007824 */ /* 0x000fc600078e00ff */
[----:B------:R-:W-:Y:S02]  /*25900*/  LOP3.LUT R33, R2, 0x200, R33, 0xf8, !PT ;  /* 0x0000020002217812 */ /* 0x000fe400078ef821 */
[----:B------:R-:W-:-:S04]  /*25910*/  SHF.R.U32.HI R2, RZ, 0x3, R4 ;  /* 0x00000003ff027819 */ /* 0x000fc80000011604 */
[----:B------:R-:W-:Y:S01]  /*25920*/  LOP3.LUT R0, R2, 0x70, R0, 0xf8, !PT ;  /* 0x0000007002007812 */ /* 0x000fe200078ef800 */
[----:B------:R-:W-:Y:S01]  /*25930*/  ULOP3.LUT UR39, UR4, 0x2, URZ, 0xfc, !UPT ;  /* 0x0000000204277892 */ /* 0x000fe2000f8efc3f */
[C---:B------:R-:W-:Y:S02]  /*25940*/  LOP3.LUT R2, R36.reuse, 0x40, RZ, 0xfc, !PT ;  /* 0x0000004024027812 */ /* 0x040fe400078efcff */
[----:B------:R-:W-:Y:S01]  /*25950*/  UMOV UR4, 0x400 ;  /* 0x0000040000047882 */ /* 0x000fe20000000000 */
[----:B------:R-:W-:Y:S01]  /*25960*/  LOP3.LUT R0, R36, 0x80, RZ, 0xfc, !PT ;  /* 0x0000008024007812 */ /* 0x000fe200078efcff */
[----:B0-----:R-:W-:-:S06]  /*25970*/  ULEA UR4, UR5, UR4, 0x18 ;  /* 0x0000000405047291 */ /* 0x001fcc000f8ec03f */
[----:B------:R-:W-:-:S04]  /*25980*/  IMAD.U32 R17, RZ, RZ, UR4 ;  /* 0x00000004ff117e24 */ /* 0x000fc8000f8e00ff */
[----:B-1----:R-:W-:-:S07]  /*25990*/  IMAD R34, R33, 0x2, R17 ;  /* 0x0000000221227824 */ /* 0x002fce00078e0211 */
.L_x_1984:
[----:B------:R-:W-:Y:S05]  /*259a0*/  YIELD ;  /* 0x0000000000007946 */ /* 0x000fea0003800000 */
[----:B------:R-:W-:Y:S01]  /*259b0*/  ULDC.64 UR4, c[0x0][0xa28] ;  /* 0x00028a0000047ab9 */ /* 0x000fe20000000a00 */
[----:B------:R-:W-:Y:S01]  /*259c0*/  IMAD.MOV.U32 R11, RZ, RZ, RZ ;  /* 0x000000ffff0b7224 */ /* 0x000fe200078e00ff */
[----:B------:R-:W-:Y:S01]  /*259d0*/  ISETP.NE.U32.AND P0, PT, RZ, UR4, PT ;  /* 0x00000004ff007c0c */ /* 0x000fe2000bf05070 */
[----:B0-----:R-:W0:Y:S01]  /*259e0*/  LDC.64 R4, c[0x0][0xa00] ;  /* 0x00028000ff047b82 */ /* 0x001e220000000a00 */
[----:B------:R-:W-:Y:S02]  /*259f0*/  ULDC.64 UR6, c[0x0][0xa10] ;  /* 0x0002840000067ab9 */ /* 0x000fe40000000a00 */
[----:B------:R-:W-:Y:S01]  /*25a00*/  ISETP.NE.AND.EX P0, PT, RZ, UR5, PT, P0 ;  /* 0x00000005ff007c0c */ /* 0x000fe2000bf05300 */
[----:B------:R-:W-:-:S12]  /*25a10*/  ULDC.64 UR4, c[0x0][0xa18] ;  /* 0x0002860000047ab9 */ /* 0x000fd80000000a00 */
[----:B-1----:R-:W1:Y:S01]  /*25a20*/  @P0 LDC.64 R2, c[0x0][0xa28] ;  /* 0x00028a00ff020b82 */ /* 0x002e620000000a00 */
[----:B------:R-:W-:Y:S01]  /*25a30*/  ISETP.NE.U32.AND P1, PT, RZ, UR6, PT ;  /* 0x00000006ff007c0c */ /* 0x000fe2000bf25070 */
[----:B-1----:R-:W-:-:S05]  /*25a40*/  @P0 IMAD.WIDE R2, R27, 0x4, R2 ;  /* 0x000000041b020825 */ /* 0x002fca00078e0202 */
[----:B------:R1:W2:Y:S01]  /*25a50*/  @P0 LDG.E R11, desc[UR60][R2.64] ;  /* 0x0000003c020b0981 */ /* 0x0002a2000c1e1900 */
[----:B------:R-:W-:Y:S01]  /*25a60*/  ISETP.NE.U32.AND P0, PT, RZ, UR4, PT ;  /* 0x00000004ff007c0c */ /* 0x000fe2000bf05070 */
[----:B------:R-:W-:Y:S01]  /*25a70*/  IMAD.MOV.U32 R35, RZ, RZ, RZ ;  /* 0x000000ffff237224 */ /* 0x000fe200078e00ff */
[----:B------:R-:W-:Y:S01]  /*25a80*/  ISETP.NE.AND.EX P1, PT, RZ, UR7, PT, P1 ;  /* 0x00000007ff007c0c */ /* 0x000fe2000bf25310 */
[----:B------:R-:W-:Y:S01]  /*25a90*/  IMAD.MOV.U32 R0, RZ, RZ, RZ ;  /* 0x000000ffff007224 */ /* 0x000fe200078e00ff */
[----:B------:R-:W-:Y:S01]  /*25aa0*/  ISETP.NE.AND.EX P2, PT, RZ, UR5, PT, P0 ;  /* 0x00000005ff007c0c */ /* 0x000fe2000bf45300 */
[----:B------:R-:W-:Y:S01]  /*25ab0*/  ULDC.64 UR4, c[0x0][0xa00] ;  /* 0x0002800000047ab9 */ /* 0x000fe20000000a00 */
[----:B0-----:R-:W-:Y:S01]  /*25ac0*/  IMAD.WIDE R4, R27, 0x4, R4 ;  /* 0x000000041b047825 */ /* 0x001fe200078e0204 */
[----:B------:R-:W-:Y:S01]  /*25ad0*/  ISETP.NE.U32.AND P0, PT, RZ, UR4, PT ;  /* 0x00000004ff007c0c */ /* 0x000fe2000bf05070 */
[----:B-1----:R-:W0:Y:S03]  /*25ae0*/  LDC.64 R2, c[0x0][0xa10] ;  /* 0x00028400ff027b82 */ /* 0x002e260000000a00 */
[----:B------:R-:W-:-:S06]  /*25af0*/  ISETP.NE.AND.EX P0, PT, RZ, UR5, PT, P0 ;  /* 0x00000005ff007c0c */ /* 0x000fcc000bf05300 */
[----:B------:R-:W1:Y:S07]  /*25b00*/  @P2 LDC.64 R6, c[0x0][0xa18] ;  /* 0x00028600ff062b82 */ /* 0x000e6e0000000a00 */
[----:B------:R-:W5:Y:S01]  /*25b10*/  @P0 LDG.E R35, desc[UR60][R4.64] ;  /* 0x0000003c04230981 */ /* 0x000f62000c1e1900 */
[----:B0-----:R-:W-:-:S05]  /*25b20*/  IMAD.WIDE R2, R27, 0x4, R2 ;  /* 0x000000041b027825 */ /* 0x001fca00078e0202 */
[----:B------:R-:W5:Y:S01]  /*25b30*/  @P1 LDG.E R0, desc[UR60][R2.64] ;  /* 0x0000003c02001981 */ /* 0x000f62000c1e1900 */
[----:B------:R-:W-:Y:S02]  /*25b40*/  ULDC UR4, c[0x0][0x288] ;  /* 0x0000a20000047ab9 */ /* 0x000fe40000000800 */
[----:B------:R-:W-:Y:S01]  /*25b50*/  IMAD.U32 R31, RZ, RZ, UR4 ;  /* 0x00000004ff1f7e24 */ /* 0x000fe2000f8e00ff */
[----:B------:R-:W-:Y:S02]  /*25b60*/  ULDC.64 UR4, c[0x0][0x418] ;  /* 0x0001060000047ab9 */ /* 0x000fe40000000a00 */
[----:B------:R-:W-:-:S03]  /*25b70*/  UISETP.NE.U32.AND UP0, UPT, UR4, URZ, UPT ;  /* 0x0000003f0400728c */ /* 0x000fc6000bf05070 */
[----:B------:R-:W-:Y:S01]  /*25b80*/  ULDC UR4, c[0x0][0x424] ;  /* 0x0001090000047ab9 */ /* 0x000fe20000000800 */
[----:B------:R-:W-:Y:S01]  /*25b90*/  UISETP.NE.AND.EX UP0, UPT, UR5, URZ, UPT, UP0 ;  /* 0x0000003f0500728c */ /* 0x000fe2000bf05300 */
[----:B-1----:R-:W-:Y:S02]  /*25ba0*/  @P2 IMAD.WIDE R6, R27, 0x4, R6 ;  /* 0x000000041b062825 */ /* 0x002fe400078e0206 */
[----:B------:R-:W-:Y:S01]  /*25bb0*/  ULDC UR5, c[0x0][0x2f0] ;  /* 0x0000bc0000057ab9 */ /* 0x000fe20000000800 */
[----:B------:R-:W-:Y:S02]  /*25bc0*/  USEL UR4, UR4, 0x1, UP0 ;  /* 0x0000000104047887 */ /* 0x000fe40008000000 */
[----:B------:R0:W5:Y:S02]  /*25bd0*/  @P2 LDG.E R31, desc[UR60][R6.64] ;  /* 0x0000003c061f2981 */ /* 0x000164000c1e1900 */
[----:B------:R-:W-:-:S03]  /*25be0*/  UIMAD UR4, UR4, UR5, URZ ;  /* 0x00000005040472a4 */ /* 0x000fc6000f8e023f */
[----:B------:R-:W-:-:S03]  /*25bf0*/  ULDC UR5, c[0x0][0x348] ;  /* 0x0000d20000057ab9 */ /* 0x000fc60000000800 */
[----:B------:R-:W-:Y:S02]  /*25c00*/  IMAD.U32 R8, RZ, RZ, UR4 ;  /* 0x00000004ff087e24 */ /* 0x000fe4000f8e00ff */
[----:B0-----:R-:W-:Y:S01]  /*25c10*/  IMAD.U32 R7, RZ, RZ, UR5 ;  /* 0x00000005ff077e24 */ /* 0x001fe2000f8e00ff */
[----:B--2---:R0:W-:Y:S01]  /*25c20*/  STL [R1+0x10], R11 ;  /* 0x0000100b01007387 */ /* 0x0041e20000100800 */
[----:B---3--:R-:W-:Y:S05]  /*25c30*/  @P2 BRA `(.L_x_1858) ;  /* 0x0000000000102947 */ /* 0x008fea0003800000 */
[----:B------:R-:W-:Y:S05]  /*25c40*/  @!P0 BRA `(.L_x_1858) ;  /* 0x00000000000c8947 */ /* 0x000fea0003800000 */
[----:B------:R-:W2:Y:S04]  /*25c50*/  LDG.E R6, desc[UR60][R4.64] ;  /* 0x0000003c04067981 */ /* 0x000ea8000c1e1900 */
[----:B-----5:R-:W2:Y:S02]  /*25c60*/  LDG.E R31, desc[UR60][R4.64+0x4] ;  /* 0x0000043c041f7981 */ /* 0x020ea4000c1e1900 */
[----:B--2---:R-:W-:-:S07]  /*25c70*/  IMAD.IADD R31, R31, 0x1, -R6 ;  /* 0x000000011f1f7824 */ /* 0x004fce00078e0a06 */
.L_x_1858:
[----:B------:R-:W-:Y:S01]  /*25c80*/  ULDC.64 UR4, c[0x0][0xa20] ;  /* 0x0002880000047ab9 */ /* 0x000fe20000000a00 */
[C---:B------:R-:W-:Y:S02]  /*25c90*/  LOP3.LUT R4, R26.reuse, 0xff000000, RZ, 0xc0, !PT ;  /* 0xff0000001a047812 */ /* 0x040fe400078ec0ff */
[----:B------:R-:W-:Y:S02]  /*25ca0*/  ISETP.NE.U32.AND P0, PT, RZ, UR4, PT ;  /* 0x00000004ff007c0c */ /* 0x000fe4000bf05070 */
[----:B------:R-:W-:Y:S02]  /*25cb0*/  SHF.R.U32.HI R5, RZ, 0x8, R4 ;  /* 0x00000008ff057819 */ /* 0x000fe40000011604 */
[----:B------:R-:W-:Y:S02]  /*25cc0*/  ISETP.NE.AND.EX P0, PT, RZ, UR5, PT, P0 ;  /* 0x00000005ff007c0c */ /* 0x000fe4000bf05300 */
[C---:B------:R-:W-:Y:S02]  /*25cd0*/  LOP3.LUT R6, R26.reuse, 0xff0000, RZ, 0xc0, !PT ;  /* 0x00ff00001a067812 */ /* 0x040fe400078ec0ff */
[----:B------:R-:W-:-:S02]  /*25ce0*/  LOP3.LUT R26, R26, 0xffff, RZ, 0xc0, !PT ;  /* 0x0000ffff1a1a7812 */ /* 0x000fc400078ec0ff */
[----:B------:R-:W-:-:S07]  /*25cf0*/  LEA.HI R6, R6, R5, RZ, 0x10 ;  /* 0x0000000506067211 */ /* 0x000fce00078f80ff */
[----:B------:R-:W-:Y:S05]  /*25d00*/  @!P0 BRA `(.L_x_1859) ;  /* 0x0000000000108947 */ /* 0x000fea0003800000 */
[----:B------:R-:W1:Y:S02]  /*25d10*/  LDC.64 R4, c[0x0][0xa20] ;  /* 0x00028800ff047b82 */ /* 0x000e640000000a00 */
[----:B-1----:R-:W-:-:S05]  /*25d20*/  IMAD.WIDE R4, R27, 0x4, R4 ;  /* 0x000000041b047825 */ /* 0x002fca00078e0204 */
[----:B------:R1:W5:Y:S01]  /*25d30*/  LDG.E R8, desc[UR60][R4.64] ;  /* 0x0000003c04087981 */ /* 0x000362000c1e1900 */
[----:B------:R-:W-:Y:S05]  /*25d40*/  BRA `(.L_x_1860) ;  /* 0x0000000000247947 */ /* 0x000fea0003800000 */
.L_x_1859:
[----:B------:R-:W-:Y:S02]  /*25d50*/  ULDC.64 UR4, c[0x0][0xa08] ;  /* 0x0002820000047ab9 */ /* 0x000fe40000000a00 */
[----:B------:R-:W-:-:S04]  /*25d60*/  ISETP.NE.U32.AND P0, PT, RZ, UR4, PT ;  /* 0x00000004ff007c0c */ /* 0x000fc8000bf05070 */
[----:B------:R-:W-:-:S13]  /*25d70*/  ISETP.NE.AND.EX P0, PT, RZ, UR5, PT, P0 ;  /* 0x00000005ff007c0c */ /* 0x000fda000bf05300 */
[----:B------:R-:W-:Y:S05]  /*25d80*/  @!P0 BRA `(.L_x_1860) ;  /* 0x0000000000148947 */ /* 0x000fea0003800000 */
[----:B------:R-:W1:Y:S02]  /*25d90*/  LDC.64 R4, c[0x0][0xa08] ;  /* 0x00028200ff047b82 */ /* 0x000e640000000a00 */
[----:B-1----:R-:W-:-:S05]  /*25da0*/  IMAD.WIDE R4, R27, 0x4, R4 ;  /* 0x000000041b047825 */ /* 0x002fca00078e0204 */
[----:B------:R-:W2:Y:S04]  /*25db0*/  LDG.E R8, desc[UR60][R4.64] ;  /* 0x0000003c04087981 */ /* 0x000ea8000c1e1900 */
[----:B------:R-:W2:Y:S02]  /*25dc0*/  LDG.E R9, desc[UR60][R4.64+0x4] ;  /* 0x0000043c04097981 */ /* 0x000ea4000c1e1900 */
[----:B--2---:R-:W-:-:S07]  /*25dd0*/  IMAD.IADD R8, R9, 0x1, -R8 ;  /* 0x0000000109087824 */ /* 0x004fce00078e0a08 */
.L_x_1860:
[----:B------:R-:W2:Y:S01]  /*25de0*/  @P1 LDG.E R10, desc[UR60][R2.64] ;  /* 0x0000003c020a1981 */ /* 0x000ea2000c1e1900 */
[----:B-1----:R-:W1:Y:S03]  /*25df0*/  LDC R4, c[0x0][0x448] ;  /* 0x00011200ff047b82 */ /* 0x002e660000000800 */
[----:B------:R3:W2:Y:S01]  /*25e00*/  @P1 LDG.E R5, desc[UR60][R2.64+0x4] ;  /* 0x0000043c02051981 */ /* 0x0006a2000c1e1900 */
[----:B-----5:R-:W-:Y:S02]  /*25e10*/  IMAD.IADD R8, R8, 0x1, -R11 ;  /* 0x0000000108087824 */ /* 0x020fe400078e0a0b */
[----:B------:R-:W-:-:S04]  /*25e20*/  IMAD.SHL.U32 R25, R25, 0x80, RZ ;  /* 0x0000008019197824 */ /* 0x000fc800078e00ff */
[----:B------:R-:W-:Y:S01]  /*25e30*/  VIADD R9, R25, 0x7f ;  /* 0x0000007f19097836 */ /* 0x000fe20000000000 */
[----:B---3--:R-:W3:Y:S01]  /*25e40*/  LDC.64 R2, c[0x0][0x9e0] ;  /* 0x00027800ff027b82 */ /* 0x008ee20000000a00 */
[----:B-1----:R-:W-:-:S13]  /*25e50*/  ISETP.NE.AND P2, PT, R4, 0x1, PT ;  /* 0x000000010400780c */ /* 0x002fda0003f45270 */
[----:B------:R-:W1:Y:S01]  /*25e60*/  @P2 LDC R12, c[0x0][0x44c] ;  /* 0x00011300ff0c2b82 */ /* 0x000e620000000800 */
[----:B---3--:R-:W-:-:S07]  /*25e70*/  ISETP.GE.AND P3, PT, R3, 0x1, PT ;  /* 0x000000010300780c */ /* 0x008fce0003f66270 */
[----:B------:R-:W3:Y:S01]  /*25e80*/  @P2 LDC R4, c[0x0][0x450] ;  /* 0x00011400ff042b82 */ /* 0x000ee20000000800 */
[----:B--2---:R-:W-:Y:S02]  /*25e90*/  @P1 IMAD.IADD R7, R5, 0x1, -R10 ;  /* 0x0000000105071824 */ /* 0x004fe400078e0a0a */
[----:B-1----:R-:W-:-:S04]  /*25ea0*/  @P2 IMAD.HI.U32 R5, R9, R12, RZ ;  /* 0x0000000c09052227 */ /* 0x002fc800078e00ff */
[----:B0-----:R-:W-:Y:S01]  /*25eb0*/  IMAD.IADD R11, R8, 0x1, R7 ;  /* 0x00000001080b7824 */ /* 0x001fe200078e0207 */
[----:B---3--:R-:W-:-:S03]  /*25ec0*/  @P2 SHF.R.U32.HI R9, RZ, R4, R5 ;  /* 0x00000004ff092219 */ /* 0x008fc60000011605 */
[C---:B------:R-:W-:Y:S01]  /*25ed0*/  VIADD R4, R11.reuse, 0x3f ;  /* 0x0000003f0b047836 */ /* 0x040fe20000000000 */
[----:B------:R0:W-:Y:S01]  /*25ee0*/  STL [R1+0x8], R11 ;  /* 0x0000080b01007387 */ /* 0x0001e20000100800 */
[----:B------:R-:W-:-:S03]  /*25ef0*/  IADD3 R18, R11, 0x1, -R31 ;  /* 0x000000010b127810 */ /* 0x000fc60007ffe81f */
[----:B------:R-:W-:Y:S02]  /*25f00*/  SHF.R.S32.HI R5, RZ, 0x1f, R4 ;  /* 0x0000001fff057819 */ /* 0x000fe40000011404 */
[----:B------:R-:W-:Y:S02]  /*25f10*/  IMAD.IADD R9, R18, 0x1, R9 ;  /* 0x0000000112097824 */ /* 0x000fe400078e0209 */
[----:B------:R-:W-:Y:S02]  /*25f20*/  LEA.HI R5, R5, R4, RZ, 0x6 ;  /* 0x0000000405057211 */ /* 0x000fe400078f30ff */
[----:B------:R-:W-:Y:S02]  /*25f30*/  IMAD.IADD R2, R9, 0x1, R2 ;  /* 0x0000000109027824 */ /* 0x000fe400078e0202 */
[----:B------:R-:W-:Y:S01]  /*25f40*/  SHF.R.S32.HI R19, RZ, 0x6, R5 ;  /* 0x00000006ff137819 */ /* 0x000fe20000011405 */
[----:B0-----:R-:W-:Y:S06]  /*25f50*/  @!P3 BRA `(.L_x_1861) ;  /* 0x000000000048b947 */ /* 0x001fec0003800000 */
        /* <DEDUP_REMOVED lines=11> */
.L_x_1863:
[----:B------:R-:W-:-:S13]  /*26010*/  ISETP.NE.AND P0, PT, R3, 0x1, PT ;  /* 0x000000010300780c */ /* 0x000fda0003f05270 */
[----:B------:R-:W0:Y:S02]  /*26020*/  @P0 LDC.64 R4, c[0x0][0x9e8] ;  /* 0x00027a00ff040b82 */ /* 0x000e240000000a00 */
[----:B0-----:R-:W-:-:S05]  /*26030*/  @P0 IMAD.HI.U32 R4, R10, R4, RZ ;  /* 0x000000040a040227 */ /* 0x001fca00078e00ff */
[----:B------:R-:W-:-:S07]  /*26040*/  @P0 SHF.R.U32.HI R10, RZ, R5, R4 ;  /* 0x00000005ff0a0219 */ /* 0x000fce0000011604 */
.L_x_1864:
[----:B------:R-:W-:Y:S05]  /*26050*/  BSYNC B0 ;  /* 0x0000000000007941 */ /* 0x000fea0003800000 */
.L_x_1862:
[----:B------:R-:W-:-:S05]  /*26060*/  IMAD R5, R10, R3, R3 ;  /* 0x000000030a057224 */ /* 0x000fca00078e0203 */
[----:B------:R-:W-:-:S07]  /*26070*/  VIMNMX R2, R2, R5, PT ;  /* 0x0000000502027248 */ /* 0x000fce0003fe0100 */
.L_x_1861:
[----:B------:R-:W0:Y:S01]  /*26080*/  @P2 LDC R4, c[0x0][0x44c] ;  /* 0x00011300ff042b82 */ /* 0x000e220000000800 */
[----:B------:R-:W-:Y:S01]  /*26090*/  VIADD R2, R2, 0x3f ;  /* 0x0000003f02027836 */ /* 0x000fe20000000000 */
[----:B------:R-:W-:-:S06]  /*260a0*/  ULDC UR4, c[0x0][0x9dc] ;  /* 0x0002770000047ab9 */ /* 0x000fcc0000000800 */
[----:B------:R-:W1:Y:S01]  /*260b0*/  @P2 LDC R5, c[0x0][0x450] ;  /* 0x00011400ff052b82 */ /* 0x000e620000000800 */
[----:B0-----:R-:W-:-:S04]  /*260c0*/  @P2 IMAD.HI.U32 R9, R25, R4, RZ ;  /* 0x0000000419092227 */ /* 0x001fc800078e00ff */
[----:B------:R-:W-:Y:S01]  /*260d0*/  IMAD.MOV.U32 R4, RZ, RZ, R25 ;  /* 0x000000ffff047224 */ /* 0x000fe200078e0019 */
[----:B-1----:R-:W-:Y:S01]  /*260e0*/  @P2 SHF.R.U32.HI R4, RZ, R5, R9 ;  /* 0x00000005ff042219 */ /* 0x002fe20000011609 */
[----:B------:R-:W-:Y:S01]  /*260f0*/  IMAD.IADD R9, R11, 0x1, -R31 ;  /* 0x000000010b097824 */ /* 0x000fe200078e0a1f */
[----:B------:R-:W-:-:S03]  /*26100*/  SHF.R.S32.HI R5, RZ, 0x1f, R2 ;  /* 0x0000001fff057819 */ /* 0x000fc60000011402 */
[----:B------:R-:W-:Y:S01]  /*26110*/  IMAD.IADD R10, R9, 0x1, R4 ;  /* 0x00000001090a7824 */ /* 0x000fe200078e0204 */
[----:B------:R-:W-:-:S03]  /*26120*/  LEA.HI R5, R5, R2, RZ, 0x6 ;  /* 0x0000000205057211 */ /* 0x000fc600078f30ff */
[----:B------:R-:W-:Y:S01]  /*26130*/  VIADD R2, R10, -UR4 ;  /* 0x800000040a027c36 */ /* 0x000fe20008000000 */
[----:B------:R-:W-:-:S04]  /*26140*/  SHF.R.S32.HI R11, RZ, 0x6, R5 ;  /* 0x00000006ff0b7819 */ /* 0x000fc80000011405 */
[----:B------:R-:W-:Y:S01]  /*26150*/  VIMNMX R11, R19, R11, PT ;  /* 0x0000000b130b7248 */ /* 0x000fe20003fe0100 */
        /* <DEDUP_REMOVED lines=11> */
.L_x_1867:
[----:B------:R-:W-:-:S13]  /*26210*/  ISETP.NE.AND P0, PT, R3, 0x1, PT ;  /* 0x000000010300780c */ /* 0x000fda0003f05270 */
[----:B------:R-:W0:Y:S02]  /*26220*/  @P0 LDC.64 R4, c[0x0][0x9e8] ;  /* 0x00027a00ff040b82 */ /* 0x000e240000000a00 */
[----:B0-----:R-:W-:-:S05]  /*26230*/  @P0 IMAD.HI.U32 R4, R10, R4, RZ ;  /* 0x000000040a040227 */ /* 0x001fca00078e00ff */
[----:B------:R-:W-:-:S07]  /*26240*/  @P0 SHF.R.U32.HI R10, RZ, R5, R4 ;  /* 0x00000005ff0a0219 */ /* 0x000fce0000011604 */
.L_x_1868:
[----:B------:R-:W-:Y:S05]  /*26250*/  BSYNC B0 ;  /* 0x0000000000007941 */ /* 0x000fea0003800000 */
.L_x_1866:
[----:B------:R-:W-:-:S05]  /*26260*/  IMAD R3, R10, R3, RZ ;  /* 0x000000030a037224 */ /* 0x000fca00078e02ff */
[----:B------:R-:W-:-:S07]  /*26270*/  VIMNMX R2, R2, R3, !PT ;  /* 0x0000000302027248 */ /* 0x000fce0007fe0100 */
.L_x_1865:
[----:B------:R-:W-:Y:S01]  /*26280*/  SHF.R.S32.HI R3, RZ, 0x1f, R2 ;  /* 0x0000001fff037819 */ /* 0x000fe20000011402 */
[----:B------:R-:W-:Y:S01]  /*26290*/  BSSY B0, `(.L_x_1869) ;  /* 0x0000026000007945 */ /* 0x000fe20003800000 */
[----:B------:R-:W-:Y:S01]  /*262a0*/  LOP3.LUT R10, R6, 0xff, RZ, 0xc0, !PT ;  /* 0x000000ff060a7812 */ /* 0x000fe200078ec0ff */
[----:B------:R-:W-:Y:S01]  /*262b0*/  IMAD.MOV.U32 R14, RZ, RZ, RZ ;  /* 0x000000ffff0e7224 */ /* 0x000fe200078e00ff */
[----:B------:R-:W-:Y:S02]  /*262c0*/  LEA.HI R3, R3, R2, RZ, 0x6 ;  /* 0x0000000203037211 */ /* 0x000fe400078f30ff */
[----:B------:R-:W-:Y:S02]  /*262d0*/  SHF.R.U32.HI R6, RZ, 0x10, R6 ;  /* 0x00000010ff067819 */ /* 0x000fe40000011606 */
[----:B------:R-:W-:-:S04]  /*262e0*/  SHF.R.S32.HI R3, RZ, 0x6, R3 ;  /* 0x00000006ff037819 */ /* 0x000fc80000011403 */
[----:B------:R-:W-:-:S04]  /*262f0*/  VIMNMX R4, RZ, R3, !PT ;  /* 0x00000003ff047248 */ /* 0x000fc80007fe0100 */
[----:B------:R-:W-:-:S13]  /*26300*/  ISETP.GT.AND P0, PT, R11, R4, PT ;  /* 0x000000040b00720c */ /* 0x000fda0003f04270 */
[----:B------:R-:W-:Y:S05]  /*26310*/  @!P0 BRA `(.L_x_1870) ;  /* 0x0000000000748947 */ /* 0x000fea0003800000 */
[----:B------:R-:W-:Y:S01]  /*26320*/  ISETP.NE.AND P0, PT, R6, RZ, PT ;  /* 0x000000ff0600720c */ /* 0x000fe20003f05270 */
[----:B------:R-:W-:-:S03]  /*26330*/  ULDC UR4, c[0x0][0x9f0] ;  /* 0x00027c0000047ab9 */ /* 0x000fc60000000800 */
[----:B------:R-:W-:-:S04]  /*26340*/  SEL R5, R6, UR4, P0 ;  /* 0x0000000406057c07 */ /* 0x000fc80008000000 */
[----:B------:R-:W-:Y:S02]  /*26350*/  IABS R13, R5 ;  /* 0x00000005000d7213 */ /* 0x000fe40000000000 */
[----:B------:R-:W-:Y:S02]  /*26360*/  IADD3 R12, R5, -0x1, R11 ;  /* 0xffffffff050c7810 */ /* 0x000fe40007ffe00b */
[----:B------:R-:W0:Y:S03]  /*26370*/  I2F.RP R2, R13 ;  /* 0x0000000d00027306 */ /* 0x000e260000209400 */
[----:B------:R-:W-:-:S05]  /*26380*/  IMAD.IADD R12, R12, 0x1, -R4 ;  /* 0x000000010c0c7824 */ /* 0x000fca00078e0a04 */
        /* <DEDUP_REMOVED lines=22> */
.L_x_1870:
[----:B------:R-:W-:Y:S05]  /*264f0*/  BSYNC B0 ;  /* 0x0000000000007941 */ /* 0x000fea0003800000 */
.L_x_1869:
[-C--:B------:R-:W-:Y:S01]  /*26500*/  IMAD R4, R10, R14.reuse, R4 ;  /* 0x0000000e0a047224 */ /* 0x080fe200078e0204 */
[----:B------:R-:W-:Y:S04]  /*26510*/  BSSY B0, `(.L_x_1871) ;  /* 0x0000190000007945 */ /* 0x000fe80003800000 */
[C---:B------:R-:W-:Y:S01]  /*26520*/  VIADDMNMX R11, R4.reuse, R14, R11, PT ;  /* 0x0000000e040b7246 */ /* 0x040fe2000380010b */
[----:B------:R-:W-:-:S04]  /*26530*/  IMAD R4, R4, 0x40, -R8 ;  /* 0x0000004004047824 */ /* 0x000fc800078e0a08 */
[----:B------:R-:W-:Y:S01]  /*26540*/  IMAD R8, R11, 0x40, -R8 ;  /* 0x000000400b087824 */ /* 0x000fe200078e0a08 */
[----:B------:R-:W-:-:S04]  /*26550*/  VIMNMX R4, RZ, R4, !PT ;  /* 0x00000004ff047248 */ /* 0x000fc80007fe0100 */
[----:B------:R-:W-:-:S04]  /*26560*/  VIMNMX R7, R8, R7, PT ;  /* 0x0000000708077248 */ /* 0x000fc80003fe0100 */
[----:B------:R-:W-:Y:S02]  /*26570*/  ISETP.GT.AND P0, PT, R7, R4, PT ;  /* 0x000000040700720c */ /* 0x000fe40003f04270 */
[----:B------:R-:W-:-:S11]  /*26580*/  SHF.R.U32.HI R4, RZ, 0x6, R4 ;  /* 0x00000006ff047819 */ /* 0x000fd60000011604 */
[----:B------:R-:W-:-:S05]  /*26590*/  @P0 VIADD R2, R7, 0x3f ;  /* 0x0000003f07020836 */ /* 0x000fca0000000000 */
[----:B------:R-:W-:-:S04]  /*265a0*/  @P0 SHF.R.S32.HI R3, RZ, 0x1f, R2 ;  /* 0x0000001fff030819 */ /* 0x000fc80000011402 */
[----:B------:R-:W-:Y:S01]  /*265b0*/  @P0 LEA.HI R3, R3, R2, RZ, 0x6 ;  /* 0x0000000203030211 */ /* 0x000fe200078f30ff */
[----:B------:R-:W-:-:S03]  /*265c0*/  IMAD.MOV.U32 R2, RZ, RZ, R4 ;  /* 0x000000ffff027224 */ /* 0x000fc600078e0004 */
[----:B------:R-:W-:Y:S02]  /*265d0*/  @P0 SHF.R.S32.HI R2, RZ, 0x6, R3 ;  /* 0x00000006ff020819 */ /* 0x000fe40000011403 */
        /* <DEDUP_REMOVED lines=10> */
.L_x_2076:
[----:B-1----:R-:W-:Y:S02]  /*26680*/  ISETP.NE.AND P0, PT, R14, RZ, PT ;  /* 0x000000ff0e00720c */ /* 0x002fe40003f05270 */
[----:B------:R-:W-:-:S11]  /*26690*/  PLOP3.LUT P6, PT, PT, PT, PT, 0x8, 0x0 ;  /* 0x000000000000781c */ /* 0x000fd60003fce170 */
[----:B------:R-:W-:Y:S05]  /*266a0*/  @P0 BRA `(.L_x_1874) ;  /* 0x00000000000c0947 */ /* 0x000fea0003800000 */
[----:B------:R-:W-:-:S03]  /*266b0*/  UMOV UR4, 0xffffffff ;  /* 0xffffffff00047882 */ /* 0x000fc60000000000 */
[----:B------:R-:W-:Y:S05]  /*266c0*/  BRA.DIV UR4, `(.L_x_1875) ;  /* 0x0000008204507947 */ /* 0x000fea000b800000 */
[----:B------:R-:W-:-:S13]  /*266d0*/  ELECT P6, URZ, PT ;  /* 0x00000000003f782f */ /* 0x000fda00038c0000 */
.L_x_1874:
        /* <DEDUP_REMOVED lines=9> */
.L_x_2079:
[----:B------:R-:W-:Y:S05]  /*26770*/  BSYNC B1 ;  /* 0x0000000000017941 */ /* 0x000fea0003800000 */
.L_x_1876:
        /* <DEDUP_REMOVED lines=10> */
.L_x_2080:
[----:B------:R-:W-:Y:S05]  /*26820*/  BSYNC B2 ;  /* 0x0000000000027941 */ /* 0x000fea0003800000 */
.L_x_1880:
[----:B------:R-:W-:Y:S04]  /*26830*/  BSSY B2, `(.L_x_1882) ;  /* 0x0000009000027945 */ /* 0x000fe80003800000 */
[----:B------:R-:W-:Y:S05]  /*26840*/  @P1 BRA `(.L_x_1883) ;  /* 0x00000000001c1947 */ /* 0x000fea0003800000 */
[----:B------:R-:W2:Y:S01]  /*26850*/  S2R R7, SR_TID.X ;  /* 0x0000000000077919 */ /* 0x000ea20000002100 */
[----:B------:R-:W-:-:S04]  /*26860*/  IMAD.MOV.U32 R3, RZ, RZ, 0x8000 ;  /* 0x00008000ff037424 */ /* 0x000fc800078e00ff */
[----:B------:R3:W-:Y:S01]  /*26870*/  SYNCS.ARRIVE.TRANS64 RZ, [R12+URZ+0x30890], R3 ;  /* 0x030890030cff79a7 */ /* 0x0007e2000800003f */
[----:B--2---:R-:W-:-:S04]  /*26880*/  LOP3.LUT R7, R7, 0x1f, RZ, 0xc0, !PT ;  /* 0x0000001f07077812 */ /* 0x004fc800078ec0ff */
[----:B------:R-:W-:-:S13]  /*26890*/  ISETP.NE.AND P0, PT, R7, RZ, PT ;  /* 0x000000ff0700720c */ /* 0x000fda0003f05270 */
[----:B---3--:R-:W-:Y:S05]  /*268a0*/  @!P0 BRA `(.L_x_1883) ;  /* 0x0000000000048947 */ /* 0x008fea0003800000 */
[----:B------:R-:W-:Y:S01]  /*268b0*/  BPT.TRAP 0x1 ;  /* 0x000000040000795c */ /* 0x000fe20000300000 */
.L_x_1883:
[----:B------:R-:W-:Y:S05]  /*268c0*/  BSYNC B2 ;  /* 0x0000000000027941 */ /* 0x000fea0003800000 */
.L_x_1882:
[----:B------:R-:W-:Y:S01]  /*268d0*/  IMAD.MOV.U32 R15, RZ, RZ, RZ ;  /* 0x000000ffff0f7224 */ /* 0x000fe200078e00ff */
[----:B------:R-:W-:Y:S01]  /*268e0*/  UIADD3 UR4, UP0, UR36, 0x570, URZ ;  /* 0x0000057024047890 */ /* 0x000fe2000ff1e03f */
[----:B0-----:R-:W-:Y:S01]  /*268f0*/  IMAD R8, R2, 0x40, R0 ;  /* 0x0000004002087824 */ /* 0x001fe200078e0200 */
[----:B------:R-:W-:Y:S01]  /*26900*/  PLOP3.LUT P0, PT, PT, PT, PT, 0x80, 0x0 ;  /* 0x000000000000781c */ /* 0x000fe20003f0f070 */
[----:B------:R-:W-:Y:S01]  /*26910*/  IMAD R7, R28, 0x8000, R17 ;  /* 0x000080001c077824 */ /* 0x000fe200078e0211 */
[----:B------:R-:W-:Y:S01]  /*26920*/  R2UR UR10, R15 ;  /* 0x000000000f0a72ca */ /* 0x000fe200000e0000 */
[----:B------:R-:W-:Y:S01]  /*26930*/  VIADD R8, R8, 0xffffffc0 ;  /* 0xffffffc008087836 */ /* 0x000fe20000000000 */
[----:B------:R-:W-:Y:S01]  /*26940*/  UIADD3.X UR5, URZ, UR37, URZ, UP0, !UPT ;  /* 0x000000253f057290 */ /* 0x000fe200087fe43f */
[----:B------:R-:W-:Y:S01]  /*26950*/  IMAD.SHL.U32 R14, R28, 0x4000, RZ ;  /* 0x000040001c0e7824 */ /* 0x000fe200078e00ff */
[----:B------:R-:W-:Y:S01]  /*26960*/  UMOV UR6, 0x0 ;  /* 0x0000000000067882 */ /* 0x000fe20000000000 */
[----:B------:R-:W-:Y:S01]  /*26970*/  VIADD R3, R12, 0x30890 ;  /* 0x000308900c037836 */ /* 0x000fe20000000000 */
[----:B------:R-:W-:Y:S01]  /*26980*/  UMOV UR7, 0x12f00000 ;  /* 0x12f0000000077882 */ /* 0x000fe20000000000 */
[----:B------:R-:W-:-:S08]  /*26990*/  VIADD R13, R7, 0x20400 ;  /* 0x00020400070d7836 */ /* 0x000fd00000000000 */
.L_x_1884:
        /* <DEDUP_REMOVED lines=16> */
.L_x_1885:
        /* <DEDUP_REMOVED lines=16> */
.L_x_1886:
        /* <DEDUP_REMOVED lines=16> */
.L_x_1887:
        /* <DEDUP_REMOVED lines=13> */
.L_x_2081:
[----:B------:R-:W-:Y:S05]  /*26d70*/  BSYNC B2 ;  /* 0x0000000000027941 */ /* 0x000fea0003800000 */
.L_x_1888:
        /* <DEDUP_REMOVED lines=11> */
.L_x_1891:
[----:B------:R-:W-:Y:S05]  /*26e30*/  BSYNC B2 ;  /* 0x0000000000027941 */ /* 0x000fea0003800000 */
.L_x_1890:
[----:B------:R-:W-:Y:S01]  /*26e40*/  R2UR UR10, R15 ;  /* 0x000000000f0a72ca */ /* 0x000fe200000e0000 */
[----:B------:R-:W-:Y:S01]  /*26e50*/  IMAD R14, R14, 0x2, R17 ;  /* 0x000000020e0e7824 */ /* 0x000fe200078e0211 */
[----:B------:R-:W-:Y:S01]  /*26e60*/  R2UR UR6, R20 ;  /* 0x00000000140672ca */ /* 0x000fe200000e0000 */
[----:B------:R-:W-:Y:S01]  /*26e70*/  UIADD3 UR4, UP0, UR36, 0x670, URZ ;  /* 0x0000067024047890 */ /* 0x000fe2000ff1e03f */
[----:B------:R-:W-:Y:S01]  /*26e80*/  R2UR UR7, R21 ;  /* 0x00000000150772ca */ /* 0x000fe200000e0000 */
[----:B01----:R-:W-:Y:S01]  /*26e90*/  VIADD R12, R12, 0x308b0 ;  /* 0x000308b00c0c7836 */ /* 0x003fe20000000000 */
[----:B------:R-:W-:Y:S01]  /*26ea0*/  PLOP3.LUT P0, PT, PT, PT, PT, 0x80, 0x0 ;  /* 0x000000000000781c */ /* 0x000fe20003f0f070 */
[----:B------:R-:W-:Y:S01]  /*26eb0*/  VIADD R3, R14, 0x400 ;  /* 0x000004000e037836 */ /* 0x000fe20000000000 */
[----:B------:R-:W-:-:S12]  /*26ec0*/  UIADD3.X UR5, URZ, UR37, URZ, UP0, !UPT ;  /* 0x000000253f057290 */ /* 0x000fd800087fe43f */
.L_x_1892:
        /* <DEDUP_REMOVED lines=15> */
.L_x_1893:
        /* <DEDUP_REMOVED lines=15> */
.L_x_1894:
        /* <DEDUP_REMOVED lines=15> */
.L_x_1895:
        /* <DEDUP_REMOVED lines=10> */
.L_x_1879:
[----:B------:R-:W-:Y:S05]  /*27240*/  BSYNC B1 ;  /* 0x0000000000017941 */ /* 0x000fea0003800000 */
.L_x_1878:
[----:B0-----:R-:W-:Y:S01]  /*27250*/  VIADD R8, R2, 0xfffffffe ;  /* 0xfffffffe02087836 */ /* 0x001fe20000000000 */
        /* <DEDUP_REMOVED lines=8> */
.L_x_1914:
[----:B------:R-:W-:Y:S05]  /*272e0*/  YIELD ;  /* 0x0000000000007946 */ /* 0x000fea0003800000 */
[----:B------:R-:W-:Y:S04]  /*272f0*/  BSSY B1, `(.L_x_1896) ;  /* 0x00000a9000017945 */ /* 0x000fe80003800000 */
[----:B------:R-:W-:Y:S05]  /*27300*/  @!P6 BRA `(.L_x_1897) ;  /* 0x00000008009ce947 */ /* 0x000fea0003800000 */
[----:B------:R-:W-:Y:S01]  /*27310*/  IMAD R7, R28, 0x8, R17 ;  /* 0x000000081c077824 */ /* 0x000fe200078e0211 */
[----:B------:R-:W-:Y:S01]  /*27320*/  SHF.L.U32 R3, R30, 0x1f, RZ ;  /* 0x0000001f1e037819 */ /* 0x000fe200000006ff */
[----:B------:R-:W0:Y:S01]  /*27330*/  S2R R2, SR_TID.X ;  /* 0x0000000000027919 */ /* 0x000e220000002100 */
[----:B------:R-:W-:Y:S02]  /*27340*/  BSSY B2, `(.L_x_1898) ;  /* 0x0000005000027945 */ /* 0x000fe40003800000 */
[----:B------:R-:W1:Y:S01]  /*27350*/  SYNCS.PHASECHK.TRANS64.TRYWAIT P1, [R7+URZ+0x308a0], R3 ;  /* 0x0308a003070075a7 */ /* 0x000e62000802017f */
[----:B0-----:R-:W-:-:S04]  /*27360*/  LOP3.LUT R2, R2, 0x7f, RZ, 0xc0, !PT ;  /* 0x0000007f02027812 */ /* 0x001fc800078ec0ff */
[----:B------:R-:W-:Y:S01]  /*27370*/  ISETP.NE.AND P2, PT, R2, RZ, PT ;  /* 0x000000ff0200720c */ /* 0x000fe20003f45270 */
[----:B-1----:R-:W-:-:S12]  /*27380*/  @!P1 BRA `(.L_x_1899) ;  /* 0x00000074007c9947 */ /* 0x002fd80003800000 */
.L_x_2082:
[----:B------:R-:W-:Y:S05]  /*27390*/  BSYNC B2 ;  /* 0x0000000000027941 */ /* 0x000fea0003800000 */
.L_x_1898:
[----:B------:R-:W-:Y:S04]  /*273a0*/  BSSY B2, `(.L_x_1900) ;  /* 0x0000009000027945 */ /* 0x000fe80003800000 */
[----:B------:R-:W-:Y:S05]  /*273b0*/  @P2 BRA `(.L_x_1901) ;  /* 0x00000000001c2947 */ /* 0x000fea0003800000 */
[----:B------:R-:W1:Y:S01]  /*273c0*/  S2R R11, SR_TID.X ;  /* 0x00000000000b7919 */ /* 0x000e620000002100 */
[----:B------:R-:W-:-:S04]  /*273d0*/  IMAD.MOV.U32 R2, RZ, RZ, 0x8000 ;  /* 0x00008000ff027424 */ /* 0x000fc800078e00ff */
[----:B------:R2:W-:Y:S01]  /*273e0*/  SYNCS.ARRIVE.TRANS64 RZ, [R7+URZ+0x30890], R2 ;  /* 0x0308900207ff79a7 */ /* 0x0005e2000800003f */
[----:B-1----:R-:W-:-:S04]  /*273f0*/  LOP3.LUT R11, R11, 0x1f, RZ, 0xc0, !PT ;  /* 0x0000001f0b0b7812 */ /* 0x002fc800078ec0ff */
[----:B------:R-:W-:-:S13]  /*27400*/  ISETP.NE.AND P1, PT, R11, RZ, PT ;  /* 0x000000ff0b00720c */ /* 0x000fda0003f25270 */
[----:B--2---:R-:W-:Y:S05]  /*27410*/  @!P1 BRA `(.L_x_1901) ;  /* 0x0000000000049947 */ /* 0x004fea0003800000 */
[----:B------:R-:W-:Y:S01]  /*27420*/  BPT.TRAP 0x1 ;  /* 0x000000040000795c */ /* 0x000fe20000300000 */
.L_x_1901:
[----:B------:R-:W-:Y:S05]  /*27430*/  BSYNC B2 ;  /* 0x0000000000027941 */ /* 0x000fea0003800000 */
.L_x_1900:
[----:B------:R-:W-:Y:S01]  /*27440*/  IMAD.MOV.U32 R14, RZ, RZ, RZ ;  /* 0x000000ffff0e7224 */ /* 0x000fe200078e00ff */
[----:B------:R-:W-:Y:S01]  /*27450*/  UIADD3 UR4, UP0, UR36, 0x570, URZ ;  /* 0x0000057024047890 */ /* 0x000fe2000ff1e03f */
[----:B------:R-:W-:Y:S01]  /*27460*/  IMAD R11, R28, 0x8000, R17 ;  /* 0x000080001c0b7824 */ /* 0x000fe200078e0211 */
[----:B------:R-:W-:Y:S01]  /*27470*/  PLOP3.LUT P1, PT, PT, PT, PT, 0x80, 0x0 ;  /* 0x000000000000781c */ /* 0x000fe20003f2f070 */
[----:B------:R-:W-:Y:S01]  /*27480*/  IMAD R12, R8, 0x40, R0 ;  /* 0x00000040080c7824 */ /* 0x000fe200078e0200 */
[----:B------:R-:W-:Y:S01]  /*27490*/  R2UR UR10, R14 ;  /* 0x000000000e0a72ca */ /* 0x000fe200000e0000 */
[----:B------:R-:W-:Y:S01]  /*274a0*/  VIADD R2, R7, 0x30890 ;  /* 0x0003089007027836 */ /* 0x000fe20000000000 */
[----:B------:R-:W-:Y:S01]  /*274b0*/  UIADD3.X UR5, URZ, UR37, URZ, UP0, !UPT ;  /* 0x000000253f057290 */ /* 0x000fe200087fe43f */
[----:B------:R-:W-:Y:S01]  /*274c0*/  VIADD R13, R11, 0x20400 ;  /* 0x000204000b0d7836 */ /* 0x000fe20000000000 */
[----:B------:R-:W-:Y:S01]  /*274d0*/  UMOV UR6, 0x0 ;  /* 0x0000000000067882 */ /* 0x000fe20000000000 */
[----:B------:R-:W-:-:S10]  /*274e0*/  UMOV UR7, 0x12f00000 ;  /* 0x12f0000000077882 */ /* 0x000fd40000000000 */
.L_x_1902:
        /* <DEDUP_REMOVED lines=10> */
[----:B------:R-:W-:Y:S01]  /*27590*/  IMAD.MOV.U32 R21, RZ, RZ, 0x40 ;  /* 0x00000040ff157424 */ /* 0x000fe200078e00ff */
[----:B------:R-:W-:Y:S01]  /*275a0*/  PLOP3.LUT P1, PT, PT, PT, PT, 0x80, 0x0 ;  /* 0x000000000000781c */ /* 0x000fe20003f2f070 */
[----:B------:R-:W-:Y:S01]  /*275b0*/  VIADD R13, R11, 0x22400 ;  /* 0x000224000b0d7836 */ /* 0x000fe20000000000 */
[----:B------:R-:W-:Y:S01]  /*275c0*/  UMOV UR6, 0x0 ;  /* 0x0000000000067882 */ /* 0x000fe20000000000 */
[----:B------:R-:W-:Y:S01]  /*275d0*/  UMOV UR7, 0x12f00000 ;  /* 0x12f0000000077882 */ /* 0x000fe20000000000 */
[----:B------:R-:W-:-:S15]  /*275e0*/  R2UR UR10, R21 ;  /* 0x00000000150a72ca */ /* 0x000fde00000e0000 */
.L_x_1903:
        /* <DEDUP_REMOVED lines=16> */
.L_x_1904:
        /* <DEDUP_REMOVED lines=16> */
.L_x_1905:
        /* <DEDUP_REMOVED lines=10> */
[----:B------:R-:W1:Y:S01]  /*27890*/  SYNCS.PHASECHK.TRANS64.TRYWAIT P1, [R7+URZ+0x308c0], R3 ;  /* 0x0308c003070075a7 */ /* 0x000e62000802017f */
[----:B------:R-:W-:Y:S04]  /*278a0*/  BSSY B2, `(.L_x_1906) ;  /* 0x0000002000027945 */ /* 0x000fe80003800000 */
[----:B-1----:R-:W-:Y:S05]  /*278b0*/  @!P1 BRA `(.L_x_1907) ;  /* 0x0000007000449947 */ /* 0x002fea0003800000 */
.L_x_2083:
[----:B------:R-:W-:Y:S05]  /*278c0*/  BSYNC B2 ;  /* 0x0000000000027941 */ /* 0x000fea0003800000 */
.L_x_1906:
[----:B------:R-:W-:Y:S01]  /*278d0*/  BSSY B2, `(.L_x_1908) ;  /* 0x000000b000027945 */ /* 0x000fe20003800000 */
[----:B------:R-:W-:Y:S02]  /*278e0*/  IMAD.MOV.U32 R2, RZ, RZ, 0x0 ;  /* 0x00000000ff027424 */ /* 0x000fe400078e00ff */
[----:B01----:R-:W-:Y:S01]  /*278f0*/  IMAD.MOV.U32 R3, RZ, RZ, 0x12f00000 ;  /* 0x12f00000ff037424 */ /* 0x003fe200078e00ff */
[----:B------:R-:W-:Y:S06]  /*27900*/  @P2 BRA `(.L_x_1909) ;  /* 0x00000000001c2947 */ /* 0x000fec0003800000 */
[----:B------:R-:W0:Y:S01]  /*27910*/  S2R R23, SR_TID.X ;  /* 0x0000000000177919 */ /* 0x000e220000002100 */
[----:B------:R-:W-:-:S04]  /*27920*/  IMAD.MOV.U32 R13, RZ, RZ, 0x8000 ;  /* 0x00008000ff0d7424 */ /* 0x000fc800078e00ff */
[----:B------:R1:W-:Y:S01]  /*27930*/  SYNCS.ARRIVE.TRANS64 RZ, [R7+URZ+0x308b0], R13 ;  /* 0x0308b00d07ff79a7 */ /* 0x0003e2000800003f */
[----:B0-----:R-:W-:-:S04]  /*27940*/  LOP3.LUT R23, R23, 0x1f, RZ, 0xc0, !PT ;  /* 0x0000001f17177812 */ /* 0x001fc800078ec0ff */
[----:B------:R-:W-:-:S13]  /*27950*/  ISETP.NE.AND P1, PT, R23, RZ, PT ;  /* 0x000000ff1700720c */ /* 0x000fda0003f25270 */
[----:B-1----:R-:W-:Y:S05]  /*27960*/  @!P1 BRA `(.L_x_1909) ;  /* 0x0000000000049947 */ /* 0x002fea0003800000 */
[----:B------:R-:W-:Y:S01]  /*27970*/  BPT.TRAP 0x1 ;  /* 0x000000040000795c */ /* 0x000fe20000300000 */
.L_x_1909:
[----:B------:R-:W-:Y:S05]  /*27980*/  BSYNC B2 ;  /* 0x0000000000027941 */ /* 0x000fea0003800000 */
.L_x_1908:
[----:B------:R-:W-:Y:S01]  /*27990*/  R2UR UR10, R14 ;  /* 0x000000000e0a72ca */ /* 0x000fe200000e0000 */
[----:B------:R-:W-:Y:S01]  /*279a0*/  UIADD3 UR4, UP0, UR36, 0x670, URZ ;  /* 0x0000067024047890 */ /* 0x000fe2000ff1e03f */
[----:B------:R-:W-:Y:S01]  /*279b0*/  R2UR UR6, R2 ;  /* 0x00000000020672ca */ /* 0x000fe200000e0000 */
[----:B------:R-:W-:Y:S01]  /*279c0*/  VIADD R7, R7, 0x308b0 ;  /* 0x000308b007077836 */ /* 0x000fe20000000000 */
[----:B------:R-:W-:Y:S01]  /*279d0*/  R2UR UR7, R3 ;  /* 0x00000000030772ca */ /* 0x000fe200000e0000 */
[----:B------:R-:W-:Y:S01]  /*279e0*/  VIADD R13, R11, 0x400 ;  /* 0x000004000b0d7836 */ /* 0x000fe20000000000 */
[----:B------:R-:W-:Y:S01]  /*279f0*/  PLOP3.LUT P1, PT, PT, PT, PT, 0x80, 0x0 ;  /* 0x000000000000781c */ /* 0x000fe20003f2f070 */
[----:B------:R-:W-:-:S12]  /*27a00*/  UIADD3.X UR5, URZ, UR37, URZ, UP0, !UPT ;  /* 0x000000253f057290 */ /* 0x000fd800087fe43f */
.L_x_1910:
        /* <DEDUP_REMOVED lines=15> */
.L_x_1911:
        /* <DEDUP_REMOVED lines=15> */
.L_x_1912:
        /* <DEDUP_REMOVED lines=15> */
.L_x_1913:
        /* <DEDUP_REMOVED lines=10> */
.L_x_1897:
[----:B------:R-:W-:Y:S05]  /*27d80*/  BSYNC B1 ;  /* 0x0000000000017941 */ /* 0x000fea0003800000 */
.L_x_1896:
        /* <DEDUP_REMOVED lines=8> */
.L_x_1872:
[----:B------:R-:W-:Y:S05]  /*27e10*/  BSYNC B0 ;  /* 0x0000000000007941 */ /* 0x000fea0003800000 */
.L_x_1871:
[----:B------:R-:W0:Y:S01]  /*27e20*/  LDC R0, c[0x0][0x448] ;  /* 0x00011200ff007b82 */ /* 0x000e220000000800 */
[----:B------:R-:W-:Y:S01]  /*27e30*/  VIADD R7, R25, 0x7f ;  /* 0x0000007f19077836 */ /* 0x000fe20000000000 */
[----:B------:R-:W-:Y:S06]  /*27e40*/  @!P0 WARPSYNC.ALL ;  /* 0x0000000000008948 */ /* 0x000fec0003800000 */
[----:B------:R-:W-:Y:S01]  /*27e50*/  @!P0 BAR.SYNC.DEFER_BLOCKING 0xc, 0x180 ;  /* 0x0306000000008b1d */ /* 0x000fe20000010000 */
[----:B0-----:R-:W-:-:S13]  /*27e60*/  ISETP.NE.AND P1, PT, R0, 0x1, PT ;  /* 0x000000010000780c */ /* 0x001fda0003f25270 */
[----:B------:R-:W0:Y:S08]  /*27e70*/  @P1 LDC R0, c[0x0][0x44c] ;  /* 0x00011300ff001b82 */ /* 0x000e300000000800 */
[----:B------:R-:W1:Y:S01]  /*27e80*/  @P1 LDC R3, c[0x0][0x450] ;  /* 0x00011400ff031b82 */ /* 0x000e620000000800 */
[----:B0-----:R-:W-:-:S05]  /*27e90*/  @P1 IMAD.HI.U32 R0, R7, R0, RZ ;  /* 0x0000000007001227 */ /* 0x001fca00078e00ff */
[----:B-1----:R-:W-:Y:S02]  /*27ea0*/  @P1 SHF.R.U32.HI R7, RZ, R3, R0 ;  /* 0x00000003ff071219 */ /* 0x002fe40000011600 */
[----:B------:R-:W0:Y:S03]  /*27eb0*/  LDC.64 R2, c[0x0][0x9e0] ;  /* 0x00027800ff027b82 */ /* 0x000e260000000a00 */
[----:B------:R-:W-:Y:S01]  /*27ec0*/  IMAD.IADD R7, R18, 0x1, R7 ;  /* 0x0000000112077824 */ /* 0x000fe200078e0207 */
[----:B0-----:R-:W-:-:S03]  /*27ed0*/  ISETP.GE.AND P2, PT, R3, 0x1, PT ;  /* 0x000000010300780c */ /* 0x001fc60003f46270 */
[----:B------:R-:W-:-:S10]  /*27ee0*/  IMAD.IADD R2, R7, 0x1, R2 ;  /* 0x0000000107027824 */ /* 0x000fd400078e0202 */
[----:B------:R-:W-:Y:S05]  /*27ef0*/  @!P2 BRA `(.L_x_1915) ;  /* 0x000000000048a947 */ /* 0x000fea0003800000 */
        /* <DEDUP_REMOVED lines=11> */
.L_x_1917:
[----:B------:R-:W-:-:S13]  /*27fb0*/  ISETP.NE.AND P0, PT, R3, 0x1, PT ;  /* 0x000000010300780c */ /* 0x000fda0003f05270 */
[----:B------:R-:W0:Y:S02]  /*27fc0*/  @P0 LDC.64 R4, c[0x0][0x9e8] ;  /* 0x00027a00ff040b82 */ /* 0x000e240000000a00 */
[----:B0-----:R-:W-:-:S05]  /*27fd0*/  @P0 IMAD.HI.U32 R4, R0, R4, RZ ;  /* 0x0000000400040227 */ /* 0x001fca00078e00ff */
[----:B------:R-:W-:-:S07]  /*27fe0*/  @P0 SHF.R.U32.HI R0, RZ, R5, R4 ;  /* 0x00000005ff000219 */ /* 0x000fce0000011604 */
.L_x_1918:
[----:B------:R-:W-:Y:S05]  /*27ff0*/  BSYNC B0 ;  /* 0x0000000000007941 */ /* 0x000fea0003800000 */
.L_x_1916:
[----:B------:R-:W-:-:S05]  /*28000*/  IMAD R5, R0, R3, R3 ;  /* 0x0000000300057224 */ /* 0x000fca00078e0203 */
[----:B------:R-:W-:-:S07]  /*28010*/  VIMNMX R2, R2, R5, PT ;  /* 0x0000000502027248 */ /* 0x000fce0003fe0100 */
.L_x_1915:
[----:B------:R-:W0:Y:S01]  /*28020*/  @P1 LDC R4, c[0x0][0x44c] ;  /* 0x00011300ff041b82 */ /* 0x000e220000000800 */
[----:B------:R-:W-:Y:S01]  /*28030*/  VIADD R2, R2, 0x3f ;  /* 0x0000003f02027836 */ /* 0x000fe20000000000 */
[----:B------:R-:W-:-:S04]  /*28040*/  ULDC UR4, c[0x0][0x9dc] ;  /* 0x0002770000047ab9 */ /* 0x000fc80000000800 */
[----:B------:R-:W-:Y:S02]  /*28050*/  SHF.R.S32.HI R5, RZ, 0x1f, R2 ;  /* 0x0000001fff057819 */ /* 0x000fe40000011402 */
[----:B------:R-:W1:Y:S02]  /*28060*/  @P1 LDC R0, c[0x0][0x450] ;  /* 0x00011400ff001b82 */ /* 0x000e640000000800 */
[----:B------:R-:W-:Y:S01]  /*28070*/  LEA.HI R5, R5, R2, RZ, 0x6 ;  /* 0x0000000205057211 */ /* 0x000fe200078f30ff */
[----:B------:R-:W-:Y:S02]  /*28080*/  IMAD.MOV.U32 R2, RZ, RZ, R25 ;  /* 0x000000ffff027224 */ /* 0x000fe400078e0019 */
        /* <DEDUP_REMOVED lines=17> */
.L_x_1921:
[----:B------:R-:W-:-:S13]  /*281a0*/  ISETP.NE.AND P0, PT, R3, 0x1, PT ;  /* 0x000000010300780c */ /* 0x000fda0003f05270 */
[----:B------:R-:W0:Y:S02]  /*281b0*/  @P0 LDC.64 R4, c[0x0][0x9e8] ;  /* 0x00027a00ff040b82 */ /* 0x000e240000000a00 */
[----:B0-----:R-:W-:-:S05]  /*281c0*/  @P0 IMAD.HI.U32 R4, R2, R4, RZ ;  /* 0x0000000402040227 */ /* 0x001fca00078e00ff */
[----:B------:R-:W-:-:S07]  /*281d0*/  @P0 SHF.R.U32.HI R2, RZ, R5, R4 ;  /* 0x00000005ff020219 */ /* 0x000fce0000011604 */
.L_x_1922:
[----:B------:R-:W-:Y:S05]  /*281e0*/  BSYNC B0 ;  /* 0x0000000000007941 */ /* 0x000fea0003800000 */
.L_x_1920:
[----:B------:R-:W-:-:S05]  /*281f0*/  IMAD R3, R2, R3, RZ ;  /* 0x0000000302037224 */ /* 0x000fca00078e02ff */
[----:B------:R-:W-:-:S07]  /*28200*/  VIMNMX R0, R0, R3, !PT ;  /* 0x0000000300007248 */ /* 0x000fce0007fe0100 */
.L_x_1919:
[----:B------:R-:W-:Y:S01]  /*28210*/  ISETP.NE.AND P1, PT, R6, RZ, PT ;  /* 0x000000ff0600720c */ /* 0x000fe20003f25270 */
[----:B------:R-:W-:Y:S01]  /*28220*/  BSSY B0, `(.L_x_1923) ;  /* 0x0000024000007945 */ /* 0x000fe20003800000 */
[----:B------:R-:W-:-:S04]  /*28230*/  SHF.R.S32.HI R3, RZ, 0x1f, R0 ;  /* 0x0000001fff037819 */ /* 0x000fc80000011400 */
[----:B------:R-:W-:-:S04]  /*28240*/  LEA.HI R3, R3, R0, RZ, 0x6 ;  /* 0x0000000003037211 */ /* 0x000fc800078f30ff */
[----:B------:R-:W-:Y:S01]  /*28250*/  SHF.R.S32.HI R0, RZ, 0x6, R3 ;  /* 0x00000006ff007819 */ /* 0x000fe20000011403 */
[----:B------:R-:W-:Y:S02]  /*28260*/  IMAD.MOV.U32 R3, RZ, RZ, RZ ;  /* 0x000000ffff037224 */ /* 0x000fe400078e00ff */
[----:B------:R-:W0:Y:S01]  /*28270*/  @!P1 LDC R6, c[0x0][0x9f0] ;  /* 0x00027c00ff069b82 */ /* 0x000e220000000800 */
[----:B------:R-:W-:-:S04]  /*28280*/  VIMNMX R0, RZ, R0, !PT ;  /* 0x00000000ff007248 */ /* 0x000fc80007fe0100 */
[----:B------:R-:W-:-:S13]  /*28290*/  ISETP.GT.AND P0, PT, R19, R0, PT ;  /* 0x000000001300720c */ /* 0x000fda0003f04270 */
[----:B------:R-:W-:Y:S05]  /*282a0*/  @!P0 BRA `(.L_x_1924) ;  /* 0x00000000006c8947 */ /* 0x000fea0003800000 */
[-C--:B0-----:R-:W-:Y:S01]  /*282b0*/  IABS R4, R6.reuse ;  /* 0x0000000600047213 */ /* 0x081fe20000000000 */
[----:B------:R-:W-:Y:S01]  /*282c0*/  IMAD.MOV.U32 R2, RZ, RZ, RZ ;  /* 0x000000ffff027224 */ /* 0x000fe200078e00ff */
[----:B------:R-:W-:Y:S02]  /*282d0*/  IABS R8, R6 ;  /* 0x0000000600087213 */ /* 0x000fe40000000000 */
[----:B------:R-:W0:Y:S08]  /*282e0*/  I2F.RP R5, R4 ;  /* 0x0000000400057306 */ /* 0x000e300000209400 */
[----:B0-----:R-:W0:Y:S02]  /*282f0*/  MUFU.RCP R5, R5 ;  /* 0x0000000500057308 */ /* 0x001e240000001000 */
[----:B0-----:R-:W-:-:S06]  /*28300*/  VIADD R7, R5, 0xffffffe ;  /* 0x0ffffffe05077836 */ /* 0x001fcc0000000000 */
[----:B------:R0:W1:Y:S02]  /*28310*/  F2I.FTZ.U32.TRUNC.NTZ R3, R7 ;  /* 0x0000000700037305 */ /* 0x000064000021f000 */
[----:B0-----:R-:W-:Y:S02]  /*28320*/  IMAD.MOV R7, RZ, RZ, -R8 ;  /* 0x000000ffff077224 */ /* 0x001fe400078e0a08 */
[----:B-1----:R-:W-:-:S04]  /*28330*/  IMAD.MOV R9, RZ, RZ, -R3 ;  /* 0x000000ffff097224 */ /* 0x002fc800078e0a03 */
[----:B------:R-:W-:-:S04]  /*28340*/  IMAD R9, R9, R4, RZ ;  /* 0x0000000409097224 */ /* 0x000fc800078e02ff */
[----:B------:R-:W-:Y:S01]  /*28350*/  IMAD.HI.U32 R2, R3, R9, R2 ;  /* 0x0000000903027227 */ /* 0x000fe200078e0002 */
[----:B------:R-:W-:-:S05]  /*28360*/  IADD3 R3, R6, -0x1, R19 ;  /* 0xffffffff06037810 */ /* 0x000fca0007ffe013 */
[----:B------:R-:W-:-:S05]  /*28370*/  IMAD.IADD R3, R3, 0x1, -R0 ;  /* 0x0000000103037824 */ /* 0x000fca00078e0a00 */
        /* <DEDUP_REMOVED lines=14> */
.L_x_1924:
[----:B------:R-:W-:Y:S05]  /*28460*/  BSYNC B0 ;  /* 0x0000000000007941 */ /* 0x000fea0003800000 */
.L_x_1923:
[-C--:B------:R-:W-:Y:S01]  /*28470*/  IMAD R0, R10, R3.reuse, R0 ;  /* 0x000000030a007224 */ /* 0x080fe200078e0200 */
        /* <DEDUP_REMOVED lines=13> */
[----:B------:R-:W1:Y:S02]  /*28550*/  FLO.U32 R0, UR4 ;  /* 0x0000000400007d00 */ /* 0x000e6400080e0000 */
        /* <DEDUP_REMOVED lines=9> */
.L_x_1926:
        /* <DEDUP_REMOVED lines=20> */
.L_x_1929:
[----:B------:R-:W-:Y:S05]  /*28730*/  BSYNC B6 ;  /* 0x0000000000067941 */ /* 0x000fea0003800000 */
.L_x_1928:
        /* <DEDUP_REMOVED lines=11> */
[----:B0-----:R-:W-:Y:S02]  /*287f0*/  IMAD.U32 R6, RZ, RZ, UR8 ;  /* 0x00000008ff067e24 */ /* 0x001fe4000f8e00ff */
[----:B------:R-:W-:-:S02]  /*28800*/  IMAD.U32 R7, RZ, RZ, UR9 ;  /* 0x00000009ff077e24 */ /* 0x000fc4000f8e00ff */
[----:B------:R-:W-:Y:S02]  /*28810*/  IMAD.U32 R10, RZ, RZ, UR4 ;  /* 0x00000004ff0a7e24 */ /* 0x000fe4000f8e00ff */
[----:B------:R-:W-:Y:S02]  /*28820*/  IMAD.U32 R11, RZ, RZ, UR5 ;  /* 0x00000005ff0b7e24 */ /* 0x000fe4000f8e00ff */
[----:B------:R-:W-:Y:S02]  /*28830*/  IMAD.MOV.U32 R8, RZ, RZ, 0x70 ;  /* 0x00000070ff087424 */ /* 0x000fe400078e00ff */
[----:B------:R-:W-:Y:S02]  /*28840*/  IMAD.MOV.U32 R12, RZ, RZ, 0x1 ;  /* 0x00000001ff0c7424 */ /* 0x000fe400078e00ff */
[----:B-1----:R-:W-:-:S07]  /*28850*/  IMAD.MOV.U32 R13, RZ, RZ, RZ ;  /* 0x000000ffff0d7224 */ /* 0x002fce00078e00ff */
[----:B------:R-:W-:-:S07]  /*28860*/  LEPC R20, `(.L_x_1932) ;  /* 0x000000001014794e */ /* 0x000fce0000000000 */
[----:B--2---:R-:W-:Y:S05]  /*28870*/  CALL.ABS.NOINC R2 ;  /* 0x0000000002007343 */ /* 0x004fea0003c00000 */
.L_x_1932:
        /* <DEDUP_REMOVED lines=15> */
.L_x_1931:
[----:B------:R-:W-:Y:S05]  /*28970*/  BSYNC B6 ;  /* 0x0000000000067941 */ /* 0x000fea0003800000 */
.L_x_1930:
[----:B------:R-:W-:Y:S01]  /*28980*/  ULDC.64 UR4, c[0x0][0x9f8] ;  /* 0x00027e0000047ab9 */ /* 0x000fe20000000a00 */
[----:B------:R-:W2:Y:S01]  /*28990*/  LDL R20, [R1+0x8] ;  /* 0x0000080001147983 */ /* 0x000ea20000100800 */
[----:B------:R-:W-:-:S03]  /*289a0*/  ISETP.NE.U32.AND P0, PT, RZ, UR4, PT ;  /* 0x00000004ff007c0c */ /* 0x000fc6000bf05070 */
[----:B------:R-:W3:Y:S01]  /*289b0*/  LDL R19, [R1+0x10] ;  /* 0x0000100001137983 */ /* 0x000ee20000100800 */
[----:B------:R-:W-:Y:S01]  /*289c0*/  ISETP.NE.AND.EX P0, PT, RZ, UR5, PT, P0 ;  /* 0x00000005ff007c0c */ /* 0x000fe2000bf05300 */
[----:B------:R-:W-:Y:S01]  /*289d0*/  IMAD.MOV.U32 R32, RZ, RZ, R27 ;  /* 0x000000ffff207224 */ /* 0x000fe200078e001b */
[----:B------:R-:W1:Y:S01]  /*289e0*/  LDC R5, c[0x0][0x430] ;  /* 0x00010c00ff057b82 */ /* 0x000e620000000800 */
[----:B------:R-:W4:Y:S01]  /*289f0*/  S2R R18, SR_TID.X ;  /* 0x0000000000127919 */ /* 0x000f220000002100 */
[----:B------:R-:W-:Y:S01]  /*28a00*/  VIADD R7, R23, 0xffffffff ;  /* 0xffffffff17077836 */ /* 0x000fe20000000000 */
[----:B------:R-:W-:Y:S01]  /*28a10*/  LOP3.LUT R16, R16, 0xfffffffe, RZ, 0xc0, !PT ;  /* 0xfffffffe10107812 */ /* 0x000fe200078ec0ff */
[----:B------:R-:W-:-:S07]  /*28a20*/  ULDC UR4, c[0x0][0x2f4] ;  /* 0x0000bd0000047ab9 */ /* 0x000fce0000000800 */
[----:B------:R-:W0:Y:S01]  /*28a30*/  @P0 LDC.64 R2, c[0x0][0x9f8] ;  /* 0x00027e00ff020b82 */ /* 0x000e220000000a00 */
[----:B----4-:R-:W-:Y:S01]  /*28a40*/  LOP3.LUT R18, R18, 0x7f, RZ, 0xc0, !PT ;  /* 0x0000007f12127812 */ /* 0x010fe200078ec0ff */
[----:B0-----:R-:W-:-:S05]  /*28a50*/  @P0 IMAD.WIDE R2, R27, 0x4, R2 ;  /* 0x000000041b020825 */ /* 0x001fca00078e0202 */
[----:B------:R0:W4:Y:S01]  /*28a60*/  @P0 LDG.E R32, desc[UR60][R2.64] ;  /* 0x0000003c02200981 */ /* 0x000122000c1e1900 */
[----:B------:R-:W-:Y:S02]  /*28a70*/  SHF.R.U32.HI R21, RZ, 0x3, R18 ;  /* 0x00000003ff157819 */ /* 0x000fe40000011612 */
[----:B-1----:R-:W-:Y:S01]  /*28a80*/  ISETP.NE.AND P1, PT, R5, 0x1, PT ;  /* 0x000000010500780c */ /* 0x002fe20003f25270 */
[----:B------:R-:W1:-:S12]  /*28a90*/  S2R R18, SR_TID.X ;  /* 0x0000000000127919 */ /* 0x000e580000002100 */
[----:B------:R-:W0:Y:S08]  /*28aa0*/  @P1 LDC R9, c[0x0][0x434] ;  /* 0x00010d00ff091b82 */ /* 0x000e300000000800 */
[----:B------:R-:W0:Y:S01]  /*28ab0*/  @P1 LDC R6, c[0x0][0x438] ;  /* 0x00010e00ff061b82 */ /* 0x000e220000000800 */
[----:B-1----:R-:W-:-:S05]  /*28ac0*/  IMAD.SHL.U32 R18, R18, 0x10, RZ ;  /* 0x0000001012127824 */ /* 0x002fca00078e00ff */
[----:B------:R-:W-:-:S05]  /*28ad0*/  LOP3.LUT R18, R21, 0x70, R18, 0xf8, !PT ;  /* 0x0000007015127812 */ /* 0x000fca00078ef812 */
[----:B------:R-:W-:Y:S01]  /*28ae0*/  IMAD R0, R7, 0x40, R18 ;  /* 0x0000004007007824 */ /* 0x000fe200078e0212 */
[----:B------:R-:W-:-:S04]  /*28af0*/  LOP3.LUT R10, R36, 0x40, RZ, 0xfc, !PT ;  /* 0x00000040240a7812 */ /* 0x000fc800078efcff */
[----:B------:R-:W-:Y:S01]  /*28b00*/  ISETP.GE.AND P3, PT, R10, UR4, PT ;  /* 0x000000040a007c0c */ /* 0x000fe2000bf66270 */
[----:B------:R-:W-:Y:S01]  /*28b10*/  UMOV UR5, 0xffffffff ;  /* 0xffffffff00057882 */ /* 0x000fe20000000000 */
[----:B--2---:R-:W-:-:S04]  /*28b20*/  ISETP.GE.AND P0, PT, R0, R20, PT ;  /* 0x000000140000720c */ /* 0x004fc80003f06270 */
[----:B------:R-:W-:Y:S01]  /*28b30*/  ISETP.GT.U32.OR P0, PT, R18, 0x3f, P0 ;  /* 0x0000003f1200780c */ /* 0x000fe20000704470 */
[----:B---3--:R-:W-:-:S04]  /*28b40*/  IMAD.IADD R0, R0, 0x1, R19 ;  /* 0x0000000100007824 */ /* 0x008fc800078e0213 */
[----:B0-----:R-:W-:-:S04]  /*28b50*/  @P1 IMAD.HI.U32 R9, R0, R9, RZ ;  /* 0x0000000900091227 */ /* 0x001fc800078e00ff */
[----:B------:R-:W-:Y:S01]  /*28b60*/  IMAD.MOV.U32 R4, RZ, RZ, R0 ;  /* 0x000000ffff047224 */ /* 0x000fe200078e0000 */
[----:B------:R-:W-:-:S03]  /*28b70*/  @P1 SHF.R.U32.HI R4, RZ, R6, R9 ;  /* 0x00000006ff041219 */ /* 0x000fc60000011609 */
[----:B------:R-:W0:Y:S02]  /*28b80*/  @!P0 LDC.64 R2, c[0x0][0x428] ;  /* 0x00010a00ff028b82 */ /* 0x000e240000000a00 */
[----:B------:R-:W-:-:S04]  /*28b90*/  IMAD.MOV R6, RZ, RZ, -R4 ;  /* 0x000000ffff067224 */ /* 0x000fc800078e0a04 */
[----:B------:R-:W-:Y:S01]  /*28ba0*/  IMAD R0, R5, R6, R0 ;  /* 0x0000000605007224 */ /* 0x000fe200078e0200 */
[----:B------:R-:W-:Y:S02]  /*28bb0*/  @!P0 SHF.R.S32.HI R5, RZ, 0x1f, R4 ;  /* 0x0000001fff058819 */ /* 0x000fe40000011404 */
[----:B----4-:R-:W-:Y:S01]  /*28bc0*/  SHF.R.S32.HI R8, RZ, 0x1f, R32 ;  /* 0x0000001fff087819 */ /* 0x010fe20000011420 */
[----:B0-----:R-:W-:-:S04]  /*28bd0*/  @!P0 IMAD.WIDE.U32 R4, R32, R2, R4 ;  /* 0x0000000220048225 */ /* 0x001fc800078e0004 */
[----:B------:R-:W-:Y:S01]  /*28be0*/  @!P0 IMAD R6, R8, R2, RZ ;  /* 0x0000000208068224 */ /* 0x000fe200078e02ff */
[----:B------:R0:W-:Y:S03]  /*28bf0*/  STL [R1+0x14], R8 ;  /* 0x0000140801007387 */ /* 0x0001e60000100800 */
[----:B------:R-:W-:Y:S02]  /*28c00*/  @!P0 IMAD R6, R32, R3, R6 ;  /* 0x0000000320068224 */ /* 0x000fe400078e0206 */
[----:B------:R-:W1:Y:S02]  /*28c10*/  @!P0 LDC.64 R2, c[0x0][0x418] ;  /* 0x00010600ff028b82 */ /* 0x000e640000000a00 */
[----:B------:R-:W-:Y:S02]  /*28c20*/  @!P0 IMAD.IADD R6, R5, 0x1, R6 ;  /* 0x0000000105068824 */ /* 0x000fe400078e0206 */
[----:B------:R-:W-:Y:S01]  /*28c30*/  IMAD.MOV.U32 R5, RZ, RZ, RZ ;  /* 0x000000ffff057224 */ /* 0x000fe200078e00ff */
[----:B-1----:R-:W-:-:S04]  /*28c40*/  @!P0 LEA R2, P1, R4, R2, 0x2 ;  /* 0x0000000204028211 */ /* 0x002fc800078210ff */
[----:B------:R-:W-:Y:S01]  /*28c50*/  @!P0 LEA.HI.X R3, R4, R3, R6, 0x2, P1 ;  /* 0x0000000304038211 */ /* 0x000fe200008f1406 */
[----:B------:R-:W-:-:S04]  /*28c60*/  IMAD.U32 R4, RZ, RZ, UR39 ;  /* 0x00000027ff047e24 */ /* 0x000fc8000f8e00ff */
[----:B------:R1:W5:Y:S01]  /*28c70*/  @!P0 LDG.E R5, desc[UR60][R2.64] ;  /* 0x0000003c02058981 */ /* 0x000362000c1e1900 */
[----:B------:R-:W-:Y:S02]  /*28c80*/  ISETP.GT.U32.AND P0, PT, R18, 0x3f, PT ;  /* 0x0000003f1200780c */ /* 0x000fe40003f04070 */
[----:B------:R-:W-:Y:S02]  /*28c90*/  ISETP.NE.AND P2, PT, R4, 0x3, PT ;  /* 0x000000030400780c */ /* 0x000fe40003f45270 */
[----:B0-----:R-:W-:-:S04]  /*28ca0*/  LOP3.LUT R8, R36, 0x80, RZ, 0xfc, !PT ;  /* 0x0000008024087812 */ /* 0x001fc800078efcff */
[----:B------:R-:W-:-:S05]  /*28cb0*/  ISETP.GE.AND P1, PT, R8, UR4, PT ;  /* 0x0000000408007c0c */ /* 0x000fca000bf26270 */
[----:B------:R-:W-:Y:S02]  /*28cc0*/  @P0 LOP3.LUT R16, R16, 0x1, RZ, 0xfc, !PT ;  /* 0x0000000110100812 */ /* 0x000fe400078efcff */
[----:B------:R-:W-:Y:S02]  /*28cd0*/  ISETP.GE.AND P0, PT, R36, UR4, PT ;  /* 0x0000000424007c0c */ /* 0x000fe4000bf06270 */
[----:B------:R-:W-:-:S04]  /*28ce0*/  LOP3.LUT R16, R16, 0xffffffdf, RZ, 0xc0, !PT ;  /* 0xffffffdf10107812 */ /* 0x000fc800078ec0ff */
[----:B------:R-:W-:-:S04]  /*28cf0*/  @P2 LOP3.LUT R16, R16, 0x20, RZ, 0xfc, !PT ;  /* 0x0000002010102812 */ /* 0x000fc800078efcff */
[----:B------:R-:W-:-:S04]  /*28d00*/  LOP3.LUT R16, R16, 0xffffffef, RZ, 0xc0, !PT ;  /* 0xffffffef10107812 */ /* 0x000fc800078ec0ff */
        /* <DEDUP_REMOVED lines=8> */
[----:B-1----:R-:W-:Y:S06]  /*28d90*/  BRA.DIV UR5, `(.L_x_1933) ;  /* 0x0000005e05207947 */ /* 0x002fec000b800000 */
.L_x_2086:
[----:B------:R-:W-:Y:S01]  /*28da0*/  IMAD.MOV.U32 R23, RZ, RZ, R7 ;  /* 0x000000ffff177224 */ /* 0x000fe200078e0007 */
[----:B------:R-:W-:Y:S06]  /*28db0*/  @!P2 BRA `(.L_x_1934) ;  /* 0x000000000004a947 */ /* 0x000fec0003800000 */
[----:B------:R-:W-:Y:S01]  /*28dc0*/  BPT.TRAP 0x1 ;  /* 0x000000040000795c */ /* 0x000fe20000300000 */
.L_x_1934:
[----:B------:R-:W-:Y:S01]  /*28dd0*/  SHF.R.S32.HI R6, RZ, 0x1f, R0 ;  /* 0x0000001fff067819 */ /* 0x000fe20000011400 */
[----:B------:R-:W-:Y:S01]  /*28de0*/  ULDC.64 UR4, c[0x0][0x328] ;  /* 0x0000ca0000047ab9 */ /* 0x000fe20000000a00 */
[----:B-----5:R-:W-:Y:S01]  /*28df0*/  SHF.R.S32.HI R8, RZ, 0x1f, R5 ;  /* 0x0000001fff087819 */ /* 0x020fe20000011405 */
[----:B------:R-:W-:Y:S01]  /*28e00*/  ULDC.64 UR6, c[0x0][0x318] ;  /* 0x0000c60000067ab9 */ /* 0x000fe20000000a00 */
[----:B------:R-:W-:Y:S01]  /*28e10*/  BSSY B0, `(.L_x_1935) ;  /* 0x0000013000007945 */ /* 0x000fe20003800000 */
[----:B------:R-:W-:-:S04]  /*28e20*/  IMAD R3, R6, UR4, RZ ;  /* 0x0000000406037c24 */ /* 0x000fc8000f8e02ff */
        /* <DEDUP_REMOVED lines=17> */
.L_x_2087:
[----:B------:R-:W-:Y:S05]  /*28f40*/  BSYNC B0 ;  /* 0x0000000000007941 */ /* 0x000fea0003800000 */
.L_x_1935:
[----:B------:R-:W2:Y:S01]  /*28f50*/  LDL R10, [R1+0x8] ;  /* 0x00000800010a7983 */ /* 0x000ea20000100800 */
[----:B------:R-:W-:Y:S01]  /*28f60*/  ULDC.64 UR4, c[0x0][0x300] ;  /* 0x0000c00000047ab9 */ /* 0x000fe20000000a00 */
[----:B------:R-:W-:Y:S01]  /*28f70*/  ULDC.64 UR6, c[0x0][0x2e8] ;  /* 0x0000ba0000067ab9 */ /* 0x000fe20000000a00 */
[----:B------:R-:W-:Y:S01]  /*28f80*/  IMAD R6, R6, UR4, RZ ;  /* 0x0000000406067c24 */ /* 0x000fe2000f8e02ff */
[----:B------:R-:W1:Y:S01]  /*28f90*/  S2R R9, SR_TID.X ;  /* 0x0000000000097919 */ /* 0x000e620000002100 */
[----:B0-----:R-:W-:Y:S01]  /*28fa0*/  IMAD.WIDE.U32 R2, R0, UR4, RZ ;  /* 0x0000000400027c25 */ /* 0x001fe2000f8e00ff */
[C---:B------:R-:W-:Y:S02]  /*28fb0*/  LOP3.LUT P5, RZ, R16.reuse, 0x10, RZ, 0xc0, !PT ;  /* 0x0000001010ff7812 */ /* 0x040fe400078ac0ff */
[----:B------:R-:W-:Y:S01]  /*28fc0*/  LOP3.LUT P4, RZ, R16, 0x8, RZ, 0xc0, !PT ;  /* 0x0000000810ff7812 */ /* 0x000fe2000788c0ff */
        /* <DEDUP_REMOVED lines=14> */
[----:B------:R-:W-:Y:S02]  /*290b0*/  LEA.HI.X R6, R2, UR7, R6, 0x1, P0 ;  /* 0x0000000702067c11 */ /* 0x000fe400080f0c06 */
[----:B-1----:R-:W-:-:S04]  /*290c0*/  LOP3.LUT R9, R9, 0x7f, RZ, 0xc0, !PT ;  /* 0x0000007f09097812 */ /* 0x002fc800078ec0ff */
[----:B------:R-:W-:Y:S01]  /*290d0*/  SHF.R.U32.HI R9, RZ, 0x3, R9 ;  /* 0x00000003ff097819 */ /* 0x000fe20000011609 */
[----:B--2---:R-:W-:Y:S02]  /*290e0*/  IMAD R5, R7, -0x40, R10 ;  /* 0xffffffc007057824 */ /* 0x004fe400078e020a */
[----:B------:R-:W-:Y:S02]  /*290f0*/  IMAD R7, R22, 0x4000, R33 ;  /* 0x0000400016077824 */ /* 0x000fe400078e0221 */
        /* <DEDUP_REMOVED lines=37> */
.L_x_2097:
        /* <DEDUP_REMOVED lines=13> */
.L_x_1938:
        /* <DEDUP_REMOVED lines=10> */
.L_x_1939:
[----:B------:R1:W-:Y:S02]  /*294c0*/  SYNCS.ARRIVE.TRANS64.A1T0 RZ, [R4+URZ+0x30830], RZ ;  /* 0x030830ff04ff79a7 */ /* 0x0003e4000810003f */
[----:B------:R-:W-:Y:S05]  /*294d0*/  WARPSYNC.ALL ;  /* 0x0000000000007948 */ /* 0x000fea0003800000 */
[----:B------:R-:W-:Y:S01]  /*294e0*/  ULDC.64 UR4, c[0x0][0xa00] ;  /* 0x0002800000047ab9 */ /* 0x000fe20000000a00 */
[----:B0-----:R-:W-:Y:S01]  /*294f0*/  VIADD R2, R17, 0x10400 ;  /* 0x0001040011027836 */ /* 0x001fe20000000000 */
[----:B------:R-:W-:Y:S01]  /*29500*/  BAR.SYNC.DEFER_BLOCKING 0x8, 0x180 ;  /* 0x0206000000007b1d */ /* 0x000fe20000010000 */
[----:B------:R-:W-:Y:S02]  /*29510*/  ISETP.NE.U32.AND P0, PT, RZ, UR4, PT ;  /* 0x00000004ff007c0c */ /* 0x000fe4000bf05070 */
[----:B------:R-:W-:-:S02]  /*29520*/  SHF.R.S32.HI R0, RZ, 0x1f, R27 ;  /* 0x0000001fff007819 */ /* 0x000fc4000001141b */
[----:B------:R-:W-:Y:S01]  /*29530*/  ISETP.NE.AND.EX P0, PT, RZ, UR5, PT, P0 ;  /* 0x00000005ff007c0c */ /* 0x000fe2000bf05300 */
[----:B------:R-:W-:Y:S01]  /*29540*/  ULDC.64 UR4, c[0x0][0x298] ;  /* 0x0000a60000047ab9 */ /* 0x000fe20000000a00 */
[----:B------:R-:W-:Y:S01]  /*29550*/  LOP3.LUT P1, RZ, R2, 0x3ff, RZ, 0xc0, !PT ;  /* 0x000003ff02ff7812 */ /* 0x000fe2000782c0ff */
[----:B------:R-:W-:Y:S01]  /*29560*/  BSSY B6, `(.L_x_1940) ;  /* 0x000001c000067945 */ /* 0x000fe20003800000 */
[----:B------:R-:W-:Y:S02]  /*29570*/  SEL R0, R0, RZ, !P0 ;  /* 0x000000ff00007207 */ /* 0x000fe40004000000 */
[----:B------:R-:W-:-:S03]  /*29580*/  SEL R2, R27, RZ, !P0 ;  /* 0x000000ff1b027207 */ /* 0x000fc60004000000 */
[----:B------:R0:W-:Y:S04]  /*29590*/  STL [R1+0x30], R0 ;  /* 0x0000300001007387 */ /* 0x0001e80000100800 */
[----:B------:R2:W-:Y:S01]  /*295a0*/  STL [R1+0x1c], R2 ;  /* 0x00001c0201007387 */ /* 0x0005e20000100800 */
[----:B0-----:R-:W-:Y:S01]  /*295b0*/  SHF.R.S32.HI R0, RZ, 0x1f, R35 ;  /* 0x0000001fff007819 */ /* 0x001fe20000011423 */
[----:B--2---:R-:W-:-:S04]  /*295c0*/  IMAD.WIDE.U32 R2, R35, UR4, RZ ;  /* 0x0000000423027c25 */ /* 0x004fc8000f8e00ff */
[----:B------:R-:W-:Y:S01]  /*295d0*/  IMAD R0, R0, UR4, RZ ;  /* 0x0000000400007c24 */ /* 0x000fe2000f8e02ff */
[----:B------:R0:W-:Y:S03]  /*295e0*/  STL.64 [R1+0x20], R2 ;  /* 0x0000200201007387 */ /* 0x0001e60000100a00 */
[----:B------:R-:W-:-:S04]  /*295f0*/  IMAD R0, R35, UR5, R0 ;  /* 0x0000000523007c24 */ /* 0x000fc8000f8e0200 */
[----:B------:R-:W-:Y:S01]  /*29600*/  IMAD.IADD R35, R3, 0x1, R0 ;  /* 0x0000000103237824 */ /* 0x000fe200078e0200 */
[----:B------:R-:W-:Y:S06]  /*29610*/  @!P1 BRA `(.L_x_1941) ;  /* 0x0000000000409947 */ /* 0x000fec0003800000 */
[----:B0-----:R-:W-:Y:S01]  /*29620*/  MOV R2, 0x0 ;  /* 0x0000000000027802 */ /* 0x001fe20000000f00 */
[----:B------:R-:W-:Y:S01]  /*29630*/  ULDC.64 UR4, c[0x4][0xa8] ;  /* 0x01002a0000047ab9 */ /* 0x000fe20000000a00 */
[----:B------:R-:W-:Y:S01]  /*29640*/  ULDC.64 UR6, c[0x4][0xb0] ;  /* 0x01002c0000067ab9 */ /* 0x000fe20000000a00 */
[----:B------:R-:W-:Y:S01]  /*29650*/  ULDC.64 UR8, c[0x4][0x20] ;  /* 0x0100080000087ab9 */ /* 0x000fe20000000a00 */
[----:B-1----:R-:W-:Y:S02]  /*29660*/  IMAD.U32 R4, RZ, RZ, UR4 ;  /* 0x00000004ff047e24 */ /* 0x002fe4000f8e00ff */
        /* <DEDUP_REMOVED lines=11> */
.L_x_1941:
[----:B------:R-:W-:Y:S05]  /*29720*/  BSYNC B6 ;  /* 0x0000000000067941 */ /* 0x000fea0003800000 */
.L_x_1940:
[----:B------:R-:W2:Y:S01]  /*29730*/  LDL.LU R20, [R1+0x30] ;  /* 0x0000300001147983 */ /* 0x000ea20000300800 */
[----:B------:R-:W-:Y:S01]  /*29740*/  ULDC.64 UR4, c[0x0][0x2d8] ;  /* 0x0000b60000047ab9 */ /* 0x000fe20000000a00 */
[----:B------:R-:W3:Y:S02]  /*29750*/  LDC R7, c[0x0][0x448] ;  /* 0x00011200ff077b82 */ /* 0x000ee40000000800 */
[----:B------:R-:W4:Y:S04]  /*29760*/  LDL.LU R21, [R1+0x1c] ;  /* 0x00001c0001157983 */ /* 0x000f280000300800 */
[----:B0-----:R-:W5:Y:S01]  /*29770*/  LDL.LU.64 R2, [R1+0x20] ;  /* 0x0000200001027983 */ /* 0x001f620000300a00 */
[C---:B------:R-:W-:Y:S02]  /*29780*/  LOP3.LUT R9, R36.reuse, 0x40, RZ, 0xfc, !PT ;  /* 0x0000004024097812 */ /* 0x040fe400078efcff */
[----:B------:R-:W-:-:S02]  /*29790*/  LOP3.LUT R8, R36, 0x80, RZ, 0xfc, !PT ;  /* 0x0000008024087812 */ /* 0x000fc400078efcff */
[----:B---3--:R-:W-:-:S13]  /*297a0*/  ISETP.NE.AND P0, PT, R7, 0x1, PT ;  /* 0x000000010700780c */ /* 0x008fda0003f05270 */
[----:B------:R-:W0:Y:S01]  /*297b0*/  @P0 LDC R6, c[0x0][0x44c] ;  /* 0x00011300ff060b82 */ /* 0x000e220000000800 */
[----:B-----5:R-:W-:Y:S02]  /*297c0*/  IMAD.MOV.U32 R3, RZ, RZ, R35 ;  /* 0x000000ffff037224 */ /* 0x020fe400078e0023 */
[----:B------:R-:W-:-:S04]  /*297d0*/  IMAD.WIDE.U32 R2, R26, UR4, R2 ;  /* 0x000000041a027c25 */ /* 0x000fc8000f8e0002 */
[----:B------:R-:W-:Y:S01]  /*297e0*/  IMAD R3, R26, UR5, R3 ;  /* 0x000000051a037c24 */ /* 0x000fe2000f8e0203 */
[----:B------:R-:W-:Y:S02]  /*297f0*/  ULDC.64 UR4, c[0x0][0x2e0] ;  /* 0x0000b80000047ab9 */ /* 0x000fe40000000a00 */
[----:B--2---:R-:W-:Y:S02]  /*29800*/  IMAD R0, R20, UR4, RZ ;  /* 0x0000000414007c24 */ /* 0x004fe4000f8e02ff */
[----:B------:R-:W2:Y:S01]  /*29810*/  S2R R20, SR_TID.X ;  /* 0x0000000000147919 */ /* 0x000ea20000002100 */
[----:B----4-:R-:W-:-:S04]  /*29820*/  IMAD.WIDE.U32 R2, R21, UR4, R2 ;  /* 0x0000000415027c25 */ /* 0x010fc8000f8e0002 */
[----:B------:R-:W-:Y:S01]  /*29830*/  IMAD R0, R21, UR5, R0 ;  /* 0x0000000515007c24 */ /* 0x000fe2000f8e0200 */
[----:B------:R-:W-:-:S03]  /*29840*/  ULDC.64 UR4, c[0x0][0x2d0] ;  /* 0x0000b40000047ab9 */ /* 0x000fc60000000a00 */
[----:B------:R-:W-:Y:S02]  /*29850*/  IMAD.IADD R3, R3, 0x1, R0 ;  /* 0x0000000103037824 */ /* 0x000fe400078e0200 */
[----:B------:R-:W3:Y:S01]  /*29860*/  @P0 LDC R0, c[0x0][0x450] ;  /* 0x00011400ff000b82 */ /* 0x000ee20000000800 */
[----:B--2---:R-:W-:-:S04]  /*29870*/  LOP3.LUT R20, R20, 0x7f, RZ, 0xc0, !PT ;  /* 0x0000007f14147812 */ /* 0x004fc800078ec0ff */
[----:B------:R-:W-:Y:S02]  /*29880*/  SHF.R.U32.HI R21, RZ, 0x3, R20 ;  /* 0x00000003ff157819 */ /* 0x000fe40000011614 */
[----:B------:R-:W2:Y:S02]  /*29890*/  S2R R20, SR_TID.X ;  /* 0x0000000000147919 */ /* 0x000ea40000002100 */
[----:B--2---:R-:W-:-:S05]  /*298a0*/  IMAD.SHL.U32 R20, R20, 0x10, RZ ;  /* 0x0000001014147824 */ /* 0x004fca00078e00ff */
[----:B------:R-:W-:-:S05]  /*298b0*/  LOP3.LUT R20, R21, 0x70, R20, 0xf8, !PT ;  /* 0x0000007015147812 */ /* 0x000fca00078ef814 */
[----:B------:R-:W-:Y:S02]  /*298c0*/  IMAD.IADD R5, R20, 0x1, R25 ;  /* 0x0000000114057824 */ /* 0x000fe400078e0219 */
[----:B------:R-:W2:Y:S02]  /*298d0*/  S2R R20, SR_TID.X ;  /* 0x0000000000147919 */ /* 0x000ea40000002100 */
[----:B0-----:R-:W-:-:S04]  /*298e0*/  @P0 IMAD.HI.U32 R6, R5, R6, RZ ;  /* 0x0000000605060227 */ /* 0x001fc800078e00ff */
[----:B-1----:R-:W-:Y:S01]  /*298f0*/  IMAD.MOV.U32 R4, RZ, RZ, R5 ;  /* 0x000000ffff047224 */ /* 0x002fe200078e0005 */
[----:B---3--:R-:W-:-:S05]  /*29900*/  @P0 SHF.R.U32.HI R4, RZ, R0, R6 ;  /* 0x00000000ff040219 */ /* 0x008fca0000011606 */
[----:B------:R-:W-:Y:S02]  /*29910*/  IMAD.MOV R0, RZ, RZ, -R4 ;  /* 0x000000ffff007224 */ /* 0x000fe400078e0a04 */
[----:B------:R-:W-:-:S04]  /*29920*/  IMAD.WIDE.U32 R2, R4, UR4, R2 ;  /* 0x0000000404027c25 */ /* 0x000fc8000f8e0002 */
[----:B------:R-:W-:Y:S01]  /*29930*/  IMAD R0, R7, R0, R5 ;  /* 0x0000000007007224 */ /* 0x000fe200078e0205 */
[----:B------:R-:W-:-:S05]  /*29940*/  SHF.R.S32.HI R5, RZ, 0x1f, R4 ;  /* 0x0000001fff057819 */ /* 0x000fca0000011404 */
[----:B------:R-:W-:-:S04]  /*29950*/  IMAD R5, R5, UR4, RZ ;  /* 0x0000000405057c24 */ /* 0x000fc8000f8e02ff */
[----:B------:R-:W-:Y:S01]  /*29960*/  IMAD R5, R4, UR5, R5 ;  /* 0x0000000504057c24 */ /* 0x000fe2000f8e0205 */
[----:B------:R-:W-:Y:S01]  /*29970*/  SHF.R.S32.HI R4, RZ, 0x1f, R0 ;  /* 0x0000001fff047819 */ /* 0x000fe20000011400 */
[----:B------:R-:W-:Y:S02]  /*29980*/  ULDC.64 UR4, c[0x0][0x2c8] ;  /* 0x0000b20000047ab9 */ /* 0x000fe40000000a00 */
[----:B------:R-:W-:Y:S01]  /*29990*/  IMAD.IADD R3, R3, 0x1, R5 ;  /* 0x0000000103037824 */ /* 0x000fe200078e0205 */
[----:B--2---:R-:W-:Y:S01]  /*299a0*/  LOP3.LUT R20, R20, 0x7f, RZ, 0xc0, !PT ;  /* 0x0000007f14147812 */ /* 0x004fe200078ec0ff */
[----:B------:R-:W-:Y:S02]  /*299b0*/  IMAD R4, R4, UR4, RZ ;  /* 0x0000000404047c24 */ /* 0x000fe4000f8e02ff */
[----:B------:R-:W-:-:S04]  /*299c0*/  IMAD.WIDE.U32 R2, R0, UR4, R2 ;  /* 0x0000000400027c25 */ /* 0x000fc8000f8e0002 */
[----:B------:R-:W-:Y:S01]  /*299d0*/  IMAD R5, R0, UR5, R4 ;  /* 0x0000000500057c24 */ /* 0x000fe2000f8e0204 */
[----:B------:R-:W-:Y:S02]  /*299e0*/  ULDC.64 UR4, c[0x0][0x280] ;  /* 0x0000a00000047ab9 */ /* 0x000fe40000000a00 */
[----:B------:R-:W-:Y:S01]  /*299f0*/  LEA R4, P0, R2, UR4, 0x1 ;  /* 0x0000000402047c11 */ /* 0x000fe2000f8008ff */
[----:B------:R-:W-:Y:S01]  /*29a00*/  IMAD.IADD R0, R3, 0x1, R5 ;  /* 0x0000000103007824 */ /* 0x000fe200078e0205 */
[----:B------:R-:W-:Y:S02]  /*29a10*/  ULDC UR4, c[0x0][0x2b8] ;  /* 0x0000ae0000047ab9 */ /* 0x000fe40000000800 */
[----:B------:R-:W-:Y:S02]  /*29a20*/  ISETP.GE.AND P4, PT, R36, UR4, PT ;  /* 0x0000000424007c0c */ /* 0x000fe4000bf86270 */
[----:B------:R-:W-:Y:S01]  /*29a30*/  LEA.HI.X R0, R2, UR5, R0, 0x1, P0 ;  /* 0x0000000502007c11 */ /* 0x000fe200080f0c00 */
[----:B------:R-:W-:Y:S01]  /*29a40*/  UMOV UR5, 0xffffffff ;  /* 0xffffffff00057882 */ /* 0x000fe20000000000 */
[----:B------:R-:W-:-:S02]  /*29a50*/  ISETP.GE.AND P3, PT, R9, UR4, PT ;  /* 0x0000000409007c0c */ /* 0x000fc4000bf66270 */
[----:B------:R-:W-:Y:S02]  /*29a60*/  ISETP.GE.AND P2, PT, R8, UR4, PT ;  /* 0x0000000408007c0c */ /* 0x000fe4000bf46270 */
[----:B------:R-:W-:Y:S02]  /*29a70*/  ISETP.GE.AND P1, PT, R37, UR4, PT ;  /* 0x0000000425007c0c */ /* 0x000fe4000bf26270 */
[----:B------:R-:W-:Y:S01]  /*29a80*/  SHF.R.U32.HI R8, RZ, 0x3, R20 ;  /* 0x00000003ff087819 */ /* 0x000fe20000011614 */
[----:B------:R-:W-:Y:S10]  /*29a90*/  BRA.DIV UR5, `(.L_x_1942) ;  /* 0x0000005605847947 */ /* 0x000ff4000b800000 */
[----:B------:R-:W0:Y:S01]  /*29aa0*/  SHFL.IDX PT, R3, R4, RZ, 0x181f ;  /* 0x00181fff04037589 */ /* 0x000e2200000e0000 */
[----:B------:R-:W-:Y:S02]  /*29ab0*/  IMAD R5, R31, R7, RZ ;  /* 0x000000071f057224 */ /* 0x000fe400078e02ff */
[----:B------:R-:W-:Y:S01]  /*29ac0*/  IMAD.IADD R25, R8, 0x1, R25 ;  /* 0x0000000108197824 */ /* 0x000fe200078e0219 */
[----:B------:R-:W1:Y:S04]  /*29ad0*/  SHFL.IDX PT, R2, R0, RZ, 0x181f ;  /* 0x00181fff00027589 */ /* 0x000e6800000e0000 */
[----:B------:R-:W-:Y:S01]  /*29ae0*/  ISETP.GE.AND P0, PT, R25, R5, PT ;  /* 0x000000051900720c */ /* 0x000fe20003f06270 */
[----:B------:R-:W-:-:S12]  /*29af0*/  SHFL.IDX PT, R14, R4, 0x7, 0x181f ;  /* 0x00f81f00040e7f89 */ /* 0x000fd800000e0000 */
[----:B0-----:R-:W-:-:S05]  /*29b00*/  @!P0 LEA R6, P5, R36, R3, 0x1 ;  /* 0x0000000324068211 */ /* 0x001fca00078a08ff */
[----:B-1----:R-:W-:Y:S02]  /*29b10*/  @!P0 IMAD.X R3, RZ, RZ, R2, P5 ;  /* 0x000000ffff038224 */ /* 0x002fe400028e0602 */
        /* <DEDUP_REMOVED lines=78> */
.L_x_2114:
[----:B0-----:R-:W-:Y:S01]  /*2a000*/  VIADD R0, R25, 0x70 ;  /* 0x0000007019007836 */ /* 0x001fe20000000000 */
[----:B------:R-:W-:Y:S04]  /*2a010*/  BSSY B0, `(.L_x_1943) ;  /* 0x000000c000007945 */ /* 0x000fe80003800000 */
[----:B------:R-:W-:-:S13]  /*2a020*/  ISETP.GE.AND P0, PT, R0, R5, PT ;  /* 0x000000050000720c */ /* 0x000fda0003f06270 */
[----:B------:R-:W-:Y:S05]  /*2a030*/  @P0 BRA `(.L_x_1944) ;  /* 0x0000000000240947 */ /* 0x000fea0003800000 */
[----:B------:R-:W-:-:S05]  /*2a040*/  LEA R2, P0, R36, R14, 0x1 ;  /* 0x0000000e24027211 */ /* 0x000fca00078008ff */
        /* <DEDUP_REMOVED lines=8> */
.L_x_1944:
[----:B------:R-:W-:Y:S05]  /*2a0d0*/  BSYNC B0 ;  /* 0x0000000000007941 */ /* 0x000fea0003800000 */
.L_x_1943:
[----:B------:R-:W-:Y:S01]  /*2a0e0*/  NOP ;  /* 0x0000000000007918 */ /* 0x000fe20000000000 */
[----:B------:R-:W-:-:S13]  /*2a0f0*/  PLOP3.LUT P0, PT, PT, PT, PT, 0x80, 0x0 ;  /* 0x000000000000781c */ /* 0x000fda0003f0f070 */
.L_x_1945:
        /* <DEDUP_REMOVED lines=20> */
.L_x_2115:
[----:B------:R-:W-:Y:S05]  /*2a240*/  BSYNC B0 ;  /* 0x0000000000007941 */ /* 0x000fea0003800000 */
.L_x_1946:
        /* <DEDUP_REMOVED lines=14> */
.L_x_1962:
[----:B0-----:R-:W2:Y:S01]  /*2a330*/  LDL R0, [R1+0x10] ;  /* 0x0000100001007983 */ /* 0x001ea20000100800 */
[----:B------:R-:W0:Y:S03]  /*2a340*/  LDC R12, c[0x0][0x430] ;  /* 0x00010c00ff0c7b82 */ /* 0x000e260000000800 */
[----:B------:R-:W3:Y:S01]  /*2a350*/  LDL R8, [R1+0x14] ;  /* 0x0000140001087983 */ /* 0x000ee20000100800 */
[----:B------:R-:W1:Y:S01]  /*2a360*/  S2R R2, SR_TID.X ;  /* 0x0000000000027919 */ /* 0x000e620000002100 */
[----:B------:R-:W4:Y:S01]  /*2a370*/  S2R R4, SR_TID.X ;  /* 0x0000000000047919 */ /* 0x000f220000002100 */
[----:B0-----:R-:W-:-:S13]  /*2a380*/  ISETP.NE.AND P0, PT, R12, 0x1, PT ;  /* 0x000000010c00780c */ /* 0x001fda0003f05270 */
[----:B------:R-:W0:Y:S01]  /*2a390*/  @P0 LDC R3, c[0x0][0x434] ;  /* 0x00010d00ff030b82 */ /* 0x000e220000000800 */
[----:B-1----:R-:W-:Y:S01]  /*2a3a0*/  LOP3.LUT R2, R2, 0x7f, RZ, 0xc0, !PT ;  /* 0x0000007f02027812 */ /* 0x002fe200078ec0ff */
[----:B----4-:R-:W-:-:S03]  /*2a3b0*/  IMAD.SHL.U32 R4, R4, 0x10, RZ ;  /* 0x0000001004047824 */ /* 0x010fc600078e00ff */
[----:B------:R-:W-:-:S04]  /*2a3c0*/  SHF.R.U32.HI R2, RZ, 0x3, R2 ;  /* 0x00000003ff027819 */ /* 0x000fc80000011602 */
[----:B------:R-:W-:Y:S02]  /*2a3d0*/  LOP3.LUT R4, R2, 0x70, R4, 0xf8, !PT ;  /* 0x0000007002047812 */ /* 0x000fe400078ef804 */
[----:B------:R-:W1:Y:S02]  /*2a3e0*/  @P0 LDC R2, c[0x0][0x438] ;  /* 0x00010e00ff020b82 */ /* 0x000e640000000800 */
[----:B------:R-:W-:Y:S01]  /*2a3f0*/  ISETP.GT.U32.AND P6, PT, R4, 0x3f, PT ;  /* 0x0000003f0400780c */ /* 0x000fe20003fc4070 */
[----:B--2---:R-:W-:-:S04]  /*2a400*/  IMAD R0, R7, 0x40, R0 ;  /* 0x0000004007007824 */ /* 0x004fc800078e0200 */
[----:B------:R-:W-:-:S08]  /*2a410*/  IMAD.IADD R0, R4, 0x1, R0 ;  /* 0x0000000104007824 */ /* 0x000fd000078e0200 */
[----:B------:R-:W2:Y:S01]  /*2a420*/  @!P6 LDC.64 R4, c[0x0][0x428] ;  /* 0x00010a00ff04eb82 */ /* 0x000ea20000000a00 */
        /* <DEDUP_REMOVED lines=10> */
[----:B------:R-:W-:-:S04]  /*2a4d0*/  IMAD.MOV R5, RZ, RZ, -R11 ;  /* 0x000000ffff057224 */ /* 0x000fc800078e0a0b */
[----:B------:R-:W-:Y:S02]  /*2a4e0*/  IMAD R5, R12, R5, R0 ;  /* 0x000000050c057224 */ /* 0x000fe400078e0200 */
[----:B------:R-:W-:Y:S01]  /*2a4f0*/  IMAD.MOV.U32 R0, RZ, RZ, RZ ;  /* 0x000000ffff007224 */ /* 0x000fe200078e00ff */
[----:B0-----:R-:W-:-:S04]  /*2a500*/  @!P6 LEA R8, P0, R2, R8, 0x2 ;  /* 0x000000080208e211 */ /* 0x001fc800078010ff */
[----:B------:R-:W-:-:S05]  /*2a510*/  @!P6 LEA.HI.X R9, R2, R9, R3, 0x2, P0 ;  /* 0x000000090209e211 */ /* 0x000fca00000f1403 */
[----:B------:R0:W5:Y:S01]  /*2a520*/  @!P6 LDG.E R0, desc[UR60][R8.64] ;  /* 0x0000003c0800e981 */ /* 0x000162000c1e1900 */
[----:B------:R-:W-:Y:S01]  /*2a530*/  LOP3.LUT P5, RZ, R16, 0x20, RZ, 0xc0, !PT ;  /* 0x0000002010ff7812 */ /* 0x000fe200078ac0ff */
[----:B------:R-:W-:-:S05]  /*2a540*/  VIADD R22, R6, 0x1 ;  /* 0x0000000106167836 */ /* 0x000fca0000000000 */
[C---:B------:R-:W-:Y:S01]  /*2a550*/  ISETP.NE.AND P0, PT, R22.reuse, 0x2, PT ;  /* 0x000000021600780c */ /* 0x040fe20003f05270 */
[----:B------:R-:W-:Y:S05]  /*2a560*/  YIELD ;  /* 0x0000000000007946 */ /* 0x000fea0003800000 */
[----:B------:R-:W-:Y:S01]  /*2a570*/  SEL R29, RZ, 0x1, P0 ;  /* 0x00000001ff1d7807 */ /* 0x000fe20000000000 */
[----:B------:R-:W-:Y:S01]  /*2a580*/  IMAD.MOV.U32 R23, RZ, RZ, R7 ;  /* 0x000000ffff177224 */ /* 0x000fe200078e0007 */
[----:B------:R-:W-:Y:S02]  /*2a590*/  SEL R22, R22, RZ, P0 ;  /* 0x000000ff16167207 */ /* 0x000fe40000000000 */
[----:B------:R-:W-:Y:S01]  /*2a5a0*/  LOP3.LUT R29, R10, R29, RZ, 0x3c, !PT ;  /* 0x0000001d0a1d7212 */ /* 0x000fe200078e3cff */
[----:B0-----:R-:W-:Y:S06]  /*2a5b0*/  @!P5 BRA `(.L_x_1950) ;  /* 0x000000000004d947 */ /* 0x001fec0003800000 */
[----:B------:R-:W-:Y:S01]  /*2a5c0*/  BPT.TRAP 0x1 ;  /* 0x000000040000795c */ /* 0x000fe20000300000 */
.L_x_1950:
[----:B------:R-:W-:Y:S01]  /*2a5d0*/  IMAD R7, R22, 0x8, R17 ;  /* 0x0000000816077824 */ /* 0x000fe200078e0211 */
[----:B------:R-:W-:Y:S01]  /*2a5e0*/  SHF.L.U32 R2, R29, 0x1f, RZ ;  /* 0x0000001f1d027819 */ /* 0x000fe200000006ff */
[----:B------:R-:W-:Y:S03]  /*2a5f0*/  BSSY B1, `(.L_x_1951) ;  /* 0x0000003000017945 */ /* 0x000fe60003800000 */
[----:B------:R-:W0:Y:S02]  /*2a600*/  SYNCS.PHASECHK.TRANS64.TRYWAIT P0, [R7+URZ+0x30840], R2 ;  /* 0x03084002070075a7 */ /* 0x000e24000800017f */
[----:B0-----:R-:W-:Y:S05]  /*2a610*/  @!P0 BRA `(.L_x_1952) ;  /* 0x00000054008c8947 */ /* 0x001fea0003800000 */
.L_x_2116:
[----:B------:R-:W-:Y:S05]  /*2a620*/  BSYNC B1 ;  /* 0x0000000000017941 */ /* 0x000fea0003800000 */
.L_x_1951:
[----:B------:R-:W-:Y:S01]  /*2a630*/  SHF.R.S32.HI R20, RZ, 0x1f, R5 ;  /* 0x0000001fff147819 */ /* 0x000fe20000011405 */
[----:B------:R-:W-:Y:S01]  /*2a640*/  ULDC.64 UR4, c[0x0][0x300] ;  /* 0x0000c00000047ab9 */ /* 0x000fe20000000a00 */
[----:B-----5:R-:W-:Y:S01]  /*2a650*/  SHF.R.S32.HI R25, RZ, 0x1f, R0 ;  /* 0x0000001fff197819 */ /* 0x020fe20000011400 */
[C---:B0-----:R-:W-:Y:S01]  /*2a660*/  IMAD.WIDE.U32 R2, R5.reuse, UR4, RZ ;  /* 0x0000000405027c25 */ /* 0x041fe2000f8e00ff */
        /* <DEDUP_REMOVED lines=55> */
.L_x_2126:
        /* <DEDUP_REMOVED lines=17> */
.L_x_1954:
        /* <DEDUP_REMOVED lines=10> */
.L_x_1955:
[----:B------:R2:W-:Y:S01]  /*2ab90*/  SYNCS.ARRIVE.TRANS64.A1T0 RZ, [R7+URZ+0x30830], RZ ;  /* 0x030830ff07ff79a7 */ /* 0x0005e2000810003f */
[----:B------:R-:W-:Y:S05]  /*2aba0*/  @!P6 BRA `(.L_x_1956) ;  /* 0x000000000004e947 */ /* 0x000fea0003800000 */
[----:B------:R-:W-:Y:S01]  /*2abb0*/  BPT.TRAP 0x1 ;  /* 0x000000040000795c */ /* 0x000fe20000300000 */
.L_x_1956:
[----:B-1----:R-:W-:Y:S01]  /*2abc0*/  SHF.L.U32 R2, R10, 0x1f, RZ ;  /* 0x0000001f0a027819 */ /* 0x002fe200000006ff */
[----:B--2---:R-:W-:Y:S01]  /*2abd0*/  IMAD R7, R6, 0x8, R17 ;  /* 0x0000000806077824 */ /* 0x004fe200078e0211 */
[----:B------:R-:W-:Y:S03]  /*2abe0*/  BSSY B1, `(.L_x_1957) ;  /* 0x0000003000017945 */ /* 0x000fe60003800000 */
[----:B------:R-:W1:Y:S02]  /*2abf0*/  SYNCS.PHASECHK.TRANS64.TRYWAIT P0, [R7+URZ+0x30860], R2 ;  /* 0x03086002070075a7 */ /* 0x000e64000800017f */
[----:B-1----:R-:W-:Y:S05]  /*2ac00*/  @!P0 BRA `(.L_x_1958) ;  /* 0x0000005400988947 */ /* 0x002fea0003800000 */
.L_x_2127:
[----:B------:R-:W-:Y:S05]  /*2ac10*/  BSYNC B1 ;  /* 0x0000000000017941 */ /* 0x000fea0003800000 */
.L_x_1957:
        /* <DEDUP_REMOVED lines=49> */
.L_x_2137:
[----:B-1----:R-:W-:Y:S01]  /*2af30*/  IADD3 R2, P0, R2, R4, RZ ;  /* 0x0000000402027210 */ /* 0x002fe20007f1e0ff */
        /* <DEDUP_REMOVED lines=27> */
[----:B0-----:R-:W-:-:S04]  /*2b0f0*/  LEA R18, P0, R2, UR6, 0x1 ;  /* 0x0000000602127c11 */ /* 0x001fc8000f8008ff */
[----:B------:R-:W-:Y:S02]  /*2b100*/  LEA.HI.X R19, R2, UR7, R3, 0x1, P0 ;  /* 0x0000000702137c11 */ /* 0x000fe400080f0c03 */
[----:B------:R-:W-:-:S13]  /*2b110*/  PLOP3.LUT P0, PT, PT, PT, PT, 0x80, 0x0 ;  /* 0x000000000000781c */ /* 0x000fda0003f0f070 */
.L_x_1960:
        /* <DEDUP_REMOVED lines=10> */
.L_x_1961:
[----:B------:R-:W2:Y:S01]  /*2b1c0*/  LDL R0, [R1+0xc] ;  /* 0x00000c0001007983 */ /* 0x000ea20000100800 */
[----:B------:R0:W-:Y:S01]  /*2b1d0*/  SYNCS.ARRIVE.TRANS64.A1T0 RZ, [R7+URZ+0x30850], RZ ;  /* 0x030850ff07ff79a7 */ /* 0x0001e2000810003f */
[----:B------:R-:W-:Y:S02]  /*2b1e0*/  IMAD.MOV.U32 R6, RZ, RZ, R22 ;  /* 0x000000ffff067224 */ /* 0x000fe400078e0016 */
[----:B------:R-:W-:Y:S02]  /*2b1f0*/  IMAD.MOV.U32 R10, RZ, RZ, R29 ;  /* 0x000000ffff0a7224 */ /* 0x000fe400078e001d */
[----:B------:R-:W-:Y:S02]  /*2b200*/  IMAD.MOV.U32 R31, RZ, RZ, R23 ;  /* 0x000000ffff1f7224 */ /* 0x000fe400078e0017 */
[C---:B0-----:R-:W-:Y:S01]  /*2b210*/  VIADD R7, R23.reuse, 0xffffffff ;  /* 0xffffffff17077836 */ /* 0x041fe20000000000 */
[----:B--2---:R-:W-:-:S13]  /*2b220*/  ISETP.GT.AND P0, PT, R23, R0, PT ;  /* 0x000000001700720c */ /* 0x004fda0003f04270 */
[----:B------:R-:W-:Y:S05]  /*2b230*/  @P0 BRA `(.L_x_1962) ;  /* 0xfffffff0003c0947 */ /* 0x000fea000383ffff */
.L_x_1949:
[----:B------:R-:W-:Y:S05]  /*2b240*/  BSYNC B0 ;  /* 0x0000000000007941 */ /* 0x000fea0003800000 */
.L_x_1948:
        /* <DEDUP_REMOVED lines=17> */
.L_x_1964:
[----:B------:R-:W-:Y:S05]  /*2b360*/  BSYNC B0 ;  /* 0x0000000000007941 */ /* 0x000fea0003800000 */
.L_x_1963:
[----:B------:R-:W-:-:S13]  /*2b370*/  LOP3.LUT P0, RZ, R16, 0x20, RZ, 0xc0, !PT ;  /* 0x0000002010ff7812 */ /* 0x000fda000780c0ff */
[----:B------:R-:W-:Y:S05]  /*2b380*/  @!P0 BRA `(.L_x_1965) ;  /* 0x0000000000048947 */ /* 0x000fea0003800000 */
[----:B------:R-:W-:Y:S01]  /*2b390*/  BPT.TRAP 0x1 ;  /* 0x000000040000795c */ /* 0x000fe20000300000 */
.L_x_1965:
[----:B------:R-:W2:Y:S01]  /*2b3a0*/  LDL.LU R0, [R1+0x8] ;  /* 0x0000080001007983 */ /* 0x000ea20000300800 */
[----:B------:R-:W-:Y:S01]  /*2b3b0*/  IMAD R4, R22, 0x8, R17 ;  /* 0x0000000816047824 */ /* 0x000fe200078e0211 */
[----:B------:R-:W-:Y:S01]  /*2b3c0*/  SHF.L.U32 R3, R29, 0x1f, RZ ;  /* 0x0000001f1d037819 */ /* 0x000fe200000006ff */
[----:B------:R-:W-:Y:S03]  /*2b3d0*/  BSSY B0, `(.L_x_1966) ;  /* 0x0000004000007945 */ /* 0x000fe60003800000 */
[----:B------:R-:W0:Y:S01]  /*2b3e0*/  SYNCS.PHASECHK.TRANS64.TRYWAIT P0, [R4+URZ+0x30860], R3 ;  /* 0x03086003040075a7 */ /* 0x000e22000800017f */
[----:B--2---:R-:W-:Y:S01]  /*2b3f0*/  IMAD R5, R23, -0x40, R0 ;  /* 0xffffffc017057824 */ /* 0x004fe200078e0200 */
[----:B0-----:R-:W-:Y:S06]  /*2b400*/  @!P0 BRA `(.L_x_1967) ;  /* 0x0000005400288947 */ /* 0x001fec0003800000 */
.L_x_2138:
[----:B------:R-:W-:Y:S05]  /*2b410*/  BSYNC B0 ;  /* 0x0000000000007941 */ /* 0x000fea0003800000 */
.L_x_1966:
[----:B------:R-:W2:Y:S01]  /*2b420*/  S2R R0, SR_TID.X ;  /* 0x0000000000007919 */ /* 0x000ea20000002100 */
[----:B------:R-:W-:Y:S01]  /*2b430*/  UMOV UR4, 0xffffffff ;  /* 0xffffffff00047882 */ /* 0x000fe20000000000 */
[----:B--2---:R-:W-:-:S04]  /*2b440*/  LOP3.LUT R0, R0, 0x7f, RZ, 0xc0, !PT ;  /* 0x0000007f00007812 */ /* 0x004fc800078ec0ff */
[----:B------:R-:W-:-:S05]  /*2b450*/  SHF.R.U32.HI R0, RZ, 0x3, R0 ;  /* 0x00000003ff007819 */ /* 0x000fca0000011600 */
[----:B------:R-:W-:Y:S02]  /*2b460*/  IMAD.IADD R5, R5, 0x1, -R0 ;  /* 0x0000000105057824 */ /* 0x000fe400078e0a00 */
[----:B------:R-:W-:Y:S01]  /*2b470*/  IMAD R0, R22, 0x4000, R33 ;  /* 0x0000400016007824 */ /* 0x000fe200078e0221 */
        /* <DEDUP_REMOVED lines=8> */
[----:B------:R-:W-:Y:S02]  /*2b500*/  ISETP.LT.OR P4, PT, R5, 0x1, P3 ;  /* 0x000000010500780c */ /* 0x000fe40001f81670 */
        /* <DEDUP_REMOVED lines=28> */
[----:B-1----:R-:W-:Y:S02]  /*2b6d0*/  IADD3 R2, P4, R14, R8, RZ ;  /* 0x000000080e027210 */ /* 0x002fe40007f9e0ff */
[----:B------:R1:W3:Y:S03]  /*2b6e0*/  SHFL.IDX PT, R14, R18, 0x3, 0x181f ;  /* 0x00781f00120e7f89 */ /* 0x0002e600000e0000 */
        /* <DEDUP_REMOVED lines=9> */
.L_x_2148:
        /* <DEDUP_REMOVED lines=15> */
.L_x_1969:
        /* <DEDUP_REMOVED lines=10> */
.L_x_1970:
[----:B------:R1:W-:Y:S01]  /*2b910*/  SYNCS.ARRIVE.TRANS64.A1T0 RZ, [R4+URZ+0x30850], RZ ;  /* 0x030850ff04ff79a7 */ /* 0x0003e2000810003f */
[----:B------:R-:W-:-:S05]  /*2b920*/  VIADD R22, R22, 0x1 ;  /* 0x0000000116167836 */ /* 0x000fca0000000000 */
[----:B------:R-:W-:-:S04]  /*2b930*/  ISETP.NE.AND P0, PT, R22, 0x2, PT ;  /* 0x000000021600780c */ /* 0x000fc80003f05270 */
[----:B0-----:R-:W-:Y:S02]  /*2b940*/  SEL R0, RZ, 0x1, P0 ;  /* 0x00000001ff007807 */ /* 0x001fe40000000000 */
[----:B------:R-:W-:Y:S02]  /*2b950*/  SEL R22, R22, RZ, P0 ;  /* 0x000000ff16167207 */ /* 0x000fe40000000000 */
[----:B-1----:R-:W-:-:S07]  /*2b960*/  LOP3.LUT R29, R29, R0, RZ, 0x3c, !PT ;  /* 0x000000001d1d7212 */ /* 0x002fce00078e3cff */
.L_x_1927:
[----:B------:R-:W-:Y:S05]  /*2b970*/  BSYNC B7 ;  /* 0x0000000000077941 */ /* 0x000fea0003800000 */
.L_x_1925:
[----:B------:R-:W-:-:S13]  /*2b980*/  LOP3.LUT P0, RZ, R16, 0x40, RZ, 0xc0, !PT ;  /* 0x0000004010ff7812 */ /* 0x000fda000780c0ff */
[----:B------:R-:W-:Y:S05]  /*2b990*/  @!P0 BRA `(.L_x_1971) ;  /* 0x0000000000248947 */ /* 0x000fea0003800000 */
[----:B------:R-:W-:Y:S05]  /*2b9a0*/  WARPSYNC.ALL ;  /* 0x0000000000007948 */ /* 0x000fea0003800000 */
[----:B------:R-:W1:Y:S08]  /*2b9b0*/  S2UR UR5, SR_CgaCtaId ;  /* 0x00000000000579c3 */ /* 0x000e700000008800 */
[----:B------:R-:W-:Y:S06]  /*2b9c0*/  BAR.SYNC.DEFER_BLOCKING 0x5, 0x180 ;  /* 0x0146000000007b1d */ /* 0x000fec0000010000 */
[----:B------:R-:W-:-:S02]  /*2b9d0*/  UMOV UR4, 0x400 ;  /* 0x0000040000047882 */ /* 0x000fc40000000000 */
[----:B-1----:R-:W-:-:S06]  /*2b9e0*/  ULEA UR4, UR5, UR4, 0x18 ;  /* 0x0000000405047291 */ /* 0x002fcc000f8ec03f */
[----:B------:R-:W-:-:S05]  /*2b9f0*/  IMAD.U32 R17, RZ, RZ, UR4 ;  /* 0x00000004ff117e24 */ /* 0x000fca000f8e00ff */
[----:B------:R1:W2:Y:S01]  /*2ba00*/  LDS.128 R24, [R17+0x308d0] ;  /* 0x0308d00011187984 */ /* 0x0002a20000000c00 */
[----:B------:R-:W-:Y:S06]  /*2ba10*/  BAR.ARV 0x4, 0x180 ;  /* 0x0106000000007b1d */ /* 0x000fec0000002000 */
[----:B------:R-:W-:Y:S05]  /*2ba20*/  BRA `(.L_x_1972) ;  /* 0x0000000c00d47947 */ /* 0x000fea0003800000 */
.L_x_1971:
[----:B------:R-:W1:Y:S01]  /*2ba30*/  S2R R10, SR_TID.X ;  /* 0x00000000000a7919 */ /* 0x000e620000002100 */
[----:B------:R-:W-:Y:S01]  /*2ba40*/  UMOV UR4, 0xffffffff ;  /* 0xffffffff00047882 */ /* 0x000fe20000000000 */
[----:B-1----:R-:W-:-:S04]  /*2ba50*/  LOP3.LUT R10, R10, 0x1f, RZ, 0xc0, !PT ;  /* 0x0000001f0a0a7812 */ /* 0x002fc800078ec0ff */
[----:B------:R-:W-:Y:S01]  /*2ba60*/  ISETP.NE.AND P0, PT, R10, 0x1f, PT ;  /* 0x0000001f0a00780c */ /* 0x000fe20003f05270 */
[----:B------:R-:W-:-:S12]  /*2ba70*/  BRA.DIV UR4, `(.L_x_1973) ;  /* 0x0000005604447947 */ /* 0x000fd8000b800000 */
[----:B------:R-:W-:Y:S01]  /*2ba80*/  IMAD.IADD R9, R27, 0x1, R10 ;  /* 0x000000011b097824 */ /* 0x000fe200078e020a */
[----:B------:R-:W-:-:S04]  /*2ba90*/  ULDC UR4, c[0x0][0xc3c] ;  /* 0x00030f0000047ab9 */ /* 0x000fc80000000800 */
        /* <DEDUP_REMOVED lines=8> */
[C---:B------:R-:W-:Y:S01]  /*2bb20*/  ISETP.GE.U32.AND P2, PT, R10.reuse, 0x2, PT ;  /* 0x000000020a00780c */ /* 0x040fe20003f46070 */
[----:B------:R-:W-:Y:S01]  /*2bb30*/  IMAD.MOV.U32 R8, RZ, RZ, RZ ;  /* 0x000000ffff087224 */ /* 0x000fe200078e00ff */
[C---:B------:R-:W-:Y:S01]  /*2bb40*/  ISETP.GE.U32.AND P3, PT, R10.reuse, 0x4, PT ;  /* 0x000000040a00780c */ /* 0x040fe20003f66070 */
[----:B------:R-:W-:Y:S01]  /*2bb50*/  SHFL.IDX PT, R0, R24, RZ, 0x1f ;  /* 0x00001fff18007589 */ /* 0x000fe200000e0000 */
[C---:B------:R-:W-:Y:S02]  /*2bb60*/  ISETP.GE.U32.AND P4, PT, R10.reuse, 0x8, PT ;  /* 0x000000080a00780c */ /* 0x040fe40003f86070 */
[----:B------:R-:W-:Y:S01]  /*2bb70*/  ISETP.GE.U32.AND P5, PT, R10, 0x10, PT ;  /* 0x000000100a00780c */ /* 0x000fe20003fa6070 */
[----:B0-----:R0:W-:Y:S02]  /*2bb80*/  SHFL.IDX PT, R6, R24, 0x1, 0x1f ;  /* 0x00201f0018067f89 */ /* 0x0011e400000e0000 */
[----:B0-----:R-:W-:-:S02]  /*2bb90*/  IMAD.MOV.U32 R24, RZ, RZ, RZ ;  /* 0x000000ffff187224 */ /* 0x001fc400078e00ff */
[----:B---3--:R-:W-:Y:S02]  /*2bba0*/  @!P1 IMAD.MOV.U32 R25, RZ, RZ, R7 ;  /* 0x000000ffff199224 */ /* 0x008fe400078e0007 */
        /* <DEDUP_REMOVED lines=19> */
.L_x_2158:
[----:B------:R-:W-:Y:S02]  /*2bce0*/  ULDC UR4, c[0x0][0xc38] ;  /* 0x00030e0000047ab9 */ /* 0x000fe40000000800 */
[----:B------:R-:W-:-:S04]  /*2bcf0*/  IMAD.U32 R4, RZ, RZ, UR4 ;  /* 0x00000004ff047e24 */ /* 0x000fc8000f8e00ff */
[----:B-1----:R-:W-:-:S04]  /*2bd00*/  IMAD R5, R14, R4, RZ ;  /* 0x000000040e057224 */ /* 0x002fc800078e02ff */
[----:B------:R-:W-:-:S05]  /*2bd10*/  IMAD.IADD R6, R6, 0x1, R5 ;  /* 0x0000000106067824 */ /* 0x000fca00078e0205 */
[----:B------:R-:W-:-:S13]  /*2bd20*/  ISETP.GT.AND P6, PT, R6, R0, PT ;  /* 0x000000000600720c */ /* 0x000fda0003fc4270 */
[----:B------:R-:W-:Y:S05]  /*2bd30*/  @P6 BRA `(.L_x_1974) ;  /* 0x0000000000a46947 */ /* 0x000fea0003800000 */
.L_x_1977:
[----:B------:R-:W1:Y:S01]  /*2bd40*/  LDC R2, c[0x0][0xc3c] ;  /* 0x00030f00ff027b82 */ /* 0x000e620000000800 */
[----:B------:R-:W-:-:S05]  /*2bd50*/  VIADD R27, R27, 0x1f ;  /* 0x0000001f1b1b7836 */ /* 0x000fca0000000000 */
[----:B-1----:R-:W-:-:S13]  /*2bd60*/  ISETP.GE.AND P6, PT, R27, R2, PT ;  /* 0x000000021b00720c */ /* 0x002fda0003fc6270 */
[----:B------:R-:W-:Y:S05]  /*2bd70*/  @P6 BRA `(.L_x_1975) ;  /* 0x0000000800bc6947 */ /* 0x000fea0003800000 */
[----:B0-----:R-:W0:Y:S01]  /*2bd80*/  S2R R3, SR_TID.X ;  /* 0x0000000000037919 */ /* 0x001e220000002100 */
[----:B------:R-:W-:Y:S01]  /*2bd90*/  IMAD.MOV.U32 R25, RZ, RZ, RZ ;  /* 0x000000ffff197224 */ /* 0x000fe200078e00ff */
[----:B0-----:R-:W-:-:S05]  /*2bda0*/  LOP3.LUT R3, R3, 0x1f, RZ, 0xc0, !PT ;  /* 0x0000001f03037812 */ /* 0x001fca00078ec0ff */
[----:B------:R-:W-:-:S05]  /*2bdb0*/  IMAD.IADD R7, R27, 0x1, R3 ;  /* 0x000000011b077824 */ /* 0x000fca00078e0203 */
[----:B------:R-:W-:-:S13]  /*2bdc0*/  ISETP.GE.OR P6, PT, R7, R2, !P0 ;  /* 0x000000020700720c */ /* 0x000fda00047c6670 */
[----:B------:R-:W0:Y:S08]  /*2bdd0*/  @!P6 LDC.64 R2, c[0x0][0xc80] ;  /* 0x00032000ff02eb82 */ /* 0x000e300000000a00 */
[----:B------:R-:W1:Y:S01]  /*2bde0*/  @!P6 LDC.64 R4, c[0x0][0xc78] ;  /* 0x00031e00ff04eb82 */ /* 0x000e620000000a00 */
[----:B------:R-:W-:Y:S02]  /*2bdf0*/  IMAD.MOV.U32 R8, RZ, RZ, RZ ;  /* 0x000000ffff087224 */ /* 0x000fe400078e00ff */
[----:B0-----:R-:W-:-:S05]  /*2be00*/  @!P6 IMAD.WIDE R2, R7, 0x4, R2 ;  /* 0x000000040702e825 */ /* 0x001fca00078e0202 */
[----:B------:R1:W2:Y:S02]  /*2be10*/  @!P6 LDG.E R25, desc[UR60][R2.64] ;  /* 0x0000003c0219e981 */ /* 0x0002a4000c1e1900 */
[----:B-1----:R-:W-:-:S05]  /*2be20*/  @!P6 IMAD.WIDE R2, R7, 0x4, R4 ;  /* 0x000000040702e825 */ /* 0x002fca00078e0204 */
        /* <DEDUP_REMOVED lines=20> */
.L_x_2166:
[----:B------:R-:W-:Y:S02]  /*2bf70*/  ULDC UR4, c[0x0][0xc38] ;  /* 0x00030e0000047ab9 */ /* 0x000fe40000000800 */
[----:B------:R-:W-:-:S04]  /*2bf80*/  IMAD.U32 R4, RZ, RZ, UR4 ;  /* 0x00000004ff047e24 */ /* 0x000fc8000f8e00ff */
[----:B-1----:R-:W-:-:S04]  /*2bf90*/  IMAD R5, R14, R4, RZ ;  /* 0x000000040e057224 */ /* 0x002fc800078e02ff */
[----:B------:R-:W-:-:S05]  /*2bfa0*/  IMAD.IADD R6, R5, 0x1, R6 ;  /* 0x0000000105067824 */ /* 0x000fca00078e0206 */
[----:B------:R-:W-:-:S13]  /*2bfb0*/  ISETP.GT.AND P6, PT, R6, R0, PT ;  /* 0x000000000600720c */ /* 0x000fda0003fc4270 */
[----:B------:R-:W-:Y:S05]  /*2bfc0*/  @!P6 BRA `(.L_x_1977) ;  /* 0xfffffffc005ce947 */ /* 0x000fea000383ffff */
.L_x_1974:
        /* <DEDUP_REMOVED lines=10> */
.L_x_2171:
[----:B------:R-:W-:-:S13]  /*2c070*/  ISETP.NE.AND P0, PT, R2, RZ, PT ;  /* 0x000000ff0200720c */ /* 0x000fda0003f05270 */
[----:B------:R-:W-:Y:S05]  /*2c080*/  @!P0 BRA `(.L_x_1979) ;  /* 0x0000000000108947 */ /* 0x000fea0003800000 */
[----:B------:R-:W-:Y:S01]  /*2c090*/  UMOV UR4, 0xffffffff ;  /* 0xffffffff00047882 */ /* 0x000fe20000000000 */
[----:B-1----:R-:W-:Y:S02]  /*2c0a0*/  VIADD R12, R12, 0xffffffff ;  /* 0xffffffff0c0c7836 */ /* 0x002fe40000000000 */
[----:B------:R-:W-:Y:S05]  /*2c0b0*/  BRA.DIV UR4, `(.L_x_1980) ;  /* 0x0000005a04007947 */ /* 0x000fea000b800000 */
[----:B------:R4:W1:Y:S02]  /*2c0c0*/  SHFL.IDX PT, R24, R3, R12, 0x1f ;  /* 0x00001f0c03187589 */ /* 0x00086400000e0000 */
.L_x_1979:
[----:B---3--:R-:W-:Y:S01]  /*2c0d0*/  ISETP.NE.AND P0, PT, R8, 0x1, PT ;  /* 0x000000010800780c */ /* 0x008fe20003f05270 */
[----:B-1----:R-:W-:-:S04]  /*2c0e0*/  IMAD R24, R24, R4, R5 ;  /* 0x0000000418187224 */ /* 0x002fc800078e0205 */
[----:B------:R-:W-:-:S08]  /*2c0f0*/  IMAD.IADD R0, R0, 0x1, -R24 ;  /* 0x0000000100007824 */ /* 0x000fd000078e0a18 */
[----:B------:R-:W-:Y:S05]  /*2c100*/  @!P0 BRA `(.L_x_1981) ;  /* 0x0000000000dc8947 */ /* 0x000fea0003800000 */
[----:B--2---:R-:W-:Y:S02]  /*2c110*/  IABS R4, R25 ;  /* 0x0000001900047213 */ /* 0x004fe40000000000 */
[----:B------:R-:W-:Y:S02]  /*2c120*/  IABS R5, R8 ;  /* 0x0000000800057213 */ /* 0x000fe40000000000 */
[----:B------:R-:W1:Y:S08]  /*2c130*/  I2F.RP R6, R4 ;  /* 0x0000000400067306 */ /* 0x000e700000209400 */
[----:B------:R-:W2:Y:S08]  /*2c140*/  I2F.RP R9, R5 ;  /* 0x0000000500097306 */ /* 0x000eb00000209400 */
[----:B-1----:R-:W1:Y:S08]  /*2c150*/  MUFU.RCP R6, R6 ;  /* 0x0000000600067308 */ /* 0x002e700000001000 */
[----:B--2---:R-:W-:Y:S01]  /*2c160*/  MUFU.RCP R9, R9 ;  /* 0x0000000900097308 */ /* 0x004fe20000001000 */
[----:B-1----:R-:W-:-:S07]  /*2c170*/  VIADD R2, R6, 0xffffffe ;  /* 0x0ffffffe06027836 */ /* 0x002fce0000000000 */
[----:B0---4-:R0:W1:Y:S02]  /*2c180*/  F2I.FTZ.U32.TRUNC.NTZ R3, R2 ;  /* 0x0000000200037305 */ /* 0x011064000021f000 */
[----:B0-----:R-:W-:Y:S02]  /*2c190*/  IMAD.MOV.U32 R2, RZ, RZ, RZ ;  /* 0x000000ffff027224 */ /* 0x001fe400078e00ff */
[----:B-1----:R-:W-:-:S04]  /*2c1a0*/  IMAD.MOV R7, RZ, RZ, -R3 ;  /* 0x000000ffff077224 */ /* 0x002fc800078e0a03 */
[----:B------:R-:W-:-:S04]  /*2c1b0*/  IMAD R7, R7, R4, RZ ;  /* 0x0000000407077224 */ /* 0x000fc800078e02ff */
[----:B------:R-:W-:Y:S01]  /*2c1c0*/  IMAD.HI.U32 R3, R3, R7, R2 ;  /* 0x0000000703037227 */ /* 0x000fe200078e0002 */
[----:B------:R-:W-:Y:S02]  /*2c1d0*/  IABS R7, R0 ;  /* 0x0000000000077213 */ /* 0x000fe40000000000 */
[----:B------:R-:W-:-:S03]  /*2c1e0*/  IABS R2, R25 ;  /* 0x0000001900027213 */ /* 0x000fc60000000000 */
[----:B------:R-:W-:-:S04]  /*2c1f0*/  IMAD.HI.U32 R6, R3, R7, RZ ;  /* 0x0000000703067227 */ /* 0x000fc800078e00ff */
[----:B------:R-:W-:Y:S02]  /*2c200*/  IMAD.MOV R2, RZ, RZ, -R2 ;  /* 0x000000ffff027224 */ /* 0x000fe400078e0a02 */
        /* <DEDUP_REMOVED lines=39> */
.L_x_1981:
        /* <DEDUP_REMOVED lines=37> */
[----:B0-----:R-:W-:-:S06]  /*2c6d0*/  VIADD R3, R8, 0xffffffe ;  /* 0x0ffffffe08037836 */ /* 0x001fcc0000000000 */
[----:B------:R-:W0:Y:S02]  /*2c6e0*/  F2I.FTZ.U32.TRUNC.NTZ R3, R3 ;  /* 0x0000000300037305 */ /* 0x000e24000021f000 */
[----:B0-----:R-:W-:-:S04]  /*2c6f0*/  IMAD.MOV R0, RZ, RZ, -R3 ;  /* 0x000000ffff007224 */ /* 0x001fc800078e0a03 */
[----:B------:R-:W-:Y:S01]  /*2c700*/  IMAD R9, R0, R7, RZ ;  /* 0x0000000700097224 */ /* 0x000fe200078e02ff */
[----:B------:R-:W-:-:S03]  /*2c710*/  IABS R0, R4 ;  /* 0x0000000400007213 */ /* 0x000fc60000000000 */
        /* <DEDUP_REMOVED lines=10> */
[----:B------:R-:W-:Y:S02]  /*2c7c0*/  LOP3.LUT R0, R5, R4, RZ, 0x3c, !PT ;  /* 0x0000000405007212 */ /* 0x000fe400078e3cff */
[----:B------:R-:W-:Y:S02]  /*2c7d0*/  IADD3 R5, R6, 0x1000000, R5 ;  /* 0x0100000006057810 */ /* 0x000fe40007ffe005 */
[----:B------:R-:W-:-:S07]  /*2c7e0*/  ISETP.GE.AND P2, PT, R0, RZ, PT ;  /* 0x000000ff0000720c */ /* 0x000fce0003f46270 */
[----:B------:R-:W-:-:S06]  /*2c7f0*/  @P0 VIADD R2, R2, 0x1 ;  /* 0x0000000102020836 */ /* 0x000fcc0000000000 */
[----:B------:R-:W-:Y:S01]  /*2c800*/  @!P2 IMAD.MOV R2, RZ, RZ, -R2 ;  /* 0x000000ffff02a224 */ /* 0x000fe200078e0a02 */
[----:B------:R-:W-:Y:S01]  /*2c810*/  @!P1 LOP3.LUT R2, RZ, R4, RZ, 0x33, !PT ;  /* 0x00000004ff029212 */ /* 0x000fe200078e33ff */
[----:B------:R-:W-:-:S04]  /*2c820*/  IMAD.MOV R4, RZ, RZ, -R4 ;  /* 0x000000ffff047224 */ /* 0x000fc800078e0a04 */
[----:B------:R-:W-:-:S07]  /*2c830*/  IMAD R26, R2, R4, R5 ;  /* 0x00000004021a7224 */ /* 0x000fce00078e0205 */
.L_x_1982:
[----:B------:R-:W-:-:S05]  /*2c840*/  LOP3.LUT R2, RZ, R2, RZ, 0x33, !PT ;  /* 0x00000002ff027212 */ /* 0x000fca00078e33ff */
[----:B------:R-:W-:Y:S01]  /*2c850*/  IMAD.IADD R25, R25, 0x1, R2 ;  /* 0x0000000119197824 */ /* 0x000fe200078e0202 */
[----:B------:R-:W-:Y:S06]  /*2c860*/  BRA `(.L_x_1983) ;  /* 0x00000000001c7947 */ /* 0x000fec0003800000 */
.L_x_1975:
[----:B------:R-:W-:Y:S01]  /*2c870*/  UMOV UR4, URZ ;  /* 0x0000003f00047c82 */ /* 0x000fe20008000000 */
[----:B------:R-:W-:Y:S01]  /*2c880*/  UMOV UR5, URZ ;  /* 0x0000003f00057c82 */ /* 0x000fe20008000000 */
[----:B------:R-:W-:Y:S01]  /*2c890*/  ULDC UR6, c[0x0][0xc3c] ;  /* 0x00030f0000067ab9 */ /* 0x000fe20000000800 */
[----:B------:R-:W-:Y:S02]  /*2c8a0*/  IMAD.MOV.U32 R24, RZ, RZ, R0 ;  /* 0x000000ffff187224 */ /* 0x000fe400078e0000 */
[----:B------:R-:W-:Y:S02]  /*2c8b0*/  IMAD.U32 R25, RZ, RZ, UR4 ;  /* 0x00000004ff197e24 */ /* 0x000fe4000f8e00ff */
[----:B------:R-:W-:Y:S02]  /*2c8c0*/  IMAD.U32 R26, RZ, RZ, UR5 ;  /* 0x00000005ff1a7e24 */ /* 0x000fe4000f8e00ff */
[----:B------:R-:W-:-:S07]  /*2c8d0*/  IMAD.U32 R27, RZ, RZ, UR6 ;  /* 0x00000006ff1b7e24 */ /* 0x000fce000f8e00ff */
.L_x_1983:
[----:B------:R-:W1:Y:S01]  /*2c8e0*/  S2R R0, SR_TID.X ;  /* 0x0000000000007919 */ /* 0x000e620000002100 */
[----:B------:R-:W-:Y:S05]  /*2c8f0*/  WARPSYNC.ALL ;  /* 0x0000000000007948 */ /* 0x000fea0003800000 */
[----:B------:R-:W-:Y:S01]  /*2c900*/  BAR.SYNC.DEFER_BLOCKING 0x4, 0x180 ;  /* 0x0106000000007b1d */ /* 0x000fe20000010000 */
[----:B-1----:R-:W-:-:S04]  /*2c910*/  LOP3.LUT R0, R0, 0x1f, RZ, 0xc0, !PT ;  /* 0x0000001f00007812 */ /* 0x002fc800078ec0ff */
[----:B------:R-:W-:-:S13]  /*2c920*/  ISETP.NE.AND P0, PT, R0, RZ, PT ;  /* 0x000000ff0000720c */ /* 0x000fda0003f05270 */
[----:B0-----:R-:W0:Y:S01]  /*2c930*/  @!P0 S2R R3, SR_CgaCtaId ;  /* 0x0000000000038919 */ /* 0x001e220000008800 */
[----:B------:R-:W-:-:S04]  /*2c940*/  @!P0 MOV R0, 0x400 ;  /* 0x0000040000008802 */ /* 0x000fc80000000f00 */
[----:B0-----:R-:W-:-:S05]  /*2c950*/  @!P0 LEA R17, R3, R0, 0x18 ;  /* 0x0000000003118211 */ /* 0x001fca00078ec0ff */
[----:B------:R3:W-:Y:S01]  /*2c960*/  @!P0 STS.128 [R17+0x308d0], R24 ;  /* 0x0308d01811008388 */ /* 0x0007e20000000c00 */
[----:B------:R-:W-:Y:S06]  /*2c970*/  BAR.ARV 0x5, 0x180 ;  /* 0x0146000000007b1d */ /* 0x000fec0000002000 */
.L_x_1972:
[----:B------:R-:W-:Y:S02]  /*2c980*/  ULDC UR4, c[0x0][0xc3c] ;  /* 0x00030f0000047ab9 */ /* 0x000fe40000000800 */
[----:B--2---:R-:W-:-:S13]  /*2c990*/  ISETP.GE.AND P0, PT, R27, UR4, PT ;  /* 0x000000041b007c0c */ /* 0x004fda000bf06270 */
[----:B------:R-:W-:Y:S05]  /*2c9a0*/  @!P0 BRA `(.L_x_1984) ;  /* 0xffffff8c00fc8947 */ /* 0x000fea000383ffff */
[----:B------:R-:W-:Y:S05]  /*2c9b0*/  BSYNC B8 ;  /* 0x0000000000087941 */ /* 0x000fea0003800000 */
.L_x_1857:
[----:B------:R-:W2:Y:S01]  /*2c9c0*/  LDL.LU R0, [R1+0x2c] ;  /* 0x00002c0001007983 */ /* 0x000ea20000300800 */
[----:B------:R-:W-:Y:S01]  /*2c9d0*/  BSSY B0, `(.L_x_1985) ;  /* 0x000000b000007945 */ /* 0x000fe20003800000 */
[----:B------:R-:W4:Y:S01]  /*2c9e0*/  S2R R5, SR_CgaCtaId ;  /* 0x0000000000057919 */ /* 0x000f220000008800 */
[----:B--2---:R-:W-:-:S05]  /*2c9f0*/  VIADD R0, R0, 0x1 ;  /* 0x0000000100007836 */ /* 0x004fca0000000000 */
        /* <DEDUP_REMOVED lines=8> */
.L_x_2174:
[----:B------:R-:W-:Y:S05]  /*2ca80*/  BSYNC B0 ;  /* 0x0000000000007941 */ /* 0x000fea0003800000 */
.L_x_1985:
[----:B------:R-:W-:-:S03]  /*2ca90*/  UMOV UR4, 0xffffffff ;  /* 0xffffffff00047882 */ /* 0x000fc60000000000 */
[----:B------:R-:W-:Y:S05]  /*2caa0*/  BRA.DIV UR4, `(.L_x_1987) ;  /* 0x0000004e04c07947 */ /* 0x000fea000b800000 */
[----:B-1----:R-:W1:Y:S02]  /*2cab0*/  S2R R0, SR_TID.X ;  /* 0x0000000000007919 */ /* 0x002e640000002100 */
[----:B-1----:R-:W-:-:S04]  /*2cac0*/  SHF.R.U32.HI R0, RZ, 0x5, R0 ;  /* 0x00000005ff007819 */ /* 0x002fc80000011600 */
[----:B------:R-:W-:-:S05]  /*2cad0*/  LOP3.LUT R0, R0, 0x3, RZ, 0xc0, !PT ;  /* 0x0000000300007812 */ /* 0x000fca00078ec0ff */
[----:B------:R1:W2:Y:S02]  /*2cae0*/  SHFL.IDX PT, R14, R0, RZ, 0x1f ;  /* 0x00001fff000e7589 */ /* 0x0002a400000e0000 */
.L_x_2177:
[----:B--2---:R-:W-:-:S13]  /*2caf0*/  ISETP.NE.AND P0, PT, R14, RZ, PT ;  /* 0x000000ff0e00720c */ /* 0x004fda0003f05270 */
[----:B------:R-:W-:Y:S05]  /*2cb00*/  @P0 BRA `(.L_x_1537) ;  /* 0x0000000000900947 */ /* 0x000fea0003800000 */
[----:B------:R-:W-:-:S03]  /*2cb10*/  UMOV UR4, 0xffffffff ;  /* 0xffffffff00047882 */ /* 0x000fc60000000000 */
[----:B------:R-:W-:Y:S05]  /*2cb20*/  BRA.DIV UR4, `(.L_x_1988) ;  /* 0x0000004e04d47947 */ /* 0x000fea000b800000 */
[----:B------:R-:W-:-:S13]  /*2cb30*/  ELECT P6, URZ, PT ;  /* 0x00000000003f782f */ /* 0x000fda00038c0000 */
.L_x_2180:
[----:B------:R-:W-:Y:S05]  /*2cb40*/  @!P6 BRA `(.L_x_1537) ;  /* 0x000000000080e947 */ /* 0x000fea0003800000 */
[----:B-1----:R-:W2:Y:S02]  /*2cb50*/  LDL R0, [R1+0xd8] ;  /* 0x0000d80001007983 */ /* 0x002ea40000100800 */
[----:B--2---:R-:W-:-:S13]  /*2cb60*/  R2UR UR4, R0 ;  /* 0x00000000000472ca */ /* 0x004fda00000e0000 */
[----:B------:R-:W-:-:S06]  /*2cb70*/  ULOP3.LUT UR4, UR4, 0x2, URZ, 0xfc, !UPT ;  /* 0x0000000204047892 */ /* 0x000fcc000f8efc3f */
[----:B------:R-:W-:-:S05]  /*2cb80*/  IMAD.U32 R0, RZ, RZ, UR4 ;  /* 0x00000004ff007e24 */ /* 0x000fca000f8e00ff */
[----:B------:R-:W-:-:S13]  /*2cb90*/  ISETP.NE.AND P0, PT, R0, 0x3, PT ;  /* 0x000000030000780c */ /* 0x000fda0003f05270 */
[----:B------:R-:W-:Y:S05]  /*2cba0*/  @!P0 BRA `(.L_x_1989) ;  /* 0x0000000000048947 */ /* 0x000fea0003800000 */
[----:B------:R-:W-:Y:S01]  /*2cbb0*/  BPT.TRAP 0x1 ;  /* 0x000000040000795c */ /* 0x000fe20000300000 */
.L_x_1989:
[C---:B------:R-:W-:Y:S01]  /*2cbc0*/  IMAD R3, R22.reuse, 0x8, R5 ;  /* 0x0000000816037824 */ /* 0x040fe200078e0205 */
[----:B------:R-:W-:Y:S01]  /*2cbd0*/  SHF.L.U32 R2, R29, 0x1f, RZ ;  /* 0x0000001f1d027819 */ /* 0x000fe200000006ff */
[----:B------:R-:W-:-:S03]  /*2cbe0*/  VIADD R22, R22, 0x1 ;  /* 0x0000000116167836 */ /* 0x000fc60000000000 */
[----:B------:R-:W1:Y:S02]  /*2cbf0*/  SYNCS.PHASECHK.TRANS64.TRYWAIT P1, [R3+URZ+0x30840], R2 ;  /* 0x03084002030075a7 */ /* 0x000e64000802017f */
[----:B------:R-:W-:-:S04]  /*2cc00*/  ISETP.NE.AND P2, PT, R22, 0x2, PT ;  /* 0x000000021600780c */ /* 0x000fc80003f45270 */
[----:B------:R-:W-:Y:S01]  /*2cc10*/  SEL R0, RZ, 0x1, P2 ;  /* 0x00000001ff007807 */ /* 0x000fe20001000000 */
[----:B-1----:R-:W-:Y:S08]  /*2cc20*/  @!P1 BRA `(.L_x_1990) ;  /* 0x0000004c00b49947 */ /* 0x002ff00003800000 */
.L_x_2181:
[----:B------:R-:W-:Y:S02]  /*2cc30*/  SEL R22, R22, RZ, P2 ;  /* 0x000000ff16167207 */ /* 0x000fe40001000000 */
[----:B------:R-:W-:Y:S01]  /*2cc40*/  LOP3.LUT R0, R29, R0, RZ, 0x3c, !PT ;  /* 0x000000001d007212 */ /* 0x000fe200078e3cff */
[----:B------:R-:W-:Y:S06]  /*2cc50*/  @!P0 BRA `(.L_x_1991) ;  /* 0x0000000000048947 */ /* 0x000fec0003800000 */
[----:B------:R-:W-:Y:S01]  /*2cc60*/  BPT.TRAP 0x1 ;  /* 0x000000040000795c */ /* 0x000fe20000300000 */
.L_x_1991:
[----:B------:R-:W-:Y:S01]  /*2cc70*/  IMAD R5, R22, 0x8, R5 ;  /* 0x0000000816057824 */ /* 0x000fe200078e0205 */
[----:B------:R-:W-:-:S04]  /*2cc80*/  SHF.L.U32 R0, R0, 0x1f, RZ ;  /* 0x0000001f00007819 */ /* 0x000fc800000006ff */
[----:B------:R-:W2:Y:S02]  /*2cc90*/  SYNCS.PHASECHK.TRANS64.TRYWAIT P1, [R5+URZ+0x30840], R0 ;  /* 0x03084000050075a7 */ /* 0x000ea4000802017f */
[----:B--2---:R-:W-:Y:S05]  /*2cca0*/  @!P1 BRA `(.L_x_1992) ;  /* 0x0000004c00a89947 */ /* 0x004fea0003800000 */
.L_x_2182:
[----:B------:R-:W-:Y:S05]  /*2ccb0*/  @!P0 BRA `(.L_x_1993) ;  /* 0x0000000000048947 */ /* 0x000fea0003800000 */
[----:B------:R-:W-:Y:S01]  /*2ccc0*/  BPT.TRAP 0x1 ;  /* 0x000000040000795c */ /* 0x000fe20000300000 */
.L_x_1993:
[----:B------:R-:W4:Y:S02]  /*2ccd0*/  SYNCS.PHASECHK.TRANS64.TRYWAIT P1, [R3+URZ+0x30860], R2 ;  /* 0x03086002030075a7 */ /* 0x000f24000802017f */
[----:B----4-:R-:W-:Y:S05]  /*2cce0*/  @!P1 BRA `(.L_x_1994) ;  /* 0x0000004c00ac9947 */ /* 0x010fea0003800000 */
.L_x_2183:
[----:B------:R-:W-:Y:S05]  /*2ccf0*/  @!P0 BRA `(.L_x_1995) ;  /* 0x0000000000048947 */ /* 0x000fea0003800000 */
[----:B------:R-:W-:Y:S01]  /*2cd00*/  BPT.TRAP 0x1 ;  /* 0x000000040000795c */ /* 0x000fe20000300000 */
.L_x_1995:
[----:B------:R0:W0:Y:S02]  /*2cd10*/  SYNCS.PHASECHK.TRANS64.TRYWAIT P0, [R5+URZ+0x30860], R0 ;  /* 0x03086000050075a7 */ /* 0x000024000800017f */
[----:B0-----:R-:W-:Y:S05]  /*2cd20*/  @!P0 NANOSLEEP.SYNCS 0x989680 ;  /* 0x009896800000895d */ /* 0x001fea0003900000 */
[----:B------:R-:W0:Y:S02]  /*2cd30*/  @!P0 SYNCS.PHASECHK.TRANS64 P0, [R5+URZ+0x30860], R0 ;  /* 0x03086000050085a7 */ /* 0x000e24000800007f */
[----:B0-----:R-:W-:Y:S05]  /*2cd40*/  @!P0 BRA `(.L_x_1995) ;  /* 0xfffffffc00f08947 */ /* 0x001fea000383ffff */
.L_x_1537:
[----:B------:R-:W-:Y:S05]  /*2cd50*/  BSYNC B9 ;  /* 0x0000000000097941 */ /* 0x000fea0003800000 */
.L_x_1534:
[----:B------:R-:W-:Y:S05]  /*2cd60*/  EXIT ;  /* 0x000000000000794d */ /* 0x000fea0003800000 */
.L_x_1565:
[----:B0-----:R0:W1:Y:S02]  /*2cd70*/  SYNCS.PHASECHK.TRANS64.TRYWAIT P6, [R88+URZ+0x30890], R100 ;  /* 0x03089064580075a7 */ /* 0x00106400080c017f */
[----:B-1----:R-:W-:Y:S05]  /*2cd80*/  @!P6 NANOSLEEP.SYNCS 0x989680 ;  /* 0x009896800000e95d */ /* 0x002fea0003900000 */
[----:B------:R-:W1:Y:S02]  /*2cd90*/  @!P6 SYNCS.PHASECHK.TRANS64 P6, [R88+URZ+0x30890], R100 ;  /* 0x030890645800e5a7 */ /* 0x000e6400080c007f */
[----:B-1----:R-:W-:Y:S05]  /*2cda0*/  @!P6 BRA `(.L_x_1565) ;  /* 0xfffffffc00f0e947 */ /* 0x002fea000383ffff */
[----:B------:R-:W-:Y:S05]  /*2cdb0*/  BRA `(.L_x_1996) ;  /* 0xfffffd7000047947 */ /* 0x000fea000383ffff */
.L_x_1566:
        /* <DEDUP_REMOVED lines=8> */
.L_x_1998:
[----:B------:R-:W-:Y:S05]  /*2ce40*/  BSYNC B1 ;  /* 0x0000000000017941 */ /* 0x000fea0003800000 */
.L_x_1997:
        /* <DEDUP_REMOVED lines=8> */
.L_x_1999:
[----:B------:R-:W-:Y:S01]  /*2ced0*/  IMAD.MOV.U32 R11, RZ, RZ, R14 ;  /* 0x000000ffff0b7224 */ /* 0x000fe200078e000e */
[----:B------:R-:W-:Y:S06]  /*2cee0*/  BRA `(.L_x_2000) ;  /* 0xfffffd6c00cc7947 */ /* 0x000fec000383ffff */
.L_x_1583:
        /* <DEDUP_REMOVED lines=8> */
.L_x_2002:
[----:B------:R-:W-:Y:S05]  /*2cf70*/  BSYNC B1 ;  /* 0x0000000000017941 */ /* 0x000fea0003800000 */
.L_x_2001:
        /* <DEDUP_REMOVED lines=8> */
.L_x_2003:
[----:B------:R-:W-:Y:S01]  /*2d000*/  IMAD.MOV.U32 R104, RZ, RZ, R14 ;  /* 0x000000ffff687224 */ /* 0x000fe200078e000e */
[----:B------:R-:W-:Y:S06]  /*2d010*/  BRA `(.L_x_2004) ;  /* 0xfffffd7c00307947 */ /* 0x000fec000383ffff */
.L_x_1605:
[----:B0-----:R0:W1:Y:S02]  /*2d020*/  SYNCS.PHASECHK.TRANS64.TRYWAIT P6, [R88+URZ+0x30890], R100 ;  /* 0x03089064580075a7 */ /* 0x00106400080c017f */
[----:B-1----:R-:W-:Y:S05]  /*2d030*/  @!P6 NANOSLEEP.SYNCS 0x989680 ;  /* 0x009896800000e95d */ /* 0x002fea0003900000 */
[----:B------:R-:W1:Y:S02]  /*2d040*/  @!P6 SYNCS.PHASECHK.TRANS64 P6, [R88+URZ+0x30890], R100 ;  /* 0x030890645800e5a7 */ /* 0x000e6400080c007f */
[----:B-1----:R-:W-:Y:S05]  /*2d050*/  @!P6 BRA `(.L_x_1605) ;  /* 0xfffffffc00f0e947 */ /* 0x002fea000383ffff */
[----:B------:R-:W-:Y:S05]  /*2d060*/  BRA `(.L_x_2005) ;  /* 0xfffffd9000e87947 */ /* 0x000fea000383ffff */
.L_x_1606:
        /* <DEDUP_REMOVED lines=8> */
.L_x_2007:
[----:B------:R-:W-:Y:S05]  /*2d0f0*/  BSYNC B1 ;  /* 0x0000000000017941 */ /* 0x000fea0003800000 */
.L_x_2006:
        /* <DEDUP_REMOVED lines=8> */
.L_x_2008:
[----:B------:R-:W-:Y:S01]  /*2d180*/  IMAD.MOV.U32 R11, RZ, RZ, R14 ;  /* 0x000000ffff0b7224 */ /* 0x000fe200078e000e */
[----:B------:R-:W-:Y:S06]  /*2d190*/  BRA `(.L_x_2009) ;  /* 0xfffffd9000b47947 */ /* 0x000fec000383ffff */
.L_x_1615:
        /* <DEDUP_REMOVED lines=8> */
.L_x_2011:
[----:B------:R-:W-:Y:S05]  /*2d220*/  BSYNC B1 ;  /* 0x0000000000017941 */ /* 0x000fea0003800000 */
.L_x_2010:
        /* <DEDUP_REMOVED lines=8> */
.L_x_2012:
[----:B------:R-:W-:Y:S01]  /*2d2b0*/  IMAD.MOV.U32 R104, RZ, RZ, R14 ;  /* 0x000000ffff687224 */ /* 0x000fe200078e000e */
[----:B------:R-:W-:Y:S06]  /*2d2c0*/  BRA `(.L_x_2013) ;  /* 0xfffffda000847947 */ /* 0x000fec000383ffff */
.L_x_1624:
[----:B0-----:R0:W1:Y:S02]  /*2d2d0*/  SYNCS.PHASECHK.TRANS64.TRYWAIT P0, [R88+URZ+0x30890], R100 ;  /* 0x03089064580075a7 */ /* 0x001064000800017f */
[----:B-1----:R-:W-:Y:S05]  /*2d2e0*/  @!P0 NANOSLEEP.SYNCS 0x989680 ;  /* 0x009896800000895d */ /* 0x002fea0003900000 */
[----:B------:R-:W1:Y:S02]  /*2d2f0*/  @!P0 SYNCS.PHASECHK.TRANS64 P0, [R88+URZ+0x30890], R100 ;  /* 0x03089064580085a7 */ /* 0x000e64000800007f */
[----:B-1----:R-:W-:Y:S05]  /*2d300*/  @!P0 BRA `(.L_x_1624) ;  /* 0xfffffffc00f08947 */ /* 0x002fea000383ffff */
[----:B------:R-:W-:Y:S05]  /*2d310*/  BRA `(.L_x_2014) ;  /* 0xfffffdb000a07947 */ /* 0x000fea000383ffff */
.L_x_1625:
        /* <DEDUP_REMOVED lines=8> */
.L_x_2016:
[----:B------:R-:W-:Y:S05]  /*2d3a0*/  BSYNC B1 ;  /* 0x0000000000017941 */ /* 0x000fea0003800000 */
.L_x_2015:
        /* <DEDUP_REMOVED lines=8> */
.L_x_2017:
[----:B------:R-:W-:Y:S01]  /*2d430*/  IMAD.MOV.U32 R38, RZ, RZ, R14 ;  /* 0x000000ffff267224 */ /* 0x000fe200078e000e */
[----:B------:R-:W-:Y:S06]  /*2d440*/  BRA `(.L_x_2018) ;  /* 0xfffffdb000c07947 */ /* 0x000fec000383ffff */
.L_x_1628:
[----:B------:R-:W-:Y:S01]  /*2d450*/  BSSY B1, `(.L_x_2019) ;  /* 0x0000008000017945 */ /* 0x000fe20003800000 */
[----:B----4-:R-:W-:Y:S02]  /*2d460*/  IMAD.MOV.U32 R13, RZ, RZ, R41 ;  /* 0x000000ffff0d7224 */ /* 0x010fe400078e0029 */
[----:B------:R-:W-:Y:S02]  /*2d470*/  IMAD.MOV.U32 R12, RZ, RZ, 0x1 ;  /* 0x00000001ff0c7424 */ /* 0x000fe400078e00ff */
[----:B------:R-:W-:Y:S02]  /*2d480*/  IMAD.MOV.U32 R11, RZ, RZ, 0x181f ;  /* 0x0000181fff0b7424 */ /* 0x000fe400078e00ff */
[----:B------:R-:W-:-:S07]  /*2d490*/  IMAD.MOV.U32 R15, RZ, RZ, -0x1 ;  /* 0xffffffffff0f7424 */ /* 0x000fce00078e00ff */
[----:B0123--:R-:W-:Y:S05]  /*2d4a0*/  WARPSYNC.COLLECTIVE R15, `(.L_x_2020) ;  /* 0x000000000f087348 */ /* 0x00ffea0003c00000 */
[----:B------:R4:W0:Y:S02]  /*2d4b0*/  SHFL.IDX P6, R14, R13, R12, R11 ;  /* 0x0000000c0d0e7389 */ /* 0x00082400000c000b */
[----:B01234-:R-:W-:Y:S01]  /*2d4c0*/  ENDCOLLECTIVE ;  /* 0x000000000000791b */ /* 0x01ffe20003800000 */
.L_x_2020:
[----:B------:R-:W-:Y:S05]  /*2d4d0*/  BSYNC B1 ;  /* 0x0000000000017941 */ /* 0x000fea0003800000 */
.L_x_2019:
        /* <DEDUP_REMOVED lines=8> */
.L_x_2021:
[----:B------:R-:W-:Y:S01]  /*2d560*/  IMAD.MOV.U32 R38, RZ, RZ, R14 ;  /* 0x000000ffff267224 */ /* 0x000fe200078e000e */
[----:B------:R-:W-:Y:S06]  /*2d570*/  BRA `(.L_x_2022) ;  /* 0xfffffdb000ec7947 */ /* 0x000fec000383ffff */
.L_x_1632:
[----:B------:R0:W0:Y:S02]  /*2d580*/  SYNCS.PHASECHK.TRANS64.TRYWAIT P4, [R88+URZ+0x308b0], R100 ;  /* 0x0308b064580075a7 */ /* 0x000024000808017f */
[----:B0-----:R-:W-:Y:S05]  /*2d590*/  @!P4 NANOSLEEP.SYNCS 0x989680 ;  /* 0x009896800000c95d */ /* 0x001fea0003900000 */
[----:B------:R-:W0:Y:S02]  /*2d5a0*/  @!P4 SYNCS.PHASECHK.TRANS64 P4, [R88+URZ+0x308b0], R100 ;  /* 0x0308b0645800c5a7 */ /* 0x000e24000808007f */
[----:B0-----:R-:W-:Y:S05]  /*2d5b0*/  @!P4 BRA `(.L_x_1632) ;  /* 0xfffffffc00f0c947 */ /* 0x001fea000383ffff */
[----:B------:R-:W-:Y:S05]  /*2d5c0*/  BRA `(.L_x_2023) ;  /* 0xfffffdb400947947 */ /* 0x000fea000383ffff */
.L_x_1662:
        /* <DEDUP_REMOVED lines=8> */
.L_x_2025:
[----:B------:R-:W-:Y:S05]  /*2d650*/  BSYNC B1 ;  /* 0x0000000000017941 */ /* 0x000fea0003800000 */
.L_x_2024:
        /* <DEDUP_REMOVED lines=8> */
.L_x_2026:
[----:B------:R-:W-:Y:S02]  /*2d6e0*/  IMAD.MOV.U32 R13, RZ, RZ, R33 ;  /* 0x000000ffff0d7224 */ /* 0x000fe400078e0021 */
[----:B------:R-:W-:-:S07]  /*2d6f0*/  IMAD.MOV.U32 R8, RZ, RZ, R14 ;  /* 0x000000ffff087224 */ /* 0x000fce00078e000e */
[----:B------:R-:W-:Y:S05]  /*2d700*/  WARPSYNC.COLLECTIVE R15, `(.L_x_2027) ;  /* 0x000000000f087348 */ /* 0x000fea0003c00000 */
[----:B------:R0:W1:Y:S02]  /*2d710*/  SHFL.IDX P6, R14, R13, R12, R11 ;  /* 0x0000000c0d0e7389 */ /* 0x00006400000c000b */
[----:B01----:R-:W-:Y:S01]  /*2d720*/  ENDCOLLECTIVE ;  /* 0x000000000000791b */ /* 0x003fe20003800000 */
.L_x_2027:
[----:B------:R-:W-:Y:S02]  /*2d730*/  IMAD.MOV.U32 R13, RZ, RZ, R31 ;  /* 0x000000ffff0d7224 */ /* 0x000fe400078e001f */
[----:B------:R-:W-:-:S07]  /*2d740*/  IMAD.MOV.U32 R26, RZ, RZ, R14 ;  /* 0x000000ffff1a7224 */ /* 0x000fce00078e000e */
[----:B------:R-:W-:Y:S05]  /*2d750*/  WARPSYNC.COLLECTIVE R15, `(.L_x_2028) ;  /* 0x000000000f087348 */ /* 0x000fea0003c00000 */
[----:B------:R0:W1:Y:S02]  /*2d760*/  SHFL.IDX P6, R14, R13, R12, R11 ;  /* 0x0000000c0d0e7389 */ /* 0x00006400000c000b */
[----:B01----:R-:W-:Y:S01]  /*2d770*/  ENDCOLLECTIVE ;  /* 0x000000000000791b */ /* 0x003fe20003800000 */
.L_x_2028:
[----:B------:R-:W-:Y:S01]  /*2d780*/  IMAD.MOV.U32 R5, RZ, RZ, R14 ;  /* 0x000000ffff057224 */ /* 0x000fe200078e000e */
[----:B------:R-:W-:Y:S06]  /*2d790*/  BRA `(.L_x_2029) ;  /* 0xfffffdcc00607947 */ /* 0x000fec000383ffff */
.L_x_1665:
[----:B------:R-:W-:Y:S01]  /*2d7a0*/  BSSY B1, `(.L_x_2030) ;  /* 0x0000008000017945 */ /* 0x000fe20003800000 */
[----:B------:R-:W-:Y:S02]  /*2d7b0*/  IMAD.MOV.U32 R13, RZ, RZ, R32 ;  /* 0x000000ffff0d7224 */ /* 0x000fe400078e0020 */
[----:B------:R-:W-:Y:S02]  /*2d7c0*/  IMAD.MOV.U32 R12, RZ, RZ, 0x1 ;  /* 0x00000001ff0c7424 */ /* 0x000fe400078e00ff */
[----:B------:R-:W-:Y:S02]  /*2d7d0*/  IMAD.MOV.U32 R11, RZ, RZ, 0x181f ;  /* 0x0000181fff0b7424 */ /* 0x000fe400078e00ff */
[----:B------:R-:W-:-:S07]  /*2d7e0*/  IMAD.MOV.U32 R15, RZ, RZ, -0x1 ;  /* 0xffffffffff0f7424 */ /* 0x000fce00078e00ff */
[----:B0-23--:R-:W-:Y:S05]  /*2d7f0*/  WARPSYNC.COLLECTIVE R15, `(.L_x_2031) ;  /* 0x000000000f087348 */ /* 0x00dfea0003c00000 */
[----:B------:R1:W4:Y:S02]  /*2d800*/  SHFL.IDX P6, R14, R13, R12, R11 ;  /* 0x0000000c0d0e7389 */ /* 0x00032400000c000b */
[----:B01234-:R-:W-:Y:S01]  /*2d810*/  ENDCOLLECTIVE ;  /* 0x000000000000791b */ /* 0x01ffe20003800000 */
.L_x_2031:
[----:B------:R-:W-:Y:S05]  /*2d820*/  BSYNC B1 ;  /* 0x0000000000017941 */ /* 0x000fea0003800000 */
.L_x_2030:
        /* <DEDUP_REMOVED lines=8> */
.L_x_2032:
[----:B------:R-:W-:Y:S02]  /*2d8b0*/  IMAD.MOV.U32 R13, RZ, RZ, R33 ;  /* 0x000000ffff0d7224 */ /* 0x000fe400078e0021 */
[----:B------:R-:W-:-:S07]  /*2d8c0*/  IMAD.MOV.U32 R8, RZ, RZ, R14 ;  /* 0x000000ffff087224 */ /* 0x000fce00078e000e */
[----:B------:R-:W-:Y:S05]  /*2d8d0*/  WARPSYNC.COLLECTIVE R15, `(.L_x_2033) ;  /* 0x000000000f087348 */ /* 0x000fea0003c00000 */
[----:B------:R0:W1:Y:S02]  /*2d8e0*/  SHFL.IDX P6, R14, R13, R12, R11 ;  /* 0x0000000c0d0e7389 */ /* 0x00006400000c000b */
[----:B01----:R-:W-:Y:S01]  /*2d8f0*/  ENDCOLLECTIVE ;  /* 0x000000000000791b */ /* 0x003fe20003800000 */
.L_x_2033:
[----:B------:R-:W-:Y:S02]  /*2d900*/  IMAD.MOV.U32 R13, RZ, RZ, R31 ;  /* 0x000000ffff0d7224 */ /* 0x000fe400078e001f */
[----:B------:R-:W-:-:S07]  /*2d910*/  IMAD.MOV.U32 R26, RZ, RZ, R14 ;  /* 0x000000ffff1a7224 */ /* 0x000fce00078e000e */
[----:B------:R-:W-:Y:S05]  /*2d920*/  WARPSYNC.COLLECTIVE R15, `(.L_x_2034) ;  /* 0x000000000f087348 */ /* 0x000fea0003c00000 */
[----:B------:R0:W1:Y:S02]  /*2d930*/  SHFL.IDX P6, R14, R13, R12, R11 ;  /* 0x0000000c0d0e7389 */ /* 0x00006400000c000b */
[----:B01----:R-:W-:Y:S01]  /*2d940*/  ENDCOLLECTIVE ;  /* 0x000000000000791b */ /* 0x003fe20003800000 */
.L_x_2034:
[----:B------:R-:W-:Y:S01]  /*2d950*/  IMAD.MOV.U32 R5, RZ, RZ, R14 ;  /* 0x000000ffff057224 */ /* 0x000fe200078e000e */
[----:B------:R-:W-:Y:S06]  /*2d960*/  BRA `(.L_x_2035) ;  /* 0xfffffdd000787947 */ /* 0x000fec000383ffff */
.L_x_1668:
[----:B------:R-:W-:Y:S01]  /*2d970*/  BSSY B1, `(.L_x_2036) ;  /* 0x0000008000017945 */ /* 0x000fe20003800000 */
[----:B------:R-:W-:Y:S02]  /*2d980*/  IMAD.MOV.U32 R13, RZ, RZ, R32 ;  /* 0x000000ffff0d7224 */ /* 0x000fe400078e0020 */
[----:B------:R-:W-:Y:S02]  /*2d990*/  IMAD.MOV.U32 R12, RZ, RZ, 0x2 ;  /* 0x00000002ff0c7424 */ /* 0x000fe400078e00ff */
[----:B------:R-:W-:Y:S02]  /*2d9a0*/  IMAD.MOV.U32 R11, RZ, RZ, 0x181f ;  /* 0x0000181fff0b7424 */ /* 0x000fe400078e00ff */
[----:B------:R-:W-:-:S07]  /*2d9b0*/  IMAD.MOV.U32 R15, RZ, RZ, -0x1 ;  /* 0xffffffffff0f7424 */ /* 0x000fce00078e00ff */
[----:B-1-34-:R-:W-:Y:S05]  /*2d9c0*/  WARPSYNC.COLLECTIVE R15, `(.L_x_2037) ;  /* 0x000000000f087348 */ /* 0x01afea0003c00000 */
[----:B------:R0:W2:Y:S02]  /*2d9d0*/  SHFL.IDX P6, R14, R13, R12, R11 ;  /* 0x0000000c0d0e7389 */ /* 0x0000a400000c000b */
[----:B01234-:R-:W-:Y:S01]  /*2d9e0*/  ENDCOLLECTIVE ;  /* 0x000000000000791b */ /* 0x01ffe20003800000 */
.L_x_2037:
[----:B------:R-:W-:Y:S05]  /*2d9f0*/  BSYNC B1 ;  /* 0x0000000000017941 */ /* 0x000fea0003800000 */
.L_x_2036:
        /* <DEDUP_REMOVED lines=8> */
.L_x_2038:
[----:B------:R-:W-:Y:S02]  /*2da80*/  IMAD.MOV.U32 R13, RZ, RZ, R33 ;  /* 0x000000ffff0d7224 */ /* 0x000fe400078e0021 */
[----:B------:R-:W-:-:S07]  /*2da90*/  IMAD.MOV.U32 R8, RZ, RZ, R14 ;  /* 0x000000ffff087224 */ /* 0x000fce00078e000e */
[----:B------:R-:W-:Y:S05]  /*2daa0*/  WARPSYNC.COLLECTIVE R15, `(.L_x_2039) ;  /* 0x000000000f087348 */ /* 0x000fea0003c00000 */
[----:B------:R0:W1:Y:S02]  /*2dab0*/  SHFL.IDX P6, R14, R13, R12, R11 ;  /* 0x0000000c0d0e7389 */ /* 0x00006400000c000b */
[----:B01----:R-:W-:Y:S01]  /*2dac0*/  ENDCOLLECTIVE ;  /* 0x000000000000791b */ /* 0x003fe20003800000 */
.L_x_2039:
[----:B------:R-:W-:Y:S02]  /*2dad0*/  IMAD.MOV.U32 R13, RZ, RZ, R31 ;  /* 0x000000ffff0d7224 */ /* 0x000fe400078e001f */
[----:B------:R-:W-:-:S07]  /*2dae0*/  IMAD.MOV.U32 R78, RZ, RZ, R14 ;  /* 0x000000ffff4e7224 */ /* 0x000fce00078e000e */
[----:B------:R-:W-:Y:S05]  /*2daf0*/  WARPSYNC.COLLECTIVE R15, `(.L_x_2040) ;  /* 0x000000000f087348 */ /* 0x000fea0003c00000 */
[----:B------:R0:W1:Y:S02]  /*2db00*/  SHFL.IDX P6, R14, R13, R12, R11 ;  /* 0x0000000c0d0e7389 */ /* 0x00006400000c000b */
[----:B01----:R-:W-:Y:S01]  /*2db10*/  ENDCOLLECTIVE ;  /* 0x000000000000791b */ /* 0x003fe20003800000 */
.L_x_2040:
[----:B------:R-:W-:Y:S01]  /*2db20*/  IMAD.MOV.U32 R5, RZ, RZ, R14 ;  /* 0x000000ffff057224 */ /* 0x000fe200078e000e */
[----:B------:R-:W-:Y:S06]  /*2db30*/  BRA `(.L_x_2041) ;  /* 0xfffffdd400707947 */ /* 0x000fec000383ffff */
.L_x_1671:
[----:B------:R-:W-:Y:S01]  /*2db40*/  BSSY B1, `(.L_x_2042) ;  /* 0x0000008000017945 */ /* 0x000fe20003800000 */
[----:B------:R-:W-:Y:S02]  /*2db50*/  IMAD.MOV.U32 R13, RZ, RZ, R32 ;  /* 0x000000ffff0d7224 */ /* 0x000fe400078e0020 */
[----:B------:R-:W-:Y:S02]  /*2db60*/  IMAD.MOV.U32 R12, RZ, RZ, 0x3 ;  /* 0x00000003ff0c7424 */ /* 0x000fe400078e00ff */
[----:B------:R-:W-:Y:S02]  /*2db70*/  IMAD.MOV.U32 R11, RZ, RZ, 0x181f ;  /* 0x0000181fff0b7424 */ /* 0x000fe400078e00ff */
[----:B------:R-:W-:-:S07]  /*2db80*/  IMAD.MOV.U32 R15, RZ, RZ, -0x1 ;  /* 0xffffffffff0f7424 */ /* 0x000fce00078e00ff */
[----:B-1--4-:R-:W-:Y:S05]  /*2db90*/  WARPSYNC.COLLECTIVE R15, `(.L_x_2043) ;  /* 0x000000000f087348 */ /* 0x012fea0003c00000 */
[----:B------:R0:W2:Y:S02]  /*2dba0*/  SHFL.IDX P6, R14, R13, R12, R11 ;  /* 0x0000000c0d0e7389 */ /* 0x0000a400000c000b */
[----:B012-4-:R-:W-:Y:S01]  /*2dbb0*/  ENDCOLLECTIVE ;  /* 0x000000000000791b */ /* 0x017fe20003800000 */
.L_x_2043:
[----:B------:R-:W-:Y:S05]  /*2dbc0*/  BSYNC B1 ;  /* 0x0000000000017941 */ /* 0x000fea0003800000 */
.L_x_2042:
        /* <DEDUP_REMOVED lines=8> */
.L_x_2044:
[----:B------:R-:W-:Y:S02]  /*2dc50*/  IMAD.MOV.U32 R13, RZ, RZ, R33 ;  /* 0x000000ffff0d7224 */ /* 0x000fe400078e0021 */
[----:B------:R-:W-:-:S07]  /*2dc60*/  IMAD.MOV.U32 R80, RZ, RZ, R14 ;  /* 0x000000ffff507224 */ /* 0x000fce00078e000e */
[----:B------:R-:W-:Y:S05]  /*2dc70*/  WARPSYNC.COLLECTIVE R15, `(.L_x_2045) ;  /* 0x000000000f087348 */ /* 0x000fea0003c00000 */
[----:B------:R0:W1:Y:S02]  /*2dc80*/  SHFL.IDX P6, R14, R13, R12, R11 ;  /* 0x0000000c0d0e7389 */ /* 0x00006400000c000b */
[----:B01----:R-:W-:Y:S01]  /*2dc90*/  ENDCOLLECTIVE ;  /* 0x000000000000791b */ /* 0x003fe20003800000 */
.L_x_2045:
[----:B------:R-:W-:Y:S02]  /*2dca0*/  IMAD.MOV.U32 R13, RZ, RZ, R31 ;  /* 0x000000ffff0d7224 */ /* 0x000fe400078e001f */
[----:B------:R-:W-:-:S07]  /*2dcb0*/  IMAD.MOV.U32 R79, RZ, RZ, R14 ;  /* 0x000000ffff4f7224 */ /* 0x000fce00078e000e */
[----:B------:R-:W-:Y:S05]  /*2dcc0*/  WARPSYNC.COLLECTIVE R15, `(.L_x_2046) ;  /* 0x000000000f087348 */ /* 0x000fea0003c00000 */
[----:B------:R0:W1:Y:S02]  /*2dcd0*/  SHFL.IDX P6, R14, R13, R12, R11 ;  /* 0x0000000c0d0e7389 */ /* 0x00006400000c000b */
[----:B01----:R-:W-:Y:S01]  /*2dce0*/  ENDCOLLECTIVE ;  /* 0x000000000000791b */ /* 0x003fe20003800000 */
.L_x_2046:
[----:B------:R-:W-:Y:S01]  /*2dcf0*/  IMAD.MOV.U32 R12, RZ, RZ, R14 ;  /* 0x000000ffff0c7224 */ /* 0x000fe200078e000e */
[----:B------:R-:W-:Y:S06]  /*2dd00*/  BRA `(.L_x_2047) ;  /* 0xfffffdd800707947 */ /* 0x000fec000383ffff */
.L_x_1675:
[----:B0-----:R0:W1:Y:S02]  /*2dd10*/  SYNCS.PHASECHK.TRANS64.TRYWAIT P0, [R17+URZ+0x30800], R0 ;  /* 0x03080000110075a7 */ /* 0x001064000800017f */
[----:B-1----:R-:W-:Y:S05]  /*2dd20*/  @!P0 NANOSLEEP.SYNCS 0x989680 ;  /* 0x009896800000895d */ /* 0x002fea0003900000 */
[----:B------:R-:W1:Y:S02]  /*2dd30*/  @!P0 SYNCS.PHASECHK.TRANS64 P0, [R17+URZ+0x30800], R0 ;  /* 0x03080000110085a7 */ /* 0x000e64000800007f */
[----:B-1----:R-:W-:Y:S05]  /*2dd40*/  @!P0 BRA `(.L_x_1675) ;  /* 0xfffffffc00f08947 */ /* 0x002fea000383ffff */
[----:B------:R-:W-:Y:S05]  /*2dd50*/  BRA `(.L_x_2048) ;  /* 0xfffffddc00787947 */ /* 0x000fea000383ffff */
.L_x_1707:
        /* <DEDUP_REMOVED lines=8> */
.L_x_2050:
[----:B------:R-:W-:Y:S05]  /*2dde0*/  BSYNC B1 ;  /* 0x0000000000017941 */ /* 0x000fea0003800000 */
.L_x_2049:
        /* <DEDUP_REMOVED lines=8> */
.L_x_2051:
[----:B------:R-:W-:Y:S02]  /*2de70*/  IMAD.MOV.U32 R13, RZ, RZ, R72 ;  /* 0x000000ffff0d7224 */ /* 0x000fe400078e0048 */
[----:B------:R-:W-:-:S07]  /*2de80*/  IMAD.MOV.U32 R6, RZ, RZ, R14 ;  /* 0x000000ffff067224 */ /* 0x000fce00078e000e */
[----:B------:R-:W-:Y:S05]  /*2de90*/  WARPSYNC.COLLECTIVE R15, `(.L_x_2052) ;  /* 0x000000000f087348 */ /* 0x000fea0003c00000 */
[----:B------:R0:W1:Y:S02]  /*2dea0*/  SHFL.IDX P6, R14, R13, R12, R11 ;  /* 0x0000000c0d0e7389 */ /* 0x00006400000c000b */
[----:B01----:R-:W-:Y:S01]  /*2deb0*/  ENDCOLLECTIVE ;  /* 0x000000000000791b */ /* 0x003fe20003800000 */
.L_x_2052:
[----:B------:R-:W-:Y:S02]  /*2dec0*/  IMAD.MOV.U32 R13, RZ, RZ, R3 ;  /* 0x000000ffff0d7224 */ /* 0x000fe400078e0003 */
[----:B------:R-:W-:-:S07]  /*2ded0*/  IMAD.MOV.U32 R9, RZ, RZ, R14 ;  /* 0x000000ffff097224 */ /* 0x000fce00078e000e */
[----:B------:R-:W-:Y:S05]  /*2dee0*/  WARPSYNC.COLLECTIVE R15, `(.L_x_2053) ;  /* 0x000000000f087348 */ /* 0x000fea0003c00000 */
[----:B------:R0:W1:Y:S02]  /*2def0*/  SHFL.IDX P6, R14, R13, R12, R11 ;  /* 0x0000000c0d0e7389 */ /* 0x00006400000c000b */
[----:B01----:R-:W-:Y:S01]  /*2df00*/  ENDCOLLECTIVE ;  /* 0x000000000000791b */ /* 0x003fe20003800000 */
.L_x_2053:
[----:B------:R-:W-:Y:S05]  /*2df10*/  BRA `(.L_x_2054) ;  /* 0xfffffe1000ec7947 */ /* 0x000fea000383ffff */
.L_x_1710:
[----:B------:R-:W-:Y:S01]  /*2df20*/  BSSY B1, `(.L_x_2055) ;  /* 0x0000008000017945 */ /* 0x000fe20003800000 */
[----:B------:R-:W-:Y:S02]  /*2df30*/  IMAD.MOV.U32 R13, RZ, RZ, R21 ;  /* 0x000000ffff0d7224 */ /* 0x000fe400078e0015 */
[----:B------:R-:W-:Y:S02]  /*2df40*/  IMAD.MOV.U32 R12, RZ, RZ, 0x1 ;  /* 0x00000001ff0c7424 */ /* 0x000fe400078e00ff */
[----:B------:R-:W-:Y:S02]  /*2df50*/  IMAD.MOV.U32 R11, RZ, RZ, 0x181f ;  /* 0x0000181fff0b7424 */ /* 0x000fe400078e00ff */
[----:B------:R-:W-:-:S07]  /*2df60*/  IMAD.MOV.U32 R15, RZ, RZ, -0x1 ;  /* 0xffffffffff0f7424 */ /* 0x000fce00078e00ff */
[----:B0--34-:R-:W-:Y:S05]  /*2df70*/  WARPSYNC.COLLECTIVE R15, `(.L_x_2056) ;  /* 0x000000000f087348 */ /* 0x019fea0003c00000 */
[----:B----4-:R1:W2:Y:S02]  /*2df80*/  SHFL.IDX P6, R14, R13, R12, R11 ;  /* 0x0000000c0d0e7389 */ /* 0x0102a400000c000b */
[----:B0123--:R-:W-:Y:S01]  /*2df90*/  ENDCOLLECTIVE ;  /* 0x000000000000791b */ /* 0x00ffe20003800000 */
.L_x_2056:
[----:B------:R-:W-:Y:S05]  /*2dfa0*/  BSYNC B1 ;  /* 0x0000000000017941 */ /* 0x000fea0003800000 */
.L_x_2055:
        /* <DEDUP_REMOVED lines=8> */
.L_x_2057:
[----:B------:R-:W-:Y:S02]  /*2e030*/  IMAD.MOV.U32 R13, RZ, RZ, R72 ;  /* 0x000000ffff0d7224 */ /* 0x000fe400078e0048 */
[----:B------:R-:W-:-:S07]  /*2e040*/  IMAD.MOV.U32 R6, RZ, RZ, R14 ;  /* 0x000000ffff067224 */ /* 0x000fce00078e000e */
[----:B------:R-:W-:Y:S05]  /*2e050*/  WARPSYNC.COLLECTIVE R15, `(.L_x_2058) ;  /* 0x000000000f087348 */ /* 0x000fea0003c00000 */
[----:B------:R0:W1:Y:S02]  /*2e060*/  SHFL.IDX P6, R14, R13, R12, R11 ;  /* 0x0000000c0d0e7389 */ /* 0x00006400000c000b */
[----:B01----:R-:W-:Y:S01]  /*2e070*/  ENDCOLLECTIVE ;  /* 0x000000000000791b */ /* 0x003fe20003800000 */
.L_x_2058:
[----:B------:R-:W-:Y:S02]  /*2e080*/  IMAD.MOV.U32 R13, RZ, RZ, R3 ;  /* 0x000000ffff0d7224 */ /* 0x000fe400078e0003 */
[----:B------:R-:W-:-:S07]  /*2e090*/  IMAD.MOV.U32 R9, RZ, RZ, R14 ;  /* 0x000000ffff097224 */ /* 0x000fce00078e000e */
[----:B------:R-:W-:Y:S05]  /*2e0a0*/  WARPSYNC.COLLECTIVE R15, `(.L_x_2059) ;  /* 0x000000000f087348 */ /* 0x000fea0003c00000 */
[----:B------:R0:W1:Y:S02]  /*2e0b0*/  SHFL.IDX P6, R14, R13, R12, R11 ;  /* 0x0000000c0d0e7389 */ /* 0x00006400000c000b */
[----:B01----:R-:W-:Y:S01]  /*2e0c0*/  ENDCOLLECTIVE ;  /* 0x000000000000791b */ /* 0x003fe20003800000 */
.L_x_2059:
[----:B------:R-:W-:Y:S05]  /*2e0d0*/  BRA `(.L_x_2060) ;  /* 0xfffffe1400b47947 */ /* 0x000fea000383ffff */
.L_x_1713:
[----:B------:R-:W-:Y:S01]  /*2e0e0*/  BSSY B1, `(.L_x_2061) ;  /* 0x0000008000017945 */ /* 0x000fe20003800000 */
[----:B------:R-:W-:Y:S02]  /*2e0f0*/  IMAD.MOV.U32 R13, RZ, RZ, R21 ;  /* 0x000000ffff0d7224 */ /* 0x000fe400078e0015 */
[----:B------:R-:W-:Y:S02]  /*2e100*/  IMAD.MOV.U32 R12, RZ, RZ, 0x2 ;  /* 0x00000002ff0c7424 */ /* 0x000fe400078e00ff */
[----:B------:R-:W-:Y:S02]  /*2e110*/  IMAD.MOV.U32 R11, RZ, RZ, 0x181f ;  /* 0x0000181fff0b7424 */ /* 0x000fe400078e00ff */
[----:B------:R-:W-:-:S07]  /*2e120*/  IMAD.MOV.U32 R15, RZ, RZ, -0x1 ;  /* 0xffffffffff0f7424 */ /* 0x000fce00078e00ff */
[----:B-1-34-:R-:W-:Y:S05]  /*2e130*/  WARPSYNC.COLLECTIVE R15, `(.L_x_2062) ;  /* 0x000000000f087348 */ /* 0x01afea0003c00000 */
[----:B----4-:R0:W2:Y:S02]  /*2e140*/  SHFL.IDX P6, R14, R13, R12, R11 ;  /* 0x0000000c0d0e7389 */ /* 0x0100a400000c000b */
[----:B0123--:R-:W-:Y:S01]  /*2e150*/  ENDCOLLECTIVE ;  /* 0x000000000000791b */ /* 0x00ffe20003800000 */
.L_x_2062:
[----:B------:R-:W-:Y:S05]  /*2e160*/  BSYNC B1 ;  /* 0x0000000000017941 */ /* 0x000fea0003800000 */
.L_x_2061:
        /* <DEDUP_REMOVED lines=8> */
.L_x_2063:
[----:B------:R-:W-:Y:S02]  /*2e1f0*/  IMAD.MOV.U32 R13, RZ, RZ, R72 ;  /* 0x000000ffff0d7224 */ /* 0x000fe400078e0048 */
[----:B------:R-:W-:-:S07]  /*2e200*/  IMAD.MOV.U32 R6, RZ, RZ, R14 ;  /* 0x000000ffff067224 */ /* 0x000fce00078e000e */
[----:B------:R-:W-:Y:S05]  /*2e210*/  WARPSYNC.COLLECTIVE R15, `(.L_x_2064) ;  /* 0x000000000f087348 */ /* 0x000fea0003c00000 */
[----:B------:R0:W1:Y:S02]  /*2e220*/  SHFL.IDX P6, R14, R13, R12, R11 ;  /* 0x0000000c0d0e7389 */ /* 0x00006400000c000b */
[----:B01----:R-:W-:Y:S01]  /*2e230*/  ENDCOLLECTIVE ;  /* 0x000000000000791b */ /* 0x003fe20003800000 */
.L_x_2064:
[----:B------:R-:W-:Y:S02]  /*2e240*/  IMAD.MOV.U32 R13, RZ, RZ, R3 ;  /* 0x000000ffff0d7224 */ /* 0x000fe400078e0003 */
[----:B------:R-:W-:-:S07]  /*2e250*/  IMAD.MOV.U32 R9, RZ, RZ, R14 ;  /* 0x000000ffff097224 */ /* 0x000fce00078e000e */
[----:B------:R-:W-:Y:S05]  /*2e260*/  WARPSYNC.COLLECTIVE R15, `(.L_x_2065) ;  /* 0x000000000f087348 */ /* 0x000fea0003c00000 */
[----:B------:R0:W1:Y:S02]  /*2e270*/  SHFL.IDX P6, R14, R13, R12, R11 ;  /* 0x0000000c0d0e7389 */ /* 0x00006400000c000b */
[----:B01----:R-:W-:Y:S01]  /*2e280*/  ENDCOLLECTIVE ;  /* 0x000000000000791b */ /* 0x003fe20003800000 */
.L_x_2065:
[----:B------:R-:W-:Y:S05]  /*2e290*/  BRA `(.L_x_2066) ;  /* 0xfffffe1800587947 */ /* 0x000fea000383ffff */
.L_x_1716:
        /* <DEDUP_REMOVED lines=8> */
.L_x_2068:
[----:B------:R-:W-:Y:S05]  /*2e320*/  BSYNC B1 ;  /* 0x0000000000017941 */ /* 0x000fea0003800000 */
.L_x_2067:
        /* <DEDUP_REMOVED lines=8> */
.L_x_2069:
[----:B------:R-:W-:Y:S02]  /*2e3b0*/  IMAD.MOV.U32 R13, RZ, RZ, R72 ;  /* 0x000000ffff0d7224 */ /* 0x000fe400078e0048 */
[----:B------:R-:W-:-:S07]  /*2e3c0*/  IMAD.MOV.U32 R20, RZ, RZ, R14 ;  /* 0x000000ffff147224 */ /* 0x000fce00078e000e */
[----:B------:R-:W-:Y:S05]  /*2e3d0*/  WARPSYNC.COLLECTIVE R15, `(.L_x_2070) ;  /* 0x000000000f087348 */ /* 0x000fea0003c00000 */
[----:B------:R0:W1:Y:S02]  /*2e3e0*/  SHFL.IDX P6, R14, R13, R12, R11 ;  /* 0x0000000c0d0e7389 */ /* 0x00006400000c000b */
[----:B01----:R-:W-:Y:S01]  /*2e3f0*/  ENDCOLLECTIVE ;  /* 0x000000000000791b */ /* 0x003fe20003800000 */
.L_x_2070:
[----:B------:R-:W-:Y:S02]  /*2e400*/  IMAD.MOV.U32 R13, RZ, RZ, R3 ;  /* 0x000000ffff0d7224 */ /* 0x000fe400078e0003 */
[----:B------:R-:W-:-:S07]  /*2e410*/  IMAD.MOV.U32 R77, RZ, RZ, R14 ;  /* 0x000000ffff4d7224 */ /* 0x000fce00078e000e */
[----:B------:R-:W-:Y:S05]  /*2e420*/  WARPSYNC.COLLECTIVE R15, `(.L_x_2071) ;  /* 0x000000000f087348 */ /* 0x000fea0003c00000 */
[----:B------:R0:W1:Y:S02]  /*2e430*/  SHFL.IDX P6, R14, R13, R12, R11 ;  /* 0x0000000c0d0e7389 */ /* 0x00006400000c000b */
[----:B01----:R-:W-:Y:S01]  /*2e440*/  ENDCOLLECTIVE ;  /* 0x000000000000791b */ /* 0x003fe20003800000 */
.L_x_2071:
[----:B------:R-:W-:Y:S01]  /*2e450*/  IMAD.MOV.U32 R3, RZ, RZ, R14 ;  /* 0x000000ffff037224 */ /* 0x000fe200078e000e */
[----:B------:R-:W-:Y:S06]  /*2e460*/  BRA `(.L_x_2072) ;  /* 0xfffffe1c00007947 */ /* 0x000fec000383ffff */
.L_x_1720:
[----:B---3--:R3:W4:Y:S02]  /*2e470*/  SYNCS.PHASECHK.TRANS64.TRYWAIT P0, [R17+URZ+0x30800], R0 ;  /* 0x03080000110075a7 */ /* 0x008724000800017f */
[----:B----4-:R-:W-:Y:S05]  /*2e480*/  @!P0 NANOSLEEP.SYNCS 0x989680 ;  /* 0x009896800000895d */ /* 0x010fea0003900000 */
[----:B------:R-:W4:Y:S02]  /*2e490*/  @!P0 SYNCS.PHASECHK.TRANS64 P0, [R17+URZ+0x30800], R0 ;  /* 0x03080000110085a7 */ /* 0x000f24000800007f */
[----:B----4-:R-:W-:Y:S05]  /*2e4a0*/  @!P0 BRA `(.L_x_1720) ;  /* 0xfffffffc00f08947 */ /* 0x010fea000383ffff */
[----:B------:R-:W-:Y:S05]  /*2e4b0*/  BRA `(.L_x_2073) ;  /* 0xfffffe1c00a87947 */ /* 0x000fea000383ffff */
.L_x_1738:
[----:B-1----:R1:W3:Y:S02]  /*2e4c0*/  SYNCS.PHASECHK.TRANS64.TRYWAIT P1, [R0+URZ+0x30830], R5 ;  /* 0x03083005000075a7 */ /* 0x0022e4000802017f */
[----:B---3--:R-:W-:Y:S05]  /*2e4d0*/  @!P1 NANOSLEEP.SYNCS 0x989680 ;  /* 0x009896800000995d */ /* 0x008fea0003900000 */
[----:B------:R-:W3:Y:S02]  /*2e4e0*/  @!P1 SYNCS.PHASECHK.TRANS64 P1, [R0+URZ+0x30830], R5 ;  /* 0x03083005000095a7 */ /* 0x000ee4000802007f */
[----:B---3--:R-:W-:Y:S05]  /*2e4f0*/  @!P1 BRA `(.L_x_1738) ;  /* 0xfffffffc00f09947 */ /* 0x008fea000383ffff */
[----:B------:R-:W-:Y:S05]  /*2e500*/  BRA `(.L_x_1737) ;  /* 0xfffffe5800b87947 */ /* 0x000fea000383ffff */
.L_x_1759:
[----:B-1----:R1:W2:Y:S02]  /*2e510*/  SYNCS.PHASECHK.TRANS64.TRYWAIT P1, [R223+URZ+0x30830], R152 ;  /* 0x03083098df0075a7 */ /* 0x0022a4000802017f */
[----:B--2---:R-:W-:Y:S05]  /*2e520*/  @!P1 NANOSLEEP.SYNCS 0x989680 ;  /* 0x009896800000995d */ /* 0x004fea0003900000 */
[----:B------:R-:W2:Y:S02]  /*2e530*/  @!P1 SYNCS.PHASECHK.TRANS64 P1, [R223+URZ+0x30830], R152 ;  /* 0x03083098df0095a7 */ /* 0x000ea4000802007f */
[----:B--2---:R-:W-:Y:S05]  /*2e540*/  @!P1 BRA `(.L_x_1759) ;  /* 0xfffffffc00f09947 */ /* 0x004fea000383ffff */
[----:B------:R-:W-:Y:S05]  /*2e550*/  BRA `(.L_x_1758) ;  /* 0xfffffe8400407947 */ /* 0x000fea000383ffff */
.L_x_1764:
[----:B-1----:R1:W2:Y:S02]  /*2e560*/  SYNCS.PHASECHK.TRANS64.TRYWAIT P1, [R218+URZ+0x30850], R0 ;  /* 0x03085000da0075a7 */ /* 0x0022a4000802017f */
[----:B--2---:R-:W-:Y:S05]  /*2e570*/  @!P1 NANOSLEEP.SYNCS 0x989680 ;  /* 0x009896800000995d */ /* 0x004fea0003900000 */
[----:B------:R-:W2:Y:S02]  /*2e580*/  @!P1 SYNCS.PHASECHK.TRANS64 P1, [R218+URZ+0x30850], R0 ;  /* 0x03085000da0095a7 */ /* 0x000ea4000802007f */
[----:B--2---:R-:W-:Y:S05]  /*2e590*/  @!P1 BRA `(.L_x_1764) ;  /* 0xfffffffc00f09947 */ /* 0x004fea000383ffff */
[----:B------:R-:W-:Y:S05]  /*2e5a0*/  BRA `(.L_x_1763) ;  /* 0xfffffe9400bc7947 */ /* 0x000fea000383ffff */
.L_x_1787:
[----:B-1----:R1:W2:Y:S02]  /*2e5b0*/  SYNCS.PHASECHK.TRANS64.TRYWAIT P1, [R222+URZ+0x30830], R4 ;  /* 0x03083004de0075a7 */ /* 0x0022a4000802017f */
[----:B--2---:R-:W-:Y:S05]  /*2e5c0*/  @!P1 NANOSLEEP.SYNCS 0x989680 ;  /* 0x009896800000995d */ /* 0x004fea0003900000 */
[----:B------:R-:W2:Y:S02]  /*2e5d0*/  @!P1 SYNCS.PHASECHK.TRANS64 P1, [R222+URZ+0x30830], R4 ;  /* 0x03083004de0095a7 */ /* 0x000ea4000802007f */
[----:B--2---:R-:W-:Y:S05]  /*2e5e0*/  @!P1 BRA `(.L_x_1787) ;  /* 0xfffffffc00f09947 */ /* 0x004fea000383ffff */
[----:B------:R-:W-:Y:S05]  /*2e5f0*/  BRA `(.L_x_1786) ;  /* 0xfffffeb400647947 */ /* 0x000fea000383ffff */
.L_x_1792:
[----:B-1----:R1:W2:Y:S02]  /*2e600*/  SYNCS.PHASECHK.TRANS64.TRYWAIT P1, [R8+URZ+0x30850], R0 ;  /* 0x03085000080075a7 */ /* 0x0022a4000802017f */
[----:B--2---:R-:W-:Y:S05]  /*2e610*/  @!P1 NANOSLEEP.SYNCS 0x989680 ;  /* 0x009896800000995d */ /* 0x004fea0003900000 */
[----:B------:R-:W2:Y:S02]  /*2e620*/  @!P1 SYNCS.PHASECHK.TRANS64 P1, [R8+URZ+0x30850], R0 ;  /* 0x03085000080095a7 */ /* 0x000ea4000802007f */
[----:B--2---:R-:W-:Y:S05]  /*2e630*/  @!P1 BRA `(.L_x_1792) ;  /* 0xfffffffc00f09947 */ /* 0x004fea000383ffff */
[----:B------:R-:W-:Y:S05]  /*2e640*/  BRA `(.L_x_1791) ;  /* 0xfffffec400e87947 */ /* 0x000fea000383ffff */
.L_x_1802:
[----:B-1----:R1:W2:Y:S02]  /*2e650*/  SYNCS.PHASECHK.TRANS64.TRYWAIT P1, [R223+URZ+0x30830], R4 ;  /* 0x03083004df0075a7 */ /* 0x0022a4000802017f */
[----:B--2---:R-:W-:Y:S05]  /*2e660*/  @!P1 NANOSLEEP.SYNCS 0x989680 ;  /* 0x009896800000995d */ /* 0x004fea0003900000 */
[----:B------:R-:W2:Y:S02]  /*2e670*/  @!P1 SYNCS.PHASECHK.TRANS64 P1, [R223+URZ+0x30830], R4 ;  /* 0x03083004df0095a7 */ /* 0x000ea4000802007f */
[----:B--2---:R-:W-:Y:S05]  /*2e680*/  @!P1 BRA `(.L_x_1802) ;  /* 0xfffffffc00f09947 */ /* 0x004fea000383ffff */
[----:B------:R-:W-:Y:S05]  /*2e690*/  BRA `(.L_x_1801) ;  /* 0xfffffed400b87947 */ /* 0x000fea000383ffff */
.L_x_1807:
[----:B-1----:R1:W2:Y:S02]  /*2e6a0*/  SYNCS.PHASECHK.TRANS64.TRYWAIT P1, [R222+URZ+0x30850], R0 ;  /* 0x03085000de0075a7 */ /* 0x0022a4000802017f */
[----:B--2---:R-:W-:Y:S05]  /*2e6b0*/  @!P1 NANOSLEEP.SYNCS 0x989680 ;  /* 0x009896800000995d */ /* 0x004fea0003900000 */
[----:B------:R-:W2:Y:S02]  /*2e6c0*/  @!P1 SYNCS.PHASECHK.TRANS64 P1, [R222+URZ+0x30850], R0 ;  /* 0x03085000de0095a7 */ /* 0x000ea4000802007f */
[----:B--2---:R-:W-:Y:S05]  /*2e6d0*/  @!P1 BRA `(.L_x_1807) ;  /* 0xfffffffc00f09947 */ /* 0x004fea000383ffff */
[----:B------:R-:W-:Y:S05]  /*2e6e0*/  BRA `(.L_x_1806) ;  /* 0xfffffee8003c7947 */ /* 0x000fea000383ffff */
.L_x_1823:
[----:B--2---:R2:W3:Y:S02]  /*2e6f0*/  SYNCS.PHASECHK.TRANS64.TRYWAIT P1, [R3+URZ+0x30850], R0 ;  /* 0x03085000030075a7 */ /* 0x0044e4000802017f */
[----:B---3--:R-:W-:Y:S05]  /*2e700*/  @!P1 NANOSLEEP.SYNCS 0x989680 ;  /* 0x009896800000995d */ /* 0x008fea0003900000 */
[----:B------:R-:W3:Y:S02]  /*2e710*/  @!P1 SYNCS.PHASECHK.TRANS64 P1, [R3+URZ+0x30850], R0 ;  /* 0x03085000030095a7 */ /* 0x000ee4000802007f */
[----:B---3--:R-:W-:Y:S05]  /*2e720*/  @!P1 BRA `(.L_x_1823) ;  /* 0xfffffffc00f09947 */ /* 0x008fea000383ffff */
[----:B------:R-:W-:Y:S05]  /*2e730*/  BRA `(.L_x_1822) ;  /* 0xffffff0800dc7947 */ /* 0x000fea000383ffff */
.L_x_1873:
[----:B------:R-:W0:Y:S01]  /*2e740*/  S2R R12, SR_TID.X ;  /* 0x00000000000c7919 */ /* 0x000e220000002100 */
[----:B------:R-:W-:Y:S01]  /*2e750*/  BSSY B1, `(.L_x_2074) ;  /* 0x000000a000017945 */ /* 0x000fe20003800000 */
[----:B------:R-:W-:Y:S02]  /*2e760*/  IMAD.MOV.U32 R11, RZ, RZ, 0x1f ;  /* 0x0000001fff0b7424 */ /* 0x000fe400078e00ff */
[----:B------:R-:W-:Y:S01]  /*2e770*/  IMAD.MOV.U32 R15, RZ, RZ, -0x1 ;  /* 0xffffffffff0f7424 */ /* 0x000fe200078e00ff */
[----:B0-----:R-:W-:-:S04]  /*2e780*/  SHF.R.U32.HI R12, RZ, 0x5, R12 ;  /* 0x00000005ff0c7819 */ /* 0x001fc8000001160c */
[----:B------:R-:W-:-:S05]  /*2e790*/  LOP3.LUT R12, R12, 0x3, RZ, 0xc0, !PT ;  /* 0x000000030c0c7812 */ /* 0x000fca00078ec0ff */
[----:B------:R-:W-:Y:S02]  /*2e7a0*/  IMAD.MOV.U32 R13, RZ, RZ, R12 ;  /* 0x000000ffff0d7224 */ /* 0x000fe400078e000c */
[----:B------:R-:W-:-:S07]  /*2e7b0*/  IMAD.MOV.U32 R12, RZ, RZ, RZ ;  /* 0x000000ffff0c7224 */ /* 0x000fce00078e00ff */
[----:B------:R-:W-:Y:S05]  /*2e7c0*/  WARPSYNC.COLLECTIVE R15, `(.L_x_2075) ;  /* 0x000000000f087348 */ /* 0x000fea0003c00000 */
[----:B------:R0:W1:Y:S02]  /*2e7d0*/  SHFL.IDX P6, R14, R13, R12, R11 ;  /* 0x0000000c0d0e7389 */ /* 0x00006400000c000b */
[----:B01----:R-:W-:Y:S01]  /*2e7e0*/  ENDCOLLECTIVE ;  /* 0x000000000000791b */ /* 0x003fe20003800000 */
.L_x_2075:
[----:B------:R-:W-:Y:S05]  /*2e7f0*/  BSYNC B1 ;  /* 0x0000000000017941 */ /* 0x000fea0003800000 */
.L_x_2074:
[----:B------:R-:W-:Y:S05]  /*2e800*/  BRA `(.L_x_2076) ;  /* 0xffffff7c009c7947 */ /* 0x000fea000383ffff */
.L_x_1875:
[----:B------:R-:W-:Y:S01]  /*2e810*/  BSSY B1, `(.L_x_2077) ;  /* 0x0000006000017945 */ /* 0x000fe20003800000 */
[----:B------:R-:W-:-:S07]  /*2e820*/  IMAD.MOV.U32 R15, RZ, RZ, -0x1 ;  /* 0xffffffffff0f7424 */ /* 0x000fce00078e00ff */
[----:B0-----:R-:W-:Y:S05]  /*2e830*/  WARPSYNC.COLLECTIVE R15, `(.L_x_2078) ;  /* 0x000000000f0c7348 */ /* 0x001fea0003c00000 */
[----:B------:R-:W-:Y:S02]  /*2e840*/  ELECT P6, UR62, PT ;  /* 0x00000000003e782f */ /* 0x000fe400038c0000 */
[----:B------:R-:W-:Y:S01]  /*2e850*/  MOV R14, UR62 ;  /* 0x0000003e000e7c02 */ /* 0x000fe20008000f00 */
[----:B0-----:R-:W-:Y:S10]  /*2e860*/  ENDCOLLECTIVE ;  /* 0x000000000000791b */ /* 0x001ff40003800000 */
.L_x_2078:
[----:B------:R-:W-:Y:S05]  /*2e870*/  BSYNC B1 ;  /* 0x0000000000017941 */ /* 0x000fea0003800000 */
.L_x_2077:
[----:B------:R-:W-:Y:S05]  /*2e880*/  BRA `(.L_x_1874) ;  /* 0xffffff7c00947947 */ /* 0x000fea000383ffff */
.L_x_1877:
[----:B0-----:R0:W1:Y:S02]  /*2e890*/  SYNCS.PHASECHK.TRANS64.TRYWAIT P0, [R17+URZ+0x30820], R8 ;  /* 0x03082008110075a7 */ /* 0x001064000800017f */
[----:B-1----:R-:W-:Y:S05]  /*2e8a0*/  @!P0 NANOSLEEP.SYNCS 0x989680 ;  /* 0x009896800000895d */ /* 0x002fea0003900000 */
[----:B------:R-:W1:Y:S02]  /*2e8b0*/  @!P0 SYNCS.PHASECHK.TRANS64 P0, [R17+URZ+0x30820], R8 ;  /* 0x03082008110085a7 */ /* 0x000e64000800007f */
[----:B-1----:R-:W-:Y:S05]  /*2e8c0*/  @!P0 BRA `(.L_x_1877) ;  /* 0xfffffffc00f08947 */ /* 0x002fea000383ffff */
[----:B------:R-:W-:Y:S05]  /*2e8d0*/  BRA `(.L_x_2079) ;  /* 0xffffff7c00a47947 */ /* 0x000fea000383ffff */
.L_x_1881:
[----:B-1----:R1:W2:Y:S02]  /*2e8e0*/  SYNCS.PHASECHK.TRANS64.TRYWAIT P0, [R12+URZ+0x308a0], R11 ;  /* 0x0308a00b0c0075a7 */ /* 0x0022a4000800017f */
[----:B--2---:R-:W-:Y:S05]  /*2e8f0*/  @!P0 NANOSLEEP.SYNCS 0x989680 ;  /* 0x009896800000895d */ /* 0x004fea0003900000 */
[----:B------:R-:W2:Y:S02]  /*2e900*/  @!P0 SYNCS.PHASECHK.TRANS64 P0, [R12+URZ+0x308a0], R11 ;  /* 0x0308a00b0c0085a7 */ /* 0x000ea4000800007f */
[----:B--2---:R-:W-:Y:S05]  /*2e910*/  @!P0 BRA `(.L_x_1881) ;  /* 0xfffffffc00f08947 */ /* 0x004fea000383ffff */
[----:B------:R-:W-:Y:S05]  /*2e920*/  BRA `(.L_x_2080) ;  /* 0xffffff7c00bc7947 */ /* 0x000fea000383ffff */
.L_x_1889:
[----:B0-----:R0:W2:Y:S02]  /*2e930*/  SYNCS.PHASECHK.TRANS64.TRYWAIT P0, [R12+URZ+0x308c0], R11 ;  /* 0x0308c00b0c0075a7 */ /* 0x0010a4000800017f */
[----:B--2---:R-:W-:Y:S05]  /*2e940*/  @!P0 NANOSLEEP.SYNCS 0x989680 ;  /* 0x009896800000895d */ /* 0x004fea0003900000 */
[----:B------:R-:W2:Y:S02]  /*2e950*/  @!P0 SYNCS.PHASECHK.TRANS64 P0, [R12+URZ+0x308c0], R11 ;  /* 0x0308c00b0c0085a7 */ /* 0x000ea4000800007f */
[----:B--2---:R-:W-:Y:S05]  /*2e960*/  @!P0 BRA `(.L_x_1889) ;  /* 0xfffffffc00f08947 */ /* 0x004fea000383ffff */
[----:B------:R-:W-:Y:S05]  /*2e970*/  BRA `(.L_x_2081) ;  /* 0xffffff8000fc7947 */ /* 0x000fea000383ffff */
.L_x_1899:
[----:B0-----:R0:W1:Y:S02]  /*2e980*/  SYNCS.PHASECHK.TRANS64.TRYWAIT P1, [R7+URZ+0x308a0], R3 ;  /* 0x0308a003070075a7 */ /* 0x001064000802017f */
[----:B-1----:R-:W-:Y:S05]  /*2e990*/  @!P1 NANOSLEEP.SYNCS 0x989680 ;  /* 0x009896800000995d */ /* 0x002fea0003900000 */
[----:B------:R-:W1:Y:S02]  /*2e9a0*/  @!P1 SYNCS.PHASECHK.TRANS64 P1, [R7+URZ+0x308a0], R3 ;  /* 0x0308a003070095a7 */ /* 0x000e64000802007f */
[----:B-1----:R-:W-:Y:S05]  /*2e9b0*/  @!P1 BRA `(.L_x_1899) ;  /* 0xfffffffc00f09947 */ /* 0x002fea000383ffff */
[----:B------:R-:W-:Y:S05]  /*2e9c0*/  BRA `(.L_x_2082) ;  /* 0xffffff8800707947 */ /* 0x000fea000383ffff */
.L_x_1907:
[----:B-1----:R1:W2:Y:S02]  /*2e9d0*/  SYNCS.PHASECHK.TRANS64.TRYWAIT P1, [R7+URZ+0x308c0], R3 ;  /* 0x0308c003070075a7 */ /* 0x0022a4000802017f */
[----:B--2---:R-:W-:Y:S05]  /*2e9e0*/  @!P1 NANOSLEEP.SYNCS 0x989680 ;  /* 0x009896800000995d */ /* 0x004fea0003900000 */
[----:B------:R-:W2:Y:S02]  /*2e9f0*/  @!P1 SYNCS.PHASECHK.TRANS64 P1, [R7+URZ+0x308c0], R3 ;  /* 0x0308c003070095a7 */ /* 0x000ea4000802007f */
[----:B--2---:R-:W-:Y:S05]  /*2ea00*/  @!P1 BRA `(.L_x_1907) ;  /* 0xfffffffc00f09947 */ /* 0x004fea000383ffff */
[----:B------:R-:W-:Y:S05]  /*2ea10*/  BRA `(.L_x_2083) ;  /* 0xffffff8c00a87947 */ /* 0x000fea000383ffff */
.L_x_1933:
        /* <DEDUP_REMOVED lines=11> */
.L_x_2085:
[----:B------:R-:W-:Y:S05]  /*2ead0*/  BSYNC B0 ;  /* 0x0000000000007941 */ /* 0x000fea0003800000 */
.L_x_2084:
[----:B------:R-:W-:Y:S05]  /*2eae0*/  BRA `(.L_x_2086) ;  /* 0xffffffa000ac7947 */ /* 0x000fea000383ffff */
.L_x_1936:
[----:B0-----:R0:W1:Y:S02]  /*2eaf0*/  SYNCS.PHASECHK.TRANS64.TRYWAIT P0, [R4+URZ+0x30840], R2 ;  /* 0x03084002040075a7 */ /* 0x001064000800017f */
[----:B-1----:R-:W-:Y:S05]  /*2eb00*/  @!P0 NANOSLEEP.SYNCS 0x989680 ;  /* 0x009896800000895d */ /* 0x002fea0003900000 */
[----:B------:R-:W1:Y:S02]  /*2eb10*/  @!P0 SYNCS.PHASECHK.TRANS64 P0, [R4+URZ+0x30840], R2 ;  /* 0x03084002040085a7 */ /* 0x000e64000800007f */
[----:B-1----:R-:W-:Y:S05]  /*2eb20*/  @!P0 BRA `(.L_x_1936) ;  /* 0xfffffffc00f08947 */ /* 0x002fea000383ffff */
[----:B------:R-:W-:Y:S05]  /*2eb30*/  BRA `(.L_x_2087) ;  /* 0xffffffa400007947 */ /* 0x000fea000383ffff */
.L_x_1937:
        /* <DEDUP_REMOVED lines=8> */
.L_x_2089:
[----:B------:R-:W-:Y:S05]  /*2ebc0*/  BSYNC B0 ;  /* 0x0000000000007941 */ /* 0x000fea0003800000 */
.L_x_2088:
        /* <DEDUP_REMOVED lines=9> */
.L_x_2090:
[----:B------:R-:W-:Y:S02]  /*2ec60*/  IMAD.MOV.U32 R13, RZ, RZ, R6 ;  /* 0x000000ffff0d7224 */ /* 0x000fe400078e0006 */
[----:B------:R-:W-:Y:S02]  /*2ec70*/  IMAD.MOV.U32 R12, RZ, RZ, 0x1 ;  /* 0x00000001ff0c7424 */ /* 0x000fe400078e00ff */
[----:B------:R-:W-:-:S07]  /*2ec80*/  IMAD.MOV.U32 R3, RZ, RZ, R14 ;  /* 0x000000ffff037224 */ /* 0x000fce00078e000e */
[----:B------:R-:W-:Y:S05]  /*2ec90*/  WARPSYNC.COLLECTIVE R15, `(.L_x_2091) ;  /* 0x000000000f087348 */ /* 0x000fea0003c00000 */
[----:B------:R0:W1:Y:S02]  /*2eca0*/  SHFL.IDX P6, R14, R13, R12, R11 ;  /* 0x0000000c0d0e7389 */ /* 0x00006400000c000b */
[----:B01----:R-:W-:Y:S01]  /*2ecb0*/  ENDCOLLECTIVE ;  /* 0x000000000000791b */ /* 0x003fe20003800000 */
.L_x_2091:
        /* <DEDUP_REMOVED lines=10> */
.L_x_2092:
        /* <DEDUP_REMOVED lines=14> */
.L_x_2093:
        /* <DEDUP_REMOVED lines=16> */
.L_x_2094:
[----:B------:R-:W-:Y:S02]  /*2ef40*/  @P0 IMAD R9, R7, 0x2, R17 ;  /* 0x0000000207090824 */ /* 0x000fe400078e0211 */
[----:B------:R-:W-:Y:S02]  /*2ef50*/  IMAD.MOV.U32 R13, RZ, RZ, R6 ;  /* 0x000000ffff0d7224 */ /* 0x000fe400078e0006 */
[----:B------:R-:W-:Y:S02]  /*2ef60*/  IMAD.MOV.U32 R12, RZ, RZ, 0x3 ;  /* 0x00000003ff0c7424 */ /* 0x000fe400078e00ff */
[----:B------:R-:W-:-:S07]  /*2ef70*/  IMAD.MOV.U32 R2, RZ, RZ, R14 ;  /* 0x000000ffff027224 */ /* 0x000fce00078e000e */
[----:B------:R-:W-:Y:S05]  /*2ef80*/  WARPSYNC.COLLECTIVE R15, `(.L_x_2095) ;  /* 0x000000000f087348 */ /* 0x000fea0003c00000 */
[----:B------:R0:W1:Y:S02]  /*2ef90*/  SHFL.IDX P6, R14, R13, R12, R11 ;  /* 0x0000000c0d0e7389 */ /* 0x00006400000c000b */
[----:B01----:R-:W-:Y:S01]  /*2efa0*/  ENDCOLLECTIVE ;  /* 0x000000000000791b */ /* 0x003fe20003800000 */
.L_x_2095:
        /* <DEDUP_REMOVED lines=14> */
.L_x_2096:
[----:B------:R-:W-:Y:S01]  /*2f090*/  IMAD.MOV.U32 R0, RZ, RZ, R14 ;  /* 0x000000ffff007224 */ /* 0x000fe200078e000e */
[----:B------:R-:W-:Y:S06]  /*2f0a0*/  BRA `(.L_x_2097) ;  /* 0xffffffa000a87947 */ /* 0x000fec000383ffff */
.L_x_1942:
        /* <DEDUP_REMOVED lines=9> */
.L_x_2098:
[----:B------:R-:W-:Y:S01]  /*2f140*/  ISETP.GE.AND P0, PT, R25, R5, PT ;  /* 0x000000051900720c */ /* 0x000fe20003f06270 */
[----:B------:R-:W-:Y:S02]  /*2f150*/  IMAD.MOV.U32 R13, RZ, RZ, R4 ;  /* 0x000000ffff0d7224 */ /* 0x000fe400078e0004 */
[----:B------:R-:W-:-:S10]  /*2f160*/  IMAD.MOV.U32 R2, RZ, RZ, R14 ;  /* 0x000000ffff027224 */ /* 0x000fd400078e000e */
[----:B------:R-:W-:Y:S05]  /*2f170*/  WARPSYNC.COLLECTIVE R15, `(.L_x_2099) ;  /* 0x000000000f087348 */ /* 0x000fea0003c00000 */
[----:B------:R0:W1:Y:S02]  /*2f180*/  SHFL.IDX P6, R14, R13, R12, R11 ;  /* 0x0000000c0d0e7389 */ /* 0x00006400000c000b */
[----:B01----:R-:W-:Y:S01]  /*2f190*/  ENDCOLLECTIVE ;  /* 0x000000000000791b */ /* 0x003fe20003800000 */
.L_x_2099:
[----:B------:R-:W-:Y:S02]  /*2f1a0*/  IMAD.MOV.U32 R13, RZ, RZ, R0 ;  /* 0x000000ffff0d7224 */ /* 0x000fe400078e0000 */
[----:B------:R-:W-:Y:S02]  /*2f1b0*/  IMAD.MOV.U32 R12, RZ, RZ, 0x1 ;  /* 0x00000001ff0c7424 */ /* 0x000fe400078e00ff */
[----:B------:R-:W-:-:S07]  /*2f1c0*/  IMAD.MOV.U32 R3, RZ, RZ, R14 ;  /* 0x000000ffff037224 */ /* 0x000fce00078e000e */
[----:B------:R-:W-:Y:S05]  /*2f1d0*/  WARPSYNC.COLLECTIVE R15, `(.L_x_2100) ;  /* 0x000000000f087348 */ /* 0x000fea0003c00000 */
[----:B------:R0:W1:Y:S02]  /*2f1e0*/  SHFL.IDX P6, R14, R13, R12, R11 ;  /* 0x0000000c0d0e7389 */ /* 0x00006400000c000b */
[----:B01----:R-:W-:Y:S01]  /*2f1f0*/  ENDCOLLECTIVE ;  /* 0x000000000000791b */ /* 0x003fe20003800000 */
.L_x_2100:
[----:B------:R-:W-:-:S05]  /*2f200*/  @!P0 LEA R6, P5, R36, R3, 0x1 ;  /* 0x0000000324068211 */ /* 0x000fca00078a08ff */
[----:B------:R-:W-:Y:S02]  /*2f210*/  @!P0 IMAD.X R3, RZ, RZ, R2, P5 ;  /* 0x000000ffff038224 */ /* 0x000fe400028e0602 */
[----:B------:R-:W-:Y:S02]  /*2f220*/  @!P0 IMAD.MOV.U32 R2, RZ, RZ, R6 ;  /* 0x000000ffff028224 */ /* 0x000fe400078e0006 */
[----:B------:R-:W-:Y:S02]  /*2f230*/  VIADD R6, R25, 0x10 ;  /* 0x0000001019067836 */ /* 0x000fe40000000000 */
[----:B------:R-:W-:Y:S01]  /*2f240*/  IMAD.MOV.U32 R13, RZ, RZ, R4 ;  /* 0x000000ffff0d7224 */ /* 0x000fe200078e0004 */
[----:B------:R-:W-:Y:S01]  /*2f250*/  @!PT LDS RZ, [RZ] ;  /* 0x00000000fffff984 */ /* 0x000fe20000000800 */
[----:B------:R-:W-:Y:S01]  /*2f260*/  @!PT LDS RZ, [RZ] ;  /* 0x00000000fffff984 */ /* 0x000fe20000000800 */
[----:B------:R-:W-:Y:S01]  /*2f270*/  @!PT LDS RZ, [RZ] ;  /* 0x00000000fffff984 */ /* 0x000fe20000000800 */
[----:B------:R-:W-:Y:S04]  /*2f280*/  @!P0 LDGSTS.E.BYPASS.LTC128B.128 [R34+0x10400], desc[UR60][R2.64], !P4 ;  /* 0x1040000002228fae */ /* 0x000fe8000e101d7c */
[----:B------:R-:W-:Y:S04]  /*2f290*/  @!P0 LDGSTS.E.BYPASS.LTC128B.128 [R34+0x14400], desc[UR60][R2.64+0x80], !P3 ;  /* 0x1440008002228fae */ /* 0x000fe8000d901d7c */
[----:B------:R-:W-:Y:S04]  /*2f2a0*/  @!P0 LDGSTS.E.BYPASS.LTC128B.128 [R34+0x18400], desc[UR60][R2.64+0x100], !P2 ;  /* 0x1840010002228fae */ /* 0x000fe8000d101d7c */
[----:B------:R0:W-:Y:S01]  /*2f2b0*/  @!P0 LDGSTS.E.BYPASS.LTC128B.128 [R34+0x1c400], desc[UR60][R2.64+0x180], !P1 ;  /* 0x1c40018002228fae */ /* 0x0001e2000c901d7c */
[----:B------:R-:W-:Y:S01]  /*2f2c0*/  ISETP.GE.AND P0, PT, R6, R5, PT ;  /* 0x000000050600720c */ /* 0x000fe20003f06270 */
[----:B0-----:R-:W-:-:S12]  /*2f2d0*/  IMAD.MOV.U32 R2, RZ, RZ, R14 ;  /* 0x000000ffff027224 */ /* 0x001fd800078e000e */
[----:B------:R-:W-:Y:S05]  /*2f2e0*/  WARPSYNC.COLLECTIVE R15, `(.L_x_2101) ;  /* 0x000000000f087348 */ /* 0x000fea0003c00000 */
[----:B------:R0:W1:Y:S02]  /*2f2f0*/  SHFL.IDX P6, R14, R13, R12, R11 ;  /* 0x0000000c0d0e7389 */ /* 0x00006400000c000b */
[----:B01----:R-:W-:Y:S01]  /*2f300*/  ENDCOLLECTIVE ;  /* 0x000000000000791b */ /* 0x003fe20003800000 */
.L_x_2101:
[----:B------:R-:W-:Y:S02]  /*2f310*/  IMAD.MOV.U32 R13, RZ, RZ, R0 ;  /* 0x000000ffff0d7224 */ /* 0x000fe400078e0000 */
[----:B------:R-:W-:Y:S02]  /*2f320*/  IMAD.MOV.U32 R12, RZ, RZ, 0x2 ;  /* 0x00000002ff0c7424 */ /* 0x000fe400078e00ff */
[----:B------:R-:W-:-:S07]  /*2f330*/  IMAD.MOV.U32 R3, RZ, RZ, R14 ;  /* 0x000000ffff037224 */ /* 0x000fce00078e000e */
[----:B------:R-:W-:Y:S05]  /*2f340*/  WARPSYNC.COLLECTIVE R15, `(.L_x_2102) ;  /* 0x000000000f087348 */ /* 0x000fea0003c00000 */
[----:B------:R0:W1:Y:S02]  /*2f350*/  SHFL.IDX P6, R14, R13, R12, R11 ;  /* 0x0000000c0d0e7389 */ /* 0x00006400000c000b */
[----:B01----:R-:W-:Y:S01]  /*2f360*/  ENDCOLLECTIVE ;  /* 0x000000000000791b */ /* 0x003fe20003800000 */
.L_x_2102:
[----:B------:R-:W-:-:S05]  /*2f370*/  @!P0 LEA R6, P5, R36, R3, 0x1 ;  /* 0x0000000324068211 */ /* 0x000fca00078a08ff */
[----:B------:R-:W-:Y:S02]  /*2f380*/  @!P0 IMAD.X R7, RZ, RZ, R2, P5 ;  /* 0x000000ffff078224 */ /* 0x000fe400028e0602 */
[----:B------:R-:W-:Y:S02]  /*2f390*/  @!P0 IMAD.MOV.U32 R2, RZ, RZ, R6 ;  /* 0x000000ffff028224 */ /* 0x000fe400078e0006 */
[----:B------:R-:W-:Y:S02]  /*2f3a0*/  @!P0 IMAD.MOV.U32 R3, RZ, RZ, R7 ;  /* 0x000000ffff038224 */ /* 0x000fe400078e0007 */
[----:B------:R-:W-:Y:S02]  /*2f3b0*/  IMAD.MOV.U32 R13, RZ, RZ, R4 ;  /* 0x000000ffff0d7224 */ /* 0x000fe400078e0004 */
[----:B------:R-:W-:Y:S01]  /*2f3c0*/  VIADD R6, R25, 0x20 ;  /* 0x0000002019067836 */ /* 0x000fe20000000000 */
        /* <DEDUP_REMOVED lines=12> */
.L_x_2103:
[----:B------:R-:W-:Y:S02]  /*2f490*/  IMAD.MOV.U32 R13, RZ, RZ, R0 ;  /* 0x000000ffff0d7224 */ /* 0x000fe400078e0000 */
[----:B------:R-:W-:Y:S02]  /*2f4a0*/  IMAD.MOV.U32 R12, RZ, RZ, 0x3 ;  /* 0x00000003ff0c7424 */ /* 0x000fe400078e00ff */
[----:B------:R-:W-:-:S07]  /*2f4b0*/  IMAD.MOV.U32 R3, RZ, RZ, R14 ;  /* 0x000000ffff037224 */ /* 0x000fce00078e000e */
[----:B------:R-:W-:Y:S05]  /*2f4c0*/  WARPSYNC.COLLECTIVE R15, `(.L_x_2104) ;  /* 0x000000000f087348 */ /* 0x000fea0003c00000 */
[----:B------:R0:W1:Y:S02]  /*2f4d0*/  SHFL.IDX P6, R14, R13, R12, R11 ;  /* 0x0000000c0d0e7389 */ /* 0x00006400000c000b */
[----:B01----:R-:W-:Y:S01]  /*2f4e0*/  ENDCOLLECTIVE ;  /* 0x000000000000791b */ /* 0x003fe20003800000 */
.L_x_2104:
        /* <DEDUP_REMOVED lines=18> */
.L_x_2105:
[----:B------:R-:W-:Y:S02]  /*2f610*/  IMAD.MOV.U32 R13, RZ, RZ, R0 ;  /* 0x000000ffff0d7224 */ /* 0x000fe400078e0000 */
[----:B------:R-:W-:Y:S02]  /*2f620*/  IMAD.MOV.U32 R12, RZ, RZ, 0x4 ;  /* 0x00000004ff0c7424 */ /* 0x000fe400078e00ff */
[----:B------:R-:W-:-:S07]  /*2f630*/  IMAD.MOV.U32 R3, RZ, RZ, R14 ;  /* 0x000000ffff037224 */ /* 0x000fce00078e000e */
[----:B------:R-:W-:Y:S05]  /*2f640*/  WARPSYNC.COLLECTIVE R15, `(.L_x_2106) ;  /* 0x000000000f087348 */ /* 0x000fea0003c00000 */
[----:B------:R0:W1:Y:S02]  /*2f650*/  SHFL.IDX P6, R14, R13, R12, R11 ;  /* 0x0000000c0d0e7389 */ /* 0x00006400000c000b */
[----:B01----:R-:W-:Y:S01]  /*2f660*/  ENDCOLLECTIVE ;  /* 0x000000000000791b */ /* 0x003fe20003800000 */
.L_x_2106:
        /* <DEDUP_REMOVED lines=18> */
.L_x_2107:
[----:B------:R-:W-:Y:S02]  /*2f790*/  IMAD.MOV.U32 R13, RZ, RZ, R0 ;  /* 0x000000ffff0d7224 */ /* 0x000fe400078e0000 */
[----:B------:R-:W-:Y:S02]  /*2f7a0*/  IMAD.MOV.U32 R12, RZ, RZ, 0x5 ;  /* 0x00000005ff0c7424 */ /* 0x000fe400078e00ff */
[----:B------:R-:W-:-:S07]  /*2f7b0*/  IMAD.MOV.U32 R3, RZ, RZ, R14 ;  /* 0x000000ffff037224 */ /* 0x000fce00078e000e */
[----:B------:R-:W-:Y:S05]  /*2f7c0*/  WARPSYNC.COLLECTIVE R15, `(.L_x_2108) ;  /* 0x000000000f087348 */ /* 0x000fea0003c00000 */
[----:B------:R0:W1:Y:S02]  /*2f7d0*/  SHFL.IDX P6, R14, R13, R12, R11 ;  /* 0x0000000c0d0e7389 */ /* 0x00006400000c000b */
[----:B01----:R-:W-:Y:S01]  /*2f7e0*/  ENDCOLLECTIVE ;  /* 0x000000000000791b */ /* 0x003fe20003800000 */
.L_x_2108:
        /* <DEDUP_REMOVED lines=18> */
.L_x_2109:
[----:B------:R-:W-:Y:S02]  /*2f910*/  IMAD.MOV.U32 R13, RZ, RZ, R0 ;  /* 0x000000ffff0d7224 */ /* 0x000fe400078e0000 */
[----:B------:R-:W-:Y:S02]  /*2f920*/  IMAD.MOV.U32 R12, RZ, RZ, 0x6 ;  /* 0x00000006ff0c7424 */ /* 0x000fe400078e00ff */
[----:B------:R-:W-:-:S07]  /*2f930*/  IMAD.MOV.U32 R3, RZ, RZ, R14 ;  /* 0x000000ffff037224 */ /* 0x000fce00078e000e */
[----:B------:R-:W-:Y:S05]  /*2f940*/  WARPSYNC.COLLECTIVE R15, `(.L_x_2110) ;  /* 0x000000000f087348 */ /* 0x000fea0003c00000 */
[----:B------:R0:W1:Y:S02]  /*2f950*/  SHFL.IDX P6, R14, R13, R12, R11 ;  /* 0x0000000c0d0e7389 */ /* 0x00006400000c000b */
[----:B01----:R-:W-:Y:S01]  /*2f960*/  ENDCOLLECTIVE ;  /* 0x000000000000791b */ /* 0x003fe20003800000 */
.L_x_2110:
        /* <DEDUP_REMOVED lines=18> */
.L_x_2111:
[----:B------:R-:W-:Y:S02]  /*2fa90*/  IMAD.MOV.U32 R13, RZ, RZ, R0 ;  /* 0x000000ffff0d7224 */ /* 0x000fe400078e0000 */
[----:B------:R-:W-:Y:S02]  /*2faa0*/  IMAD.MOV.U32 R12, RZ, RZ, 0x7 ;  /* 0x00000007ff0c7424 */ /* 0x000fe400078e00ff */
[----:B------:R-:W-:-:S07]  /*2fab0*/  IMAD.MOV.U32 R3, RZ, RZ, R14 ;  /* 0x000000ffff037224 */ /* 0x000fce00078e000e */
[----:B------:R-:W-:Y:S05]  /*2fac0*/  WARPSYNC.COLLECTIVE R15, `(.L_x_2112) ;  /* 0x000000000f087348 */ /* 0x000fea0003c00000 */
[----:B------:R0:W1:Y:S02]  /*2fad0*/  SHFL.IDX P6, R14, R13, R12, R11 ;  /* 0x0000000c0d0e7389 */ /* 0x00006400000c000b */
[----:B01----:R-:W-:Y:S01]  /*2fae0*/  ENDCOLLECTIVE ;  /* 0x000000000000791b */ /* 0x003fe20003800000 */
.L_x_2112:
[----:B------:R-:W-:-:S05]  /*2faf0*/  @!P0 LEA R6, P5, R36, R3, 0x1 ;  /* 0x0000000324068211 */ /* 0x000fca00078a08ff */
[----:B------:R-:W-:Y:S02]  /*2fb00*/  @!P0 IMAD.X R7, RZ, RZ, R2, P5 ;  /* 0x000000ffff078224 */ /* 0x000fe400028e0602 */
[----:B------:R-:W-:Y:S02]  /*2fb10*/  @!P0 IMAD.MOV.U32 R2, RZ, RZ, R6 ;  /* 0x000000ffff028224 */ /* 0x000fe400078e0006 */
[----:B------:R-:W-:Y:S02]  /*2fb20*/  @!P0 IMAD.MOV.U32 R3, RZ, RZ, R7 ;  /* 0x000000ffff038224 */ /* 0x000fe400078e0007 */
[----:B------:R-:W-:-:S03]  /*2fb30*/  IMAD.MOV.U32 R13, RZ, RZ, R4 ;  /* 0x000000ffff0d7224 */ /* 0x000fc600078e0004 */
[----:B------:R-:W-:Y:S01]  /*2fb40*/  @!PT LDS RZ, [RZ] ;  /* 0x00000000fffff984 */ /* 0x000fe20000000800 */
[----:B------:R-:W-:Y:S01]  /*2fb50*/  @!PT LDS RZ, [RZ] ;  /* 0x00000000fffff984 */ /* 0x000fe20000000800 */
[----:B------:R-:W-:Y:S01]  /*2fb60*/  @!PT LDS RZ, [RZ] ;  /* 0x00000000fffff984 */ /* 0x000fe20000000800 */
[----:B------:R0:W-:Y:S04]  /*2fb70*/  @!P0 LDGSTS.E.BYPASS.LTC128B.128 [R34+0x13400], desc[UR60][R2.64], !P4 ;  /* 0x1340000002228fae */ /* 0x0001e8000e101d7c */
[----:B------:R0:W-:Y:S01]  /*2fb80*/  @!P0 LDGSTS.E.BYPASS.LTC128B.128 [R34+0x17400], desc[UR60][R2.64+0x80], !P3 ;  /* 0x1740008002228fae */ /* 0x0001e2000d901d7c */
[----:B------:R-:W-:-:S03]  /*2fb90*/  IMAD.MOV.U32 R6, RZ, RZ, R14 ;  /* 0x000000ffff067224 */ /* 0x000fc600078e000e */
[----:B------:R0:W-:Y:S04]  /*2fba0*/  @!P0 LDGSTS.E.BYPASS.LTC128B.128 [R34+0x1b400], desc[UR60][R2.64+0x100], !P2 ;  /* 0x1b40010002228fae */ /* 0x0001e8000d101d7c */
[----:B------:R0:W-:Y:S02]  /*2fbb0*/  @!P0 LDGSTS.E.BYPASS.LTC128B.128 [R34+0x1f400], desc[UR60][R2.64+0x180], !P1 ;  /* 0x1f40018002228fae */ /* 0x0001e4000c901d7c */
[----:B0-----:R-:W-:Y:S05]  /*2fbc0*/  WARPSYNC.COLLECTIVE R15, `(.L_x_2113) ;  /* 0x000000000f087348 */ /* 0x001fea0003c00000 */
[----:B------:R1:W2:Y:S02]  /*2fbd0*/  SHFL.IDX P6, R14, R13, R12, R11 ;  /* 0x0000000c0d0e7389 */ /* 0x0002a400000c000b */
[----:B012---:R-:W-:Y:S01]  /*2fbe0*/  ENDCOLLECTIVE ;  /* 0x000000000000791b */ /* 0x007fe20003800000 */
.L_x_2113:
[----:B------:R-:W-:Y:S05]  /*2fbf0*/  BRA `(.L_x_2114) ;  /* 0xffffffa400007947 */ /* 0x000fea000383ffff */
.L_x_1947:
[----:B0-----:R0:W2:Y:S02]  /*2fc00*/  SYNCS.PHASECHK.TRANS64.TRYWAIT P0, [R17+URZ+0x30820], R0 ;  /* 0x03082000110075a7 */ /* 0x0010a4000800017f */
[----:B--2---:R-:W-:Y:S05]  /*2fc10*/  @!P0 NANOSLEEP.SYNCS 0x989680 ;  /* 0x009896800000895d */ /* 0x004fea0003900000 */
[----:B------:R-:W2:Y:S02]  /*2fc20*/  @!P0 SYNCS.PHASECHK.TRANS64 P0, [R17+URZ+0x30820], R0 ;  /* 0x03082000110085a7 */ /* 0x000ea4000800007f */
[----:B--2---:R-:W-:Y:S05]  /*2fc30*/  @!P0 BRA `(.L_x_1947) ;  /* 0xfffffffc00f08947 */ /* 0x004fea000383ffff */
[----:B------:R-:W-:Y:S05]  /*2fc40*/  BRA `(.L_x_2115) ;  /* 0xffffffa4007c7947 */ /* 0x000fea000383ffff */
.L_x_1952:
[----:B0-----:R0:W1:Y:S02]  /*2fc50*/  SYNCS.PHASECHK.TRANS64.TRYWAIT P0, [R7+URZ+0x30840], R2 ;  /* 0x03084002070075a7 */ /* 0x001064000800017f */
[----:B-1----:R-:W-:Y:S05]  /*2fc60*/  @!P0 NANOSLEEP.SYNCS 0x989680 ;  /* 0x009896800000895d */ /* 0x002fea0003900000 */
[----:B------:R-:W1:Y:S02]  /*2fc70*/  @!P0 SYNCS.PHASECHK.TRANS64 P0, [R7+URZ+0x30840], R2 ;  /* 0x03084002070085a7 */ /* 0x000e64000800007f */
[----:B-1----:R-:W-:Y:S05]  /*2fc80*/  @!P0 BRA `(.L_x_1952) ;  /* 0xfffffffc00f08947 */ /* 0x002fea000383ffff */
[----:B------:R-:W-:Y:S05]  /*2fc90*/  BRA `(.L_x_2116) ;  /* 0xffffffa800607947 */ /* 0x000fea000383ffff */
.L_x_1953:
        /* <DEDUP_REMOVED lines=8> */
.L_x_2118:
[----:B------:R-:W-:Y:S05]  /*2fd20*/  BSYNC B1 ;  /* 0x0000000000017941 */ /* 0x000fea0003800000 */
.L_x_2117:
        /* <DEDUP_REMOVED lines=12> */
.L_x_2119:
        /* <DEDUP_REMOVED lines=13> */
.L_x_2120:
        /* <DEDUP_REMOVED lines=14> */
.L_x_2121:
[----:B------:R-:W-:Y:S02]  /*2ffa0*/  IMAD.MOV.U32 R13, RZ, RZ, R21 ;  /* 0x000000ffff0d7224 */ /* 0x000fe400078e0015 */
[----:B------:R-:W-:Y:S02]  /*2ffb0*/  IMAD.MOV.U32 R12, RZ, RZ, 0x2 ;  /* 0x00000002ff0c7424 */ /* 0x000fe400078e00ff */
[----:B------:R-:W-:-:S07]  /*2ffc0*/  IMAD.MOV.U32 R2, RZ, RZ, R14 ;  /* 0x000000ffff027224 */ /* 0x000fce00078e000e */
[----:B------:R-:W-:Y:S05]  /*2ffd0*/  WARPSYNC.COLLECTIVE R15, `(.L_x_2122) ;  /* 0x000000000f087348 */ /* 0x000fea0003c00000 */
[----:B------:R0:W1:Y:S02]  /*2ffe0*/  SHFL.IDX P6, R14, R13, R12, R11 ;  /* 0x0000000c0d0e7389 */ /* 0x00006400000c000b */
[----:B01----:R-:W-:Y:S01]  /*2fff0*/  ENDCOLLECTIVE ;  /* 0x000000000000791b */ /* 0x003fe20003800000 */
.L_x_2122:
        /* <DEDUP_REMOVED lines=14> */
.L_x_2123:
[----:B------:R-:W-:Y:S02]  /*300e0*/  IMAD.MOV.U32 R13, RZ, RZ, R21 ;  /* 0x000000ffff0d7224 */ /* 0x000fe400078e0015 */
[----:B------:R-:W-:Y:S02]  /*300f0*/  IMAD.MOV.U32 R12, RZ, RZ, 0x3 ;  /* 0x00000003ff0c7424 */ /* 0x000fe400078e00ff */
[----:B------:R-:W-:-:S07]  /*30100*/  IMAD.MOV.U32 R2, RZ, RZ, R14 ;  /* 0x000000ffff027224 */ /* 0x000fce00078e000e */
[----:B------:R-:W-:Y:S05]  /*30110*/  WARPSYNC.COLLECTIVE R15, `(.L_x_2124) ;  /* 0x000000000f087348 */ /* 0x000fea0003c00000 */
[----:B------:R0:W1:Y:S02]  /*30120*/  SHFL.IDX P6, R14, R13, R12, R11 ;  /* 0x0000000c0d0e7389 */ /* 0x00006400000c000b */
[----:B01----:R-:W-:Y:S01]  /*30130*/  ENDCOLLECTIVE ;  /* 0x000000000000791b */ /* 0x003fe20003800000 */
.L_x_2124:
        /* <DEDUP_REMOVED lines=17> */
.L_x_2125:
[----:B------:R-:W-:Y:S01]  /*30250*/  IMAD.MOV.U32 R2, RZ, RZ, R14 ;  /* 0x000000ffff027224 */ /* 0x000fe200078e000e */
[----:B------:R-:W-:Y:S06]  /*30260*/  BRA `(.L_x_2126) ;  /* 0xffffffa400dc7947 */ /* 0x000fec000383ffff */
.L_x_1958:
[----:B-1----:R1:W2:Y:S02]  /*30270*/  SYNCS.PHASECHK.TRANS64.TRYWAIT P0, [R7+URZ+0x30860], R2 ;  /* 0x03086002070075a7 */ /* 0x0022a4000800017f */
[----:B--2---:R-:W-:Y:S05]  /*30280*/  @!P0 NANOSLEEP.SYNCS 0x989680 ;  /* 0x009896800000895d */ /* 0x004fea0003900000 */
[----:B------:R-:W2:Y:S02]  /*30290*/  @!P0 SYNCS.PHASECHK.TRANS64 P0, [R7+URZ+0x30860], R2 ;  /* 0x03086002070085a7 */ /* 0x000ea4000800007f */
[----:B--2---:R-:W-:Y:S05]  /*302a0*/  @!P0 BRA `(.L_x_1958) ;  /* 0xfffffffc00f08947 */ /* 0x004fea000383ffff */
[----:B------:R-:W-:Y:S05]  /*302b0*/  BRA `(.L_x_2127) ;  /* 0xffffffa800547947 */ /* 0x000fea000383ffff */
.L_x_1959:
        /* <DEDUP_REMOVED lines=8> */
.L_x_2129:
[----:B------:R-:W-:Y:S05]  /*30340*/  BSYNC B1 ;  /* 0x0000000000017941 */ /* 0x000fea0003800000 */
.L_x_2128:
        /* <DEDUP_REMOVED lines=9> */
.L_x_2130:
[----:B------:R-:W-:Y:S02]  /*303e0*/  IMAD.MOV.U32 R13, RZ, RZ, R19 ;  /* 0x000000ffff0d7224 */ /* 0x000fe400078e0013 */
[----:B------:R-:W-:Y:S02]  /*303f0*/  IMAD.MOV.U32 R12, RZ, RZ, 0x1 ;  /* 0x00000001ff0c7424 */ /* 0x000fe400078e00ff */
[----:B------:R-:W-:-:S07]  /*30400*/  IMAD.MOV.U32 R2, RZ, RZ, R14 ;  /* 0x000000ffff027224 */ /* 0x000fce00078e000e */
[----:B------:R-:W-:Y:S05]  /*30410*/  WARPSYNC.COLLECTIVE R15, `(.L_x_2131) ;  /* 0x000000000f087348 */ /* 0x000fea0003c00000 */
[----:B------:R0:W1:Y:S02]  /*30420*/  SHFL.IDX P6, R14, R13, R12, R11 ;  /* 0x0000000c0d0e7389 */ /* 0x00006400000c000b */
[----:B01----:R-:W-:Y:S01]  /*30430*/  ENDCOLLECTIVE ;  /* 0x000000000000791b */ /* 0x003fe20003800000 */
.L_x_2131:
        /* <DEDUP_REMOVED lines=18> */
.L_x_2132:
[----:B------:R-:W-:Y:S02]  /*30560*/  IMAD.MOV.U32 R13, RZ, RZ, R19 ;  /* 0x000000ffff0d7224 */ /* 0x000fe400078e0013 */
[----:B------:R-:W-:Y:S02]  /*30570*/  IMAD.MOV.U32 R12, RZ, RZ, 0x2 ;  /* 0x00000002ff0c7424 */ /* 0x000fe400078e00ff */
[----:B------:R-:W-:-:S07]  /*30580*/  IMAD.MOV.U32 R2, RZ, RZ, R14 ;  /* 0x000000ffff027224 */ /* 0x000fce00078e000e */
[----:B------:R-:W-:Y:S05]  /*30590*/  WARPSYNC.COLLECTIVE R15, `(.L_x_2133) ;  /* 0x000000000f087348 */ /* 0x000fea0003c00000 */
[----:B------:R0:W1:Y:S02]  /*305a0*/  SHFL.IDX P6, R14, R13, R12, R11 ;  /* 0x0000000c0d0e7389 */ /* 0x00006400000c000b */
[----:B01----:R-:W-:Y:S01]  /*305b0*/  ENDCOLLECTIVE ;  /* 0x000000000000791b */ /* 0x003fe20003800000 */
.L_x_2133:
        /* <DEDUP_REMOVED lines=18> */
.L_x_2134:
[----:B------:R-:W-:Y:S02]  /*306e0*/  IMAD.MOV.U32 R13, RZ, RZ, R19 ;  /* 0x000000ffff0d7224 */ /* 0x000fe400078e0013 */
[----:B------:R-:W-:Y:S02]  /*306f0*/  IMAD.MOV.U32 R12, RZ, RZ, 0x3 ;  /* 0x00000003ff0c7424 */ /* 0x000fe400078e00ff */
[----:B------:R-:W-:-:S07]  /*30700*/  IMAD.MOV.U32 R2, RZ, RZ, R14 ;  /* 0x000000ffff027224 */ /* 0x000fce00078e000e */
[----:B------:R-:W-:Y:S05]  /*30710*/  WARPSYNC.COLLECTIVE R15, `(.L_x_2135) ;  /* 0x000000000f087348 */ /* 0x000fea0003c00000 */
[----:B------:R0:W1:Y:S02]  /*30720*/  SHFL.IDX P6, R14, R13, R12, R11 ;  /* 0x0000000c0d0e7389 */ /* 0x00006400000c000b */
[----:B01----:R-:W-:Y:S01]  /*30730*/  ENDCOLLECTIVE ;  /* 0x000000000000791b */ /* 0x003fe20003800000 */
.L_x_2135:
        /* <DEDUP_REMOVED lines=13> */
.L_x_2136:
[----:B------:R-:W-:Y:S01]  /*30810*/  @!PT LDS RZ, [RZ] ;  /* 0x00000000fffff984 */ /* 0x000fe20000000800 */
[----:B------:R-:W-:Y:S01]  /*30820*/  @!PT LDS RZ, [RZ] ;  /* 0x00000000fffff984 */ /* 0x000fe20000000800 */
[----:B------:R-:W-:Y:S01]  /*30830*/  @!PT LDS RZ, [RZ] ;  /* 0x00000000fffff984 */ /* 0x000fe20000000800 */
[----:B------:R-:W-:Y:S01]  /*30840*/  LDGSTS.E.BYPASS.LTC128B.128 [R6+0x3400], desc[UR60][R2.64+0x80], !P0 ;  /* 0x0340008002067fae */ /* 0x000fe2000c101d7c */
[----:B------:R-:W-:-:S13]  /*30850*/  ISETP.LT.OR P0, PT, R8, 0x21, P2 ;  /* 0x000000210800780c */ /* 0x000fda0001701670 */
[----:B------:R-:W-:Y:S01]  /*30860*/  LDGSTS.E.BYPASS.LTC128B.128 [R6+0x5400], desc[UR60][R2.64+0x100], !P0 ;  /* 0x0540010002067fae */ /* 0x000fe2000c101d7c */
[----:B------:R-:W-:-:S13]  /*30870*/  ISETP.LT.OR P0, PT, R8, 0x21, P1 ;  /* 0x000000210800780c */ /* 0x000fda0000f01670 */
[----:B------:R0:W-:Y:S02]  /*30880*/  LDGSTS.E.BYPASS.LTC128B.128 [R6+0x7400], desc[UR60][R2.64+0x180], !P0 ;  /* 0x0740018002067fae */ /* 0x0001e4000c101d7c */
[----:B0-----:R-:W-:Y:S01]  /*30890*/  IMAD.MOV.U32 R2, RZ, RZ, R14 ;  /* 0x000000ffff027224 */ /* 0x001fe200078e000e */
[----:B------:R-:W-:Y:S06]  /*308a0*/  BRA `(.L_x_2137) ;  /* 0xffffffa400a07947 */ /* 0x000fec000383ffff */
.L_x_1967:
[----:B0-----:R0:W2:Y:S02]  /*308b0*/  SYNCS.PHASECHK.TRANS64.TRYWAIT P0, [R4+URZ+0x30860], R3 ;  /* 0x03086003040075a7 */ /* 0x0010a4000800017f */
[----:B--2---:R-:W-:Y:S05]  /*308c0*/  @!P0 NANOSLEEP.SYNCS 0x989680 ;  /* 0x009896800000895d */ /* 0x004fea0003900000 */
[----:B------:R-:W2:Y:S02]  /*308d0*/  @!P0 SYNCS.PHASECHK.TRANS64 P0, [R4+URZ+0x30860], R3 ;  /* 0x03086003040085a7 */ /* 0x000ea4000800007f */
[----:B--2---:R-:W-:Y:S05]  /*308e0*/  @!P0 BRA `(.L_x_1967) ;  /* 0xfffffffc00f08947 */ /* 0x004fea000383ffff */
[----:B------:R-:W-:Y:S05]  /*308f0*/  BRA `(.L_x_2138) ;  /* 0xffffffa800c47947 */ /* 0x000fea000383ffff */
.L_x_1968:
[----:B------:R-:W-:Y:S01]  /*30900*/  BSSY B0, `(.L_x_2139) ;  /* 0x0000008000007945 */ /* 0x000fe20003800000 */
[----:B------:R-:W-:Y:S02]  /*30910*/  IMAD.MOV.U32 R13, RZ, RZ, R19 ;  /* 0x000000ffff0d7224 */ /* 0x000fe400078e0013 */
[----:B------:R-:W-:Y:S02]  /*30920*/  IMAD.MOV.U32 R12, RZ, RZ, RZ ;  /* 0x000000ffff0c7224 */ /* 0x000fe400078e00ff */
[----:B------:R-:W-:Y:S02]  /*30930*/  IMAD.MOV.U32 R11, RZ, RZ, 0x181f ;  /* 0x0000181fff0b7424 */ /* 0x000fe400078e00ff */
[----:B------:R-:W-:-:S07]  /*30940*/  IMAD.MOV.U32 R15, RZ, RZ, -0x1 ;  /* 0xffffffffff0f7424 */ /* 0x000fce00078e00ff */
[----:B01----:R-:W-:Y:S05]  /*30950*/  WARPSYNC.COLLECTIVE R15, `(.L_x_2140) ;  /* 0x000000000f087348 */ /* 0x003fea0003c00000 */
[----:B------:R2:W3:Y:S02]  /*30960*/  SHFL.IDX P6, R14, R13, R12, R11 ;  /* 0x0000000c0d0e7389 */ /* 0x0004e400000c000b */
[----:B0123--:R-:W-:Y:S01]  /*30970*/  ENDCOLLECTIVE ;  /* 0x000000000000791b */ /* 0x00ffe20003800000 */
.L_x_2140:
[----:B------:R-:W-:Y:S05]  /*30980*/  BSYNC B0 ;  /* 0x0000000000007941 */ /* 0x000fea0003800000 */
.L_x_2139:
        /* <DEDUP_REMOVED lines=11> */
.L_x_2141:
        /* <DEDUP_REMOVED lines=21> */
.L_x_2142:
[----:B------:R-:W-:Y:S01]  /*30b90*/  @!PT LDS RZ, [RZ] ;  /* 0x00000000fffff984 */ /* 0x000fe20000000800 */
[----:B------:R-:W-:Y:S01]  /*30ba0*/  @!PT LDS RZ, [RZ] ;  /* 0x00000000fffff984 */ /* 0x000fe20000000800 */
[----:B------:R-:W-:Y:S01]  /*30bb0*/  @!PT LDS RZ, [RZ] ;  /* 0x00000000fffff984 */ /* 0x000fe20000000800 */
[----:B------:R-:W-:Y:S01]  /*30bc0*/  LDGSTS.E.BYPASS.LTC128B.128 [R0+0x4400], desc[UR60][R2.64+0x100], !P4 ;  /* 0x0440010002007fae */ /* 0x000fe2000e101d7c */
[----:B------:R-:W-:Y:S01]  /*30bd0*/  ISETP.LT.OR P4, PT, R5, 0x1, P0 ;  /* 0x000000010500780c */ /* 0x000fe20000781670 */
[----:B------:R-:W-:-:S12]  /*30be0*/  IMAD.MOV.U32 R13, RZ, RZ, R18 ;  /* 0x000000ffff0d7224 */ /* 0x000fd800078e0012 */
[----:B------:R0:W-:Y:S02]  /*30bf0*/  LDGSTS.E.BYPASS.LTC128B.128 [R0+0x6400], desc[UR60][R2.64+0x180], !P4 ;  /* 0x0640018002007fae */ /* 0x0001e4000e101d7c */
[----:B0-----:R-:W-:-:S07]  /*30c00*/  IMAD.MOV.U32 R3, RZ, RZ, R14 ;  /* 0x000000ffff037224 */ /* 0x001fce00078e000e */
[----:B------:R-:W-:Y:S05]  /*30c10*/  WARPSYNC.COLLECTIVE R15, `(.L_x_2143) ;  /* 0x000000000f087348 */ /* 0x000fea0003c00000 */
[----:B------:R0:W1:Y:S02]  /*30c20*/  SHFL.IDX P6, R14, R13, R12, R11 ;  /* 0x0000000c0d0e7389 */ /* 0x00006400000c000b */
[----:B01----:R-:W-:Y:S01]  /*30c30*/  ENDCOLLECTIVE ;  /* 0x000000000000791b */ /* 0x003fe20003800000 */
.L_x_2143:
[----:B------:R-:W-:Y:S02]  /*30c40*/  IMAD.MOV.U32 R13, RZ, RZ, R19 ;  /* 0x000000ffff0d7224 */ /* 0x000fe400078e0013 */
[----:B------:R-:W-:Y:S01]  /*30c50*/  IMAD.MOV.U32 R12, RZ, RZ, 0x2 ;  /* 0x00000002ff0c7424 */ /* 0x000fe200078e00ff */
[----:B------:R-:W-:-:S13]  /*30c60*/  IADD3 R2, P4, R14, R8, RZ ;  /* 0x000000080e027210 */ /* 0x000fda0007f9e0ff */
[----:B------:R-:W-:Y:S05]  /*30c70*/  WARPSYNC.COLLECTIVE R15, `(.L_x_2144) ;  /* 0x000000000f087348 */ /* 0x000fea0003c00000 */
[----:B------:R0:W1:Y:S02]  /*30c80*/  SHFL.IDX P6, R14, R13, R12, R11 ;  /* 0x0000000c0d0e7389 */ /* 0x00006400000c000b */
[----:B01----:R-:W-:Y:S01]  /*30c90*/  ENDCOLLECTIVE ;  /* 0x000000000000791b */ /* 0x003fe20003800000 */
.L_x_2144:
        /* <DEDUP_REMOVED lines=12> */
.L_x_2145:
        /* <DEDUP_REMOVED lines=14> */
.L_x_2146:
        /* <DEDUP_REMOVED lines=12> */
.L_x_2147:
        /* <DEDUP_REMOVED lines=9> */
.L_x_1973:
        /* <DEDUP_REMOVED lines=8> */
.L_x_2150:
[----:B------:R-:W-:Y:S05]  /*31010*/  BSYNC B0 ;  /* 0x0000000000007941 */ /* 0x000fea0003800000 */
.L_x_2149:
        /* <DEDUP_REMOVED lines=9> */
.L_x_2151:
[----:B------:R-:W-:Y:S02]  /*310b0*/  ULDC UR4, c[0x0][0xc3c] ;  /* 0x00030f0000047ab9 */ /* 0x000fe40000000800 */
[----:B------:R-:W-:-:S13]  /*310c0*/  ISETP.GE.OR P1, PT, R9, UR4, !P0 ;  /* 0x0000000409007c0c */ /* 0x000fda000c726670 */
[----:B------:R-:W0:Y:S08]  /*310d0*/  @!P1 LDC.64 R2, c[0x0][0xc80] ;  /* 0x00032000ff029b82 */ /* 0x000e300000000a00 */
[----:B------:R-:W1:Y:S01]  /*310e0*/  @!P1 LDC.64 R4, c[0x0][0xc78] ;  /* 0x00031e00ff049b82 */ /* 0x000e620000000a00 */
[----:B------:R-:W-:Y:S01]  /*310f0*/  CS2R R24, SRZ ;  /* 0x0000000000187805 */ /* 0x000fe2000001ff00 */
[----:B------:R-:W-:-:S02]  /*31100*/  IMAD.MOV.U32 R8, RZ, RZ, RZ ;  /* 0x000000ffff087224 */ /* 0x000fc400078e00ff */
[----:B------:R-:W-:Y:S02]  /*31110*/  IMAD.MOV.U32 R11, RZ, RZ, RZ ;  /* 0x000000ffff0b7224 */ /* 0x000fe400078e00ff */
[----:B------:R-:W-:Y:S02]  /*31120*/  IMAD.MOV.U32 R6, RZ, RZ, R14 ;  /* 0x000000ffff067224 */ /* 0x000fe400078e000e */
[----:B0-----:R-:W-:-:S05]  /*31130*/  @!P1 IMAD.WIDE R2, R9, 0x4, R2 ;  /* 0x0000000409029825 */ /* 0x001fca00078e0202 */
[----:B------:R1:W2:Y:S02]  /*31140*/  @!P1 LDG.E R7, desc[UR60][R2.64] ;  /* 0x0000003c02079981 */ /* 0x0002a4000c1e1900 */
[----:B-1----:R-:W-:-:S05]  /*31150*/  @!P1 IMAD.WIDE R2, R9, 0x4, R4 ;  /* 0x0000000409029825 */ /* 0x002fca00078e0204 */
[----:B------:R-:W3:Y:S01]  /*31160*/  @!P1 LDG.E R4, desc[UR60][R2.64] ;  /* 0x0000003c02049981 */ /* 0x000ee2000c1e1900 */
[C---:B------:R-:W-:Y:S02]  /*31170*/  ISETP.GE.U32.AND P2, PT, R10.reuse, 0x2, PT ;  /* 0x000000020a00780c */ /* 0x040fe40003f46070 */
[C---:B------:R-:W-:Y:S02]  /*31180*/  ISETP.GE.U32.AND P3, PT, R10.reuse, 0x4, PT ;  /* 0x000000040a00780c */ /* 0x040fe40003f66070 */
[C---:B------:R-:W-:Y:S02]  /*31190*/  ISETP.GE.U32.AND P4, PT, R10.reuse, 0x8, PT ;  /* 0x000000080a00780c */ /* 0x040fe40003f86070 */
[C---:B------:R-:W-:Y:S01]  /*311a0*/  ISETP.GE.U32.AND P5, PT, R10.reuse, 0x10, PT ;  /* 0x000000100a00780c */ /* 0x040fe20003fa6070 */
[----:B--2---:R-:W-:Y:S02]  /*311b0*/  @!P1 IMAD.MOV.U32 R25, RZ, RZ, R7 ;  /* 0x000000ffff199224 */ /* 0x004fe400078e0007 */
[----:B---3--:R-:W-:Y:S01]  /*311c0*/  @!P1 IMAD.MOV.U32 R8, RZ, RZ, R4 ;  /* 0x000000ffff089224 */ /* 0x008fe200078e0004 */
[----:B------:R-:W-:-:S03]  /*311d0*/  ISETP.NE.AND P1, PT, R10, RZ, PT ;  /* 0x000000ff0a00720c */ /* 0x000fc60003f25270 */
[----:B------:R-:W-:-:S10]  /*311e0*/  IMAD R13, R8, R25, RZ ;  /* 0x00000019080d7224 */ /* 0x000fd400078e02ff */
[----:B------:R-:W-:Y:S05]  /*311f0*/  WARPSYNC.COLLECTIVE R15, `(.L_x_2152) ;  /* 0x000000000f087348 */ /* 0x000fea0003c00000 */
[----:B------:R0:W1:Y:S02]  /*31200*/  SHFL.UP P6, R14, R13, R12, R11 ;  /* 0x0400000c0d0e7389 */ /* 0x00006400000c000b */
[----:B01----:R-:W-:Y:S01]  /*31210*/  ENDCOLLECTIVE ;  /* 0x000000000000791b */ /* 0x003fe20003800000 */
.L_x_2152:
[----:B------:R-:W-:Y:S01]  /*31220*/  IMAD.MOV.U32 R12, RZ, RZ, 0x2 ;  /* 0x00000002ff0c7424 */ /* 0x000fe200078e00ff */
[----:B------:R-:W-:-:S05]  /*31230*/  SEL R4, R14, RZ, P1 ;  /* 0x000000ff0e047207 */ /* 0x000fca0000800000 */
[----:B------:R-:W-:-:S04]  /*31240*/  IMAD.IADD R4, R13, 0x1, R4 ;  /* 0x000000010d047824 */ /* 0x000fc800078e0204 */
[----:B------:R-:W-:-:S07]  /*31250*/  IMAD.MOV.U32 R13, RZ, RZ, R4 ;  /* 0x000000ffff0d7224 */ /* 0x000fce00078e0004 */
[----:B------:R-:W-:Y:S05]  /*31260*/  WARPSYNC.COLLECTIVE R15, `(.L_x_2153) ;  /* 0x000000000f087348 */ /* 0x000fea0003c00000 */
[----:B------:R0:W1:Y:S02]  /*31270*/  SHFL.UP P6, R14, R13, R12, R11 ;  /* 0x0400000c0d0e7389 */ /* 0x00006400000c000b */
[----:B01----:R-:W-:Y:S01]  /*31280*/  ENDCOLLECTIVE ;  /* 0x000000000000791b */ /* 0x003fe20003800000 */
.L_x_2153:
[----:B------:R-:W-:Y:S01]  /*31290*/  IMAD.MOV.U32 R12, RZ, RZ, 0x4 ;  /* 0x00000004ff0c7424 */ /* 0x000fe200078e00ff */
[----:B------:R-:W-:-:S05]  /*312a0*/  SEL R3, R14, RZ, P2 ;  /* 0x000000ff0e037207 */ /* 0x000fca0001000000 */
[----:B------:R-:W-:-:S04]  /*312b0*/  IMAD.IADD R2, R4, 0x1, R3 ;  /* 0x0000000104027824 */ /* 0x000fc800078e0203 */
[----:B------:R-:W-:-:S07]  /*312c0*/  IMAD.MOV.U32 R13, RZ, RZ, R2 ;  /* 0x000000ffff0d7224 */ /* 0x000fce00078e0002 */
[----:B------:R-:W-:Y:S05]  /*312d0*/  WARPSYNC.COLLECTIVE R15, `(.L_x_2154) ;  /* 0x000000000f087348 */ /* 0x000fea0003c00000 */
[----:B------:R0:W1:Y:S02]  /*312e0*/  SHFL.UP P6, R14, R13, R12, R11 ;  /* 0x0400000c0d0e7389 */ /* 0x00006400000c000b */
[----:B01----:R-:W-:Y:S01]  /*312f0*/  ENDCOLLECTIVE ;  /* 0x000000000000791b */ /* 0x003fe20003800000 */
.L_x_2154:
[----:B------:R-:W-:Y:S01]  /*31300*/  IMAD.MOV.U32 R12, RZ, RZ, 0x8 ;  /* 0x00000008ff0c7424 */ /* 0x000fe200078e00ff */
[----:B------:R-:W-:-:S05]  /*31310*/  SEL R3, R14, RZ, P3 ;  /* 0x000000ff0e037207 */ /* 0x000fca0001800000 */
[----:B------:R-:W-:-:S04]  /*31320*/  IMAD.IADD R3, R2, 0x1, R3 ;  /* 0x0000000102037824 */ /* 0x000fc800078e0203 */
[----:B------:R-:W-:-:S07]  /*31330*/  IMAD.MOV.U32 R13, RZ, RZ, R3 ;  /* 0x000000ffff0d7224 */ /* 0x000fce00078e0003 */
[----:B------:R-:W-:Y:S05]  /*31340*/  WARPSYNC.COLLECTIVE R15, `(.L_x_2155) ;  /* 0x000000000f087348 */ /* 0x000fea0003c00000 */
[----:B------:R0:W1:Y:S02]  /*31350*/  SHFL.UP P6, R14, R13, R12, R11 ;  /* 0x0400000c0d0e7389 */ /* 0x00006400000c000b */
[----:B01----:R-:W-:Y:S01]  /*31360*/  ENDCOLLECTIVE ;  /* 0x000000000000791b */ /* 0x003fe20003800000 */
.L_x_2155:
[----:B------:R-:W-:Y:S01]  /*31370*/  IMAD.MOV.U32 R12, RZ, RZ, 0x10 ;  /* 0x00000010ff0c7424 */ /* 0x000fe200078e00ff */
[----:B------:R-:W-:-:S05]  /*31380*/  SEL R4, R14, RZ, P4 ;  /* 0x000000ff0e047207 */ /* 0x000fca0002000000 */
[----:B------:R-:W-:-:S04]  /*31390*/  IMAD.IADD R4, R3, 0x1, R4 ;  /* 0x0000000103047824 */ /* 0x000fc800078e0204 */
[----:B------:R-:W-:-:S07]  /*313a0*/  IMAD.MOV.U32 R13, RZ, RZ, R4 ;  /* 0x000000ffff0d7224 */ /* 0x000fce00078e0004 */
[----:B------:R-:W-:Y:S05]  /*313b0*/  WARPSYNC.COLLECTIVE R15, `(.L_x_2156) ;  /* 0x000000000f087348 */ /* 0x000fea0003c00000 */
[----:B------:R0:W1:Y:S02]  /*313c0*/  SHFL.UP P6, R14, R13, R12, R11 ;  /* 0x0400000c0d0e7389 */ /* 0x00006400000c000b */
[----:B01----:R-:W-:Y:S01]  /*313d0*/  ENDCOLLECTIVE ;  /* 0x000000000000791b */ /* 0x003fe20003800000 */
.L_x_2156:
        /* <DEDUP_REMOVED lines=8> */
.L_x_2157:
[----:B------:R-:W-:Y:S05]  /*31460*/  BRA `(.L_x_2158) ;  /* 0xffffffa8001c7947 */ /* 0x000fea000383ffff */
.L_x_1976:
[----:B------:R-:W-:Y:S01]  /*31470*/  BSSY B0, `(.L_x_2159) ;  /* 0x0000007000007945 */ /* 0x000fe20003800000 */
[----:B------:R-:W-:Y:S02]  /*31480*/  IMAD.MOV.U32 R12, RZ, RZ, 0x1 ;  /* 0x00000001ff0c7424 */ /* 0x000fe400078e00ff */
[----:B------:R-:W-:Y:S02]  /*31490*/  IMAD.MOV.U32 R11, RZ, RZ, RZ ;  /* 0x000000ffff0b7224 */ /* 0x000fe400078e00ff */
[----:B------:R-:W-:-:S07]  /*314a0*/  IMAD.MOV.U32 R15, RZ, RZ, -0x1 ;  /* 0xffffffffff0f7424 */ /* 0x000fce00078e00ff */
[----:B------:R-:W-:Y:S05]  /*314b0*/  WARPSYNC.COLLECTIVE R15, `(.L_x_2160) ;  /* 0x000000000f087348 */ /* 0x000fea0003c00000 */
[----:B------:R0:W1:Y:S02]  /*314c0*/  SHFL.UP P6, R14, R13, R12, R11 ;  /* 0x0400000c0d0e7389 */ /* 0x00006400000c000b */
[----:B01----:R-:W-:Y:S01]  /*314d0*/  ENDCOLLECTIVE ;  /* 0x000000000000791b */ /* 0x003fe20003800000 */
.L_x_2160:
[----:B------:R-:W-:Y:S05]  /*314e0*/  BSYNC B0 ;  /* 0x0000000000007941 */ /* 0x000fea0003800000 */
.L_x_2159:
        /* <DEDUP_REMOVED lines=8> */
.L_x_2161:
[----:B------:R-:W-:Y:S01]  /*31570*/  IMAD.MOV.U32 R12, RZ, RZ, 0x4 ;  /* 0x00000004ff0c7424 */ /* 0x000fe200078e00ff */
[----:B------:R-:W-:-:S05]  /*31580*/  SEL R2, R14, RZ, P2 ;  /* 0x000000ff0e027207 */ /* 0x000fca0001000000 */
[----:B------:R-:W-:-:S04]  /*31590*/  IMAD.IADD R2, R13, 0x1, R2 ;  /* 0x000000010d027824 */ /* 0x000fc800078e0202 */
[----:B------:R-:W-:-:S07]  /*315a0*/  IMAD.MOV.U32 R13, RZ, RZ, R2 ;  /* 0x000000ffff0d7224 */ /* 0x000fce00078e0002 */
[----:B------:R-:W-:Y:S05]  /*315b0*/  WARPSYNC.COLLECTIVE R15, `(.L_x_2162) ;  /* 0x000000000f087348 */ /* 0x000fea0003c00000 */
[----:B------:R0:W1:Y:S02]  /*315c0*/  SHFL.UP P6, R14, R13, R12, R11 ;  /* 0x0400000c0d0e7389 */ /* 0x00006400000c000b */
[----:B01----:R-:W-:Y:S01]  /*315d0*/  ENDCOLLECTIVE ;  /* 0x000000000000791b */ /* 0x003fe20003800000 */
.L_x_2162:
[----:B------:R-:W-:Y:S01]  /*315e0*/  IMAD.MOV.U32 R12, RZ, RZ, 0x8 ;  /* 0x00000008ff0c7424 */ /* 0x000fe200078e00ff */
[----:B------:R-:W-:-:S05]  /*315f0*/  SEL R3, R14, RZ, P3 ;  /* 0x000000ff0e037207 */ /* 0x000fca0001800000 */
[----:B------:R-:W-:-:S04]  /*31600*/  IMAD.IADD R3, R2, 0x1, R3 ;  /* 0x0000000102037824 */ /* 0x000fc800078e0203 */
[----:B------:R-:W-:-:S07]  /*31610*/  IMAD.MOV.U32 R13, RZ, RZ, R3 ;  /* 0x000000ffff0d7224 */ /* 0x000fce00078e0003 */
[----:B------:R-:W-:Y:S05]  /*31620*/  WARPSYNC.COLLECTIVE R15, `(.L_x_2163) ;  /* 0x000000000f087348 */ /* 0x000fea0003c00000 */
[----:B------:R0:W1:Y:S02]  /*31630*/  SHFL.UP P6, R14, R13, R12, R11 ;  /* 0x0400000c0d0e7389 */ /* 0x00006400000c000b */
[----:B01----:R-:W-:Y:S01]  /*31640*/  ENDCOLLECTIVE ;  /* 0x000000000000791b */ /* 0x003fe20003800000 */
.L_x_2163:
[----:B------:R-:W-:Y:S01]  /*31650*/  IMAD.MOV.U32 R12, RZ, RZ, 0x10 ;  /* 0x00000010ff0c7424 */ /* 0x000fe200078e00ff */
[----:B------:R-:W-:-:S05]  /*31660*/  SEL R4, R14, RZ, P4 ;  /* 0x000000ff0e047207 */ /* 0x000fca0002000000 */
[----:B------:R-:W-:-:S04]  /*31670*/  IMAD.IADD R4, R3, 0x1, R4 ;  /* 0x0000000103047824 */ /* 0x000fc800078e0204 */
[----:B------:R-:W-:-:S07]  /*31680*/  IMAD.MOV.U32 R13, RZ, RZ, R4 ;  /* 0x000000ffff0d7224 */ /* 0x000fce00078e0004 */
[----:B------:R-:W-:Y:S05]  /*31690*/  WARPSYNC.COLLECTIVE R15, `(.L_x_2164) ;  /* 0x000000000f087348 */ /* 0x000fea0003c00000 */
[----:B------:R0:W1:Y:S02]  /*316a0*/  SHFL.UP P6, R14, R13, R12, R11 ;  /* 0x0400000c0d0e7389 */ /* 0x00006400000c000b */
[----:B01----:R-:W-:Y:S01]  /*316b0*/  ENDCOLLECTIVE ;  /* 0x000000000000791b */ /* 0x003fe20003800000 */
.L_x_2164:
        /* <DEDUP_REMOVED lines=8> */
.L_x_2165:
[----:B------:R-:W-:Y:S05]  /*31740*/  BRA `(.L_x_2166) ;  /* 0xffffffa800087947 */ /* 0x000fea000383ffff */
.L_x_1978:
[----:B------:R-:W-:Y:S01]  /*31750*/  BSSY B0, `(.L_x_2167) ;  /* 0x0000006000007945 */ /* 0x000fe20003800000 */
[----:B------:R-:W-:Y:S01]  /*31760*/  PLOP3.LUT P6, PT, P6, PT, PT, 0x8, 0x0 ;  /* 0x000000000000781c */ /* 0x000fe200037ce170 */
[----:B------:R-:W-:-:S12]  /*31770*/  IMAD.MOV.U32 R15, RZ, RZ, -0x1 ;  /* 0xffffffffff0f7424 */ /* 0x000fd800078e00ff */
[----:B0-----:R-:W-:Y:S05]  /*31780*/  WARPSYNC.COLLECTIVE R15, `(.L_x_2168) ;  /* 0x000000000f087348 */ /* 0x001fea0003c00000 */
[----:B------:R-:W-:Y:S01]  /*31790*/  VOTE.ANY R14, PT, P6 ;  /* 0x00000000000e7806 */ /* 0x000fe200030e0100 */
[----:B0-----:R-:W-:Y:S06]  /*317a0*/  ENDCOLLECTIVE ;  /* 0x000000000000791b */ /* 0x001fec0003800000 */
.L_x_2168:
[----:B------:R-:W-:Y:S05]  /*317b0*/  BSYNC B0 ;  /* 0x0000000000007941 */ /* 0x000fea0003800000 */
.L_x_2167:
        /* <DEDUP_REMOVED lines=8> */
.L_x_2169:
[----:B------:R-:W-:Y:S02]  /*31840*/  IMAD.IADD R27, R12, 0x1, R27 ;  /* 0x000000010c1b7824 */ /* 0x000fe400078e021b */
[----:B------:R-:W-:Y:S02]  /*31850*/  IMAD.MOV.U32 R13, RZ, RZ, R8 ;  /* 0x000000ffff0d7224 */ /* 0x000fe400078e0008 */
[----:B------:R-:W-:-:S07]  /*31860*/  IMAD.MOV.U32 R25, RZ, RZ, R14 ;  /* 0x000000ffff197224 */ /* 0x000fce00078e000e */
[----:B------:R-:W-:Y:S05]  /*31870*/  WARPSYNC.COLLECTIVE R15, `(.L_x_2170) ;  /* 0x000000000f087348 */ /* 0x000fea0003c00000 */
[----:B------:R0:W1:Y:S02]  /*31880*/  SHFL.IDX P6, R14, R13, R12, R11 ;  /* 0x0000000c0d0e7389 */ /* 0x00006400000c000b */
[----:B01----:R-:W-:Y:S01]  /*31890*/  ENDCOLLECTIVE ;  /* 0x000000000000791b */ /* 0x003fe20003800000 */
.L_x_2170:
[----:B------:R-:W-:Y:S01]  /*318a0*/  IMAD.MOV.U32 R8, RZ, RZ, R14 ;  /* 0x000000ffff087224 */ /* 0x000fe200078e000e */
[----:B------:R-:W-:Y:S06]  /*318b0*/  BRA `(.L_x_2171) ;  /* 0xffffffa400ec7947 */ /* 0x000fec000383ffff */
.L_x_1980:
[----:B------:R-:W-:Y:S01]  /*318c0*/  BSSY B0, `(.L_x_2172) ;  /* 0x0000007000007945 */ /* 0x000fe20003800000 */
[----:B------:R-:W-:Y:S02]  /*318d0*/  IMAD.MOV.U32 R13, RZ, RZ, R3 ;  /* 0x000000ffff0d7224 */ /* 0x000fe400078e0003 */
[----:B------:R-:W-:Y:S02]  /*318e0*/  IMAD.MOV.U32 R11, RZ, RZ, 0x1f ;  /* 0x0000001fff0b7424 */ /* 0x000fe400078e00ff */
[----:B------:R-:W-:-:S07]  /*318f0*/  IMAD.MOV.U32 R15, RZ, RZ, -0x1 ;  /* 0xffffffffff0f7424 */ /* 0x000fce00078e00ff */
[----:B0-23--:R-:W-:Y:S05]  /*31900*/  WARPSYNC.COLLECTIVE R15, `(.L_x_2173) ;  /* 0x000000000f087348 */ /* 0x00dfea0003c00000 */
[----:B------:R1:W4:Y:S02]  /*31910*/  SHFL.IDX P6, R14, R13, R12, R11 ;  /* 0x0000000c0d0e7389 */ /* 0x00032400000c000b */
[----:B01234-:R-:W-:Y:S01]  /*31920*/  ENDCOLLECTIVE ;  /* 0x000000000000791b */ /* 0x01ffe20003800000 */
.L_x_2173:
[----:B------:R-:W-:Y:S05]  /*31930*/  BSYNC B0 ;  /* 0x0000000000007941 */ /* 0x000fea0003800000 */
.L_x_2172:
[----:B------:R-:W-:Y:S01]  /*31940*/  IMAD.MOV.U32 R24, RZ, RZ, R14 ;  /* 0x000000ffff187224 */ /* 0x000fe200078e000e */
[----:B------:R-:W-:Y:S06]  /*31950*/  BRA `(.L_x_1979) ;  /* 0xffffffa400dc7947 */ /* 0x000fec000383ffff */
.L_x_1986:
[----:B-1----:R1:W2:Y:S02]  /*31960*/  SYNCS.PHASECHK.TRANS64.TRYWAIT P0, [R5+URZ+0x30820], R0 ;  /* 0x03082000050075a7 */ /* 0x0022a4000800017f */
[----:B--2---:R-:W-:Y:S05]  /*31970*/  @!P0 NANOSLEEP.SYNCS 0x989680 ;  /* 0x009896800000895d */ /* 0x004fea0003900000 */
[----:B------:R-:W2:Y:S02]  /*31980*/  @!P0 SYNCS.PHASECHK.TRANS64 P0, [R5+URZ+0x30820], R0 ;  /* 0x03082000050085a7 */ /* 0x000ea4000800007f */
[----:B--2---:R-:W-:Y:S05]  /*31990*/  @!P0 BRA `(.L_x_1986) ;  /* 0xfffffffc00f08947 */ /* 0x004fea000383ffff */
[----:B------:R-:W-:Y:S05]  /*319a0*/  BRA `(.L_x_2174) ;  /* 0xffffffb000347947 */ /* 0x000fea000383ffff */
.L_x_1987:
[----:B------:R-:W2:Y:S01]  /*319b0*/  S2R R2, SR_TID.X ;  /* 0x0000000000027919 */ /* 0x000ea20000002100 */
[----:B------:R-:W-:Y:S01]  /*319c0*/  BSSY B0, `(.L_x_2175) ;  /* 0x000000a000007945 */ /* 0x000fe20003800000 */
[----:B------:R-:W-:Y:S02]  /*319d0*/  IMAD.MOV.U32 R12, RZ, RZ, RZ ;  /* 0x000000ffff0c7224 */ /* 0x000fe400078e00ff */
[----:B------:R-:W-:Y:S02]  /*319e0*/  IMAD.MOV.U32 R11, RZ, RZ, 0x1f ;  /* 0x0000001fff0b7424 */ /* 0x000fe400078e00ff */
[----:B------:R-:W-:Y:S01]  /*319f0*/  IMAD.MOV.U32 R15, RZ, RZ, -0x1 ;  /* 0xffffffffff0f7424 */ /* 0x000fe200078e00ff */
[----:B--2---:R-:W-:-:S04]  /*31a00*/  SHF.R.U32.HI R2, RZ, 0x5, R2 ;  /* 0x00000005ff027819 */ /* 0x004fc80000011602 */
[----:B------:R-:W-:-:S05]  /*31a10*/  LOP3.LUT R2, R2, 0x3, RZ, 0xc0, !PT ;  /* 0x0000000302027812 */ /* 0x000fca00078ec0ff */
[----:B------:R-:W-:-:S07]  /*31a20*/  IMAD.MOV.U32 R13, RZ, RZ, R2 ;  /* 0x000000ffff0d7224 */ /* 0x000fce00078e0002 */
[----:B01-3--:R-:W-:Y:S05]  /*31a30*/  WARPSYNC.COLLECTIVE R15, `(.L_x_2176) ;  /* 0x000000000f087348 */ /* 0x00bfea0003c00000 */
[----:B------:R2:W4:Y:S02]  /*31a40*/  SHFL.IDX P6, R14, R13, R12, R11 ;  /* 0x0000000c0d0e7389 */ /* 0x00052400000c000b */
[----:B01234-:R-:W-:Y:S01]  /*31a50*/  ENDCOLLECTIVE ;  /* 0x000000000000791b */ /* 0x01ffe20003800000 */
.L_x_2176:
[----:B------:R-:W-:Y:S05]  /*31a60*/  BSYNC B0 ;  /* 0x0000000000007941 */ /* 0x000fea0003800000 */
.L_x_2175:
[----:B------:R-:W-:Y:S05]  /*31a70*/  BRA `(.L_x_2177) ;  /* 0xffffffb0001c7947 */ /* 0x000fea000383ffff */
.L_x_1988:
[----:B------:R-:W-:Y:S01]  /*31a80*/  BSSY B0, `(.L_x_2178) ;  /* 0x0000006000007945 */ /* 0x000fe20003800000 */
[----:B------:R-:W-:-:S07]  /*31a90*/  IMAD.MOV.U32 R15, RZ, RZ, -0x1 ;  /* 0xffffffffff0f7424 */ /* 0x000fce00078e00ff */
[----:B01-3--:R-:W-:Y:S05]  /*31aa0*/  WARPSYNC.COLLECTIVE R15, `(.L_x_2179) ;  /* 0x000000000f0c7348 */ /* 0x00bfea0003c00000 */
[----:B------:R-:W-:Y:S02]  /*31ab0*/  ELECT P6, UR62, PT ;  /* 0x00000000003e782f */ /* 0x000fe400038c0000 */
[----:B------:R-:W-:Y:S01]  /*31ac0*/  MOV R14, UR62 ;  /* 0x0000003e000e7c02 */ /* 0x000fe20008000f00 */
[----:B01-3--:R-:W-:Y:S10]  /*31ad0*/  ENDCOLLECTIVE ;  /* 0x000000000000791b */ /* 0x00bff40003800000 */
.L_x_2179:
[----:B------:R-:W-:Y:S05]  /*31ae0*/  BSYNC B0 ;  /* 0x0000000000007941 */ /* 0x000fea0003800000 */
.L_x_2178:
[----:B------:R-:W-:Y:S05]  /*31af0*/  BRA `(.L_x_2180) ;  /* 0xffffffb000107947 */ /* 0x000fea000383ffff */
.L_x_1990:
[----:B-1----:R1:W2:Y:S02]  /*31b00*/  SYNCS.PHASECHK.TRANS64.TRYWAIT P1, [R3+URZ+0x30840], R2 ;  /* 0x03084002030075a7 */ /* 0x0022a4000802017f */
[----:B--2---:R-:W-:Y:S05]  /*31b10*/  @!P1 NANOSLEEP.SYNCS 0x989680 ;  /* 0x009896800000995d */ /* 0x004fea0003900000 */
[----:B------:R-:W2:Y:S02]  /*31b20*/  @!P1 SYNCS.PHASECHK.TRANS64 P1, [R3+URZ+0x30840], R2 ;  /* 0x03084002030095a7 */ /* 0x000ea4000802007f */
[----:B--2---:R-:W-:Y:S05]  /*31b30*/  @!P1 BRA `(.L_x_1990) ;  /* 0xfffffffc00f09947 */ /* 0x004fea000383ffff */
[----:B------:R-:W-:Y:S05]  /*31b40*/  BRA `(.L_x_2181) ;  /* 0xffffffb000387947 */ /* 0x000fea000383ffff */
.L_x_1992:
[----:B--2---:R2:W4:Y:S02]  /*31b50*/  SYNCS.PHASECHK.TRANS64.TRYWAIT P1, [R5+URZ+0x30840], R0 ;  /* 0x03084000050075a7 */ /* 0x004524000802017f */
[----:B----4-:R-:W-:Y:S05]  /*31b60*/  @!P1 NANOSLEEP.SYNCS 0x989680 ;  /* 0x009896800000995d */ /* 0x010fea0003900000 */
[----:B------:R-:W4:Y:S02]  /*31b70*/  @!P1 SYNCS.PHASECHK.TRANS64 P1, [R5+URZ+0x30840], R0 ;  /* 0x03084000050095a7 */ /* 0x000f24000802007f */
[----:B----4-:R-:W-:Y:S05]  /*31b80*/  @!P1 BRA `(.L_x_1992) ;  /* 0xfffffffc00f09947 */ /* 0x010fea000383ffff */
[----:B------:R-:W-:Y:S05]  /*31b90*/  BRA `(.L_x_2182) ;  /* 0xffffffb000447947 */ /* 0x000fea000383ffff */
.L_x_1994:
[----:B----4-:R4:W0:Y:S02]  /*31ba0*/  SYNCS.PHASECHK.TRANS64.TRYWAIT P1, [R3+URZ+0x30860], R2 ;  /* 0x03086002030075a7 */ /* 0x010824000802017f */
[----:B0-----:R-:W-:Y:S05]  /*31bb0*/  @!P1 NANOSLEEP.SYNCS 0x989680 ;  /* 0x009896800000995d */ /* 0x001fea0003900000 */
[----:B------:R-:W0:Y:S02]  /*31bc0*/  @!P1 SYNCS.PHASECHK.TRANS64 P1, [R3+URZ+0x30860], R2 ;  /* 0x03086002030095a7 */ /* 0x000e24000802007f */
[----:B0-----:R-:W-:Y:S05]  /*31bd0*/  @!P1 BRA `(.L_x_1994) ;  /* 0xfffffffc00f09947 */ /* 0x001fea000383ffff */
[----:B------:R-:W-:Y:S05]  /*31be0*/  BRA `(.L_x_2183) ;  /* 0xffffffb000407947 */ /* 0x000fea000383ffff */
.L_x_2184:
        /* <DEDUP_REMOVED lines=9> */
.L_x_3276:


//--------------------- .text._ZN7cutlass13device_kernelIN5flash11enable_sm90INS1_16FlashAttnFwdSm90INS1_25CollectiveMainloopFwdSm90ILi2EN4cute5tupleIJNS5_1CILi1EEES8_S8_EEENS6_IJNS7_ILi128EEENS7_ILi80EEENS7_ILi256EEEEEELi256ENS_10bfloat16_tEfNS_4arch4Sm90ELb1ELb0ELb0ELb0ELb1ELb0ELb0ELb1ELb1ELb1ELb1ELb0EEENS1_21CollectiveEpilogueFwdINS6_IJSA_SC_SB_EEES9_SE_SG_Li256ELb0ELb1ELb1ELb0EEENS1_19SingleTileSchedulerILb0ELb1ELb1ELi128EEEEEEEEEvNT_6ParamsE --------------------------
	.section	.text._ZN7cutlass13device_kernelIN5flash11enable_sm90INS1_16FlashAttnFwdSm90INS1_25CollectiveMainloopFwdSm90ILi2EN4cute5tupleIJNS5_1CILi1EEES8_S8_EEENS6_IJNS7_ILi128EEENS7_ILi80EEENS7_ILi256EEEEEELi256ENS_10bfloat16_tEfNS_4arch4Sm90ELb1ELb0ELb0ELb0ELb1ELb0ELb0ELb1ELb1ELb1ELb1ELb0EEENS1_21CollectiveEpilogueFwdINS6_IJSA_SC_SB_EEES9_SE_SG_Li256ELb0ELb1ELb1ELb0EEENS1_19SingleTileSchedulerILb0ELb1ELb1ELi128EEEEEEEEEvNT_6ParamsE,"ax",@progbits
	.align	128
.text._ZN7cutlass13device_kernelIN5flash11enable_sm90INS1_16FlashAttnFwdSm90INS1_25CollectiveMainloopFwdSm90ILi2EN4cute5tupleIJNS5_1CILi1EEES8_S8_EEENS6_IJNS7_ILi128EEENS7_ILi80EEENS7_ILi256EEEEEELi256ENS_10bfloat16_tEfNS_4arch4Sm90ELb1ELb0ELb0ELb0ELb1ELb0ELb0ELb1ELb1ELb1ELb1ELb0EEENS1_21CollectiveEpilogueFwdINS6_IJSA_SC_SB_EEES9_SE_SG_Li256ELb0ELb1ELb1ELb0EEENS1_19SingleTileSchedulerILb0ELb1ELb1ELi128EEEEEEEEEvNT_6ParamsE:
        .type           _ZN7cutlass13device_kernelIN5flash11enable_sm90INS1_16FlashAttnFwdSm90INS1_25CollectiveMainloopFwdSm90ILi2EN4cute5tupleIJNS5_1CILi1EEES8_S8_EEENS6_IJNS7_ILi128EEENS7_ILi80EEENS7_ILi256EEEEEELi256ENS_10bfloat16_tEfNS_4arch4Sm90ELb1ELb0ELb0ELb0ELb1ELb0ELb0ELb1ELb1ELb1ELb1ELb0EEENS1_21CollectiveEpilogueFwdINS6_IJSA_SC_SB_EEES9_SE_SG_Li256ELb0ELb1ELb1ELb0EEENS1_19SingleTileSchedulerILb0ELb1ELb1ELi128EEEEEEEEEvNT_6ParamsE,@function
        .size           _ZN7cutlass13device_kernelIN5flash11enable_sm90INS1_16FlashAttnFwdSm90INS1_25CollectiveMainloopFwdSm90ILi2EN4cute5tupleIJNS5_1CILi1EEES8_S8_EEENS6_IJNS7_ILi128EEENS7_ILi80EEENS7_ILi256EEEEEELi256ENS_10bfloat16_tEfNS_4arch4Sm90ELb1ELb0ELb0ELb0ELb1ELb0ELb0ELb1ELb1ELb1ELb1ELb0EEENS1_21CollectiveEpilogueFwdINS6_IJSA_SC_SB_EEES9_SE_SG_Li256ELb0ELb1ELb1ELb0EEENS1_19SingleTileSchedulerILb0ELb1ELb1ELi128EEEEEEEEEvNT_6ParamsE,(.L_x_3277 - _ZN7cutlass13device_kernelIN5flash11enable_sm90INS1_16FlashAttnFwdSm90INS1_25CollectiveMainloopFwdSm90ILi2EN4cute5tupleIJNS5_1CILi1EEES8_S8_EEENS6_IJNS7_ILi128EEENS7_ILi80EEENS7_ILi256EEEEEELi256ENS_10bfloat16_tEfNS_4arch4Sm90ELb1ELb0ELb0ELb0ELb1ELb0ELb0ELb1ELb1ELb1ELb1ELb0EEENS1_21CollectiveEpilogueFwdINS6_IJSA_SC_SB_EEES9_SE_SG_Li256ELb0ELb1ELb1ELb0EEENS1_19SingleTileSchedulerILb0ELb1ELb1ELi128EEEEEEEEEvNT_6ParamsE)
        .other          _ZN7cutlass13device_kernelIN5flash11enable_sm90INS1_16FlashAttnFwdSm90INS1_25CollectiveMainloopFwdSm90ILi2EN4cute5tupleIJNS5_1CILi1EEES8_S8_EEENS6_IJNS7_ILi128EEENS7_ILi80EEENS7_ILi256EEEEEELi256ENS_10bfloat16_tEfNS_4arch4Sm90ELb1ELb0ELb0ELb0ELb1ELb0ELb0ELb1ELb1ELb1ELb1ELb0EEENS1_21CollectiveEpilogueFwdINS6_IJSA_SC_SB_EEES9_SE_SG_Li256ELb0ELb1ELb1ELb0EEENS1_19SingleTileSchedulerILb0ELb1ELb1ELi128EEEEEEEEEvNT_6ParamsE,@"STO_CUDA_ENTRY STV_DEFAULT"
_ZN7cutlass13device_kernelIN5flash11enable_sm90INS1_16FlashAttnFwdSm90INS1_25CollectiveMainloopFwdSm90ILi2EN4cute5tupleIJNS5_1CILi1EEES8_S8_EEENS6_IJNS7_ILi128EEENS7_ILi80EEENS7_ILi256EEEEEELi256ENS_10bfloat16_tEfNS_4arch4Sm90ELb1ELb0ELb0ELb0ELb1ELb0ELb0ELb1ELb1ELb1ELb1ELb0EEENS1_21CollectiveEpilogueFwdINS6_IJSA_SC_SB_EEES9_SE_SG_Li256ELb0ELb1ELb1ELb0EEENS1_19SingleTileSchedulerILb0ELb1ELb1ELi128EEEEEEEEEvNT_6ParamsE:
        /* <DEDUP_REMOVED lines=45> */
.L_x_2185:
        /* <DEDUP_REMOVED lines=22> */
.L_x_2186:
        /* <DEDUP_REMOVED lines=18> */
.L_x_2187:
        /* <DEDUP_REMOVED lines=22> */
.L_x_2188:
        /* <DEDUP_REMOVED lines=23> */
.L_x_2189:
        /* <DEDUP_REMOVED lines=10> */
.L_x_2192:
        /* <DEDUP_REMOVED lines=19> */
[----:B------:R-:W1:Y:S01]  /*09f0*/  S2UR UR60, SR_CTAID.X ;  /* 0x00000000003c79c3 */ /* 0x000e620000002500 */
[----:B------:R-:W-:Y:S01]  /*0a00*/  ULDC UR4, c[0x0][0x448] ;  /* 0x0001120000047ab9 */ /* 0x000fe20000000800 */
[----:B------:R-:W-:Y:S01]  /*0a10*/  ULDC UR6, c[0x0][0x424] ;  /* 0x0001090000067ab9 */ /* 0x000fe20000000800 */
[----:B------:R-:W-:Y:S01]  /*0a20*/  UISETP.NE.AND UP1, UPT, UR4, 0x1, UPT ;  /* 0x000000010400788c */ /* 0x000fe2000bf25270 */
[----:B------:R-:W-:Y:S02]  /*0a30*/  ULDC UR7, c[0x0][0x288] ;  /* 0x0000a20000077ab9 */ /* 0x000fe40000000800 */
[----:B------:R-:W-:Y:S01]  /*0a40*/  ULDC.64 UR4, c[0x0][0x418] ;  /* 0x0001060000047ab9 */ /* 0x000fe20000000a00 */
[----:B------:R-:W-:Y:S02]  /*0a50*/  UIADD3 UR7, -UR7, 0x50, URZ ;  /* 0x0000005007077890 */ /* 0x000fe4000fffe13f */
[----:B------:R-:W-:Y:S02]  /*0a60*/  UISETP.NE.U32.AND UP0, UPT, UR4, URZ, UPT ;  /* 0x0000003f0400728c */ /* 0x000fe4000bf05070 */
[----:B------:R-:W-:-:S02]  /*0a70*/  UP2UR UR4, UPR, URZ, 0x2 ;  /* 0x000000023f047883 */ /* 0x000fc40008000000 */
[----:B------:R-:W-:Y:S01]  /*0a80*/  UISETP.NE.AND.EX UP0, UPT, UR5, URZ, UPT, UP0 ;  /* 0x0000003f0500728c */ /* 0x000fe2000bf05300 */
[----:B------:R-:W-:Y:S02]  /*0a90*/  ULDC UR8, c[0x0][0x2f0] ;  /* 0x0000bc0000087ab9 */ /* 0x000fe40000000800 */
[----:B------:R-:W-:Y:S01]  /*0aa0*/  @UP1 ULDC UR5, c[0x0][0x44c] ;  /* 0x0001130000051ab9 */ /* 0x000fe20000000800 */
[----:B------:R-:W-:Y:S01]  /*0ab0*/  IMAD.U32 R19, RZ, RZ, UR4 ;  /* 0x00000004ff137e24 */ /* 0x000fe2000f8e00ff */
[----:B------:R-:W-:Y:S01]  /*0ac0*/  USEL UR11, UR6, 0x1, UP0 ;  /* 0x00000001060b7887 */ /* 0x000fe20008000000 */
[----:B------:R-:W-:Y:S01]  /*0ad0*/  @UP1 ULDC UR10, c[0x0][0x450] ;  /* 0x00011400000a1ab9 */ /* 0x000fe20000000800 */
[----:B------:R-:W-:Y:S02]  /*0ae0*/  USHF.R.U32.HI UR12, URZ, 0x10, UR9 ;  /* 0x000000103f0c7899 */ /* 0x000fe40008011609 */
[----:B------:R-:W-:Y:S02]  /*0af0*/  UIMAD UR7, UR11, UR8, UR7 ;  /* 0x000000080b0772a4 */ /* 0x000fe4000f8e0207 */
[----:B------:R-:W-:Y:S01]  /*0b00*/  MOV R18, UR11 ;  /* 0x0000000b00127c02 */ /* 0x000fe20008000f00 */
[----:B-1----:R-:W-:-:S04]  /*0b10*/  USHF.L.U32 UR60, UR60, 0x7, URZ ;  /* 0x000000073c3c7899 */ /* 0x002fc8000800063f */
[----:B------:R-:W-:Y:S02]  /*0b20*/  @UP1 UIADD3 UR4, UR60, 0x7f, URZ ;  /* 0x0000007f3c041890 */ /* 0x000fe4000fffe03f */
[----:B------:R-:W-:Y:S02]  /*0b30*/  UIADD3 UR6, UR60, 0x7f, URZ ;  /* 0x0000007f3c067890 */ /* 0x000fe4000fffe03f */
[----:B------:R-:W-:Y:S02]  /*0b40*/  UIMAD.WIDE.U32 UR4, UR4, UR5, URZ ;  /* 0x00000005040472a5 */ /* 0x000fe4000f8e003f */
[----:B------:R-:W-:Y:S02]  /*0b50*/  UIMAD UR4, UR11, UR8, 0x4f ;  /* 0x0000004f0b0474a4 */ /* 0x000fe4000f8e0208 */
[----:B------:R-:W-:Y:S02]  /*0b60*/  @UP1 USHF.R.U32.HI UR6, URZ, UR10, UR5 ;  /* 0x0000000a3f061299 */ /* 0x000fe40008011605 */
[----:B------:R-:W-:-:S02]  /*0b70*/  UIMAD.WIDE UR4, UR4, 0x66666667, URZ ;  /* 0x66666667040478a5 */ /* 0x000fc4000f8e023f */
[----:B------:R-:W-:Y:S02]  /*0b80*/  UIADD3 UR6, UR7, UR6, URZ ;  /* 0x0000000607067290 */ /* 0x000fe4000fffe03f */
[----:B------:R-:W-:Y:S02]  /*0b90*/  USHF.R.U32.HI UR4, URZ, 0x1f, UR5 ;  /* 0x0000001f3f047899 */ /* 0x000fe40008011605 */
[----:B------:R-:W-:Y:S02]  /*0ba0*/  UIMAD.WIDE UR6, UR6, 0x66666667, URZ ;  /* 0x66666667060678a5 */ /* 0x000fe4000f8e023f */
[----:B------:R-:W-:Y:S02]  /*0bb0*/  ULEA.HI.SX32 UR4, UR5, UR4, 0x1b ;  /* 0x0000000405047291 */ /* 0x000fe4000f8fda3f */
[----:B------:R-:W-:-:S04]  /*0bc0*/  USHF.R.U32.HI UR6, URZ, 0x1f, UR7 ;  /* 0x0000001f3f067899 */ /* 0x000fc80008011607 */
[----:B------:R-:W-:Y:S02]  /*0bd0*/  ULEA.HI.SX32 UR6, UR7, UR6, 0x1b ;  /* 0x0000000607067291 */ /* 0x000fe4000f8fda3f */
[----:B------:R-:W-:Y:S02]  /*0be0*/  ULOP3.LUT UR7, UR9, 0xffff, URZ, 0xc0, !UPT ;  /* 0x0000ffff09077892 */ /* 0x000fe4000f8ec03f */
[----:B------:R-:W-:-:S04]  /*0bf0*/  UISETP.LT.AND UP0, UPT, UR4, UR6, UPT ;  /* 0x000000060400728c */ /* 0x000fc8000bf01270 */
[----:B------:R-:W-:Y:S02]  /*0c00*/  USEL UR11, UR4, UR6, UP0 ;  /* 0x00000006040b7287 */ /* 0x000fe40008000000 */
[----:B------:R-:W-:Y:S02]  /*0c10*/  UISETP.NE.AND UP0, UPT, UR12, URZ, UPT ;  /* 0x0000003f0c00728c */ /* 0x000fe4000bf05270 */
[----:B------:R-:W-:Y:S01]  /*0c20*/  UISETP.GE.AND UP1, UPT, UR11, 0x1, UPT ;  /* 0x000000010b00788c */ /* 0x000fe2000bf26270 */
[----:B------:R-:W-:-:S05]  /*0c30*/  UMOV UR4, URZ ;  /* 0x0000003f00047c82 */ /* 0x000fca0008000000 */
[----:B------:R-:W-:-:S03]  /*0c40*/  PLOP3.LUT P0, PT, PT, PT, UP1, 0x80, 0x0 ;  /* 0x000000000000781c */ /* 0x000fc60003f0f018 */
[----:B------:R-:W-:-:S10]  /*0c50*/  @!UP0 ULDC UR12, c[0x0][0x9f0] ;  /* 0x00027c00000c8ab9 */ /* 0x000fd40000000800 */
[----:B------:R-:W-:Y:S05]  /*0c60*/  @!P0 BRA `(.L_x_2194) ;  /* 0x0000000000848947 */ /* 0x000fea0003800000 */
[----:B------:R-:W-:Y:S01]  /*0c70*/  IMAD.U32 R3, RZ, RZ, UR12 ;  /* 0x0000000cff037e24 */ /* 0x000fe2000f8e00ff */
[----:B------:R-:W-:Y:S01]  /*0c80*/  UIADD3 UR6, UR12, -0x1, UR11 ;  /* 0xffffffff0c067890 */ /* 0x000fe2000fffe00b */
[----:B------:R-:W-:-:S03]  /*0c90*/  UMOV UR4, URZ ;  /* 0x0000003f00047c82 */ /* 0x000fc60008000000 */
[-C--:B------:R-:W-:Y:S02]  /*0ca0*/  IABS R0, R3.reuse ;  /* 0x0000000300007213 */ /* 0x080fe40000000000 */
[----:B------:R-:W-:Y:S01]  /*0cb0*/  IMAD.U32 R4, RZ, RZ, UR6 ;  /* 0x00000006ff047e24 */ /* 0x000fe2000f8e00ff */
[----:B------:R-:W-:Y:S01]  /*0cc0*/  IABS R5, R3 ;  /* 0x0000000300057213 */ /* 0x000fe20000000000 */
[----:B------:R-:W-:Y:S01]  /*0cd0*/  ULOP3.LUT UR6, UR6, UR12, URZ, 0x3c, !UPT ;  /* 0x0000000c06067292 */ /* 0x000fe2000f8e3c3f */
[----:B------:R-:W-:Y:S02]  /*0ce0*/  R2UR UR13, R0 ;  /* 0x00000000000d72ca */ /* 0x000fe400000e0000 */
[----:B------:R-:W-:-:S05]  /*0cf0*/  IABS R4, R4 ;  /* 0x0000000400047213 */ /* 0x000fca0000000000 */
[----:B------:R-:W-:-:S05]  /*0d00*/  IMAD.MOV.U32 R3, RZ, RZ, R4 ;  /* 0x000000ffff037224 */ /* 0x000fca00078e0004 */
[----:B------:R-:W-:Y:S01]  /*0d10*/  R2UR UR10, R3 ;  /* 0x00000000030a72ca */ /* 0x000fe200000e0000 */
[----:B------:R-:W1:Y:S08]  /*0d20*/  I2F.RP R0, UR13 ;  /* 0x0000000d00007d06 */ /* 0x000e700008209400 */
[----:B-1----:R-:W0:Y:S02]  /*0d30*/  MUFU.RCP R0, R0 ;  /* 0x0000000000007308 */ /* 0x002e240000001000 */
[----:B0-----:R-:W-:Y:S01]  /*0d40*/  VIADD R2, R0, 0xffffffe ;  /* 0x0ffffffe00027836 */ /* 0x001fe20000000000 */
[----:B------:R-:W-:-:S05]  /*0d50*/  IADD3 R0, RZ, -R5, RZ ;  /* 0x80000005ff007210 */ /* 0x000fca0007ffe0ff */
        /* <DEDUP_REMOVED lines=18> */
.L_x_2194:
[----:B------:R-:W-:Y:S01]  /*0e80*/  UIMAD UR6, UR7, UR4, URZ ;  /* 0x00000004070672a4 */ /* 0x000fe2000f8e023f */
[----:B------:R-:W-:Y:S01]  /*0e90*/  IMAD.U32 R0, RZ, RZ, UR11 ;  /* 0x0000000bff007e24 */ /* 0x000fe2000f8e00ff */
[----:B------:R-:W-:Y:S01]  /*0ea0*/  R2UR UR5, R18 ;  /* 0x00000000120572ca */ /* 0x000fe200000e0000 */
[----:B------:R-:W-:Y:S01]  /*0eb0*/  IMAD.U32 R3, RZ, RZ, UR4 ;  /* 0x00000004ff037e24 */ /* 0x000fe2000f8e00ff */
[----:B------:R-:W-:Y:S01]  /*0ec0*/  PLOP3.LUT P0, PT, PT, PT, PT, 0x80, 0x0 ;  /* 0x000000000000781c */ /* 0x000fe20003f0f070 */
[----:B------:R-:W-:Y:S01]  /*0ed0*/  VIADD R17, R25, 0xffffff80 ;  /* 0xffffff8019117836 */ /* 0x000fe20000000000 */
[----:B0-----:R-:W-:Y:S01]  /*0ee0*/  MOV R2, RZ ;  /* 0x000000ff00027202 */ /* 0x001fe20000000f00 */
[----:B------:R-:W-:Y:S01]  /*0ef0*/  IMAD.U32 R22, RZ, RZ, UR6 ;  /* 0x00000006ff167e24 */ /* 0x000fe2000f8e00ff */
[----:B------:R-:W-:Y:S02]  /*0f00*/  VIADDMNMX R0, R3, UR6, R0, PT ;  /* 0x0000000603007c46 */ /* 0x000fe4000b800100 */
[----:B------:R-:W-:-:S02]  /*0f10*/  CS2R R150, SRZ ;  /* 0x0000000000967805 */ /* 0x000fc4000001ff00 */
[----:B------:R-:W-:Y:S02]  /*0f20*/  CS2R R148, SRZ ;  /* 0x0000000000947805 */ /* 0x000fe4000001ff00 */
[----:B------:R-:W-:Y:S02]  /*0f30*/  CS2R R146, SRZ ;  /* 0x0000000000927805 */ /* 0x000fe4000001ff00 */
[----:B------:R-:W-:Y:S01]  /*0f40*/  R2UR UR61, R0 ;  /* 0x00000000003d72ca */ /* 0x000fe200000e0000 */
[----:B------:R-:W-:Y:S01]  /*0f50*/  IMAD.MOV.U32 R0, RZ, RZ, RZ ;  /* 0x000000ffff007224 */ /* 0x000fe200078e00ff */
[----:B------:R-:W-:Y:S01]  /*0f60*/  CS2R R144, SRZ ;  /* 0x0000000000907805 */ /* 0x000fe2000001ff00 */
[----:B------:R-:W-:Y:S01]  /*0f70*/  UIMAD UR4, UR5, UR8, URZ ;  /* 0x00000008050472a4 */ /* 0x000fe2000f8e023f */
[----:B------:R-:W-:Y:S02]  /*0f80*/  CS2R R142, SRZ ;  /* 0x00000000008e7805 */ /* 0x000fe4000001ff00 */
[----:B------:R-:W-:-:S02]  /*0f90*/  CS2R R140, SRZ ;  /* 0x00000000008c7805 */ /* 0x000fc4000001ff00 */
[----:B------:R-:W-:Y:S02]  /*0fa0*/  CS2R R138, SRZ ;  /* 0x00000000008a7805 */ /* 0x000fe4000001ff00 */
[----:B------:R-:W-:Y:S02]  /*0fb0*/  CS2R R136, SRZ ;  /* 0x0000000000887805 */ /* 0x000fe4000001ff00 */
[----:B------:R-:W-:Y:S01]  /*0fc0*/  CS2R R134, SRZ ;  /* 0x0000000000867805 */ /* 0x000fe2000001ff00 */
[----:B------:R-:W-:Y:S01]  /*0fd0*/  IMAD.U32 R152, RZ, RZ, UR4 ;  /* 0x00000004ff987e24 */ /* 0x000fe2000f8e00ff */
        /* <DEDUP_REMOVED lines=66> */
[----:B------:R-:W-:Y:S02]  /*1400*/  IMAD.U32 R16, RZ, RZ, UR8 ;  /* 0x00000008ff107e24 */ /* 0x000fe4000f8e00ff */
        /* <DEDUP_REMOVED lines=15> */
[----:B------:R-:W-:Y:S01]  /*1500*/  MOV R5, UR5 ;  /* 0x0000000500057c02 */ /* 0x000fe20008000f00 */
[----:B------:R-:W-:Y:S01]  /*1510*/  ULDC.64 UR4, c[0x4][0xb0] ;  /* 0x01002c0000047ab9 */ /* 0x000fe20000000a00 */
[----:B------:R-:W-:Y:S01]  /*1520*/  IMAD.U32 R10, RZ, RZ, UR6 ;  /* 0x00000006ff0a7e24 */ /* 0x000fe2000f8e00ff */
[----:B------:R-:W-:Y:S01]  /*1530*/  MOV R8, 0x70 ;  /* 0x0000007000087802 */ /* 0x000fe20000000f00 */
[----:B------:R-:W-:Y:S02]  /*1540*/  IMAD.U32 R6, RZ, RZ, UR4 ;  /* 0x00000004ff067e24 */ /* 0x000fe4000f8e00ff */
[----:B------:R-:W-:-:S02]  /*1550*/  IMAD.U32 R7, RZ, RZ, UR5 ;  /* 0x00000005ff077e24 */ /* 0x000fc4000f8e00ff */
[----:B------:R-:W-:Y:S02]  /*1560*/  IMAD.U32 R11, RZ, RZ, UR7 ;  /* 0x00000007ff0b7e24 */ /* 0x000fe4000f8e00ff */
[----:B------:R-:W-:Y:S02]  /*1570*/  IMAD.MOV.U32 R12, RZ, RZ, 0x1 ;  /* 0x00000001ff0c7424 */ /* 0x000fe400078e00ff */
[----:B0-----:R-:W-:-:S07]  /*1580*/  IMAD.MOV.U32 R13, RZ, RZ, RZ ;  /* 0x000000ffff0d7224 */ /* 0x001fce00078e00ff */
[----:B------:R-:W-:-:S07]  /*1590*/  LEPC R20, `(.L_x_2196) ;  /* 0x000000001014794e */ /* 0x000fce0000000000 */
[----:B-1----:R-:W-:Y:S05]  /*15a0*/  CALL.ABS.NOINC R2 ;  /* 0x0000000002007343 */ /* 0x002fea0003c00000 */
.L_x_2196:
[----:B------:R-:W-:Y:S02]  /*15b0*/  R2UR UR4, R16 ;  /* 0x00000000100472ca */ /* 0x000fe400000e0000 */
[----:B------:R-:W-:-:S11]  /*15c0*/  SHF.L.U32 R0, RZ, 0x1f, RZ ;  /* 0x0000001fff007819 */ /* 0x000fd600000006ff */
[----:B------:R-:W0:Y:S02]  /*15d0*/  SYNCS.PHASECHK.TRANS64.TRYWAIT P0, [UR4+0x38800], R0 ;  /* 0x03880000ff0075a7 */ /* 0x000e240008000144 */
[----:B0-----:R-:W-:Y:S05]  /*15e0*/  @!P0 BRA `(.L_x_2197) ;  /* 0x0000013400688947 */ /* 0x001fea0003800000 */
.L_x_2284:
[----:B------:R-:W2:Y:S02]  /*15f0*/  LDL R2, [R1+0x4] ;  /* 0x0000040001027983 */ /* 0x000ea40000100800 */
[----:B--2---:R-:W-:-:S13]  /*1600*/  R2UR UR4, R2 ;  /* 0x00000000020472ca */ /* 0x004fda00000e0000 */
[----:B------:R-:W-:-:S06]  /*1610*/  ULOP3.LUT UR4, UR4, 0x1, URZ, 0xfc, !UPT ;  /* 0x0000000104047892 */ /* 0x000fcc000f8efc3f */
[----:B------:R-:W-:-:S05]  /*1620*/  IMAD.U32 R2, RZ, RZ, UR4 ;  /* 0x00000004ff027e24 */ /* 0x000fca000f8e00ff */
[----:B------:R-:W-:-:S13]  /*1630*/  ISETP.NE.AND P0, PT, R2, 0x3, PT ;  /* 0x000000030200780c */ /* 0x000fda0003f05270 */
[----:B------:R-:W-:Y:S05]  /*1640*/  @!P0 BRA `(.L_x_2198) ;  /* 0x0000000000048947 */ /* 0x000fea0003800000 */
[----:B------:R-:W-:Y:S01]  /*1650*/  BPT.TRAP 0x1 ;  /* 0x000000040000795c */ /* 0x000fe20000300000 */
.L_x_2198:
[----:B------:R-:W-:-:S13]  /*1660*/  R2UR UR4, R16 ;  /* 0x00000000100472ca */ /* 0x000fda00000e0000 */
[----:B------:R1:W2:Y:S01]  /*1670*/  SYNCS.PHASECHK.TRANS64.TRYWAIT P1, [UR4+0x38830], R0 ;  /* 0x03883000ff0075a7 */ /* 0x0002a20008020144 */
[----:B------:R-:W-:Y:S05]  /*1680*/  @!P0 BRA `(.L_x_2199) ;  /* 0x0000000000048947 */ /* 0x000fea0003800000 */
[----:B------:R-:W-:Y:S01]  /*1690*/  BPT.TRAP 0x1 ;  /* 0x000000040000795c */ /* 0x000fe20000300000 */
.L_x_2199:
[----:B------:R-:W-:-:S05]  /*16a0*/  IMAD.U32 R4, RZ, RZ, UR36 ;  /* 0x00000024ff047e24 */ /* 0x000fca000f8e00ff */
[----:B------:R-:W-:Y:S01]  /*16b0*/  LOP3.LUT R4, R4, 0x10000, RZ, 0xfc, !PT ;  /* 0x0001000004047812 */ /* 0x000fe200078efcff */
[----:B--2---:R-:W-:Y:S06]  /*16c0*/  @P1 BRA `(.L_x_2200) ;  /* 0x00000000000c1947 */ /* 0x004fec0003800000 */
[----:B------:R-:W-:-:S13]  /*16d0*/  R2UR UR4, R16 ;  /* 0x00000000100472ca */ /* 0x000fda00000e0000 */
[----:B------:R-:W2:Y:S02]  /*16e0*/  SYNCS.PHASECHK.TRANS64.TRYWAIT P1, [UR4+0x38830], R0 ;  /* 0x03883000ff0075a7 */ /* 0x000ea40008020144 */
[----:B--2---:R-:W-:Y:S05]  /*16f0*/  @!P1 BRA `(.L_x_2201) ;  /* 0x0000013400409947 */ /* 0x004fea0003800000 */
.L_x_2200:
[----:B------:R-:W-:Y:S05]  /*1700*/  WARPSYNC.ALL ;  /* 0x0000000000007948 */ /* 0x000fea0003800000 */
[----:B------:R-:W-:Y:S02]  /*1710*/  MOV R5, 0x40000040 ;  /* 0x4000004000057802 */ /* 0x000fe40000000f00 */
        /* <DEDUP_REMOVED lines=18> */
[----:B------:R-:W-:Y:S01]  /*1840*/  R2UR UR21, R5 ;  /* 0x00000000051572ca */ /* 0x000fe200000e0000 */
[----:B------:R-:W-:Y:S01]  /*1850*/  IMAD.U32 R11, RZ, RZ, UR27 ;  /* 0x0000001bff0b7e24 */ /* 0x000fe2000f8e00ff */
[----:B------:R-:W-:Y:S01]  /*1860*/  R2UR UR4, R4 ;  /* 0x00000000040472ca */ /* 0x000fe200000e0000 */
[----:B------:R-:W-:Y:S01]  /*1870*/  ULOP3.LUT UR6, UR6, 0x3fff, URZ, 0xc0, !UPT ;  /* 0x00003fff06067892 */ /* 0x000fe2000f8ec03f */
[----:B------:R-:W-:Y:S01]  /*1880*/  UMOV UR31, 0x40000040 ;  /* 0x40000040001f7882 */ /* 0x000fe20000000000 */
[----:B------:R-:W-:-:S02]  /*1890*/  UMOV UR35, 0x40000040 ;  /* 0x4000004000237882 */ /* 0x000fc40000000000 */
[----:B------:R-:W-:Y:S01]  /*18a0*/  ULOP3.LUT UR24, UR6, 0x10000, URZ, 0xfc, !UPT ;  /* 0x0001000006187892 */ /* 0x000fe2000f8efc3f */
[----:B------:R-:W-:Y:S01]  /*18b0*/  UMOV UR39, 0x40000040 ;  /* 0x4000004000277882 */ /* 0x000fe20000000000 */
[----:B------:R-:W-:Y:S02]  /*18c0*/  UMOV UR43, 0x40000040 ;  /* 0x40000040002b7882 */ /* 0x000fe40000000000 */
[----:B------:R-:W-:Y:S02]  /*18d0*/  UIADD3 UR10, UR24, 0x80, URZ ;  /* 0x00000080180a7890 */ /* 0x000fe4000fffe03f */
[----:B------:R-:W-:Y:S02]  /*18e0*/  UIADD3 UR14, UR24, 0x100, URZ ;  /* 0x00000100180e7890 */ /* 0x000fe4000fffe03f */
[----:B------:R-:W-:Y:S01]  /*18f0*/  IMAD.U32 R15, RZ, RZ, UR24 ;  /* 0x00000018ff0f7e24 */ /* 0x000fe2000f8e00ff */
[----:B------:R-:W-:Y:S01]  /*1900*/  UMOV UR6, UR24 ;  /* 0x0000001800067c82 */ /* 0x000fe20008000000 */
[----:B------:R-:W-:Y:S01]  /*1910*/  UIADD3 UR18, UR24, 0x180, URZ ;  /* 0x0000018018127890 */ /* 0x000fe2000fffe03f */
[----:B------:R-:W-:Y:S01]  /*1920*/  HGMMA.64x16x16.F32.BF16 R56, gdesc[UR4], RZ, !UPT, gsb0 ;  /* 0x00200000043879f0 */ /* 0x000fe2000c0018ff */
[----:B------:R-:W-:Y:S01]  /*1930*/  UIADD3 UR22, UR24, 0x200, URZ ;  /* 0x0000020018167890 */ /* 0x000fe2000fffe03f */
[----:B------:R-:W-:Y:S01]  /*1940*/  R2UR UR6, R4 ;  /* 0x00000000040672ca */ /* 0x000fe200000e0000 */
[----:B------:R-:W-:Y:S01]  /*1950*/  UMOV UR5, 0x40000040 ;  /* 0x4000004000057882 */ /* 0x000fe20000000000 */
[----:B------:R-:W-:Y:S01]  /*1960*/  UIADD3 UR7, UR24, 0x204, URZ ;  /* 0x0000020418077890 */ /* 0x000fe2000fffe03f */
[----:B------:R-:W-:Y:S01]  /*1970*/  UMOV UR47, 0x40000040 ;  /* 0x40000040002f7882 */ /* 0x000fe20000000000 */
[----:B------:R-:W-:Y:S01]  /*1980*/  UMOV UR51, 0x40000040 ;  /* 0x4000004000337882 */ /* 0x000fe20000000000 */
[----:B------:R-:W-:Y:S01]  /*1990*/  UMOV UR55, 0x40000040 ;  /* 0x4000004000377882 */ /* 0x000fe20000000000 */
[----:B------:R-:W-:-:S07]  /*19a0*/  UMOV UR59, 0x40000040 ;  /* 0x40000040003b7882 */ /* 0x000fce0000000000 */
[----:B------:R-:W-:-:S07]  /*19b0*/  UIADD3 UR4, UR6, 0x2, URZ ;  /* 0x0000000206047890 */ /* 0x000fce000fffe03f */
[----:B------:R-:W-:Y:S01]  /*19c0*/  UMOV UR26, UR4 ;  /* 0x00000004001a7c82 */ /* 0x000fe20008000000 */
[----:B------:R-:W-:Y:S01]  /*19d0*/  UIADD3 UR4, UR24, 0x202, URZ ;  /* 0x0000020218047890 */ /* 0x000fe2000fffe03f */
[----:B------:R-:W-:Y:S01]  /*19e0*/  IMAD.U32 R10, RZ, RZ, UR26 ;  /* 0x0000001aff0a7e24 */ /* 0x000fe2000f8e00ff */
        /* <DEDUP_REMOVED lines=24> */
[----:B------:R-:W-:Y:S02]  /*1b70*/  UMOV UR23, 0x40000040 ;  /* 0x4000004000177882 */ /* 0x000fe40000000000 */
        /* <DEDUP_REMOVED lines=27> */
[----:B------:R-:W-:-:S06]  /*1d30*/  UMOV UR27, 0x40000040 ;  /* 0x40000040001b7882 */ /* 0x000fcc0000000000 */
        /* <DEDUP_REMOVED lines=55> */
[----:B------:R-:W-:Y:S01]  /*20b0*/  UMOV UR15, 0x40000040 ;  /* 0x40000040000f7882 */ /* 0x000fe20000000000 */
[----:B------:R-:W-:-:S04]  /*20c0*/  UMOV UR21, UR13 ;  /* 0x0000000d00157c82 */ /* 0x000fc80008000000 */
[----:B------:R-:W-:Y:S01]  /*20d0*/  UMOV UR20, UR12 ;  /* 0x0000000c00147c82 */ /* 0x000fe20008000000 */
        /* <DEDUP_REMOVED lines=14> */
[----:B------:R-:W-:Y:S02]  /*21c0*/  UMOV UR11, UR24 ;  /* 0x00000018000b7c82 */ /* 0x000fe40008000000 */
[----:B------:R-:W-:Y:S02]  /*21d0*/  UIADD3 UR14, UR11, 0x280, URZ ;  /* 0x000002800b0e7890 */ /* 0x000fe4000fffe03f */
[----:B------:R-:W-:Y:S02]  /*21e0*/  UIADD3 UR18, UR11, 0x300, URZ ;  /* 0x000003000b127890 */ /* 0x000fe4000fffe03f */
[----:B------:R-:W-:Y:S02]  /*21f0*/  UIADD3 UR22, UR11, 0x380, URZ ;  /* 0x000003800b167890 */ /* 0x000fe4000fffe03f */
        /* <DEDUP_REMOVED lines=8> */
[----:B------:R-:W-:Y:S02]  /*2280*/  UIADD3 UR54, UR11, 0x780, URZ ;  /* 0x000007800b367890 */ /* 0x000fe4000fffe03f */
[----:B------:R-:W-:Y:S02]  /*2290*/  UIADD3 UR10, UR11, 0x980, URZ ;  /* 0x000009800b0a7890 */ /* 0x000fe4000fffe03f */
        /* <DEDUP_REMOVED lines=34> */
[----:B------:R-:W-:Y:S01]  /*24c0*/  MOV R9, UR15 ;  /* 0x0000000f00097c02 */ /* 0x000fe20008000f00 */
        /* <DEDUP_REMOVED lines=345> */
.L_x_2202:
[----:B------:R-:W-:Y:S01]  /*3a60*/  LOP3.LUT R0, R65, 0xffffff80, RZ, 0xc0, !PT ;  /* 0xffffff8041007812 */ /* 0x000fe200078ec0ff */
[----:B------:R-:W-:Y:S01]  /*3a70*/  UMOV UR7, 0xffffffb0 ;  /* 0xffffffb000077882 */ /* 0x000fe20000000000 */
[----:B------:R-:W-:Y:S01]  /*3a80*/  R2UR UR6, R19 ;  /* 0x00000000130672ca */ /* 0x000fe200000e0000 */
[----:B------:R-:W-:Y:S01]  /*3a90*/  UIMAD UR7, UR61, UR7, 0x51 ;  /* 0x000000513d0774a4 */ /* 0x000fe2000f8e0207 */
[----:B------:R-:W-:Y:S01]  /*3aa0*/  LEA.HI R64, R64, R17, RZ, 0x2 ;  /* 0x0000001140407211 */ /* 0x000fe200078f10ff */
[----:B------:R-:W-:Y:S01]  /*3ab0*/  IMAD.IADD R0, R17, 0x1, -R0 ;  /* 0x0000000111007824 */ /* 0x000fe200078e0a00 */
[----:B------:R-:W-:Y:S01]  /*3ac0*/  LEA.HI R7, R66, R66, RZ, 0x1 ;  /* 0x0000004242077211 */ /* 0x000fe200078f08ff */
[----:B------:R-:W-:Y:S01]  /*3ad0*/  ULDC UR14, c[0x0][0x288] ;  /* 0x0000a200000e7ab9 */ /* 0x000fe20000000800 */
[----:B------:R-:W-:Y:S01]  /*3ae0*/  LOP3.LUT R64, R64, 0xfffffffc, RZ, 0xc0, !PT ;  /* 0xfffffffc40407812 */ /* 0x000fe200078ec0ff */
[----:B------:R-:W-:Y:S01]  /*3af0*/  UIADD3 UR18, UR61, -0x2, URZ ;  /* 0xfffffffe3d127890 */ /* 0x000fe2000fffe03f */
[----:B------:R-:W-:-:S02]  /*3b00*/  SHF.R.S32.HI R3, RZ, 0x1f, R0 ;  /* 0x0000001fff037819 */ /* 0x000fc40000011400 */
[----:B------:R-:W-:Y:S02]  /*3b10*/  CS2R R150, SRZ ;  /* 0x0000000000967805 */ /* 0x000fe4000001ff00 */
[----:B------:R-:W-:Y:S01]  /*3b20*/  LOP3.LUT R7, R7, 0x3fffffe, RZ, 0xc0, !PT ;  /* 0x03fffffe07077812 */ /* 0x000fe200078ec0ff */
[----:B------:R-:W-:Y:S01]  /*3b30*/  IMAD.IADD R64, R17, 0x1, -R64 ;  /* 0x0000000111407824 */ /* 0x000fe200078e0a40 */
[CC--:B------:R-:W-:Y:S01]  /*3b40*/  LEA.HI R2, R3.reuse, R0.reuse, RZ, 0x2 ;  /* 0x0000000003027211 */ /* 0x0c0fe200078f10ff */
[----:B------:R-:W-:Y:S01]  /*3b50*/  UISETP.NE.AND UP0, UPT, UR6, URZ, UPT ;  /* 0x0000003f0600728c */ /* 0x000fe2000bf05270 */
[----:B------:R-:W-:Y:S01]  /*3b60*/  LEA.HI R6, R3, R0, RZ, 0x5 ;  /* 0x0000000003067211 */ /* 0x000fe200078f28ff */
[----:B------:R-:W-:Y:S01]  /*3b70*/  IMAD.IADD R7, R66, 0x1, -R7 ;  /* 0x0000000142077824 */ /* 0x000fe200078e0a07 */
[--C-:B------:R-:W-:Y:S01]  /*3b80*/  SHF.R.S32.HI R3, RZ, 0x2, R2.reuse ;  /* 0x00000002ff037819 */ /* 0x100fe20000011402 */
[----:B------:R-:W-:Y:S01]  /*3b90*/  IMAD.U32 R212, RZ, RZ, UR18 ;  /* 0x00000012ffd47e24 */ /* 0x000fe2000f8e00ff */
[----:B------:R-:W-:-:S02]  /*3ba0*/  SHF.R.S32.HI R12, RZ, 0x1f, R2 ;  /* 0x0000001fff0c7819 */ /* 0x000fc40000011402 */
[----:B------:R-:W-:Y:S02]  /*3bb0*/  CS2R R148, SRZ ;  /* 0x0000000000947805 */ /* 0x000fe4000001ff00 */
[----:B------:R-:W-:Y:S02]  /*3bc0*/  SHF.R.S32.HI R6, RZ, 0x5, R6 ;  /* 0x00000005ff067819 */ /* 0x000fe40000011406 */
[----:B------:R-:W-:Y:S02]  /*3bd0*/  CS2R R146, SRZ ;  /* 0x0000000000927805 */ /* 0x000fe4000001ff00 */
[----:B------:R-:W-:Y:S02]  /*3be0*/  LEA.HI R12, R12, R3, RZ, 0x3 ;  /* 0x000000030c0c7211 */ /* 0x000fe400078f18ff */
[----:B------:R-:W-:Y:S02]  /*3bf0*/  CS2R R144, SRZ ;  /* 0x0000000000907805 */ /* 0x000fe4000001ff00 */
[----:B------:R-:W-:Y:S01]  /*3c00*/  LEA.HI R13, R64, R64, RZ, 0x1 ;  /* 0x00000040400d7211 */ /* 0x000fe200078f08ff */
[----:B------:R-:W-:Y:S01]  /*3c10*/  @UP0 ULDC UR6, c[0x0][0x44c] ;  /* 0x0001130000060ab9 */ /* 0x000fe20000000800 */
[----:B------:R-:W-:Y:S01]  /*3c20*/  LEA R6, R6, UR60, 0x4 ;  /* 0x0000003c06067c11 */ /* 0x000fe2000f8e20ff */
[----:B------:R-:W-:Y:S01]  /*3c30*/  @UP0 ULDC UR10, c[0x0][0x44c] ;  /* 0x00011300000a0ab9 */ /* 0x000fe20000000800 */
[----:B------:R-:W-:Y:S01]  /*3c40*/  LOP3.LUT R12, R12, 0xfffffff8, RZ, 0xc0, !PT ;  /* 0xfffffff80c0c7812 */ /* 0x000fe200078ec0ff */
[----:B------:R-:W-:Y:S01]  /*3c50*/  @UP0 ULDC UR15, c[0x0][0x450] ;  /* 0x00011400000f0ab9 */ /* 0x000fe20000000800 */
[----:B------:R-:W-:-:S02]  /*3c60*/  LOP3.LUT R13, R13, 0x1ffffffe, RZ, 0xc0, !PT ;  /* 0x1ffffffe0d0d7812 */ /* 0x000fc400078ec0ff */
[----:B------:R-:W-:Y:S02]  /*3c70*/  CS2R R142, SRZ ;  /* 0x00000000008e7805 */ /* 0x000fe4000001ff00 */
[----:B------:R-:W-:Y:S02]  /*3c80*/  IADD3 R6, R6, R3, -R12 ;  /* 0x0000000306067210 */ /* 0x000fe40007ffe80c */
[----:B------:R-:W-:Y:S02]  /*3c90*/  CS2R R140, SRZ ;  /* 0x00000000008c7805 */ /* 0x000fe4000001ff00 */
[----:B------:R-:W-:Y:S01]  /*3ca0*/  PLOP3.LUT P1, PT, PT, PT, UP0, 0x80, 0x0 ;  /* 0x000000000000781c */ /* 0x000fe20003f2f008 */
[----:B------:R-:W-:Y:S01]  /*3cb0*/  IMAD.IADD R13, R64, 0x1, -R13 ;  /* 0x00000001400d7824 */ /* 0x000fe200078e0a0d */
[----:B------:R-:W-:Y:S02]  /*3cc0*/  LEA R6, R7, R6, 0x6 ;  /* 0x0000000607067211 */ /* 0x000fe400078e30ff */
[----:B------:R-:W-:-:S02]  /*3cd0*/  CS2R R138, SRZ ;  /* 0x00000000008a7805 */ /* 0x000fc4000001ff00 */
[----:B------:R-:W-:Y:S02]  /*3ce0*/  PLOP3.LUT P2, PT, PT, PT, UP0, 0x80, 0x0 ;  /* 0x000000000000781c */ /* 0x000fe40003f4f008 */
[----:B------:R-:W-:Y:S02]  /*3cf0*/  CS2R R136, SRZ ;  /* 0x0000000000887805 */ /* 0x000fe4000001ff00 */
[----:B------:R-:W-:Y:S01]  /*3d00*/  R2UR UR22, R152 ;  /* 0x00000000981672ca */ /* 0x000fe200000e0000 */
[----:B------:R-:W-:Y:S01]  /*3d10*/  IMAD R14, R13, 0x8, R6 ;  /* 0x000000080d0e7824 */ /* 0x000fe200078e0206 */
[----:B------:R-:W-:Y:S01]  /*3d20*/  LOP3.LUT R17, R2, 0x7ffffffc, RZ, 0xc0, !PT ;  /* 0x7ffffffc02117812 */ /* 0x000fe200078ec0ff */
[----:B------:R-:W-:Y:S01]  /*3d30*/  IMAD.U32 R2, RZ, RZ, UR7 ;  /* 0x00000007ff027e24 */ /* 0x000fe2000f8e00ff */
[----:B------:R-:W-:Y:S01]  /*3d40*/  R2UR UR11, R16 ;  /* 0x00000000100b72ca */ /* 0x000fe200000e0000 */
[----:B------:R-:W-:Y:S01]  /*3d50*/  IMAD.MOV.U32 R3, RZ, RZ, R14 ;  /* 0x000000ffff037224 */ /* 0x000fe200078e000e */
[----:B------:R-:W-:Y:S01]  /*3d60*/  R2UR UR19, R22 ;  /* 0x00000000161372ca */ /* 0x000fe200000e0000 */
[----:B------:R-:W-:Y:S01]  /*3d70*/  @P1 IMAD.HI.U32 R6, R14, UR6, RZ ;  /* 0x000000060e061c27 */ /* 0x000fe2000f8e00ff */
[----:B------:R-:W-:Y:S01]  /*3d80*/  @UP0 ULDC UR6, c[0x0][0x450] ;  /* 0x0001140000060ab9 */ /* 0x000fe20000000800 */
[----:B------:R-:W-:-:S02]  /*3d90*/  CS2R R134, SRZ ;  /* 0x0000000000867805 */ /* 0x000fc4000001ff00 */
[----:B------:R-:W-:Y:S01]  /*3da0*/  CS2R R132, SRZ ;  /* 0x0000000000847805 */ /* 0x000fe2000001ff00 */
[----:B------:R-:W-:Y:S01]  /*3db0*/  IMAD.IADD R17, R0, 0x1, -R17 ;  /* 0x0000000100117824 */ /* 0x000fe200078e0a11 */
[----:B------:R-:W-:Y:S01]  /*3dc0*/  @P2 SHF.R.U32.HI R3, RZ, UR6, R6 ;  /* 0x00000006ff032c19 */ /* 0x000fe20008011606 */
[----:B------:R-:W-:Y:S02]  /*3dd0*/  UIMAD UR6, UR61, -0x50, UR22 ;  /* 0xffffffb03d0678a4 */ /* 0x000fe4000f8e0216 */
[----:B------:R-:W-:Y:S01]  /*3de0*/  IMAD.U32 R7, RZ, RZ, UR22 ;  /* 0x00000016ff077e24 */ /* 0x000fe2000f8e00ff */
[----:B------:R-:W-:Y:S01]  /*3df0*/  CS2R R130, SRZ ;  /* 0x0000000000827805 */ /* 0x000fe2000001ff00 */
[----:B------:R-:W-:Y:S01]  /*3e00*/  IMAD R2, R17, -0x2, R2 ;  /* 0xfffffffe11027824 */ /* 0x000fe200078e0202 */
[----:B------:R-:W0:Y:S01]  /*3e10*/  SHFL.IDX PT, R6, R3, 0x1, 0x1c1f ;  /* 0x003c1f0003067f89 */ /* 0x000e2200000e0000 */
[----:B------:R-:W-:Y:S01]  /*3e20*/  UIADD3 UR6, UR6, 0x50, URZ ;  /* 0x0000005006067890 */ /* 0x000fe2000fffe03f */
[----:B------:R-:W-:Y:S01]  /*3e30*/  CS2R R128, SRZ ;  /* 0x0000000000807805 */ /* 0x000fe2000001ff00 */
[----:B------:R-:W-:Y:S01]  /*3e40*/  UIADD3 UR7, UR11, 0x38840, URZ ;  /* 0x000388400b077890 */ /* 0x000fe2000fffe03f */
[----:B------:R-:W-:Y:S01]  /*3e50*/  IADD3 R7, R2, -UR14, R7 ;  /* 0x8000000e02077c10 */ /* 0x000fe2000fffe007 */
[----:B------:R-:W-:Y:S01]  /*3e60*/  UIMAD.WIDE.U32 UR10, UR60, UR10, URZ ;  /* 0x0000000a3c0a72a5 */ /* 0x000fe2000f8e003f */
[----:B------:R-:W-:-:S02]  /*3e70*/  CS2R R126, SRZ ;  /* 0x00000000007e7805 */ /* 0x000fc4000001ff00 */
[----:B------:R-:W-:Y:S01]  /*3e80*/  MOV R0, UR6 ;  /* 0x0000000600007c02 */ /* 0x000fe20008000f00 */
[----:B------:R-:W-:Y:S01]  /*3e90*/  ULDC UR6, c[0x0][0x988] ;  /* 0x0002620000067ab9 */ /* 0x000fe20000000800 */
[----:B------:R-:W-:Y:S01]  /*3ea0*/  @UP0 USHF.R.U32.HI UR60, URZ, UR15, UR11 ;  /* 0x0000000f3f3c0299 */ /* 0x000fe2000801160b */
[----:B------:R-:W-:Y:S01]  /*3eb0*/  CS2R R124, SRZ ;  /* 0x00000000007c7805 */ /* 0x000fe2000001ff00 */
[----:B------:R-:W-:Y:S01]  /*3ec0*/  UMOV UR61, URZ ;  /* 0x0000003f003d7c82 */ /* 0x000fe20008000000 */
[----:B------:R-:W-:Y:S01]  /*3ed0*/  IMAD R0, R17, -0x2, R0 ;  /* 0xfffffffe11007824 */ /* 0x000fe200078e0200 */
[----:B------:R-:W-:Y:S01]  /*3ee0*/  UIADD3 UR10, UR60, -UR14, UR22 ;  /* 0x8000000e3c0a7290 */ /* 0x000fe2000fffe016 */
[----:B------:R-:W1:Y:S01]  /*3ef0*/  S2UR UR22, SR_CgaCtaId ;  /* 0x00000000001679c3 */ /* 0x000e620000008800 */
[----:B------:R-:W-:Y:S02]  /*3f00*/  CS2R R122, SRZ ;  /* 0x00000000007a7805 */ /* 0x000fe4000001ff00 */
[----:B------:R-:W-:Y:S01]  /*3f10*/  CS2R R120, SRZ ;  /* 0x0000000000787805 */ /* 0x000fe2000001ff00 */
[----:B------:R-:W-:Y:S01]  /*3f20*/  UIMAD.WIDE UR10, UR10, 0x66666667, URZ ;  /* 0x666666670a0a78a5 */ /* 0x000fe2000f8e023f */
[----:B------:R-:W-:-:S02]  /*3f30*/  CS2R R118, SRZ ;  /* 0x0000000000767805 */ /* 0x000fc4000001ff00 */
[----:B------:R-:W-:Y:S02]  /*3f40*/  CS2R R116, SRZ ;  /* 0x0000000000747805 */ /* 0x000fe4000001ff00 */
[----:B------:R-:W-:Y:S01]  /*3f50*/  CS2R R114, SRZ ;  /* 0x0000000000727805 */ /* 0x000fe2000001ff00 */
[----:B------:R-:W-:Y:S01]  /*3f60*/  USHF.R.U32.HI UR10, URZ, 0x1f, UR11 ;  /* 0x0000001f3f0a7899 */ /* 0x000fe2000801160b */
[----:B------:R-:W-:Y:S02]  /*3f70*/  CS2R R112, SRZ ;  /* 0x0000000000707805 */ /* 0x000fe4000001ff00 */
[----:B------:R-:W-:Y:S02]  /*3f80*/  CS2R R110, SRZ ;  /* 0x00000000006e7805 */ /* 0x000fe4000001ff00 */
[----:B0-----:R-:W-:Y:S01]  /*3f90*/  VIADDMNMX R6, R6, R7, R0, PT ;  /* 0x0000000706067246 */ /* 0x001fe20003800100 */
[----:B------:R-:W-:Y:S01]  /*3fa0*/  ULEA.HI.SX32 UR10, UR11, UR10, 0x1b ;  /* 0x0000000a0b0a7291 */ /* 0x000fe2000f8fda3f */
[----:B------:R-:W-:-:S02]  /*3fb0*/  CS2R R108, SRZ ;  /* 0x00000000006c7805 */ /* 0x000fc4000001ff00 */
[----:B------:R-:W-:Y:S02]  /*3fc0*/  CS2R R106, SRZ ;  /* 0x00000000006a7805 */ /* 0x000fe4000001ff00 */
[C---:B------:R-:W-:Y:S01]  /*3fd0*/  ISETP.GT.AND P1, PT, R6.reuse, RZ, PT ;  /* 0x000000ff0600720c */ /* 0x040fe20003f24270 */
[----:B------:R-:W-:Y:S01]  /*3fe0*/  UISETP.LT.AND UP0, UPT, UR19, UR10, UPT ;  /* 0x0000000a1300728c */ /* 0x000fe2000bf01270 */
[C---:B------:R-:W-:Y:S02]  /*3ff0*/  ISETP.GT.AND P2, PT, R6.reuse, 0x1, PT ;  /* 0x000000010600780c */ /* 0x040fe40003f44270 */
[----:B------:R-:W-:Y:S02]  /*4000*/  CS2R R104, SRZ ;  /* 0x0000000000687805 */ /* 0x000fe4000001ff00 */
[----:B------:R-:W-:Y:S01]  /*4010*/  ISETP.GT.AND P3, PT, R6, 0x8, PT ;  /* 0x000000080600780c */ /* 0x000fe20003f64270 */
[----:B------:R-:W-:Y:S01]  /*4020*/  USEL UR11, UR19, UR10, !UP0 ;  /* 0x0000000a130b7287 */ /* 0x000fe2000c000000 */
[----:B------:R-:W-:-:S02]  /*4030*/  FSEL R58, R58, -INF , P1 ;  /* 0xff8000003a3a7808 */ /* 0x000fc40000800000 */
[----:B------:R-:W-:Y:S02]  /*4040*/  CS2R R102, SRZ ;  /* 0x0000000000667805 */ /* 0x000fe4000001ff00 */
[----:B------:R-:W-:Y:S01]  /*4050*/  FSEL R59, R59, -INF , P2 ;  /* 0xff8000003b3b7808 */ /* 0x000fe20001000000 */
[----:B------:R-:W-:Y:S01]  /*4060*/  UISETP.GE.AND UP0, UPT, UR18, UR11, UPT ;  /* 0x0000000b1200728c */ /* 0x000fe2000bf06270 */
[----:B------:R-:W-:Y:S01]  /*4070*/  ISETP.GT.AND P1, PT, R6, 0x9, PT ;  /* 0x000000090600780c */ /* 0x000fe20003f24270 */
[----:B-1----:R-:W-:Y:S01]  /*4080*/  UPRMT UR7, UR22, 0x654, UR7 ;  /* 0x0000065416077896 */ /* 0x002fe20008000007 */
[----:B------:R-:W-:Y:S02]  /*4090*/  FSEL R62, R62, -INF , P3 ;  /* 0xff8000003e3e7808 */ /* 0x000fe40001800000 */
[----:B------:R-:W-:Y:S02]  /*40a0*/  CS2R R100, SRZ ;  /* 0x0000000000647805 */ /* 0x000fe4000001ff00 */
[----:B------:R-:W-:-:S02]  /*40b0*/  FMNMX.FTZ R13, R58, R59, !PT ;  /* 0x0000003b3a0d7209 */ /* 0x000fc40007810000 */
[----:B------:R-:W-:Y:S02]  /*40c0*/  CS2R R98, SRZ ;  /* 0x0000000000627805 */ /* 0x000fe4000001ff00 */
[----:B------:R-:W-:Y:S02]  /*40d0*/  ISETP.GT.AND P2, PT, R6, 0x10, PT ;  /* 0x000000100600780c */ /* 0x000fe40003f44270 */
[----:B------:R-:W-:Y:S02]  /*40e0*/  CS2R R96, SRZ ;  /* 0x0000000000607805 */ /* 0x000fe4000001ff00 */
[----:B------:R-:W-:Y:S02]  /*40f0*/  FSEL R63, R63, -INF , P1 ;  /* 0xff8000003f3f7808 */ /* 0x000fe40000800000 */
[----:B------:R-:W-:Y:S02]  /*4100*/  CS2R R94, SRZ ;  /* 0x00000000005e7805 */ /* 0x000fe4000001ff00 */
[----:B------:R-:W-:Y:S01]  /*4110*/  FMNMX.FTZ R2, R62, R13, !PT ;  /* 0x0000000d3e027209 */ /* 0x000fe20007810000 */
[----:B------:R-:W-:Y:S01]  /*4120*/  SYNCS.ARRIVE.TRANS64.RED.A1T0 RZ, [UR7], RZ ;  /* 0x000000ffffff79a7 */ /* 0x000fe20008100407 */
[----:B------:R-:W-:Y:S01]  /*4130*/  ISETP.GT.AND P1, PT, R6, 0x11, PT ;  /* 0x000000110600780c */ /* 0x000fe20003f24270 */
[----:B------:R-:W-:Y:S01]  /*4140*/  UMOV UR7, URZ ;  /* 0x0000003f00077c82 */ /* 0x000fe20008000000 */
[----:B------:R-:W-:-:S02]  /*4150*/  FSEL R50, R50, -INF , P2 ;  /* 0xff80000032327808 */ /* 0x000fc40001000000 */
[----:B------:R-:W-:Y:S02]  /*4160*/  CS2R R92, SRZ ;  /* 0x00000000005c7805 */ /* 0x000fe4000001ff00 */
[----:B------:R-:W-:Y:S02]  /*4170*/  FMNMX.FTZ R13, R63, R2, !PT ;  /* 0x000000023f0d7209 */ /* 0x000fe40007810000 */
[----:B------:R-:W-:Y:S02]  /*4180*/  CS2R R90, SRZ ;  /* 0x00000000005a7805 */ /* 0x000fe4000001ff00 */
[----:B------:R-:W-:Y:S02]  /*4190*/  ISETP.GT.AND P2, PT, R6, 0x18, PT ;  /* 0x000000180600780c */ /* 0x000fe40003f44270 */
[----:B------:R-:W-:Y:S02]  /*41a0*/  CS2R R88, SRZ ;  /* 0x0000000000587805 */ /* 0x000fe4000001ff00 */
        /* <DEDUP_REMOVED lines=25> */
[----:B------:R-:W-:Y:S02]  /*4340*/  FMNMX.FTZ R2, R42, R13, !PT ;  /* 0x0000000d2a027209 */ /* 0x000fe40007810000 */
[----:B------:R-:W-:Y:S02]  /*4350*/  ISETP.GT.AND P1, PT, R6, 0x29, PT ;  /* 0x000000290600780c */ /* 0x000fe40003f24270 */
[----:B------:R-:W-:Y:S02]  /*4360*/  FSEL R46, R46, -INF , P2 ;  /* 0xff8000002e2e7808 */ /* 0x000fe40001000000 */
[----:B------:R-:W-:Y:S02]  /*4370*/  FMNMX.FTZ R13, R43, R2, !PT ;  /* 0x000000022b0d7209 */ /* 0x000fe40007810000 */
[----:B------:R-:W-:Y:S02]  /*4380*/  ISETP.GT.AND P2, PT, R6, 0x30, PT ;  /* 0x000000300600780c */ /* 0x000fe40003f44270 */
        /* <DEDUP_REMOVED lines=20> */
[----:B------:R-:W-:Y:S02]  /*44d0*/  FSEL R30, R30, -INF , P2 ;  /* 0xff8000001e1e7808 */ /* 0x000fe40001000000 */
[----:B------:R-:W-:Y:S02]  /*44e0*/  FMNMX.FTZ R13, R27, R2, !PT ;  /* 0x000000021b0d7209 */ /* 0x000fe40007810000 */
[----:B------:R-:W-:Y:S02]  /*44f0*/  ISETP.GT.AND P1, PT, R6, 0x49, PT ;  /* 0x000000490600780c */ /* 0x000fe40003f24270 */
[----:B------:R-:W-:Y:S02]  /*4500*/  FMNMX.FTZ R2, R30, R13, !PT ;  /* 0x0000000d1e027209 */ /* 0x000fe40007810000 */
[----:B------:R-:W-:-:S02]  /*4510*/  FSEL R31, R31, -INF , P1 ;  /* 0xff8000001f1f7808 */ /* 0x000fc40000800000 */
[----:B------:R-:W-:Y:S02]  /*4520*/  MOV R213, UR11 ;  /* 0x0000000b00d57c02 */ /* 0x000fe40008000f00 */
[----:B------:R-:W-:Y:S02]  /*4530*/  FMNMX.FTZ R6, R31, R2, !PT ;  /* 0x000000021f067209 */ /* 0x000fe40007810000 */
[----:B------:R-:W0:Y:S04]  /*4540*/  SHFL.IDX PT, R2, R3, RZ, 0x1c1f ;  /* 0x001c1fff03027589 */ /* 0x000e2800000e0000 */
[----:B------:R-:W1:Y:S01]  /*4550*/  SHFL.BFLY PT, R13, R6, 0x2, 0x1f ;  /* 0x0c401f00060d7f89 */ /* 0x000e6200000e0000 */
[----:B0-----:R-:W-:-:S04]  /*4560*/  VIADDMNMX R2, R2, R7, R0, PT ;  /* 0x0000000702027246 */ /* 0x001fc80003800100 */
[C---:B------:R-:W-:Y:S02]  /*4570*/  ISETP.GT.AND P1, PT, R2.reuse, RZ, PT ;  /* 0x000000ff0200720c */ /* 0x040fe40003f24270 */
[C---:B------:R-:W-:Y:S02]  /*4580*/  ISETP.GT.AND P2, PT, R2.reuse, 0x1, PT ;  /* 0x000000010200780c */ /* 0x040fe40003f44270 */
[----:B------:R-:W-:Y:S02]  /*4590*/  ISETP.GT.AND P3, PT, R2, 0x8, PT ;  /* 0x000000080200780c */ /* 0x000fe40003f64270 */
[----:B------:R-:W-:Y:S02]  /*45a0*/  FSEL R56, R56, -INF , P1 ;  /* 0xff80000038387808 */ /* 0x000fe40000800000 */
[----:B------:R-:W-:Y:S02]  /*45b0*/  FSEL R57, R57, -INF , P2 ;  /* 0xff80000039397808 */ /* 0x000fe40001000000 */
[----:B------:R-:W-:-:S02]  /*45c0*/  ISETP.GT.AND P1, PT, R2, 0x9, PT ;  /* 0x000000090200780c */ /* 0x000fc40003f24270 */
[----:B------:R-:W-:Y:S02]  /*45d0*/  FSEL R60, R60, -INF , P3 ;  /* 0xff8000003c3c7808 */ /* 0x000fe40001800000 */
[----:B------:R-:W-:Y:S02]  /*45e0*/  FMNMX.FTZ R3, R56, R57, !PT ;  /* 0x0000003938037209 */ /* 0x000fe40007810000 */
[----:B------:R-:W-:Y:S02]  /*45f0*/  FSEL R61, R61, -INF , P1 ;  /* 0xff8000003d3d7808 */ /* 0x000fe40000800000 */
[----:B------:R-:W-:Y:S02]  /*4600*/  ISETP.GT.AND P1, PT, R2, 0x10, PT ;  /* 0x000000100200780c */ /* 0x000fe40003f24270 */
[----:B------:R-:W-:Y:S02]  /*4610*/  FMNMX.FTZ R0, R60, R3, !PT ;  /* 0x000000033c007209 */ /* 0x000fe40007810000 */
        /* <DEDUP_REMOVED lines=45> */
[----:B-1----:R-:W-:Y:S02]  /*48f0*/  FMNMX.FTZ R13, R6, R13, !PT ;  /* 0x0000000d060d7209 */ /* 0x002fe40007810000 */
[----:B------:R-:W-:Y:S02]  /*4900*/  FSEL R29, R29, -INF , P2 ;  /* 0xff8000001d1d7808 */ /* 0x000fe40001000000 */
[----:B------:R-:W-:Y:S01]  /*4910*/  FMNMX.FTZ R0, R28, R7, !PT ;  /* 0x000000071c007209 */ /* 0x000fe20007810000 */
[----:B------:R-:W0:Y:S03]  /*4920*/  SHFL.BFLY PT, R12, R13, 0x1, 0x1f ;  /* 0x0c201f000d0c7f89 */ /* 0x000e2600000e0000 */
[----:B------:R-:W-:-:S05]  /*4930*/  FMNMX.FTZ R0, R29, R0, !PT ;  /* 0x000000001d007209 */ /* 0x000fca0007810000 */
[----:B------:R-:W1:Y:S01]  /*4940*/  SHFL.BFLY PT, R7, R0, 0x2, 0x1f ;  /* 0x0c401f0000077f89 */ /* 0x000e6200000e0000 */
[----:B0-----:R-:W-:-:S04]  /*4950*/  FMNMX.FTZ R3, R13, R12, !PT ;  /* 0x0000000c0d037209 */ /* 0x001fc80007810000 */
[C---:B------:R-:W-:Y:S01]  /*4960*/  FSETP.NEU.FTZ.AND P4, PT, R3.reuse, -INF , PT ;  /* 0xff8000000300780b */ /* 0x040fe20003f9d000 */
[----:B------:R-:W-:Y:S01]  /*4970*/  FMUL.FTZ R6, R3, UR6 ;  /* 0x0000000603067c20 */ /* 0x000fe20008410000 */
[----:B-1----:R-:W-:-:S04]  /*4980*/  FMNMX.FTZ R7, R0, R7, !PT ;  /* 0x0000000700077209 */ /* 0x002fc80007810000 */
[----:B------:R-:W-:Y:S02]  /*4990*/  FSEL R12, R6, RZ, P4 ;  /* 0x000000ff060c7208 */ /* 0x000fe40002000000 */
[----:B------:R-:W0:Y:S03]  /*49a0*/  SHFL.BFLY PT, R6, R7, 0x1, 0x1f ;  /* 0x0c201f0007067f89 */ /* 0x000e2600000e0000 */
        /* <DEDUP_REMOVED lines=22> */
[----:B0-----:R-:W-:Y:S01]  /*4b10*/  FMNMX.FTZ R6, R7, R6, !PT ;  /* 0x0000000607067209 */ /* 0x001fe20007810000 */
[----:B------:R-:W-:Y:S03]  /*4b20*/  MUFU.EX2 R62, R62 ;  /* 0x0000003e003e7308 */ /* 0x000fe60000000800 */
[C---:B------:R-:W-:Y:S01]  /*4b30*/  FSETP.NEU.FTZ.AND P1, PT, R6.reuse, -INF , PT ;  /* 0xff8000000600780b */ /* 0x040fe20003f3d000 */
[----:B------:R-:W-:-:S04]  /*4b40*/  FMUL.FTZ R0, R6, UR6 ;  /* 0x0000000606007c20 */ /* 0x000fc80008410000 */
[----:B------:R-:W0:Y:S01]  /*4b50*/  MUFU.EX2 R63, R63 ;  /* 0x0000003f003f7308 */ /* 0x000e220000000800 */
[----:B------:R-:W-:Y:S02]  /*4b60*/  FSEL R0, R0, RZ, P1 ;  /* 0x000000ff00007208 */ /* 0x000fe40000800000 */
[----:B------:R-:W-:Y:S02]  /*4b70*/  PLOP3.LUT P1, PT, PT, PT, UP0, 0x80, 0x0 ;  /* 0x000000000000781c */ /* 0x000fe40003f2f008 */
        /* <DEDUP_REMOVED lines=24> */
[----:B0-----:R-:W-:-:S07]  /*4d00*/  F2FP.BF16.F32.PACK_AB R211, R63, R62 ;  /* 0x0000003e3fd3723e */ /* 0x001fce00000010ff */
[----:B------:R-:W0:Y:S01]  /*4d10*/  MUFU.EX2 R61, R61 ;  /* 0x0000003d003d7308 */ /* 0x000e220000000800 */
[----:B-1----:R-:W-:Y:S01]  /*4d20*/  FADD.FTZ R7, R56, R57 ;  /* 0x0000003938077221 */ /* 0x002fe20000010000 */
[----:B------:R-:W-:Y:S02]  /*4d30*/  F2FP.BF16.F32.PACK_AB R208, R57, R56 ;  /* 0x0000003839d0723e */ /* 0x000fe400000010ff */
[----:B------:R-:W-:-:S04]  /*4d40*/  CS2R R56, SRZ ;  /* 0x0000000000387805 */ /* 0x000fc8000001ff00 */
[----:B------:R-:W1:Y:S01]  /*4d50*/  MUFU.EX2 R48, R48 ;  /* 0x0000003000307308 */ /* 0x000e620000000800 */
[----:B--2---:R-:W-:Y:S01]  /*4d60*/  FADD.FTZ R2, R60, R7 ;  /* 0x000000073c027221 */ /* 0x004fe20000010000 */
[----:B------:R-:W-:Y:S01]  /*4d70*/  FADD.FTZ R7, R58, R59 ;  /* 0x0000003b3a077221 */ /* 0x000fe20000010000 */
[----:B------:R-:W-:-:S05]  /*4d80*/  CS2R R58, SRZ ;  /* 0x00000000003a7805 */ /* 0x000fca000001ff00 */
[----:B------:R-:W2:Y:S01]  /*4d90*/  MUFU.EX2 R49, R49 ;  /* 0x0000003100317308 */ /* 0x000ea20000000800 */
[C---:B0-----:R-:W-:Y:S01]  /*4da0*/  FADD.FTZ R13, R61.reuse, R2 ;  /* 0x000000023d0d7221 */ /* 0x041fe20000010000 */
[----:B------:R-:W-:Y:S01]  /*4db0*/  FADD.FTZ R2, R62, R7 ;  /* 0x000000073e027221 */ /* 0x000fe20000010000 */
[----:B------:R-:W-:Y:S02]  /*4dc0*/  F2FP.BF16.F32.PACK_AB R210, R61, R60 ;  /* 0x0000003c3dd2723e */ /* 0x000fe400000010ff */
[----:B------:R-:W-:Y:S01]  /*4dd0*/  CS2R R60, SRZ ;  /* 0x00000000003c7805 */ /* 0x000fe2000001ff00 */
[----:B------:R-:W-:Y:S01]  /*4de0*/  FADD.FTZ R7, R63, R2 ;  /* 0x000000023f077221 */ /* 0x000fe20000010000 */
[----:B------:R-:W-:Y:S01]  /*4df0*/  CS2R R62, SRZ ;  /* 0x00000000003e7805 */ /* 0x000fe2000001ff00 */
[----:B------:R-:W0:Y:S01]  /*4e00*/  MUFU.EX2 R50, R50 ;  /* 0x0000003200327308 */ /* 0x000e220000000800 */
[----:B-1----:R-:W-:-:S07]  /*4e10*/  FADD.FTZ R20, R48, R13 ;  /* 0x0000000d30147221 */ /* 0x002fce0000010000 */
[----:B------:R-:W1:Y:S01]  /*4e20*/  MUFU.EX2 R52, R52 ;  /* 0x0000003400347308 */ /* 0x000e620000000800 */
[C---:B--2---:R-:W-:Y:S01]  /*4e30*/  FADD.FTZ R13, R49.reuse, R20 ;  /* 0x00000014310d7221 */ /* 0x044fe20000010000 */
[----:B------:R-:W-:Y:S02]  /*4e40*/  F2FP.BF16.F32.PACK_AB R204, R49, R48 ;  /* 0x0000003031cc723e */ /* 0x000fe400000010ff */
[----:B------:R-:W-:-:S04]  /*4e50*/  CS2R R48, SRZ ;  /* 0x0000000000307805 */ /* 0x000fc8000001ff00 */
[----:B------:R-:W2:Y:S01]  /*4e60*/  MUFU.EX2 R51, R51 ;  /* 0x0000003300337308 */ /* 0x000ea20000000800 */
[----:B0-----:R-:W-:-:S07]  /*4e70*/  FADD.FTZ R2, R50, R7 ;  /* 0x0000000732027221 */ /* 0x001fce0000010000 */
[----:B------:R-:W0:Y:S01]  /*4e80*/  MUFU.EX2 R53, R53 ;  /* 0x0000003500357308 */ /* 0x000e220000000800 */
[----:B-1----:R-:W-:-:S07]  /*4e90*/  FADD.FTZ R20, R52, R13 ;  /* 0x0000000d34147221 */ /* 0x002fce0000010000 */
[----:B------:R-:W1:Y:S01]  /*4ea0*/  MUFU.EX2 R54, R54 ;  /* 0x0000003600367308 */ /* 0x000e620000000800 */
[C---:B--2---:R-:W-:Y:S01]  /*4eb0*/  FADD.FTZ R7, R51.reuse, R2 ;  /* 0x0000000233077221 */ /* 0x044fe20000010000 */
[----:B------:R-:W-:Y:S02]  /*4ec0*/  F2FP.BF16.F32.PACK_AB R205, R51, R50 ;  /* 0x0000003233cd723e */ /* 0x000fe400000010ff */
[----:B------:R-:W-:-:S04]  /*4ed0*/  CS2R R50, SRZ ;  /* 0x0000000000327805 */ /* 0x000fc8000001ff00 */
[----:B------:R-:W2:Y:S01]  /*4ee0*/  MUFU.EX2 R40, R40 ;  /* 0x0000002800287308 */ /* 0x000ea20000000800 */
[C---:B0-----:R-:W-:Y:S01]  /*4ef0*/  FADD.FTZ R13, R53.reuse, R20 ;  /* 0x00000014350d7221 */ /* 0x041fe20000010000 */
[----:B------:R-:W-:Y:S02]  /*4f00*/  F2FP.BF16.F32.PACK_AB R206, R53, R52 ;  /* 0x0000003435ce723e */ /* 0x000fe400000010ff */
[----:B------:R-:W-:-:S04]  /*4f10*/  CS2R R52, SRZ ;  /* 0x0000000000347805 */ /* 0x000fc8000001ff00 */
[----:B------:R-:W0:Y:S01]  /*4f20*/  MUFU.EX2 R55, R55 ;  /* 0x0000003700377308 */ /* 0x000e220000000800 */
[----:B-1----:R-:W-:-:S07]  /*4f30*/  FADD.FTZ R2, R54, R7 ;  /* 0x0000000736027221 */ /* 0x002fce0000010000 */
[----:B------:R-:W1:Y:S01]  /*4f40*/  MUFU.EX2 R41, R41 ;  /* 0x0000002900297308 */ /* 0x000e620000000800 */
[----:B--2---:R-:W-:-:S07]  /*4f50*/  FADD.FTZ R20, R40, R13 ;  /* 0x0000000d28147221 */ /* 0x004fce0000010000 */
[----:B------:R-:W2:Y:S01]  /*4f60*/  MUFU.EX2 R42, R42 ;  /* 0x0000002a002a7308 */ /* 0x000ea20000000800 */
[C---:B0-----:R-:W-:Y:S01]  /*4f70*/  FADD.FTZ R7, R55.reuse, R2 ;  /* 0x0000000237077221 */ /* 0x041fe20000010000 */
[----:B------:R-:W-:Y:S02]  /*4f80*/  F2FP.BF16.F32.PACK_AB R207, R55, R54 ;  /* 0x0000003637cf723e */ /* 0x000fe400000010ff */
[----:B------:R-:W-:-:S04]  /*4f90*/  CS2R R54, SRZ ;  /* 0x0000000000367805 */ /* 0x000fc8000001ff00 */
[----:B------:R-:W0:Y:S01]  /*4fa0*/  MUFU.EX2 R44, R44 ;  /* 0x0000002c002c7308 */ /* 0x000e220000000800 */
[C---:B-1----:R-:W-:Y:S01]  /*4fb0*/  FADD.FTZ R13, R41.reuse, R20 ;  /* 0x00000014290d7221 */ /* 0x042fe20000010000 */
[----:B------:R-:W-:Y:S02]  /*4fc0*/  F2FP.BF16.F32.PACK_AB R200, R41, R40 ;  /* 0x0000002829c8723e */ /* 0x000fe400000010ff */
[----:B------:R-:W-:-:S04]  /*4fd0*/  CS2R R40, SRZ ;  /* 0x0000000000287805 */ /* 0x000fc8000001ff00 */
[----:B------:R-:W1:Y:S01]  /*4fe0*/  MUFU.EX2 R43, R43 ;  /* 0x0000002b002b7308 */ /* 0x000e620000000800 */
[----:B--2---:R-:W-:-:S07]  /*4ff0*/  FADD.FTZ R2, R42, R7 ;  /* 0x000000072a027221 */ /* 0x004fce0000010000 */
[----:B------:R-:W2:Y:S01]  /*5000*/  MUFU.EX2 R45, R45 ;  /* 0x0000002d002d7308 */ /* 0x000ea20000000800 */
[----:B0-----:R-:W-:-:S07]  /*5010*/  FADD.FTZ R20, R44, R13 ;  /* 0x0000000d2c147221 */ /* 0x001fce0000010000 */
[----:B------:R-:W0:Y:S01]  /*5020*/  MUFU.EX2 R46, R46 ;  /* 0x0000002e002e7308 */ /* 0x000e220000000800 */
[C---:B-1----:R-:W-:Y:S01]  /*5030*/  FADD.FTZ R7, R43.reuse, R2 ;  /* 0x000000022b077221 */ /* 0x042fe20000010000 */
[----:B------:R-:W-:Y:S02]  /*5040*/  F2FP.BF16.F32.PACK_AB R201, R43, R42 ;  /* 0x0000002a2bc9723e */ /* 0x000fe400000010ff */
[----:B------:R-:W-:-:S04]  /*5050*/  CS2R R42, SRZ ;  /* 0x00000000002a7805 */ /* 0x000fc8000001ff00 */
        /* <DEDUP_REMOVED lines=32> */
[----:B------:R-:W-:Y:S01]  /*5260*/  MUFU.EX2 R26, R26 ;  /* 0x0000001a001a7308 */ /* 0x000fe20000000800 */
[C---:B-1----:R-:W-:Y:S01]  /*5270*/  FADD.FTZ R13, R39.reuse, R2 ;  /* 0x00000002270d7221 */ /* 0x042fe20000010000 */
[----:B------:R-:W-:Y:S02]  /*5280*/  F2FP.BF16.F32.PACK_AB R199, R39, R38 ;  /* 0x0000002627c7723e */ /* 0x000fe400000010ff */
[----:B------:R-:W-:-:S04]  /*5290*/  CS2R R38, SRZ ;  /* 0x0000000000267805 */ /* 0x000fc8000001ff00 */
[----:B------:R-:W0:Y:S01]  /*52a0*/  MUFU.EX2 R28, R28 ;  /* 0x0000001c001c7308 */ /* 0x000e220000000800 */
[C---:B--2---:R-:W-:Y:S01]  /*52b0*/  FADD.FTZ R21, R25.reuse, R20 ;  /* 0x0000001419157221 */ /* 0x044fe20000010000 */
[----:B------:R-:W-:Y:S02]  /*52c0*/  F2FP.BF16.F32.PACK_AB R192, R25, R24 ;  /* 0x0000001819c0723e */ /* 0x000fe400000010ff */
[----:B------:R-:W-:-:S04]  /*52d0*/  CS2R R24, SRZ ;  /* 0x0000000000187805 */ /* 0x000fc8000001ff00 */
[----:B------:R-:W1:Y:S08]  /*52e0*/  MUFU.EX2 R27, R27 ;  /* 0x0000001b001b7308 */ /* 0x000e700000000800 */
[----:B------:R-:W2:Y:S01]  /*52f0*/  MUFU.EX2 R30, R30 ;  /* 0x0000001e001e7308 */ /* 0x000ea20000000800 */
[----:B0-----:R-:W-:-:S07]  /*5300*/  FADD.FTZ R2, R28, R21 ;  /* 0x000000151c027221 */ /* 0x001fce0000010000 */
[----:B------:R0:W3:Y:S01]  /*5310*/  MUFU.EX2 R7, R0 ;  /* 0x0000000000077308 */ /* 0x0000e20000000800 */
[----:B-1----:R-:W-:-:S07]  /*5320*/  F2FP.BF16.F32.PACK_AB R193, R27, R26 ;  /* 0x0000001a1bc1723e */ /* 0x002fce00000010ff */
[----:B------:R2:W1:Y:S01]  /*5330*/  MUFU.EX2 R195, R12 ;  /* 0x0000000c00c37308 */ /* 0x0004620000000800 */
[----:B0-----:R-:W-:-:S04]  /*5340*/  FADD.FTZ R0, R26, R13 ;  /* 0x0000000d1a007221 */ /* 0x001fc80000010000 */
[----:B------:R-:W-:Y:S01]  /*5350*/  FADD.FTZ R21, R27, R0 ;  /* 0x000000001b157221 */ /* 0x000fe20000010000 */
[----:B------:R-:W-:Y:S01]  /*5360*/  IMAD.MOV.U32 R0, RZ, RZ, 0x3f800000 ;  /* 0x3f800000ff007424 */ /* 0x000fe200078e00ff */
[----:B------:R-:W-:Y:S02]  /*5370*/  CS2R R26, SRZ ;  /* 0x00000000001a7805 */ /* 0x000fe4000001ff00 */
[----:B--2---:R-:W-:Y:S01]  /*5380*/  FADD.FTZ R12, R30, R21 ;  /* 0x000000151e0c7221 */ /* 0x004fe20000010000 */
[C---:B---3--:R-:W-:Y:S01]  /*5390*/  FADD.FTZ R13, R7.reuse, R2 ;  /* 0x00000002070d7221 */ /* 0x048fe20000010000 */
[----:B------:R-:W-:Y:S01]  /*53a0*/  F2FP.BF16.F32.PACK_AB R194, R7, R28 ;  /* 0x0000001c07c2723e */ /* 0x000fe200000010ff */
[----:B------:R-:W-:Y:S01]  /*53b0*/  IMAD.U32 R7, RZ, RZ, UR7 ;  /* 0x00000007ff077e24 */ /* 0x000fe2000f8e00ff */
[----:B------:R-:W-:Y:S01]  /*53c0*/  CS2R R28, SRZ ;  /* 0x00000000001c7805 */ /* 0x000fe2000001ff00 */
[----:B------:R-:W-:Y:S02]  /*53d0*/  IMAD.MOV.U32 R2, RZ, RZ, 0x3f800000 ;  /* 0x3f800000ff027424 */ /* 0x000fe400078e00ff */
[C---:B-1----:R-:W-:Y:S01]  /*53e0*/  FADD.FTZ R12, R195.reuse, R12 ;  /* 0x0000000cc30c7221 */ /* 0x042fe20000010000 */
[----:B------:R-:W-:-:S02]  /*53f0*/  F2FP.BF16.F32.PACK_AB R195, R195, R30 ;  /* 0x0000001ec3c3723e */ /* 0x000fc400000010ff */
[----:B------:R-:W-:Y:S01]  /*5400*/  CS2R R30, SRZ ;  /* 0x00000000001e7805 */ /* 0x000fe2000001ff00 */
[----:B------:R-:W-:Y:S06]  /*5410*/  @!P1 BRA `(.L_x_2203) ;  /* 0x0000004000889947 */ /* 0x000fec0003800000 */
[----:B------:R-:W-:Y:S01]  /*5420*/  R2UR UR7, R212 ;  /* 0x00000000d40772ca */ /* 0x000fe200000e0000 */
[----:B------:R-:W-:Y:S01]  /*5430*/  UMOV UR6, URZ ;  /* 0x0000003f00067c82 */ /* 0x000fe20008000000 */
[----:B------:R-:W-:Y:S01]  /*5440*/  IMAD.MOV.U32 R21, RZ, RZ, R3 ;  /* 0x000000ffff157224 */ /* 0x000fe200078e0003 */
[----:B------:R-:W-:Y:S01]  /*5450*/  MOV R2, 0x3f800000 ;  /* 0x3f80000000027802 */ /* 0x000fe20000000f00 */
[----:B------:R-:W-:Y:S02]  /*5460*/  IMAD.MOV.U32 R20, RZ, RZ, R6 ;  /* 0x000000ffff147224 */ /* 0x000fe400078e0006 */
[----:B------:R-:W-:Y:S02]  /*5470*/  IMAD.U32 R217, RZ, RZ, UR6 ;  /* 0x00000006ffd97e24 */ /* 0x000fe4000f8e00ff */
[----:B------:R-:W-:Y:S02]  /*5480*/  IMAD.MOV.U32 R151, RZ, RZ, RZ ;  /* 0x000000ffff977224 */ /* 0x000fe400078e00ff */
[----:B------:R-:W-:-:S03]  /*5490*/  IMAD.U32 R214, RZ, RZ, UR6 ;  /* 0x00000006ffd67e24 */ /* 0x000fc6000f8e00ff */
[----:B------:R-:W-:-:S07]  /*54a0*/  IMAD.U32 R212, RZ, RZ, UR7 ;  /* 0x00000007ffd47e24 */ /* 0x000fce000f8e00ff */
.L_x_2214:
[----:B------:R-:W-:Y:S02]  /*54b0*/  R2UR UR6, R214 ;  /* 0x00000000d60672ca */ /* 0x000fe400000e0000 */
[----:B------:R-:W-:-:S11]  /*54c0*/  R2UR UR7, R217 ;  /* 0x00000000d90772ca */ /* 0x000fd600000e0000 */
[----:B------:R-:W-:-:S04]  /*54d0*/  UISETP.NE.AND UP0, UPT, UR6, 0x1, UPT ;  /* 0x000000010600788c */ /* 0x000fc8000bf05270 */
[----:B------:R-:W-:-:S04]  /*54e0*/  USEL UR6, URZ, 0x1, UP0 ;  /* 0x000000013f067887 */ /* 0x000fc80008000000 */
[----:B------:R-:W-:-:S06]  /*54f0*/  ULOP3.LUT UR6, UR7, UR6, URZ, 0x3c, !UPT ;  /* 0x0000000607067292 */ /* 0x000fcc000f8e3c3f */
[----:B------:R-:W-:Y:S01]  /*5500*/  IMAD.U32 R7, RZ, RZ, UR6 ;  /* 0x00000006ff077e24 */ /* 0x000fe2000f8e00ff */
[----:B------:R-:W-:Y:S06]  /*5510*/  @!P0 BRA `(.L_x_2204) ;  /* 0x0000000000048947 */ /* 0x000fec0003800000 */
[----:B------:R-:W-:Y:S01]  /*5520*/  BPT.TRAP 0x1 ;  /* 0x000000040000795c */ /* 0x000fe20000300000 */
.L_x_2204:
[----:B------:R-:W-:Y:S02]  /*5530*/  R2UR UR10, R214 ;  /* 0x00000000d60a72ca */ /* 0x000fe400000e0000 */
[----:B------:R-:W-:Y:S02]  /*5540*/  R2UR UR6, R16 ;  /* 0x00000000100672ca */ /* 0x000fe400000e0000 */
[----:B------:R-:W-:-:S09]  /*5550*/  R2UR UR7, R7 ;  /* 0x00000000070772ca */ /* 0x000fd200000e0000 */
[----:B------:R-:W-:-:S04]  /*5560*/  UIADD3 UR61, UR10, 0x1, URZ ;  /* 0x000000010a3d7890 */ /* 0x000fc8000fffe03f */
[----:B------:R-:W-:Y:S01]  /*5570*/  UISETP.NE.AND UP0, UPT, UR61, 0x2, UPT ;  /* 0x000000023d00788c */ /* 0x000fe2000bf05270 */
[----:B------:R-:W-:-:S03]  /*5580*/  MOV R6, UR7 ;  /* 0x0000000700067c02 */ /* 0x000fc60008000f00 */
[----:B------:R-:W-:Y:S01]  /*5590*/  USEL UR61, UR61, URZ, UP0 ;  /* 0x0000003f3d3d7287 */ /* 0x000fe20008000000 */
[----:B------:R-:W-:-:S03]  /*55a0*/  SHF.L.U32 R6, R6, 0x1f, RZ ;  /* 0x0000001f06067819 */ /* 0x000fc600000006ff */
[----:B------:R-:W-:-:S06]  /*55b0*/  ULEA UR6, UR61, UR6, 0x3 ;  /* 0x000000063d067291 */ /* 0x000fcc000f8e183f */
[----:B------:R-:W-:-:S03]  /*55c0*/  IMAD.U32 R3, RZ, RZ, UR6 ;  /* 0x00000006ff037e24 */ /* 0x000fc6000f8e00ff */
[----:B------:R0:W1:Y:S01]  /*55d0*/  SYNCS.PHASECHK.TRANS64.TRYWAIT P1, [UR6+0x38830], R6 ;  /* 0x03883006ff0075a7 */ /* 0x0000620008020146 */
[----:B------:R-:W-:Y:S05]  /*55e0*/  @!P0 BRA `(.L_x_2205) ;  /* 0x0000000000048947 */ /* 0x000fea0003800000 */
[----:B------:R-:W-:Y:S01]  /*55f0*/  BPT.TRAP 0x1 ;  /* 0x000000040000795c */ /* 0x000fe20000300000 */
.L_x_2205:
[----:B-1----:R-:W-:Y:S05]  /*5600*/  @P1 BRA `(.L_x_2206) ;  /* 0x00000000000c1947 */ /* 0x002fea0003800000 */
[----:B------:R-:W-:-:S13]  /*5610*/  R2UR UR6, R3 ;  /* 0x00000000030672ca */ /* 0x000fda00000e0000 */
[----:B------:R-:W1:Y:S02]  /*5620*/  SYNCS.PHASECHK.TRANS64.TRYWAIT P1, [UR6+0x38830], R6 ;  /* 0x03883006ff0075a7 */ /* 0x000e640008020146 */
[----:B-1----:R-:W-:Y:S05]  /*5630*/  @!P1 BRA `(.L_x_2207) ;  /* 0x000000f4008c9947 */ /* 0x002fea0003800000 */
.L_x_2206:
[----:B------:R-:W-:Y:S01]  /*5640*/  R2UR UR6, R15 ;  /* 0x000000000f0672ca */ /* 0x000fe200000e0000 */
[----:B------:R-:W-:Y:S01]  /*5650*/  WARPGROUP.ARRIVE ;  /* 0x00000000000079c5 */ /* 0x000fe20000000000 */
[----:B-1----:R-:W-:Y:S01]  /*5660*/  MOV R153, UR49 ;  /* 0x0000003100997c02 */ /* 0x002fe20008000f00 */
[----:B------:R-:W-:Y:S01]  /*5670*/  UMOV UR51, 0x40000040 ;  /* 0x4000004000337882 */ /* 0x000fe20000000000 */
[----:B------:R-:W-:Y:S01]  /*5680*/  MOV R154, UR48 ;  /* 0x00000030009a7c02 */ /* 0x000fe20008000f00 */
        /* <DEDUP_REMOVED lines=8> */
[----:B------:R-:W-:Y:S01]  /*5710*/  UIMAD UR60, UR61, 0xa00, UR6 ;  /* 0x00000a003d3c78a4 */ /* 0x000fe2000f8e0206 */
[----:B0-----:R-:W-:Y:S01]  /*5720*/  MOV R6, UR45 ;  /* 0x0000002d00067c02 */ /* 0x001fe20008000f00 */
        /* <DEDUP_REMOVED lines=9> */
[----:B------:R-:W-:Y:S01]  /*57c0*/  R2UR UR48, R4 ;  /* 0x00000000043072ca */ /* 0x000fe200000e0000 */
[----:B------:R-:W-:Y:S01]  /*57d0*/  UMOV UR51, 0x40000040 ;  /* 0x4000004000337882 */ /* 0x000fe20000000000 */
[----:B------:R-:W-:Y:S01]  /*57e0*/  UMOV UR46, UR6 ;  /* 0x00000006002e7c82 */ /* 0x000fe20008000000 */
[----:B------:R-:W-:Y:S01]  /*57f0*/  R2UR UR49, R5 ;  /* 0x00000000053172ca */ /* 0x000fe200000e0000 */
[----:B------:R-:W-:Y:S01]  /*5800*/  UIADD3 UR6, UR60, 0x180, URZ ;  /* 0x000001803c067890 */ /* 0x000fe2000fffe03f */
[----:B------:R-:W-:Y:S01]  /*5810*/  MOV R216, UR52 ;  /* 0x0000003400d87c02 */ /* 0x000fe20008000f00 */
[----:B------:R-:W-:Y:S01]  /*5820*/  UIADD3 UR7, UR60, 0x182, URZ ;  /* 0x000001823c077890 */ /* 0x000fe2000fffe03f */
[----:B------:R-:W-:Y:S01]  /*5830*/  R2UR UR52, R10 ;  /* 0x000000000a3472ca */ /* 0x000fe200000e0000 */
[----:B------:R-:W-:Y:S01]  /*5840*/  UIADD3 UR14, UR60, 0x280, URZ ;  /* 0x000002803c0e7890 */ /* 0x000fe2000fffe03f */
[----:B------:R-:W-:Y:S01]  /*5850*/  R2UR UR53, R11 ;  /* 0x000000000b3572ca */ /* 0x000fe200000e0000 */
        /* <DEDUP_REMOVED lines=12> */
[----:B------:R-:W-:Y:S01]  /*5920*/  UMOV UR11, UR53 ;  /* 0x00000035000b7c82 */ /* 0x000fe20008000000 */
        /* <DEDUP_REMOVED lines=150> */
[----:B------:R-:W-:-:S03]  /*6290*/  FMUL.FTZ R151, R151, R2 ;  /* 0x0000000297977220 */ /* 0x000fc60000410000 */
[----:B------:R-:W-:Y:S01]  /*62a0*/  HGMMA.64x16x16.F32.BF16 R160, gdesc[UR48], RZ, !UPT, gsb0 ;  /* 0x0020000030a079f0 */ /* 0x000fe2000c0018ff */
[----:B------:R-:W-:Y:S01]  /*62b0*/  R2UR UR49, R153 ;  /* 0x00000000993172ca */ /* 0x000fe200000e0000 */
[----:B------:R-:W-:Y:S01]  /*62c0*/  UIADD3 UR50, UR60, 0x782, URZ ;  /* 0x000007823c327890 */ /* 0x000fe2000fffe03f */
[----:B------:R-:W-:Y:S01]  /*62d0*/  R2UR UR48, R154 ;  /* 0x000000009a3072ca */ /* 0x000fe200000e0000 */
        /* <DEDUP_REMOVED lines=15> */
[----:B------:R-:W-:Y:S01]  /*63d0*/  MOV R215, UR8 ;  /* 0x0000000800d77c02 */ /* 0x000fe20008000f00 */
        /* <DEDUP_REMOVED lines=426> */
.L_x_2208:
[----:B------:R-:W-:Y:S02]  /*7e80*/  R2UR UR10, R16 ;  /* 0x00000000100a72ca */ /* 0x000fe400000e0000 */
        /* <DEDUP_REMOVED lines=8> */
.L_x_2209:
[----:B-1----:R-:W-:Y:S05]  /*7f10*/  @P1 BRA `(.L_x_2210) ;  /* 0x0000000000081947 */ /* 0x002fea0003800000 */
[----:B------:R-:W1:Y:S02]  /*7f20*/  SYNCS.PHASECHK.TRANS64.TRYWAIT P1, [UR10+0x38850], R0 ;  /* 0x03885000ff0075a7 */ /* 0x000e64000802014a */
[----:B-1----:R-:W-:Y:S05]  /*7f30*/  @!P1 BRA `(.L_x_2211) ;  /* 0x000000cc00689947 */ /* 0x002fea0003800000 */
.L_x_2210:
[----:B------:R-:W-:Y:S01]  /*7f40*/  R2UR UR6, R16 ;  /* 0x00000000100672ca */ /* 0x000fe200000e0000 */
[----:B------:R-:W-:Y:S01]  /*7f50*/  WARPGROUP.ARRIVE ;  /* 0x00000000000079c5 */ /* 0x000fe20000000000 */
[----:B------:R-:W-:-:S11]  /*7f60*/  R2UR UR7, R214 ;  /* 0x00000000d60772ca */ /* 0x000fd600000e0000 */
[----:B------:R-:W-:-:S04]  /*7f70*/  UIADD3 UR6, UR6, 0x400, URZ ;  /* 0x0000040006067890 */ /* 0x000fc8000fffe03f */
[----:B------:R-:W-:-:S04]  /*7f80*/  USHF.R.U32.HI UR6, URZ, 0x4, UR6 ;  /* 0x000000043f067899 */ /* 0x000fc80008011606 */
[----:B------:R-:W-:-:S04]  /*7f90*/  ULOP3.LUT UR6, UR6, 0x3fff, URZ, 0xc0, !UPT ;  /* 0x00003fff06067892 */ /* 0x000fc8000f8ec03f */
[----:B------:R-:W-:-:S04]  /*7fa0*/  ULOP3.LUT UR6, UR6, 0x2800000, URZ, 0xfc, !UPT ;  /* 0x0280000006067892 */ /* 0x000fc8000f8efc3f */
[----:B------:R-:W-:-:S03]  /*7fb0*/  UIMAD UR11, UR7, 0xa00, UR6 ;  /* 0x00000a00070b78a4 */ /* 0x000fc6000f8e0206 */
        /* <DEDUP_REMOVED lines=30> */
.L_x_2212:
[----:B------:R-:W-:Y:S01]  /*81a0*/  R2UR UR6, R19 ;  /* 0x00000000130672ca */ /* 0x000fe200000e0000 */
[----:B01----:R-:W-:Y:S01]  /*81b0*/  IMAD.MOV.U32 R0, RZ, RZ, R14 ;  /* 0x000000ffff007224 */ /* 0x003fe200078e000e */
[----:B------:R-:W-:Y:S01]  /*81c0*/  R2UR UR7, R212 ;  /* 0x00000000d40772ca */ /* 0x000fe200000e0000 */
[----:B------:R-:W-:Y:S01]  /*81d0*/  ULDC UR14, c[0x0][0x2f0] ;  /* 0x0000bc00000e7ab9 */ /* 0x000fe20000000800 */
[----:B------:R-:W-:Y:S02]  /*81e0*/  R2UR UR11, R18 ;  /* 0x00000000120b72ca */ /* 0x000fe400000e0000 */
[----:B------:R-:W-:-:S07]  /*81f0*/  MOV R195, UR14 ;  /* 0x0000000e00c37c02 */ /* 0x000fce0008000f00 */
[----:B------:R-:W-:-:S06]  /*8200*/  UISETP.NE.AND UP0, UPT, UR6, URZ, UPT ;  /* 0x0000003f0600728c */ /* 0x000fcc000bf05270 */
[----:B------:R-:W-:Y:S02]  /*8210*/  PLOP3.LUT P1, PT, PT, PT, UP0, 0x80, 0x0 ;  /* 0x000000000000781c */ /* 0x000fe40003f2f008 */
[----:B------:R-:W-:-:S03]  /*8220*/  PLOP3.LUT P2, PT, PT, PT, UP0, 0x80, 0x0 ;  /* 0x000000000000781c */ /* 0x000fc60003f4f008 */
[----:B------:R-:W-:-:S08]  /*8230*/  @UP0 ULDC UR6, c[0x0][0x44c] ;  /* 0x0001130000060ab9 */ /* 0x000fd00000000800 */
[----:B------:R-:W-:Y:S01]  /*8240*/  @P1 IMAD.HI.U32 R2, R14, UR6, RZ ;  /* 0x000000060e021c27 */ /* 0x000fe2000f8e00ff */
[----:B------:R-:W-:-:S04]  /*8250*/  @UP0 ULDC UR6, c[0x0][0x450] ;  /* 0x0001140000060ab9 */ /* 0x000fc80000000800 */
[----:B------:R-:W-:Y:S01]  /*8260*/  @P2 SHF.R.U32.HI R0, RZ, UR6, R2 ;  /* 0x00000006ff002c19 */ /* 0x000fe20008011602 */
[----:B------:R-:W-:Y:S01]  /*8270*/  UMOV UR6, 0x1 ;  /* 0x0000000100067882 */ /* 0x000fe20000000000 */
[----:B------:R-:W-:Y:S01]  /*8280*/  IMAD.MOV.U32 R2, RZ, RZ, -0x2 ;  /* 0xfffffffeff027424 */ /* 0x000fe200078e00ff */
[----:B------:R-:W-:Y:S02]  /*8290*/  UIMAD UR6, UR7, -0x50, UR6 ;  /* 0xffffffb0070678a4 */ /* 0x000fe4000f8e0206 */
[----:B------:R-:W0:Y:S01]  /*82a0*/  SHFL.IDX PT, R193, R0, RZ, 0x1c1f ;  /* 0x001c1fff00c17589 */ /* 0x000e2200000e0000 */
[----:B------:R-:W-:-:S03]  /*82b0*/  ULDC UR7, c[0x0][0x288] ;  /* 0x0000a20000077ab9 */ /* 0x000fc60000000800 */
[----:B------:R-:W-:Y:S01]  /*82c0*/  IMAD R2, R17, R2, UR6 ;  /* 0x0000000611027e24 */ /* 0x000fe2000f8e0202 */
[----:B------:R-:W-:-:S03]  /*82d0*/  ULDC UR6, c[0x0][0x988] ;  /* 0x0002620000067ab9 */ /* 0x000fc60000000800 */
[----:B------:R-:W-:Y:S01]  /*82e0*/  IMAD R2, R195, UR11, R2 ;  /* 0x0000000bc3027c24 */ /* 0x000fe2000f8e0202 */
[----:B------:R-:W1:Y:S04]  /*82f0*/  S2UR UR11, SR_CgaCtaId ;  /* 0x00000000000b79c3 */ /* 0x000e680000008800 */
[----:B0-----:R-:W-:-:S04]  /*8300*/  IADD3 R6, R193, -UR7, R2 ;  /* 0x80000007c1067c10 */ /* 0x001fc8000fffe002 */
[C---:B------:R-:W-:Y:S02]  /*8310*/  ISETP.GT.AND P1, PT, R6.reuse, RZ, PT ;  /* 0x000000ff0600720c */ /* 0x040fe40003f24270 */
[----:B------:R-:W-:Y:S02]  /*8320*/  ISETP.GT.AND P2, PT, R6, 0x1, PT ;  /* 0x000000010600780c */ /* 0x000fe40003f44270 */
[----:B------:R-:W-:Y:S02]  /*8330*/  FSEL R193, R184, -INF , P1 ;  /* 0xff800000b8c17808 */ /* 0x000fe40000800000 */
[----:B------:R-:W-:Y:S02]  /*8340*/  ISETP.GT.AND P1, PT, R6, 0x8, PT ;  /* 0x000000080600780c */ /* 0x000fe40003f24270 */
[----:B------:R-:W-:Y:S02]  /*8350*/  FSEL R185, R185, -INF , P2 ;  /* 0xff800000b9b97808 */ /* 0x000fe40001000000 */
[----:B------:R-:W-:-:S02]  /*8360*/  FMNMX.FTZ R184, R193, R20, !PT ;  /* 0x00000014c1b87209 */ /* 0x000fc40007810000 */
[----:B------:R-:W-:Y:S02]  /*8370*/  ISETP.GT.AND P2, PT, R6, 0x9, PT ;  /* 0x000000090600780c */ /* 0x000fe40003f44270 */
[----:B------:R-:W-:Y:S02]  /*8380*/  FSEL R188, R188, -INF , P1 ;  /* 0xff800000bcbc7808 */ /* 0x000fe40000800000 */
[----:B------:R-:W-:Y:S02]  /*8390*/  FMNMX.FTZ R195, R185, R184, !PT ;  /* 0x000000b8b9c37209 */ /* 0x000fe40007810000 */
        /* <DEDUP_REMOVED lines=48> */
[----:B------:R-:W-:Y:S02]  /*86a0*/  FSEL R157, R157, -INF , P2 ;  /* 0xff8000009d9d7808 */ /* 0x000fe40001000000 */
[----:B------:R-:W-:Y:S02]  /*86b0*/  FMNMX.FTZ R6, R156, R195, !PT ;  /* 0x000000c39c067209 */ /* 0x000fe40007810000 */
[----:B------:R-:W0:Y:S02]  /*86c0*/  SHFL.IDX PT, R195, R0, 0x1, 0x1c1f ;  /* 0x003c1f0000c37f89 */ /* 0x000e2400000e0000 */
[----:B------:R-:W-:-:S05]  /*86d0*/  FMNMX.FTZ R184, R157, R6, !PT ;  /* 0x000000069db87209 */ /* 0x000fca0007810000 */
[----:B------:R-:W2:Y:S01]  /*86e0*/  SHFL.BFLY PT, R197, R184, 0x2, 0x1f ;  /* 0x0c401f00b8c57f89 */ /* 0x000ea200000e0000 */
[----:B0-----:R-:W-:Y:S02]  /*86f0*/  IADD3 R2, R195, -UR7, R2 ;  /* 0x80000007c3027c10 */ /* 0x001fe4000fffe002 */
[----:B------:R-:W-:Y:S02]  /*8700*/  R2UR UR7, R3 ;  /* 0x00000000030772ca */ /* 0x000fe400000e0000 */
[C---:B------:R-:W-:Y:S02]  /*8710*/  ISETP.GT.AND P1, PT, R2.reuse, RZ, PT ;  /* 0x000000ff0200720c */ /* 0x040fe40003f24270 */
[----:B------:R-:W-:Y:S02]  /*8720*/  ISETP.GT.AND P2, PT, R2, 0x1, PT ;  /* 0x000000010200780c */ /* 0x000fe40003f44270 */
[----:B--2---:R-:W-:Y:S02]  /*8730*/  FMNMX.FTZ R197, R184, R197, !PT ;  /* 0x000000c5b8c57209 */ /* 0x004fe40007810000 */
[----:B------:R-:W-:-:S02]  /*8740*/  FSEL R186, R186, -INF , P1 ;  /* 0xff800000baba7808 */ /* 0x000fc40000800000 */
[----:B------:R-:W-:Y:S01]  /*8750*/  ISETP.GT.AND P1, PT, R2, 0x8, PT ;  /* 0x000000080200780c */ /* 0x000fe20003f24270 */
[----:B------:R-:W0:Y:S01]  /*8760*/  SHFL.BFLY PT, R192, R197, 0x1, 0x1f ;  /* 0x0c201f00c5c07f89 */ /* 0x000e2200000e0000 */
[----:B------:R-:W-:Y:S01]  /*8770*/  FSEL R187, R187, -INF , P2 ;  /* 0xff800000bbbb7808 */ /* 0x000fe20001000000 */
[----:B------:R-:W-:Y:S01]  /*8780*/  UIADD3 UR7, UR7, 0x38840, URZ ;  /* 0x0003884007077890 */ /* 0x000fe2000fffe03f */
[----:B------:R-:W-:Y:S02]  /*8790*/  FMNMX.FTZ R6, R186, R21, !PT ;  /* 0x00000015ba067209 */ /* 0x000fe40007810000 */
[----:B------:R-:W-:Y:S01]  /*87a0*/  ISETP.GT.AND P2, PT, R2, 0x9, PT ;  /* 0x000000090200780c */ /* 0x000fe20003f44270 */
[----:B-1----:R-:W-:Y:S01]  /*87b0*/  UPRMT UR7, UR11, 0x654, UR7 ;  /* 0x000006540b077896 */ /* 0x002fe20008000007 */
[----:B------:R-:W-:Y:S02]  /*87c0*/  FSEL R190, R190, -INF , P1 ;  /* 0xff800000bebe7808 */ /* 0x000fe40000800000 */
[----:B------:R-:W-:-:S02]  /*87d0*/  FMNMX.FTZ R195, R187, R6, !PT ;  /* 0x00000006bbc37209 */ /* 0x000fc40007810000 */
[----:B------:R-:W-:Y:S02]  /*87e0*/  FSEL R191, R191, -INF , P2 ;  /* 0xff800000bfbf7808 */ /* 0x000fe40001000000 */
[----:B------:R-:W-:Y:S02]  /*87f0*/  ISETP.GT.AND P1, PT, R2, 0x10, PT ;  /* 0x000000100200780c */ /* 0x000fe40003f24270 */
[----:B------:R-:W-:Y:S01]  /*8800*/  FMNMX.FTZ R0, R190, R195, !PT ;  /* 0x000000c3be007209 */ /* 0x000fe20007810000 */
[----:B------:R-:W-:Y:S01]  /*8810*/  SYNCS.ARRIVE.TRANS64.RED.A1T0 RZ, [UR7], RZ ;  /* 0x000000ffffff79a7 */ /* 0x000fe20008100407 */
[----:B------:R-:W-:Y:S02]  /*8820*/  ISETP.GT.AND P2, PT, R2, 0x11, PT ;  /* 0x000000110200780c */ /* 0x000fe40003f44270 */
[----:B------:R-:W-:Y:S02]  /*8830*/  FSEL R178, R178, -INF , P1 ;  /* 0xff800000b2b27808 */ /* 0x000fe40000800000 */
[----:B------:R-:W-:-:S02]  /*8840*/  FMNMX.FTZ R3, R191, R0, !PT ;  /* 0x00000000bf037209 */ /* 0x000fc40007810000 */
[----:B------:R-:W-:Y:S02]  /*8850*/  ISETP.GT.AND P3, PT, R2, 0x18, PT ;  /* 0x000000180200780c */ /* 0x000fe40003f64270 */
[----:B0-----:R-:W-:Y:S02]  /*8860*/  FMNMX.FTZ R6, R197, R192, !PT ;  /* 0x000000c0c5067209 */ /* 0x001fe40007810000 */
[----:B------:R-:W-:Y:S02]  /*8870*/  FSEL R179, R179, -INF , P2 ;  /* 0xff800000b3b37808 */ /* 0x000fe40001000000 */
[----:B------:R-:W-:Y:S01]  /*8880*/  FMNMX.FTZ R0, R178, R3, !PT ;  /* 0x00000003b2007209 */ /* 0x000fe20007810000 */
[C---:B------:R-:W-:Y:S01]  /*8890*/  FMUL.FTZ R184, R6.reuse, UR6 ;  /* 0x0000000606b87c20 */ /* 0x040fe20008410000 */
[----:B------:R-:W-:Y:S02]  /*88a0*/  FSETP.NEU.FTZ.AND P1, PT, R6, -INF , PT ;  /* 0xff8000000600780b */ /* 0x000fe40003f3d000 */
[----:B------:R-:W-:-:S02]  /*88b0*/  ISETP.GT.AND P4, PT, R2, 0x19, PT ;  /* 0x000000190200780c */ /* 0x000fc40003f84270 */
[----:B------:R-:W-:Y:S02]  /*88c0*/  FSEL R182, R182, -INF , P3 ;  /* 0xff800000b6b67808 */ /* 0x000fe40001800000 */
[----:B------:R-:W-:Y:S02]  /*88d0*/  FMNMX.FTZ R3, R179, R0, !PT ;  /* 0x00000000b3037209 */ /* 0x000fe40007810000 */
[----:B------:R-:W-:Y:S02]  /*88e0*/  FSEL R0, R184, RZ, P1 ;  /* 0x000000ffb8007208 */ /* 0x000fe40000800000 */
[----:B------:R-:W-:Y:S02]  /*88f0*/  ISETP.GT.AND P2, PT, R2, 0x20, PT ;  /* 0x000000200200780c */ /* 0x000fe40003f44270 */
[----:B------:R-:W-:Y:S01]  /*8900*/  FSEL R183, R183, -INF , P4 ;  /* 0xff800000b7b77808 */ /* 0x000fe20002000000 */
[--C-:B------:R-:W-:Y:S01]  /*8910*/  FFMA.FTZ R210, R188, UR6, -R0.reuse ;  /* 0x00000006bcd27c23 */ /* 0x100fe20008010800 */
[----:B------:R-:W-:Y:S01]  /*8920*/  FMNMX.FTZ R184, R182, R3, !PT ;  /* 0x00000003b6b87209 */ /* 0x000fe20007810000 */
[--C-:B------:R-:W-:Y:S01]  /*8930*/  FFMA.FTZ R208, R185, UR6, -R0.reuse ;  /* 0x00000006b9d07c23 */ /* 0x100fe20008010800 */
[----:B------:R-:W-:Y:S01]  /*8940*/  ISETP.GT.AND P3, PT, R2, 0x21, PT ;  /* 0x000000210200780c */ /* 0x000fe20003f64270 */
[--C-:B------:R-:W-:Y:S01]  /*8950*/  FFMA.FTZ R204, R176, UR6, -R0.reuse ;  /* 0x00000006b0cc7c23 */ /* 0x100fe20008010800 */
        /* <DEDUP_REMOVED lines=16> */
[----:B------:R-:W-:Y:S01]  /*8a60*/  FSEL R175, R175, -INF , P3 ;  /* 0xff800000afaf7808 */ /* 0x000fe20001800000 */
[--C-:B------:R-:W-:Y:S01]  /*8a70*/  FFMA.FTZ R153, R153, UR6, -R0.reuse ;  /* 0x0000000699997c23 */ /* 0x100fe20008010800 */
[----:B------:R-:W-:Y:S01]  /*8a80*/  ISETP.GT.AND P2, PT, R2, 0x30, PT ;  /* 0x000000300200780c */ /* 0x000fe20003f44270 */
[--C-:B------:R-:W-:Y:S01]  /*8a90*/  FFMA.FTZ R194, R156, UR6, -R0.reuse ;  /* 0x000000069cc27c23 */ /* 0x100fe20008010800 */
[----:B------:R-:W-:Y:S01]  /*8aa0*/  FMNMX.FTZ R192, R174, R3, !PT ;  /* 0x00000003aec07209 */ /* 0x000fe20007810000 */
[----:B------:R-:W-:Y:S01]  /*8ab0*/  FFMA.FTZ R157, R157, UR6, -R0 ;  /* 0x000000069d9d7c23 */ /* 0x000fe20008010800 */
[----:B------:R-:W-:Y:S01]  /*8ac0*/  ISETP.GT.AND P3, PT, R2, 0x31, PT ;  /* 0x000000310200780c */ /* 0x000fe20003f64270 */
[----:B------:R-:W-:Y:S01]  /*8ad0*/  MUFU.EX2 R171, R193 ;  /* 0x000000c100ab7308 */ /* 0x000fe20000000800 */
[----:B------:R-:W-:-:S02]  /*8ae0*/  FSEL R162, R162, -INF , P2 ;  /* 0xff800000a2a27808 */ /* 0x000fc40001000000 */
[----:B------:R-:W-:Y:S01]  /*8af0*/  FMNMX.FTZ R3, R175, R192, !PT ;  /* 0x000000c0af037209 */ /* 0x000fe20007810000 */
[----:B------:R-:W-:Y:S01]  /*8b00*/  FFMA.FTZ R192, R152, UR6, -R0 ;  /* 0x0000000698c07c23 */ /* 0x000fe20008010800 */
[----:B------:R-:W-:Y:S02]  /*8b10*/  ISETP.GT.AND P2, PT, R2, 0x38, PT ;  /* 0x000000380200780c */ /* 0x000fe40003f44270 */
[----:B------:R-:W-:Y:S01]  /*8b20*/  FSEL R163, R163, -INF , P3 ;  /* 0xff800000a3a37808 */ /* 0x000fe20001800000 */
[----:B------:R-:W-:Y:S01]  /*8b30*/  MUFU.EX2 R208, R208 ;  /* 0x000000d000d07308 */ /* 0x000fe20000000800 */
[----:B------:R-:W-:Y:S02]  /*8b40*/  FMNMX.FTZ R188, R162, R3, !PT ;  /* 0x00000003a2bc7209 */ /* 0x000fe40007810000 */
[----:B------:R-:W-:Y:S02]  /*8b50*/  ISETP.GT.AND P3, PT, R2, 0x39, PT ;  /* 0x000000390200780c */ /* 0x000fe40003f64270 */
[----:B------:R-:W-:-:S02]  /*8b60*/  FSEL R166, R166, -INF , P2 ;  /* 0xff800000a6a67808 */ /* 0x000fc40001000000 */
[----:B------:R-:W-:Y:S01]  /*8b70*/  FMNMX.FTZ R3, R163, R188, !PT ;  /* 0x000000bca3037209 */ /* 0x000fe20007810000 */
[----:B------:R-:W-:Y:S01]  /*8b80*/  MUFU.EX2 R210, R210 ;  /* 0x000000d200d27308 */ /* 0x000fe20000000800 */
[----:B------:R-:W-:Y:S02]  /*8b90*/  FSEL R185, R167, -INF , P3 ;  /* 0xff800000a7b97808 */ /* 0x000fe40001800000 */
[----:B------:R-:W-:Y:S02]  /*8ba0*/  ISETP.GT.AND P2, PT, R2, 0x40, PT ;  /* 0x000000400200780c */ /* 0x000fe40003f44270 */
[----:B------:R-:W-:Y:S02]  /*8bb0*/  FMNMX.FTZ R188, R166, R3, !PT ;  /* 0x00000003a6bc7209 */ /* 0x000fe40007810000 */
[----:B------:R-:W-:Y:S01]  /*8bc0*/  ISETP.GT.AND P3, PT, R2, 0x41, PT ;  /* 0x000000410200780c */ /* 0x000fe20003f64270 */
[----:B------:R0:W-:Y:S01]  /*8bd0*/  MUFU.EX2 R167, R189 ;  /* 0x000000bd00a77308 */ /* 0x0001e20000000800 */
[----:B------:R-:W-:-:S02]  /*8be0*/  FSEL R154, R154, -INF , P2 ;  /* 0xff8000009a9a7808 */ /* 0x000fc40001000000 */
[----:B------:R-:W-:Y:S02]  /*8bf0*/  FMNMX.FTZ R3, R185, R188, !PT ;  /* 0x000000bcb9037209 */ /* 0x000fe40007810000 */
[----:B------:R-:W-:Y:S02]  /*8c00*/  ISETP.GT.AND P2, PT, R2, 0x48, PT ;  /* 0x000000480200780c */ /* 0x000fe40003f44270 */
[----:B------:R-:W-:Y:S01]  /*8c10*/  FSEL R176, R155, -INF , P3 ;  /* 0xff8000009bb07808 */ /* 0x000fe20001800000 */
[--C-:B------:R-:W-:Y:S01]  /*8c20*/  FFMA.FTZ R155, R165, UR6, -R0.reuse ;  /* 0x00000006a59b7c23 */ /* 0x100fe20008010800 */
[----:B------:R-:W-:Y:S01]  /*8c30*/  FMNMX.FTZ R3, R154, R3, !PT ;  /* 0x000000039a037209 */ /* 0x000fe20007810000 */
[--C-:B0-----:R-:W-:Y:S01]  /*8c40*/  FFMA.FTZ R189, R177, UR6, -R0.reuse ;  /* 0x00000006b1bd7c23 */ /* 0x101fe20008010800 */
[----:B------:R-:W-:Y:S01]  /*8c50*/  ISETP.GT.AND P3, PT, R2, 0x49, PT ;  /* 0x000000490200780c */ /* 0x000fe20003f64270 */
[--C-:B------:R-:W-:Y:S01]  /*8c60*/  FFMA.FTZ R177, R169, UR6, -R0.reuse ;  /* 0x00000006a9b17c23 */ /* 0x100fe20008010800 */
[----:B------:R-:W-:Y:S01]  /*8c70*/  FSEL R158, R158, -INF , P2 ;  /* 0xff8000009e9e7808 */ /* 0x000fe20001000000 */
[--C-:B------:R-:W-:Y:S01]  /*8c80*/  FFMA.FTZ R169, R173, UR6, -R0.reuse ;  /* 0x00000006ada97c23 */ /* 0x100fe20008010800 */
[----:B------:R-:W-:Y:S01]  /*8c90*/  FMNMX.FTZ R3, R176, R3, !PT ;  /* 0x00000003b0037209 */ /* 0x000fe20007810000 */
[----:B------:R-:W-:Y:S01]  /*8ca0*/  MUFU.EX2 R204, R204 ;  /* 0x000000cc00cc7308 */ /* 0x000fe20000000800 */
[----:B------:R-:W-:Y:S01]  /*8cb0*/  FSEL R188, R159, -INF , P3 ;  /* 0xff8000009fbc7808 */ /* 0x000fe20001800000 */
[----:B------:R-:W-:Y:S01]  /*8cc0*/  FFMA.FTZ R159, R161, UR6, -R0 ;  /* 0x00000006a19f7c23 */ /* 0x000fe20008010800 */
[----:B------:R-:W-:-:S02]  /*8cd0*/  FMNMX.FTZ R3, R158, R3, !PT ;  /* 0x000000039e037209 */ /* 0x000fc40007810000 */
[----:B------:R-:W-:Y:S02]  /*8ce0*/  FSEL R165, R6, RZ, P1 ;  /* 0x000000ff06a57208 */ /* 0x000fe40000800000 */
[----:B------:R-:W-:Y:S01]  /*8cf0*/  FMNMX.FTZ R3, R188, R3, !PT ;  /* 0x00000003bc037209 */ /* 0x000fe20007810000 */
[----:B------:R-:W-:Y:S02]  /*8d00*/  MUFU.EX2 R189, R189 ;  /* 0x000000bd00bd7308 */ /* 0x000fe40000000800 */
[----:B------:R-:W-:Y:S02]  /*8d10*/  FADD.FTZ R165, -R165, R20 ;  /* 0x00000014a5a57221 */ /* 0x000fe40000010100 */
[----:B------:R-:W0:Y:S02]  /*8d20*/  SHFL.BFLY PT, R2, R3, 0x2, 0x1f ;  /* 0x0c401f0003027f89 */ /* 0x000e2400000e0000 */
[----:B------:R-:W-:Y:S02]  /*8d30*/  FMUL.FTZ R165, R165, UR6 ;  /* 0x00000006a5a57c20 */ /* 0x000fe40008410000 */
        /* <DEDUP_REMOVED lines=11> */
[C---:B------:R-:W-:Y:S02]  /*8df0*/  FMUL.FTZ R161, R3.reuse, UR6 ;  /* 0x0000000603a17c20 */ /* 0x040fe40008410000 */
[----:B------:R-:W-:Y:S01]  /*8e00*/  MUFU.EX2 R159, R159 ;  /* 0x0000009f009f7308 */ /* 0x000fe20000000800 */
[----:B------:R-:W-:Y:S02]  /*8e10*/  FSEL R0, R3, RZ, P2 ;  /* 0x000000ff03007208 */ /* 0x000fe40001000000 */
[----:B------:R-:W-:-:S03]  /*8e20*/  FSEL R161, R161, RZ, P2 ;  /* 0x000000ffa1a17208 */ /* 0x000fc60001000000 */
[----:B------:R-:W-:Y:S02]  /*8e30*/  FADD.FTZ R2, -R0, R21 ;  /* 0x0000001500027221 */ /* 0x000fe40000010100 */
        /* <DEDUP_REMOVED lines=20> */
[----:B0-----:R-:W-:Y:S01]  /*8f80*/  FFMA.FTZ R13, R0, R13, R171 ;  /* 0x0000000d000d7223 */ /* 0x001fe200000100ab */
[----:B------:R-:W-:-:S03]  /*8f90*/  FFMA.FTZ R158, R158, UR6, -R161 ;  /* 0x000000069e9e7c23 */ /* 0x000fc600080108a1 */
[----:B------:R-:W-:-:S03]  /*8fa0*/  FADD.FTZ R13, R208, R13 ;  /* 0x0000000dd00d7221 */ /* 0x000fc60000010000 */
[----:B------:R-:W0:Y:S01]  /*8fb0*/  MUFU.EX2 R152, R152 ;  /* 0x0000009800987308 */ /* 0x000e220000000800 */
[----:B------:R-:W-:-:S07]  /*8fc0*/  FADD.FTZ R170, R210, R13 ;  /* 0x0000000dd2aa7221 */ /* 0x000fce0000010000 */
[----:B------:R-:W2:Y:S01]  /*8fd0*/  MUFU.EX2 R211, R211 ;  /* 0x000000d300d37308 */ /* 0x000ea20000000800 */
[----:B-1----:R-:W-:-:S07]  /*8fe0*/  FFMA.FTZ R21, R2, R12, R209 ;  /* 0x0000000c02157223 */ /* 0x002fce00000100d1 */
[----:B------:R-:W1:Y:S01]  /*8ff0*/  MUFU.EX2 R156, R156 ;  /* 0x0000009c009c7308 */ /* 0x000e620000000800 */
[----:B0-----:R-:W-:Y:S01]  /*9000*/  FADD.FTZ R12, R152, R21 ;  /* 0x00000015980c7221 */ /* 0x001fe20000010000 */
[----:B------:R-:W-:-:S04]  /*9010*/  FADD.FTZ R21, R167, R170 ;  /* 0x000000aaa7157221 */ /* 0x000fc80000010000 */
[----:B------:R-:W-:Y:S02]  /*9020*/  FADD.FTZ R166, R204, R21 ;  /* 0x00000015cca67221 */ /* 0x000fe40000010000 */
[----:B------:R-:W0:Y:S01]  /*9030*/  MUFU.EX2 R205, R205 ;  /* 0x000000cd00cd7308 */ /* 0x000e220000000800 */
[----:B--2---:R-:W-:Y:S01]  /*9040*/  FADD.FTZ R13, R211, R12 ;  /* 0x0000000cd30d7221 */ /* 0x004fe20000010000 */
[----:B------:R-:W-:Y:S01]  /*9050*/  FADD.FTZ R21, R189, R166 ;  /* 0x000000a6bd157221 */ /* 0x000fe20000010000 */
[----:B------:R-:W-:-:S03]  /*9060*/  FFMA.FTZ R166, R185, UR6, -R161 ;  /* 0x00000006b9a67c23 */ /* 0x000fc600080108a1 */
[----:B------:R-:W-:Y:S02]  /*9070*/  FADD.FTZ R170, R206, R21 ;  /* 0x00000015ceaa7221 */ /* 0x000fe40000010000 */
[----:B------:R-:W2:Y:S01]  /*9080*/  MUFU.EX2 R160, R160 ;  /* 0x000000a000a07308 */ /* 0x000ea20000000800 */
[----:B-1----:R-:W-:Y:S01]  /*9090*/  FADD.FTZ R12, R156, R13 ;  /* 0x0000000d9c0c7221 */ /* 0x002fe20000010000 */
[----:B------:R-:W-:-:S04]  /*90a0*/  FADD.FTZ R21, R181, R170 ;  /* 0x000000aab5157221 */ /* 0x000fc80000010000 */
[----:B------:R-:W-:Y:S02]  /*90b0*/  FADD.FTZ R154, R200, R21 ;  /* 0x00000015c89a7221 */ /* 0x000fe40000010000 */
[----:B------:R-:W1:Y:S01]  /*90c0*/  MUFU.EX2 R207, R207 ;  /* 0x000000cf00cf7308 */ /* 0x000e620000000800 */
[----:B0-----:R-:W-:Y:S01]  /*90d0*/  FADD.FTZ R13, R205, R12 ;  /* 0x0000000ccd0d7221 */ /* 0x001fe20000010000 */
[----:B------:R-:W-:Y:S01]  /*90e0*/  FADD.FTZ R21, R177, R154 ;  /* 0x0000009ab1157221 */ /* 0x000fe20000010000 */
[--C-:B------:R-:W-:Y:S01]  /*90f0*/  FFMA.FTZ R154, R176, UR6, -R161.reuse ;  /* 0x00000006b09a7c23 */ /* 0x100fe200080108a1 */
[----:B------:R-:W-:Y:S02]  /*9100*/  FFMA.FTZ R161, R188, UR6, -R161 ;  /* 0x00000006bca17c23 */ /* 0x000fe400080108a1 */
[----:B------:R-:W-:Y:S02]  /*9110*/  FADD.FTZ R170, R202, R21 ;  /* 0x00000015caaa7221 */ /* 0x000fe40000010000 */
[----:B------:R-:W0:Y:S01]  /*9120*/  MUFU.EX2 R164, R164 ;  /* 0x000000a400a47308 */ /* 0x000e220000000800 */
[----:B--2---:R-:W-:Y:S01]  /*9130*/  FADD.FTZ R12, R160, R13 ;  /* 0x0000000da00c7221 */ /* 0x004fe20000010000 */
[----:B------:R-:W-:-:S04]  /*9140*/  FADD.FTZ R21, R169, R170 ;  /* 0x000000aaa9157221 */ /* 0x000fc80000010000 */
[----:B------:R-:W-:Y:S02]  /*9150*/  FADD.FTZ R170, R196, R21 ;  /* 0x00000015c4aa7221 */ /* 0x000fe40000010000 */
[----:B------:R-:W2:Y:S01]  /*9160*/  MUFU.EX2 R201, R201 ;  /* 0x000000c900c97308 */ /* 0x000ea20000000800 */
[----:B-1----:R-:W-:Y:S01]  /*9170*/  FADD.FTZ R13, R207, R12 ;  /* 0x0000000ccf0d7221 */ /* 0x002fe20000010000 */
[----:B------:R-:W-:-:S06]  /*9180*/  FADD.FTZ R21, R159, R170 ;  /* 0x000000aa9f157221 */ /* 0x000fcc0000010000 */
        /* <DEDUP_REMOVED lines=33> */
[----:B--2---:R-:W-:Y:S01]  /*93a0*/  FADD.FTZ R21, R158, R13 ;  /* 0x0000000d9e157221 */ /* 0x004fe20000010000 */
[----:B-1----:R-:W-:-:S03]  /*93b0*/  FADD.FTZ R13, R157, R12 ;  /* 0x0000000c9d0d7221 */ /* 0x002fc60000010000 */
[----:B0-----:R-:W-:Y:S01]  /*93c0*/  FADD.FTZ R12, R161, R21 ;  /* 0x00000015a10c7221 */ /* 0x001fe20000010000 */
[----:B------:R-:W-:Y:S06]  /*93d0*/  @!P0 BRA `(.L_x_2213) ;  /* 0x0000000000048947 */ /* 0x000fec0003800000 */
[----:B------:R-:W-:Y:S01]  /*93e0*/  BPT.TRAP 0x1 ;  /* 0x000000040000795c */ /* 0x000fe20000300000 */
.L_x_2213:
[----:B------:R-:W0:Y:S01]  /*93f0*/  S2UR UR14, SR_CgaCtaId ;  /* 0x00000000000e79c3 */ /* 0x000e220000008800 */
[----:B------:R-:W-:Y:S01]  /*9400*/  R2UR UR11, R213 ;  /* 0x00000000d50b72ca */ /* 0x000fe200000e0000 */
[----:B------:R-:W-:Y:S01]  /*9410*/  UIADD3 UR10, UR10, 0x38860, URZ ;  /* 0x000388600a0a7890 */ /* 0x000fe2000fffe03f */
[----:B------:R-:W-:Y:S01]  /*9420*/  R2UR UR7, R212 ;  /* 0x00000000d40772ca */ /* 0x000fe200000e0000 */
[----:B------:R-:W-:Y:S01]  /*9430*/  IMAD.MOV.U32 R21, RZ, RZ, R3 ;  /* 0x000000ffff157224 */ /* 0x000fe200078e0003 */
[----:B------:R-:W-:Y:S01]  /*9440*/  F2FP.BF16.F32.PACK_AB R201, R20, R201 ;  /* 0x000000c914c9723e */ /* 0x000fe200000010ff */
[----:B------:R-:W-:Y:S01]  /*9450*/  IMAD.MOV.U32 R20, RZ, RZ, R6 ;  /* 0x000000ffff147224 */ /* 0x000fe200078e0006 */
[----:B------:R-:W-:Y:S01]  /*9460*/  F2FP.BF16.F32.PACK_AB R208, R208, R171 ;  /* 0x000000abd0d0723e */ /* 0x000fe200000010ff */
[----:B------:R-:W-:Y:S01]  /*9470*/  IMAD.U32 R214, RZ, RZ, UR61 ;  /* 0x0000003dffd67e24 */ /* 0x000fe2000f8e00ff */
[----:B------:R-:W-:Y:S02]  /*9480*/  F2FP.BF16.F32.PACK_AB R209, R152, R209 ;  /* 0x000000d198d1723e */ /* 0x000fe400000010ff */
[----:B------:R-:W-:-:S02]  /*9490*/  F2FP.BF16.F32.PACK_AB R210, R167, R210 ;  /* 0x000000d2a7d2723e */ /* 0x000fc400000010ff */
[----:B------:R-:W-:Y:S02]  /*94a0*/  F2FP.BF16.F32.PACK_AB R211, R156, R211 ;  /* 0x000000d39cd3723e */ /* 0x000fe400000010ff */
[----:B------:R-:W-:Y:S01]  /*94b0*/  F2FP.BF16.F32.PACK_AB R204, R189, R204 ;  /* 0x000000ccbdcc723e */ /* 0x000fe200000010ff */
[----:B------:R-:W-:Y:S01]  /*94c0*/  UISETP.GT.AND UP0, UPT, UR7, UR11, UPT ;  /* 0x0000000b0700728c */ /* 0x000fe2000bf04270 */
[----:B------:R-:W-:Y:S01]  /*94d0*/  F2FP.BF16.F32.PACK_AB R205, R160, R205 ;  /* 0x000000cda0cd723e */ /* 0x000fe200000010ff */
[----:B------:R-:W-:Y:S01]  /*94e0*/  UIADD3 UR7, UR7, -0x1, URZ ;  /* 0xffffffff07077890 */ /* 0x000fe2000fffe03f */
[----:B------:R-:W-:Y:S02]  /*94f0*/  F2FP.BF16.F32.PACK_AB R206, R181, R206 ;  /* 0x000000ceb5ce723e */ /* 0x000fe400000010ff */
[----:B------:R-:W-:Y:S02]  /*9500*/  F2FP.BF16.F32.PACK_AB R207, R164, R207 ;  /* 0x000000cfa4cf723e */ /* 0x000fe400000010ff */
[----:B------:R-:W-:Y:S01]  /*9510*/  PLOP3.LUT P1, PT, PT, PT, UP0, 0x80, 0x0 ;  /* 0x000000000000781c */ /* 0x000fe20003f2f008 */
[----:B0-----:R-:W-:Y:S01]  /*9520*/  UPRMT UR10, UR14, 0x654, UR10 ;  /* 0x000006540e0a7896 */ /* 0x001fe2000800000a */
[----:B------:R-:W-:-:S02]  /*9530*/  MOV R212, UR7 ;  /* 0x0000000700d47c02 */ /* 0x000fc40008000f00 */
        /* <DEDUP_REMOVED lines=12> */
[----:B------:R-:W-:Y:S02]  /*9600*/  F2FP.BF16.F32.PACK_AB R194, R157, R194 ;  /* 0x000000c29dc2723e */ /* 0x000fe400000010ff */
[----:B------:R-:W-:Y:S01]  /*9610*/  F2FP.BF16.F32.PACK_AB R195, R161, R158 ;  /* 0x0000009ea1c3723e */ /* 0x000fe200000010ff */
[----:B------:R-:W-:Y:S06]  /*9620*/  @P1 BRA `(.L_x_2214) ;  /* 0xffffffbc00a01947 */ /* 0x000fec000383ffff */
[----:B------:R-:W-:-:S07]  /*9630*/  IMAD.U32 R212, RZ, RZ, UR7 ;  /* 0x00000007ffd47e24 */ /* 0x000fce000f8e00ff */
.L_x_2203:
[----:B------:R-:W-:Y:S02]  /*9640*/  R2UR UR10, R22 ;  /* 0x00000000160a72ca */ /* 0x000fe400000e0000 */
[----:B------:R-:W-:-:S13]  /*9650*/  R2UR UR7, R212 ;  /* 0x00000000d40772ca */ /* 0x000fda00000e0000 */
[----:B------:R-:W-:-:S06]  /*9660*/  UISETP.GE.AND UP0, UPT, UR7, UR10, UPT ;  /* 0x0000000a0700728c */ /* 0x000fcc000bf06270 */
[----:B------:R-:W-:-:S13]  /*9670*/  PLOP3.LUT P1, PT, PT, PT, UP0, 0x80, 0x0 ;  /* 0x000000000000781c */ /* 0x000fda0003f2f008 */
[----:B------:R-:W-:Y:S05]  /*9680*/  @!P1 BRA `(.L_x_2215) ;  /* 0x0000003800bc9947 */ /* 0x000fea0003800000 */
[----:B------:R-:W-:Y:S01]  /*9690*/  R2UR UR6, R7 ;  /* 0x00000000070672ca */ /* 0x000fe200000e0000 */
[----:B------:R-:W-:Y:S01]  /*96a0*/  IMAD.MOV.U32 R14, RZ, RZ, R3 ;  /* 0x000000ffff0e7224 */ /* 0x000fe200078e0003 */
[----:B------:R-:W-:Y:S01]  /*96b0*/  UMOV UR7, UR61 ;  /* 0x0000003d00077c82 */ /* 0x000fe20008000000 */
[----:B------:R-:W-:-:S10]  /*96c0*/  IMAD.MOV.U32 R17, RZ, RZ, R6 ;  /* 0x000000ffff117224 */ /* 0x000fd400078e0006 */
[----:B------:R-:W-:-:S07]  /*96d0*/  IMAD.U32 R213, RZ, RZ, UR6 ;  /* 0x00000006ffd57e24 */ /* 0x000fce000f8e00ff */
.L_x_2226:
        /* <DEDUP_REMOVED lines=9> */
.L_x_2216:
        /* <DEDUP_REMOVED lines=8> */
.L_x_2217:
[----:B-1----:R-:W-:Y:S05]  /*97f0*/  @P1 BRA `(.L_x_2218) ;  /* 0x0000000000081947 */ /* 0x002fea0003800000 */
[----:B------:R-:W1:Y:S02]  /*9800*/  SYNCS.PHASECHK.TRANS64.TRYWAIT P1, [UR60+0x38830], R3 ;  /* 0x03883003ff0075a7 */ /* 0x000e64000802017c */
[----:B-1----:R-:W-:Y:S05]  /*9810*/  @!P1 BRA `(.L_x_2219) ;  /* 0x000000b400489947 */ /* 0x002fea0003800000 */
.L_x_2218:
        /* <DEDUP_REMOVED lines=35> */
[----:B------:R-:W-:Y:S01]  /*9a50*/  R2UR UR14, R10 ;  /* 0x000000000a0e72ca */ /* 0x000fe200000e0000 */
[----:B------:R-:W-:Y:S01]  /*9a60*/  UMOV UR54, UR10 ;  /* 0x0000000a00367c82 */ /* 0x000fe20008000000 */
[----:B------:R-:W-:Y:S01]  /*9a70*/  R2UR UR15, R11 ;  /* 0x000000000b0f72ca */ /* 0x000fe200000e0000 */
        /* <DEDUP_REMOVED lines=613> */
.L_x_2220:
        /* <DEDUP_REMOVED lines=8> */
.L_x_2221:
[----:B-1----:R-:W-:Y:S05]  /*c150*/  @P1 BRA `(.L_x_2222) ;  /* 0x0000000000081947 */ /* 0x002fea0003800000 */
[----:B------:R-:W1:Y:S02]  /*c160*/  SYNCS.PHASECHK.TRANS64.TRYWAIT P1, [UR10+0x38850], R0 ;  /* 0x03885000ff0075a7 */ /* 0x000e64000802014a */
[----:B-1----:R-:W-:Y:S05]  /*c170*/  @!P1 BRA `(.L_x_2223) ;  /* 0x0000008c00089947 */ /* 0x002fea0003800000 */
.L_x_2222:
[----:B------:R-:W-:Y:S01]  /*c180*/  R2UR UR6, R16 ;  /* 0x00000000100672ca */ /* 0x000fe200000e0000 */
[----:B------:R-:W-:-:S12]  /*c190*/  WARPGROUP.ARRIVE ;  /* 0x00000000000079c5 */ /* 0x000fd80000000000 */
        /* <DEDUP_REMOVED lines=35> */
.L_x_2224:
[----:B01----:R-:W-:Y:S01]  /*c3d0*/  FMNMX.FTZ R0, R184, R17, !PT ;  /* 0x00000011b8007209 */ /* 0x003fe20007810000 */
[----:B------:R-:W-:Y:S01]  /*c3e0*/  ULDC UR6, c[0x0][0x988] ;  /* 0x0002620000067ab9 */ /* 0x000fe20000000800 */
[----:B------:R-:W-:Y:S01]  /*c3f0*/  FMNMX.FTZ R2, R186, R14, !PT ;  /* 0x0000000eba027209 */ /* 0x000fe20007810000 */
[----:B------:R-:W0:Y:S01]  /*c400*/  S2UR UR7, SR_CgaCtaId ;  /* 0x00000000000779c3 */ /* 0x000e220000008800 */
[----:B------:R-:W-:Y:S01]  /*c410*/  FMNMX.FTZ R3, R185, R0, !PT ;  /* 0x00000000b9037209 */ /* 0x000fe20007810000 */
[----:B------:R-:W-:Y:S01]  /*c420*/  UIADD3 UR60, UR60, 0x38840, URZ ;  /* 0x000388403c3c7890 */ /* 0x000fe2000fffe03f */
        /* <DEDUP_REMOVED lines=10> */
[----:B------:R-:W-:Y:S01]  /*c4d0*/  FMNMX.FTZ R2, R182, R19, !PT ;  /* 0x00000013b6027209 */ /* 0x000fe20007810000 */
[----:B0-----:R-:W-:Y:S01]  /*c4e0*/  UPRMT UR60, UR7, 0x654, UR60 ;  /* 0x00000654073c7896 */ /* 0x001fe2000800003c */
[----:B------:R-:W-:Y:S02]  /*c4f0*/  FMNMX.FTZ R3, R181, R0, !PT ;  /* 0x00000000b5037209 */ /* 0x000fe40007810000 */
[----:B------:R-:W-:Y:S02]  /*c500*/  FMNMX.FTZ R19, R183, R2, !PT ;  /* 0x00000002b7137209 */ /* 0x000fe40007810000 */
[----:B------:R-:W-:Y:S02]  /*c510*/  FMNMX.FTZ R0, R168, R3, !PT ;  /* 0x00000003a8007209 */ /* 0x000fe40007810000 */
[----:B------:R-:W-:-:S02]  /*c520*/  FMNMX.FTZ R2, R170, R19, !PT ;  /* 0x00000013aa027209 */ /* 0x000fc40007810000 */
[----:B------:R-:W-:Y:S01]  /*c530*/  FMNMX.FTZ R3, R169, R0, !PT ;  /* 0x00000000a9037209 */ /* 0x000fe20007810000 */
[----:B------:R-:W-:Y:S01]  /*c540*/  SYNCS.ARRIVE.TRANS64.RED.A1T0 RZ, [UR60], RZ ;  /* 0x000000ffffff79a7 */ /* 0x000fe2000810043c */
        /* <DEDUP_REMOVED lines=20> */
[----:B------:R-:W-:-:S03]  /*c690*/  FMNMX.FTZ R2, R159, R2, !PT ;  /* 0x000000029f027209 */ /* 0x000fc60007810000 */
[----:B------:R-:W0:Y:S04]  /*c6a0*/  SHFL.BFLY PT, R3, R0, 0x2, 0x1f ;  /* 0x0c401f0000037f89 */ /* 0x000e2800000e0000 */
[----:B------:R-:W1:Y:S01]  /*c6b0*/  SHFL.BFLY PT, R19, R2, 0x2, 0x1f ;  /* 0x0c401f0002137f89 */ /* 0x000e6200000e0000 */
[----:B0-----:R-:W-:Y:S02]  /*c6c0*/  FMNMX.FTZ R18, R0, R3, !PT ;  /* 0x0000000300127209 */ /* 0x001fe40007810000 */
[----:B-1----:R-:W-:-:S03]  /*c6d0*/  FMNMX.FTZ R19, R2, R19, !PT ;  /* 0x0000001302137209 */ /* 0x002fc60007810000 */
[----:B------:R-:W0:Y:S04]  /*c6e0*/  SHFL.BFLY PT, R3, R18, 0x1, 0x1f ;  /* 0x0c201f0012037f89 */ /* 0x000e2800000e0000 */
[----:B------:R-:W1:Y:S01]  /*c6f0*/  SHFL.BFLY PT, R20, R19, 0x1, 0x1f ;  /* 0x0c201f0013147f89 */ /* 0x000e6200000e0000 */
[----:B0-----:R-:W-:Y:S02]  /*c700*/  FMNMX.FTZ R6, R18, R3, !PT ;  /* 0x0000000312067209 */ /* 0x001fe40007810000 */
[----:B-1----:R-:W-:-:S03]  /*c710*/  FMNMX.FTZ R3, R19, R20, !PT ;  /* 0x0000001413037209 */ /* 0x002fc60007810000 */
[C---:B------:R-:W-:Y:S01]  /*c720*/  FADD.FTZ R17, -R6.reuse, R17 ;  /* 0x0000001106117221 */ /* 0x040fe20000010100 */
[----:B------:R-:W-:Y:S01]  /*c730*/  FMUL.FTZ R193, R6, UR6 ;  /* 0x0000000606c17c20 */ /* 0x000fe20008410000 */
[----:B------:R-:W-:Y:S02]  /*c740*/  FADD.FTZ R14, -R3, R14 ;  /* 0x0000000e030e7221 */ /* 0x000fe40000010100 */
[----:B------:R-:W-:Y:S01]  /*c750*/  FMUL.FTZ R20, R17, UR6 ;  /* 0x0000000611147c20 */ /* 0x000fe20008410000 */
        /* <DEDUP_REMOVED lines=23> */
[----:B------:R-:W-:Y:S01]  /*c8d0*/  FFMA.FTZ R153, R153, UR6, -R193 ;  /* 0x0000000699997c23 */ /* 0x000fe200080108c1 */
        /* <DEDUP_REMOVED lines=11> */
[----:B------:R-:W2:Y:S01]  /*c990*/  MUFU.EX2 R209, R209 ;  /* 0x000000d100d17308 */ /* 0x000ea20000000800 */
[----:B-1----:R-:W-:Y:S01]  /*c9a0*/  FFMA.FTZ R13, R0, R13, R17 ;  /* 0x0000000d000d7223 */ /* 0x002fe20000010011 */
[--C-:B------:R-:W-:Y:S01]  /*c9b0*/  FFMA.FTZ R197, R162, UR6, -R14.reuse ;  /* 0x00000006a2c57c23 */ /* 0x100fe2000801080e */
[--C-:B------:R-:W-:Y:S01]  /*c9c0*/  FFMA.FTZ R162, R163, UR6, -R14.reuse ;  /* 0x00000006a3a27c23 */ /* 0x100fe2000801080e */
[--C-:B------:R-:W-:Y:S01]  /*c9d0*/  FFMA.FTZ R199, R166, UR6, -R14.reuse ;  /* 0x00000006a6c77c23 */ /* 0x100fe2000801080e */
[--C-:B------:R-:W-:Y:S01]  /*c9e0*/  FFMA.FTZ R203, R174, UR6, -R14.reuse ;  /* 0x00000006aecb7c23 */ /* 0x100fe2000801080e */
[--C-:B------:R-:W-:Y:S01]  /*c9f0*/  FFMA.FTZ R164, R175, UR6, -R14.reuse ;  /* 0x00000006afa47c23 */ /* 0x100fe2000801080e */
[----:B------:R-:W-:Y:S01]  /*ca00*/  FFMA.FTZ R157, R157, UR6, -R193 ;  /* 0x000000069d9d7c23 */ /* 0x000fe200080108c1 */
[----:B------:R-:W1:Y:S01]  /*ca10*/  MUFU.EX2 R18, R18 ;  /* 0x0000001200127308 */ /* 0x000e620000000800 */
[----:B0-----:R-:W-:Y:S01]  /*ca20*/  FADD.FTZ R13, R208, R13 ;  /* 0x0000000dd00d7221 */ /* 0x001fe20000010000 */
[--C-:B------:R-:W-:Y:S01]  /*ca30*/  FFMA.FTZ R193, R154, UR6, -R14.reuse ;  /* 0x000000069ac17c23 */ /* 0x100fe2000801080e */
[--C-:B------:R-:W-:Y:S01]  /*ca40*/  FFMA.FTZ R155, R155, UR6, -R14.reuse ;  /* 0x000000069b9b7c23 */ /* 0x100fe2000801080e */
[----:B------:R-:W-:-:S04]  /*ca50*/  FFMA.FTZ R158, R158, UR6, -R14 ;  /* 0x000000069e9e7c23 */ /* 0x000fc8000801080e */
[----:B------:R-:W0:Y:S01]  /*ca60*/  MUFU.EX2 R210, R210 ;  /* 0x000000d200d27308 */ /* 0x000e220000000800 */
[----:B--2---:R-:W-:-:S07]  /*ca70*/  FFMA.FTZ R171, R2, R12, R209 ;  /* 0x0000000c02ab7223 */ /* 0x004fce00000100d1 */
        /* <DEDUP_REMOVED lines=16> */
[--C-:B------:R-:W-:Y:S01]  /*cb80*/  FFMA.FTZ R166, R167, UR6, -R14.reuse ;  /* 0x00000006a7a67c23 */ /* 0x100fe2000801080e */
[----:B------:R-:W-:-:S05]  /*cb90*/  FFMA.FTZ R14, R159, UR6, -R14 ;  /* 0x000000069f0e7c23 */ /* 0x000fca000801080e */
        /* <DEDUP_REMOVED lines=34> */
[----:B------:R-:W-:Y:S01]  /*cdc0*/  MUFU.EX2 R165, R165 ;  /* 0x000000a500a57308 */ /* 0x000fe20000000800 */
[----:B0-----:R-:W-:-:S07]  /*cdd0*/  FADD.FTZ R154, R198, R163 ;  /* 0x000000a3c69a7221 */ /* 0x001fce0000010000 */
[----:B------:R-:W0:Y:S01]  /*cde0*/  MUFU.EX2 R166, R166 ;  /* 0x000000a600a67308 */ /* 0x000e220000000800 */
[----:B--2---:R-:W-:-:S07]  /*cdf0*/  FADD.FTZ R13, R199, R12 ;  /* 0x0000000cc70d7221 */ /* 0x004fce0000010000 */
        /* <DEDUP_REMOVED lines=20> */
.L_x_2225:
[----:B------:R-:W0:Y:S01]  /*cf40*/  S2UR UR14, SR_CgaCtaId ;  /* 0x00000000000e79c3 */ /* 0x000e220000008800 */
[----:B------:R-:W-:Y:S01]  /*cf50*/  R2UR UR11, R22 ;  /* 0x00000000160b72ca */ /* 0x000fe200000e0000 */
[----:B------:R-:W-:Y:S01]  /*cf60*/  UIADD3 UR10, UR10, 0x38860, URZ ;  /* 0x000388600a0a7890 */ /* 0x000fe2000fffe03f */
[----:B------:R-:W-:Y:S02]  /*cf70*/  R2UR UR7, R212 ;  /* 0x00000000d40772ca */ /* 0x000fe400000e0000 */
[----:B------:R-:W-:Y:S01]  /*cf80*/  F2FP.BF16.F32.PACK_AB R208, R208, R17 ;  /* 0x00000011d0d0723e */ /* 0x000fe200000010ff */
[----:B------:R-:W-:Y:S01]  /*cf90*/  IMAD.MOV.U32 R17, RZ, RZ, R6 ;  /* 0x000000ffff117224 */ /* 0x000fe200078e0006 */
[----:B------:R-:W-:Y:S01]  /*cfa0*/  F2FP.BF16.F32.PACK_AB R195, R14, R195 ;  /* 0x000000c30ec3723e */ /* 0x000fe200000010ff */
[----:B------:R-:W-:Y:S01]  /*cfb0*/  IMAD.MOV.U32 R14, RZ, RZ, R3 ;  /* 0x000000ffff0e7224 */ /* 0x000fe200078e0003 */
[----:B------:R-:W-:Y:S02]  /*cfc0*/  F2FP.BF16.F32.PACK_AB R209, R18, R209 ;  /* 0x000000d112d1723e */ /* 0x000fe400000010ff */
[----:B------:R-:W-:-:S02]  /*cfd0*/  F2FP.BF16.F32.PACK_AB R210, R19, R210 ;  /* 0x000000d213d2723e */ /* 0x000fc400000010ff */
[----:B------:R-:W-:Y:S02]  /*cfe0*/  F2FP.BF16.F32.PACK_AB R211, R20, R211 ;  /* 0x000000d314d3723e */ /* 0x000fe400000010ff */
[----:B------:R-:W-:Y:S01]  /*cff0*/  F2FP.BF16.F32.PACK_AB R204, R21, R204 ;  /* 0x000000cc15cc723e */ /* 0x000fe200000010ff */
[----:B------:R-:W-:Y:S01]  /*d000*/  UISETP.GT.AND UP0, UPT, UR7, UR11, UPT ;  /* 0x0000000b0700728c */ /* 0x000fe2000bf04270 */
[----:B------:R-:W-:Y:S02]  /*d010*/  F2FP.BF16.F32.PACK_AB R205, R152, R205 ;  /* 0x000000cd98cd723e */ /* 0x000fe400000010ff */
[----:B------:R-:W-:Y:S02]  /*d020*/  F2FP.BF16.F32.PACK_AB R206, R177, R206 ;  /* 0x000000ceb1ce723e */ /* 0x000fe400000010ff */
[----:B------:R-:W-:Y:S02]  /*d030*/  F2FP.BF16.F32.PACK_AB R207, R156, R207 ;  /* 0x000000cf9ccf723e */ /* 0x000fe400000010ff */
[----:B------:R-:W-:Y:S01]  /*d040*/  PLOP3.LUT P1, PT, PT, PT, UP0, 0x80, 0x0 ;  /* 0x000000000000781c */ /* 0x000fe20003f2f008 */
[----:B0-----:R-:W-:Y:S01]  /*d050*/  UPRMT UR10, UR14, 0x654, UR10 ;  /* 0x000006540e0a7896 */ /* 0x001fe2000800000a */
[----:B------:R-:W-:-:S02]  /*d060*/  F2FP.BF16.F32.PACK_AB R200, R169, R200 ;  /* 0x000000c8a9c8723e */ /* 0x000fc400000010ff */
[----:B------:R-:W-:Y:S02]  /*d070*/  F2FP.BF16.F32.PACK_AB R201, R160, R201 ;  /* 0x000000c9a0c9723e */ /* 0x000fe400000010ff */
[----:B------:R-:W-:Y:S02]  /*d080*/  F2FP.BF16.F32.PACK_AB R202, R173, R202 ;  /* 0x000000caadca723e */ /* 0x000fe400000010ff */
[----:B------:R-:W-:Y:S02]  /*d090*/  F2FP.BF16.F32.PACK_AB R203, R164, R203 ;  /* 0x000000cba4cb723e */ /* 0x000fe400000010ff */
[----:B------:R-:W-:Y:S01]  /*d0a0*/  SYNCS.ARRIVE.TRANS64.RED.A1T0 RZ, [UR10], RZ ;  /* 0x000000ffffff79a7 */ /* 0x000fe2000810040a */
[----:B------:R-:W-:Y:S01]  /*d0b0*/  UIADD3 UR10, UR7, -0x1, URZ ;  /* 0xffffffff070a7890 */ /* 0x000fe2000fffe03f */
[----:B------:R-:W-:Y:S02]  /*d0c0*/  R2UR UR7, R7 ;  /* 0x00000000070772ca */ /* 0x000fe400000e0000 */
[----:B------:R-:W-:-:S02]  /*d0d0*/  F2FP.BF16.F32.PACK_AB R196, R161, R196 ;  /* 0x000000c4a1c4723e */ /* 0x000fc400000010ff */
[----:B------:R-:W-:Y:S01]  /*d0e0*/  F2FP.BF16.F32.PACK_AB R197, R162, R197 ;  /* 0x000000c5a2c5723e */ /* 0x000fe200000010ff */
[----:B------:R-:W-:Y:S01]  /*d0f0*/  IMAD.U32 R212, RZ, RZ, UR10 ;  /* 0x0000000affd47e24 */ /* 0x000fe2000f8e00ff */
[----:B------:R-:W-:Y:S02]  /*d100*/  F2FP.BF16.F32.PACK_AB R198, R165, R198 ;  /* 0x000000c6a5c6723e */ /* 0x000fe400000010ff */
[----:B------:R-:W-:Y:S02]  /*d110*/  F2FP.BF16.F32.PACK_AB R199, R166, R199 ;  /* 0x000000c7a6c7723e */ /* 0x000fe400000010ff */
[----:B------:R-:W-:Y:S02]  /*d120*/  F2FP.BF16.F32.PACK_AB R192, R153, R192 ;  /* 0x000000c099c0723e */ /* 0x000fe400000010ff */
[----:B------:R-:W-:Y:S02]  /*d130*/  F2FP.BF16.F32.PACK_AB R193, R167, R193 ;  /* 0x000000c1a7c1723e */ /* 0x000fe400000010ff */
[----:B------:R-:W-:Y:S01]  /*d140*/  MOV R213, UR7 ;  /* 0x0000000700d57c02 */ /* 0x000fe20008000f00 */
[----:B------:R-:W-:Y:S01]  /*d150*/  UMOV UR7, UR61 ;  /* 0x0000003d00077c82 */ /* 0x000fe20008000000 */
[----:B------:R-:W-:Y:S01]  /*d160*/  F2FP.BF16.F32.PACK_AB R194, R157, R194 ;  /* 0x000000c29dc2723e */ /* 0x000fe200000010ff */
[----:B------:R-:W-:Y:S06]  /*d170*/  @P1 BRA `(.L_x_2226) ;  /* 0xffffffc400581947 */ /* 0x000fec000383ffff */
.L_x_2215:
        /* <DEDUP_REMOVED lines=131> */
.L_x_2227:
        /* <DEDUP_REMOVED lines=8> */
.L_x_2228:
[----:B-1----:R-:W-:Y:S05]  /*da30*/  @P1 BRA `(.L_x_2229) ;  /* 0x0000000000081947 */ /* 0x002fea0003800000 */
[----:B------:R-:W1:Y:S02]  /*da40*/  SYNCS.PHASECHK.TRANS64.TRYWAIT P1, [UR5+0x38850], R0 ;  /* 0x03885000ff0075a7 */ /* 0x000e640008020145 */
[----:B-1----:R-:W-:Y:S05]  /*da50*/  @!P1 BRA `(.L_x_2230) ;  /* 0x0000007000e89947 */ /* 0x002fea0003800000 */
.L_x_2229:
[----:B------:R-:W-:Y:S01]  /*da60*/  R2UR UR4, R16 ;  /* 0x00000000100472ca */ /* 0x000fe200000e0000 */
[----:B------:R-:W-:Y:S01]  /*da70*/  WARPGROUP.ARRIVE ;  /* 0x00000000000079c5 */ /* 0x000fe20000000000 */
[----:B------:R-:W-:Y:S01]  /*da80*/  UMOV UR11, 0x40000040 ;  /* 0x40000040000b7882 */ /* 0x000fe20000000000 */
[----:B01----:R-:W0:Y:S04]  /*da90*/  SHFL.BFLY PT, R0, R13, 0x2, 0x1f ;  /* 0x0c401f000d007f89 */ /* 0x003e2800000e0000 */
[----:B------:R-:W1:Y:S06]  /*daa0*/  SHFL.BFLY PT, R5, R12, 0x2, 0x1f ;  /* 0x0c401f000c057f89 */ /* 0x000e6c00000e0000 */
[----:B------:R-:W-:-:S04]  /*dab0*/  UIADD3 UR4, UR4, 0x400, URZ ;  /* 0x0000040004047890 */ /* 0x000fc8000fffe03f */
[----:B------:R-:W-:-:S04]  /*dac0*/  USHF.R.U32.HI UR4, URZ, 0x4, UR4 ;  /* 0x000000043f047899 */ /* 0x000fc80008011604 */
[----:B------:R-:W-:-:S04]  /*dad0*/  ULOP3.LUT UR4, UR4, 0x3fff, URZ, 0xc0, !UPT ;  /* 0x00003fff04047892 */ /* 0x000fc8000f8ec03f */
[----:B------:R-:W-:Y:S01]  /*dae0*/  ULOP3.LUT UR4, UR4, 0x2800000, URZ, 0xfc, !UPT ;  /* 0x0280000004047892 */ /* 0x000fe2000f8efc3f */
[----:B0-----:R-:W-:Y:S01]  /*daf0*/  FADD.FTZ R0, R0, R13 ;  /* 0x0000000d00007221 */ /* 0x001fe20000010000 */
[----:B------:R-:W-:Y:S02]  /*db00*/  IMAD.U32 R13, RZ, RZ, UR6 ;  /* 0x00000006ff0d7e24 */ /* 0x000fe4000f8e00ff */
[----:B------:R-:W-:Y:S01]  /*db10*/  UIMAD UR4, UR61, 0xa00, UR4 ;  /* 0x00000a003d0478a4 */ /* 0x000fe2000f8e0204 */
[----:B-1----:R-:W-:-:S03]  /*db20*/  FADD.FTZ R2, R5, R12 ;  /* 0x0000000c05027221 */ /* 0x002fc60000010000 */
        /* <DEDUP_REMOVED lines=9> */
[----:B------:R-:W-:Y:S02]  /*dbc0*/  CS2R R4, SRZ ;  /* 0x0000000000047805 */ /* 0x000fe4000001ff00 */
[----:B------:R-:W-:Y:S02]  /*dbd0*/  MOV R0, 0xff800000 ;  /* 0xff80000000007802 */ /* 0x000fe40000000f00 */
[----:B------:R-:W-:Y:S01]  /*dbe0*/  FSETP.NE.FTZ.AND P1, PT, R11, RZ, PT ;  /* 0x000000ff0b00720b */ /* 0x000fe20003f35000 */
[----:B-1----:R-:W-:Y:S01]  /*dbf0*/  FADD.FTZ R14, R2, R7 ;  /* 0x00000007020e7221 */ /* 0x002fe20000010000 */
[----:B------:R-:W-:-:S02]  /*dc00*/  IMAD.U32 R7, RZ, RZ, UR6 ;  /* 0x00000006ff077e24 */ /* 0x000fc4000f8e00ff */
[----:B------:R-:W-:Y:S02]  /*dc10*/  IMAD.MOV.U32 R2, RZ, RZ, -0x800000 ;  /* 0xff800000ff027424 */ /* 0x000fe400078e00ff */
        /* <DEDUP_REMOVED lines=37> */
.L_x_2231:
        /* <DEDUP_REMOVED lines=133> */
.L_x_2195:
[----:B------:R-:W-:Y:S05]  /*e6c0*/  @P0 BRA `(.L_x_2232) ;  /* 0x0000002000600947 */ /* 0x000fea0003800000 */
[----:B------:R-:W0:Y:S01]  /*e6d0*/  S2R R3, SR_TID.X ;  /* 0x0000000000037919 */ /* 0x000e220000002100 */
[----:B------:R-:W-:Y:S01]  /*e6e0*/  R2UR UR13, R23 ;  /* 0x00000000170d72ca */ /* 0x000fe200000e0000 */
[----:B------:R-:W1:Y:S01]  /*e6f0*/  S2UR UR12, SR_CTAID.Z ;  /* 0x00000000000c79c3 */ /* 0x000e620000002700 */
[----:B------:R-:W-:Y:S01]  /*e700*/  ULDC.64 UR8, c[0x0][0xbd0] ;  /* 0x0002f40000087ab9 */ /* 0x000fe20000000a00 */
[----:B------:R-:W-:Y:S01]  /*e710*/  ULDC.64 UR14, c[0x0][0x208] ;  /* 0x00008200000e7ab9 */ /* 0x000fe20000000a00 */
[----:B------:R-:W-:Y:S05]  /*e720*/  BSSY B0, `(.L_x_2233) ;  /* 0x000014c000007945 */ /* 0x000fea0003800000 */
[----:B------:R-:W2:Y:S04]  /*e730*/  LDC.64 R18, c[0x0][0xbd8] ;  /* 0x0002f600ff127b82 */ /* 0x000ea80000000a00 */
[----:B------:R-:W-:-:S02]  /*e740*/  USHF.R.S32.HI UR7, URZ, 0x1f, UR13 ;  /* 0x0000001f3f077899 */ /* 0x000fc4000801140d */
[----:B------:R-:W-:Y:S02]  /*e750*/  UIMAD.WIDE.U32 UR4, UR13, UR8, URZ ;  /* 0x000000080d0472a5 */ /* 0x000fe4000f8e003f */
[----:B------:R-:W-:Y:S01]  /*e760*/  UIMAD UR6, UR7, UR8, URZ ;  /* 0x00000008070672a4 */ /* 0x000fe2000f8e023f */
[----:B------:R-:W3:Y:S03]  /*e770*/  S2UR UR11, SR_CTAID.Y ;  /* 0x00000000000b79c3 */ /* 0x000ee60000002600 */
[----:B------:R-:W-:-:S03]  /*e780*/  UIMAD UR6, UR13, UR9, UR6 ;  /* 0x000000090d0672a4 */ /* 0x000fc6000f8e0206 */
[----:B------:R-:W-:Y:S01]  /*e790*/  ULDC.64 UR8, c[0x0][0xb38] ;  /* 0x0002ce0000087ab9 */ /* 0x000fe20000000a00 */
[----:B------:R-:W-:Y:S01]  /*e7a0*/  UIADD3 UR6, UR5, UR6, URZ ;  /* 0x0000000605067290 */ /* 0x000fe2000fffe03f */
[----:B------:R-:W3:Y:S01]  /*e7b0*/  LDC R153, c[0x0][0xc50] ;  /* 0x00031400ff997b82 */ /* 0x000ee20000000800 */
[----:B-1----:R-:W-:Y:S02]  /*e7c0*/  USHF.R.S32.HI UR10, URZ, 0x1f, UR12 ;  /* 0x0000001f3f0a7899 */ /* 0x002fe4000801140c */
[----:B------:R-:W-:Y:S01]  /*e7d0*/  UIMAD UR7, UR7, UR8, URZ ;  /* 0x00000008070772a4 */ /* 0x000fe2000f8e023f */
[----:B0-----:R-:W-:-:S04]  /*e7e0*/  VIADD R5, R3, 0xffffff80 ;  /* 0xffffff8003057836 */ /* 0x001fc80000000000 */
[----:B------:R-:W0:Y:S01]  /*e7f0*/  LDC.64 R20, c[0x0][0xb40] ;  /* 0x0002d000ff147b82 */ /* 0x000e220000000a00 */
[----:B------:R-:W-:-:S04]  /*e800*/  SHF.R.S32.HI R4, RZ, 0x1f, R5 ;  /* 0x0000001fff047819 */ /* 0x000fc80000011405 */
[CC--:B------:R-:W-:Y:S02]  /*e810*/  LEA.HI R6, R4.reuse, R5.reuse, RZ, 0x7 ;  /* 0x0000000504067211 */ /* 0x0c0fe400078f38ff */
[----:B------:R-:W-:Y:S02]  /*e820*/  LEA.HI R11, R4, R5, RZ, 0x2 ;  /* 0x00000005040b7211 */ /* 0x000fe400078f10ff */
[----:B------:R-:W-:Y:S02]  /*e830*/  LOP3.LUT R8, R6, 0xffffff80, RZ, 0xc0, !PT ;  /* 0xffffff8006087812 */ /* 0x000fe400078ec0ff */
[----:B------:R-:W-:-:S03]  /*e840*/  SHF.R.S32.HI R7, RZ, 0x7, R6 ;  /* 0x00000007ff077819 */ /* 0x000fc60000011406 */
[----:B------:R-:W-:Y:S01]  /*e850*/  IMAD.IADD R3, R5, 0x1, -R8 ;  /* 0x0000000105037824 */ /* 0x000fe200078e0a08 */
[----:B------:R-:W-:Y:S01]  /*e860*/  LEA.HI R4, R6, R7, RZ, 0x1 ;  /* 0x0000000706047211 */ /* 0x000fe200078f08ff */
[----:B------:R-:W1:Y:S01]  /*e870*/  LDC R8, c[0x0][0xbe8] ;  /* 0x0002fa00ff087b82 */ /* 0x000e620000000800 */
        /* <DEDUP_REMOVED lines=12> */
[----:B------:R-:W-:Y:S01]  /*e940*/  LOP3.LUT R10, R10, 0x7ffffffc, RZ, 0xc0, !PT ;  /* 0x7ffffffc0a0a7812 */ /* 0x000fe200078ec0ff */
[----:B------:R-:W-:Y:S01]  /*e950*/  BAR.SYNC.DEFER_BLOCKING 0x1, 0x100 ;  /* 0x0044000000007b1d */ /* 0x000fe20000010000 */
[----:B-1----:R-:W-:Y:S01]  /*e960*/  ISETP.NE.AND P0, PT, R8, 0x1, PT ;  /* 0x000000010800780c */ /* 0x002fe20003f05270 */
[----:B------:R-:W-:Y:S01]  /*e970*/  IMAD.IADD R4, R9, 0x1, -R14 ;  /* 0x0000000109047824 */ /* 0x000fe200078e0a0e */
[----:B------:R-:W-:Y:S02]  /*e980*/  LOP3.LUT R14, R7, 0x1ffffffe, RZ, 0xc0, !PT ;  /* 0x1ffffffe070e7812 */ /* 0x000fe400078ec0ff */
[----:B------:R-:W-:Y:S01]  /*e990*/  SHF.R.S32.HI R7, RZ, 0x5, R12 ;  /* 0x00000005ff077819 */ /* 0x000fe2000001140c */
[----:B--2---:R-:W-:Y:S01]  /*e9a0*/  IMAD R12, R18, UR10, RZ ;  /* 0x0000000a120c7c24 */ /* 0x004fe2000f8e02ff */
[----:B------:R-:W1:Y:S01]  /*e9b0*/  S2R R9, SR_CTAID.X ;  /* 0x0000000000097919 */ /* 0x000e620000002500 */
[----:B------:R-:W-:Y:S01]  /*e9c0*/  IMAD.IADD R11, R5, 0x1, -R14 ;  /* 0x00000001050b7824 */ /* 0x000fe200078e0a0e */
[----:B------:R-:W-:Y:S01]  /*e9d0*/  MOV R5, UR5 ;  /* 0x0000000500057c02 */ /* 0x000fe20008000f00 */
[----:B------:R-:W-:-:S02]  /*e9e0*/  IMAD R7, R7, 0x10, R4 ;  /* 0x0000001007077824 */ /* 0x000fc400078e0204 */
[----:B------:R-:W-:Y:S02]  /*e9f0*/  IMAD.U32 R4, RZ, RZ, UR4 ;  /* 0x00000004ff047e24 */ /* 0x000fe4000f8e00ff */
[----:B------:R-:W2:Y:S01]  /*ea00*/  @P0 LDC R14, c[0x0][0xbec] ;  /* 0x0002fb00ff0e0b82 */ /* 0x000ea20000000800 */
[----:B------:R-:W-:Y:S01]  /*ea10*/  IMAD R16, R6, 0x40, R7 ;  /* 0x0000004006107824 */ /* 0x000fe200078e0207 */
[----:B------:R-:W-:Y:S01]  /*ea20*/  UIMAD.WIDE.U32 UR4, UR13, UR8, URZ ;  /* 0x000000080d0472a5 */ /* 0x000fe2000f8e003f */
        /* <DEDUP_REMOVED lines=14> */
[----:B------:R-:W-:-:S04]  /*eb10*/  ULDC.64 UR6, c[0x0][0xb48] ;  /* 0x0002d20000067ab9 */ /* 0x000fc80000000a00 */
[----:B------:R-:W3:Y:S01]  /*eb20*/  @P0 LDC R155, c[0x0][0xbf0] ;  /* 0x0002fc00ff9b0b82 */ /* 0x000ee20000000800 */
[----:B-1----:R-:W-:Y:S01]  /*eb30*/  IMAD R11, R9, 0x80, R6 ;  /* 0x00000080090b7824 */ /* 0x002fe200078e0206 */
[----:B------:R-:W-:Y:S01]  /*eb40*/  MOV R6, UR4 ;  /* 0x0000000400067c02 */ /* 0x000fe20008000f00 */
[----:B------:R-:W-:Y:S02]  /*eb50*/  ULDC.64 UR4, c[0x0][0xbe0] ;  /* 0x0002f80000047ab9 */ /* 0x000fe40000000a00 */
[----:B--2---:R-:W-:-:S04]  /*eb60*/  @P0 IMAD.HI.U32 R12, R11, R14, RZ ;  /* 0x0000000e0b0c0227 */ /* 0x004fc800078e00ff */
        /* <DEDUP_REMOVED lines=8> */
[----:B------:R-:W-:Y:S01]  /*ebf0*/  IMAD.MOV.U32 R15, RZ, RZ, R11 ;  /* 0x000000ffff0f7224 */ /* 0x000fe200078e000b */
[----:B---3--:R-:W-:Y:S01]  /*ec00*/  @P0 SHF.R.U32.HI R15, RZ, R155, R22 ;  /* 0x0000009bff0f0219 */ /* 0x008fe20000011616 */
[C---:B------:R-:W-:Y:S02]  /*ec10*/  IMAD R12, R14.reuse, UR4, RZ ;  /* 0x000000040e0c7c24 */ /* 0x040fe4000f8e02ff */
        /* <DEDUP_REMOVED lines=73> */
[----:B------:R-:W-:Y:S01]  /*f0b0*/  VIADD R22, R3, 0x50 ;  /* 0x0000005003167836 */ /* 0x000fe20000000000 */
[----:B------:R-:W-:-:S02]  /*f0c0*/  ISETP.GE.AND P0, PT, R18, UR4, PT ;  /* 0x0000000412007c0c */ /* 0x000fc4000bf06270 */
[----:B------:R-:W-:Y:S02]  /*f0d0*/  ISETP.GE.AND P1, PT, R19, UR4, PT ;  /* 0x0000000413007c0c */ /* 0x000fe4000bf26270 */
[C---:B------:R-:W-:Y:S02]  /*f0e0*/  IADD3 R20, R3.reuse, 0x40, RZ ;  /* 0x0000004003147810 */ /* 0x040fe40007ffe0ff */
        /* <DEDUP_REMOVED lines=8> */
[----:B---34-:R-:W-:Y:S01]  /*f170*/  @!P2 IMAD.WIDE R10, R3, 0x4, R4 ;  /* 0x00000004030aa825 */ /* 0x018fe200078e0204 */
[----:B------:R-:W-:-:S02]  /*f180*/  ISETP.GE.AND P6, PT, R22, UR4, PT ;  /* 0x0000000416007c0c */ /* 0x000fc4000bfc6270 */
[----:B------:R-:W-:Y:S01]  /*f190*/  @!P0 LEA.HI R18, R18, R18, RZ, 0x1 ;  /* 0x0000001212128211 */ /* 0x000fe200078f08ff */
        /* <DEDUP_REMOVED lines=13> */
[----:B------:R-:W-:Y:S02]  /*f270*/  @!P0 LOP3.LUT R11, R18, 0xfffffffe, RZ, 0xc0, !PT ;  /* 0xfffffffe120b8812 */ /* 0x000fe400078ec0ff */
[----:B------:R-:W-:Y:S01]  /*f280*/  @!P2 LEA.HI R0, R0, R0, RZ, 0x1 ;  /* 0x000000000000a211 */ /* 0x000fe200078f08ff */
[----:B-1----:R-:W-:Y:S01]  /*f290*/  VIADD R28, R3, 0x60 ;  /* 0x00000060031c7836 */ /* 0x002fe20000000000 */
[----:B------:R-:W-:Y:S01]  /*f2a0*/  @!P1 LOP3.LUT R13, R19, 0xfffffffe, RZ, 0xc0, !PT ;  /* 0xfffffffe130d9812 */ /* 0x000fe200078ec0ff */
        /* <DEDUP_REMOVED lines=147> */
.L_x_2234:
[----:B------:R-:W-:Y:S05]  /*fbe0*/  BSYNC B0 ;  /* 0x0000000000007941 */ /* 0x000fea0003800000 */
.L_x_2233:
[----:B------:R-:W-:Y:S01]  /*fbf0*/  ISETP.GE.AND P0, PT, R9, R8, PT ;  /* 0x000000080900720c */ /* 0x000fe20003f06270 */
[----:B0---4-:R1:W4:Y:S04]  /*fc00*/  SHFL.IDX PT, R5, R7, 0x1, 0x1c1f ;  /* 0x003c1f0007057f89 */ /* 0x01132800000e0000 */
[----:B---3--:R1:W3:Y:S08]  /*fc10*/  SHFL.IDX PT, R4, R6, 0x1, 0x1c1f ;  /* 0x003c1f0006047f89 */ /* 0x0082f000000e0000 */
[----:B-1----:R-:W-:Y:S05]  /*fc20*/  @P0 BRA `(.L_x_2193) ;  /* 0x0000004c00d00947 */ /* 0x002fea0003800000 */
        /* <DEDUP_REMOVED lines=17> */
[----:B---34-:R-:W-:Y:S01]  /*fd40*/  @!P0 IMAD.WIDE R6, R3, 0x4, R4 ;  /* 0x0000000403068825 */ /* 0x018fe200078e0204 */
[----:B------:R-:W-:-:S02]  /*fd50*/  ISETP.GE.AND P4, PT, R16, UR4, PT ;  /* 0x0000000410007c0c */ /* 0x000fc4000bf86270 */
        /* <DEDUP_REMOVED lines=75> */
[----:B------:R-:W-:-:S02]  /*10210*/  IADD3 R18, R3, 0x88, RZ ;  /* 0x0000008803127810 */ /* 0x000fc40007ffe0ff */
[----:B------:R-:W-:Y:S01]  /*10220*/  @!P0 LOP3.LUT R19, R19, 0xfffffffe, RZ, 0xc0, !PT ;  /* 0xfffffffe13138812 */ /* 0x000fe200078ec0ff */
        /* <DEDUP_REMOVED lines=32> */
[C---:B------:R-:W-:Y:S01]  /*10430*/  VIADD R20, R3.reuse, 0xc8 ;  /* 0x000000c803147836 */ /* 0x040fe20000000000 */
[----:B------:R-:W-:Y:S01]  /*10440*/  ISETP.GE.AND P5, PT, R18, UR4, PT ;  /* 0x0000000412007c0c */ /* 0x000fe2000bfa6270 */
[----:B------:R-:W-:Y:S01]  /*10450*/  VIADD R0, R3, 0xd0 ;  /* 0x000000d003007836 */ /* 0x000fe20000000000 */
[----:B------:R-:W-:-:S02]  /*10460*/  @!P2 LEA.HI R17, R17, R17, RZ, 0x1 ;  /* 0x000000111111a211 */ /* 0x000fc400078f08ff */
[----:B------:R-:W-:Y:S02]  /*10470*/  @!P1 LEA.HI R19, R19, R19, RZ, 0x1 ;  /* 0x0000001313139211 */ /* 0x000fe400078f08ff */
[----:B---3--:R-:W-:Y:S01]  /*10480*/  @!P4 LOP3.LUT R13, R2, 0xfffffffe, RZ, 0xc0, !PT ;  /* 0xfffffffe020dc812 */ /* 0x008fe200078ec0ff */
        /* <DEDUP_REMOVED lines=10> */
[----:B------:R-:W-:Y:S01]  /*10530*/  IADD3 R2, R3, 0xd8, RZ ;  /* 0x000000d803027810 */ /* 0x000fe20007ffe0ff */
[--C-:B------:R-:W-:Y:S01]  /*10540*/  @!P2 IMAD.WIDE R12, R17, 0x4, R4.reuse ;  /* 0x00000004110ca825 */ /* 0x100fe200078e0204 */
[----:B------:R-:W-:Y:S01]  /*10550*/  @!P5 LEA.HI R18, R18, R18, RZ, 0x1 ;  /* 0x000000121212d211 */ /* 0x000fe200078f08ff */
[----:B------:R2:W-:Y:S02]  /*10560*/  @!P3 ST.E.64 desc[UR6][R10.64], R110 ;  /* 0x0000006e0a00b985 */ /* 0x0005e4000c101b06 */
[----:B------:R-:W-:-:S02]  /*10570*/  @!P1 IMAD.WIDE R14, R19, 0x4, R4 ;  /* 0x00000004130e9825 */ /* 0x000fc400078e0204 */
[----:B------:R-:W-:Y:S01]  /*10580*/  @!P2 ST.E.64 desc[UR6][R12.64], R114 ;  /* 0x000000720c00a985 */ /* 0x000fe2000c101b06 */
[----:B------:R-:W-:Y:S01]  /*10590*/  @!P6 LEA.HI R20, R20, R20, RZ, 0x1 ;  /* 0x000000141414e211 */ /* 0x000fe200078f08ff */
[C---:B------:R-:W-:Y:S01]  /*105a0*/  VIADD R16, R3.reuse, 0xe0 ;  /* 0x000000e003107836 */ /* 0x040fe20000000000 */
[----:B0-----:R-:W-:Y:S01]  /*105b0*/  @!P5 LOP3.LUT R7, R18, 0xfffffffe, RZ, 0xc0, !PT ;  /* 0xfffffffe1207d812 */ /* 0x001fe200078ec0ff */
[C---:B------:R-:W-:Y:S01]  /*105c0*/  VIADD R17, R3.reuse, 0xe8 ;  /* 0x000000e803117836 */ /* 0x040fe20000000000 */
[----:B------:R-:W-:Y:S01]  /*105d0*/  @!P1 ST.E.64 desc[UR6][R14.64], R118 ;  /* 0x000000760e009985 */ /* 0x000fe2000c101b06 */
[----:B------:R-:W-:Y:S01]  /*105e0*/  VIADD R19, R3, 0xf0 ;  /* 0x000000f003137836 */ /* 0x000fe20000000000 */
[----:B------:R-:W-:Y:S01]  /*105f0*/  ISETP.GE.AND P1, PT, R2, UR4, PT ;  /* 0x0000000402007c0c */ /* 0x000fe2000bf26270 */
[----:B------:R-:W-:Y:S01]  /*10600*/  @!P5 IMAD.WIDE R6, R7, 0x4, R4 ;  /* 0x000000040706d825 */ /* 0x000fe200078e0204 */
[----:B------:R-:W-:Y:S02]  /*10610*/  ISETP.GE.AND P2, PT, R16, UR4, PT ;  /* 0x0000000410007c0c */ /* 0x000fe4000bf46270 */
[----:B------:R-:W-:Y:S01]  /*10620*/  ISETP.GE.AND P3, PT, R17, UR4, PT ;  /* 0x0000000411007c0c */ /* 0x000fe2000bf66270 */
[----:B------:R-:W-:Y:S01]  /*10630*/  VIADD R3, R3, 0xf8 ;  /* 0x000000f803037836 */ /* 0x000fe20000000000 */
[----:B------:R-:W-:Y:S01]  /*10640*/  ISETP.GE.AND P4, PT, R19, UR4, PT ;  /* 0x0000000413007c0c */ /* 0x000fe2000bf86270 */
[----:B------:R0:W-:Y:S01]  /*10650*/  @!P5 ST.E.64 desc[UR6][R6.64], R122 ;  /* 0x0000007a0600d985 */ /* 0x0001e2000c101b06 */
[----:B------:R-:W-:-:S02]  /*10660*/  @!P0 LEA.HI R0, R0, R0, RZ, 0x1 ;  /* 0x0000000000008211 */ /* 0x000fc400078f08ff */
[----:B-1----:R-:W-:Y:S02]  /*10670*/  @!P6 LOP3.LUT R9, R20, 0xfffffffe, RZ, 0xc0, !PT ;  /* 0xfffffffe1409e812 */ /* 0x002fe400078ec0ff */
[----:B--2---:R-:W-:Y:S02]  /*10680*/  @!P0 LOP3.LUT R11, R0, 0xfffffffe, RZ, 0xc0, !PT ;  /* 0xfffffffe000b8812 */ /* 0x004fe400078ec0ff */
[----:B------:R-:W-:Y:S01]  /*10690*/  @!P1 LEA.HI R2, R2, R2, RZ, 0x1 ;  /* 0x0000000202029211 */ /* 0x000fe200078f08ff */
[--C-:B------:R-:W-:Y:S01]  /*106a0*/  @!P6 IMAD.WIDE R8, R9, 0x4, R4.reuse ;  /* 0x000000040908e825 */ /* 0x100fe200078e0204 */
[----:B------:R-:W-:Y:S02]  /*106b0*/  @!P2 LEA.HI R16, R16, R16, RZ, 0x1 ;  /* 0x000000101010a211 */ /* 0x000fe400078f08ff */
[----:B------:R-:W-:Y:S02]  /*106c0*/  @!P3 LEA.HI R17, R17, R17, RZ, 0x1 ;  /* 0x000000111111b211 */ /* 0x000fe400078f08ff */
[----:B------:R1:W-:Y:S01]  /*106d0*/  @!P6 ST.E.64 desc[UR6][R8.64], R126 ;  /* 0x0000007e0800e985 */ /* 0x0003e2000c101b06 */
[----:B0-----:R-:W-:Y:S01]  /*106e0*/  @!P0 IMAD.WIDE R6, R11, 0x4, R4 ;  /* 0x000000040b068825 */ /* 0x001fe200078e0204 */
[----:B------:R-:W-:-:S02]  /*106f0*/  @!P4 LEA.HI R19, R19, R19, RZ, 0x1 ;  /* 0x000000131313c211 */ /* 0x000fc400078f08ff */
[----:B------:R-:W-:Y:S02]  /*10700*/  @!P1 LOP3.LUT R13, R2, 0xfffffffe, RZ, 0xc0, !PT ;  /* 0xfffffffe020d9812 */ /* 0x000fe400078ec0ff */
[----:B------:R0:W-:Y:S01]  /*10710*/  @!P0 ST.E.64 desc[UR6][R6.64], R130 ;  /* 0x0000008206008985 */ /* 0x0001e2000c101b06 */
[----:B------:R-:W-:Y:S02]  /*10720*/  @!P2 LOP3.LUT R15, R16, 0xfffffffe, RZ, 0xc0, !PT ;  /* 0xfffffffe100fa812 */ /* 0x000fe400078ec0ff */
[----:B------:R-:W-:Y:S02]  /*10730*/  ISETP.GE.AND P0, PT, R3, UR4, PT ;  /* 0x0000000403007c0c */ /* 0x000fe4000bf06270 */
        /* <DEDUP_REMOVED lines=17> */
.L_x_2232:
        /* <DEDUP_REMOVED lines=26> */
[----:B------:R-:W-:Y:S01]  /*109f0*/  MOV R3, UR5 ;  /* 0x0000000500037c02 */ /* 0x000fe20008000f00 */
[----:B------:R-:W-:Y:S01]  /*10a00*/  UIADD3 UR6, UR5, UR6, URZ ;  /* 0x0000000605067290 */ /* 0x000fe2000fffe03f */
[----:B------:R-:W-:Y:S02]  /*10a10*/  IMAD.U32 R2, RZ, RZ, UR4 ;  /* 0x00000004ff027e24 */ /* 0x000fe4000f8e00ff */
[----:B------:R-:W-:Y:S02]  /*10a20*/  ULDC.64 UR4, c[0x0][0xbe0] ;  /* 0x0002f80000047ab9 */ /* 0x000fe40000000a00 */
[----:B------:R-:W0:Y:S01]  /*10a30*/  S2UR UR10, SR_CTAID.Y ;  /* 0x00000000000a79c3 */ /* 0x000e220000002600 */
[----:B------:R-:W-:-:S02]  /*10a40*/  IMAD.U32 R3, RZ, RZ, UR6 ;  /* 0x00000006ff037e24 */ /* 0x000fc4000f8e00ff */
[C---:B-1----:R-:W-:Y:S02]  /*10a50*/  IMAD R12, R10.reuse, UR8, RZ ;  /* 0x000000080a0c7c24 */ /* 0x042fe4000f8e02ff */
[----:B------:R-:W-:-:S03]  /*10a60*/  IMAD.WIDE.U32 R2, R10, UR7, R2 ;  /* 0x000000070a027c25 */ /* 0x000fc6000f8e0002 */
[----:B------:R-:W0:Y:S01]  /*10a70*/  LDC R8, c[0x0][0xc50] ;  /* 0x00031400ff087b82 */ /* 0x000e220000000800 */
[----:B--2---:R-:W-:-:S04]  /*10a80*/  @P0 IMAD.HI.U32 R4, R0, R7, RZ ;  /* 0x0000000700040227 */ /* 0x004fc800078e00ff */
[----:B------:R-:W-:Y:S02]  /*10a90*/  IMAD R7, RZ, RZ, -UR11 ;  /* 0x8000000bff077e24 */ /* 0x000fe4000f8e02ff */
[----:B------:R-:W-:Y:S01]  /*10aa0*/  IMAD R11, R11, UR7, R12 ;  /* 0x000000070b0b7c24 */ /* 0x000fe2000f8e020c */
        /* <DEDUP_REMOVED lines=24> */
.L_x_2191:
        /* <DEDUP_REMOVED lines=18> */
.L_x_2235:
[----:B------:R-:W-:Y:S01]  /*10d50*/  ULDC UR42, c[0x0][0xc50] ;  /* 0x00031400002a7ab9 */ /* 0x000fe20000000800 */
[----:B------:R-:W-:Y:S01]  /*10d60*/  UMOV UR39, UR6 ;  /* 0x0000000600277c82 */ /* 0x000fe20008000000 */
[----:B------:R-:W-:-:S11]  /*10d70*/  UISETP.NE.AND UP0, UPT, UR42, 0x1, UPT ;  /* 0x000000012a00788c */ /* 0x000fd6000bf05270 */
[----:B------:R-:W-:Y:S01]  /*10d80*/  @UP0 ULDC UR4, c[0x0][0xc54] ;  /* 0x0003150000040ab9 */ /* 0x000fe20000000800 */
[----:B------:R-:W-:Y:S01]  /*10d90*/  @UP0 ULDC UR7, c[0x0][0xc58] ;  /* 0x0003160000070ab9 */ /* 0x000fe20000000800 */
[----:B------:R-:W-:-:S04]  /*10da0*/  UIMAD.WIDE.U32 UR4, UR6, UR4, URZ ;  /* 0x00000004060472a5 */ /* 0x000fc8000f8e003f */
[----:B------:R-:W-:-:S12]  /*10db0*/  @UP0 USHF.R.U32.HI UR39, URZ, UR7, UR5 ;  /* 0x000000073f270299 */ /* 0x000fd80008011605 */
.L_x_2236:
        /* <DEDUP_REMOVED lines=12> */
[----:B0-----:R-:W-:-:S04]  /*10e80*/  ISETP.NE.U32.AND P0, PT, R2, RZ, PT ;  /* 0x000000ff0200720c */ /* 0x001fc80003f05070 */
[----:B------:R-:W-:-:S13]  /*10e90*/  ISETP.NE.AND.EX P0, PT, R3, RZ, PT, P0 ;  /* 0x000000ff0300720c */ /* 0x000fda0003f05300 */
[----:B------:R-:W0:Y:S08]  /*10ea0*/  @P0 LDC.64 R2, c[0x0][0xa28] ;  /* 0x00028a00ff020b82 */ /* 0x000e300000000a00 */
[----:B------:R-:W1:Y:S01]  /*10eb0*/  S2UR UR46, SR_CTAID.X ;  /* 0x00000000002e79c3 */ /* 0x000e620000002500 */
[----:B0-----:R-:W-:-:S05]  /*10ec0*/  @P0 IMAD.WIDE R2, R26, 0x4, R2 ;  /* 0x000000041a020825 */ /* 0x001fca00078e0202 */
[----:B------:R0:W5:Y:S01]  /*10ed0*/  @P0 LDG.E R23, desc[UR4][R2.64] ;  /* 0x0000000402170981 */ /* 0x000162000c1e1900 */
[----:B------:R-:W-:Y:S01]  /*10ee0*/  ULDC UR4, c[0x0][0x448] ;  /* 0x0001120000047ab9 */ /* 0x000fe20000000800 */
[----:B------:R-:W-:Y:S02]  /*10ef0*/  USHF.R.U32.HI UR9, URZ, 0x10, UR42 ;  /* 0x000000103f097899 */ /* 0x000fe4000801162a */
[----:B------:R-:W-:Y:S02]  /*10f00*/  UISETP.NE.AND UP1, UPT, UR4, 0x1, UPT ;  /* 0x000000010400788c */ /* 0x000fe4000bf25270 */
[----:B-1----:R-:W-:Y:S01]  /*10f10*/  ULEA UR6, UR46, 0x7f, 0x7 ;  /* 0x0000007f2e067891 */ /* 0x002fe2000f8e383f */
[----:B------:R-:W-:Y:S01]  /*10f20*/  ULDC.64 UR4, c[0x0][0x418] ;  /* 0x0001060000047ab9 */ /* 0x000fe20000000a00 */
[----:B------:R-:W-:Y:S02]  /*10f30*/  UP2UR UR47, UPR, URZ, 0x2 ;  /* 0x000000023f2f7883 */ /* 0x000fe40008000000 */
[----:B------:R-:W-:-:S02]  /*10f40*/  UISETP.NE.U32.AND UP0, UPT, UR4, URZ, UPT ;  /* 0x0000003f0400728c */ /* 0x000fc4000bf05070 */
[----:B------:R-:W-:Y:S02]  /*10f50*/  ULOP3.LUT UR42, UR42, 0xffff, URZ, 0xc0, !UPT ;  /* 0x0000ffff2a2a7892 */ /* 0x000fe4000f8ec03f */
[----:B------:R-:W-:Y:S01]  /*10f60*/  UISETP.NE.AND.EX UP0, UPT, UR5, URZ, UPT, UP0 ;  /* 0x0000003f0500728c */ /* 0x000fe2000bf05300 */
[----:B------:R-:W-:Y:S02]  /*10f70*/  ULDC UR4, c[0x0][0x424] ;  /* 0x0001090000047ab9 */ /* 0x000fe40000000800 */
[----:B------:R-:W-:Y:S01]  /*10f80*/  @UP1 ULDC UR5, c[0x0][0x44c] ;  /* 0x0001130000051ab9 */ /* 0x000fe20000000800 */
[----:B------:R-:W-:Y:S02]  /*10f90*/  USEL UR40, UR4, 0x1, UP0 ;  /* 0x0000000104287887 */ /* 0x000fe40008000000 */
[----:B------:R-:W-:Y:S02]  /*10fa0*/  UIMAD.WIDE.U32 UR4, UR6, UR5, URZ ;  /* 0x00000005060472a5 */ /* 0x000fe4000f8e003f */
[----:B------:R-:W-:Y:S01]  /*10fb0*/  UIMAD UR40, UR40, UR7, URZ ;  /* 0x00000007282872a4 */ /* 0x000fe2000f8e023f */
[----:B------:R-:W-:-:S02]  /*10fc0*/  UMOV UR38, URZ ;  /* 0x0000003f00267c82 */ /* 0x000fc40008000000 */
[----:B------:R-:W-:Y:S01]  /*10fd0*/  @UP1 ULDC UR7, c[0x0][0x450] ;  /* 0x0001140000071ab9 */ /* 0x000fe20000000800 */
[----:B------:R-:W-:Y:S02]  /*10fe0*/  UIADD3 UR4, UR40, 0x4f, URZ ;  /* 0x0000004f28047890 */ /* 0x000fe4000fffe03f */
[----:B------:R-:W-:Y:S02]  /*10ff0*/  @UP1 USHF.R.U32.HI UR6, URZ, UR7, UR5 ;  /* 0x000000073f061299 */ /* 0x000fe40008011605 */
[----:B------:R-:W-:-:S04]  /*11000*/  UIADD3 UR5, UR40, 0x50, -UR8 ;  /* 0x0000005028057890 */ /* 0x000fc8000fffe808 */
[----:B------:R-:W-:Y:S02]  /*11010*/  UIADD3 UR6, UR5, UR6, URZ ;  /* 0x0000000605067290 */ /* 0x000fe4000fffe03f */
[----:B------:R-:W-:Y:S02]  /*11020*/  UIMAD.WIDE UR4, UR4, 0x66666667, URZ ;  /* 0x66666667040478a5 */ /* 0x000fe4000f8e023f */
[----:B------:R-:W-:Y:S02]  /*11030*/  UIMAD.WIDE UR6, UR6, 0x66666667, URZ ;  /* 0x66666667060678a5 */ /* 0x000fe4000f8e023f */
[----:B------:R-:W-:Y:S02]  /*11040*/  USHF.R.U32.HI UR41, URZ, 0x1f, UR5 ;  /* 0x0000001f3f297899 */ /* 0x000fe40008011605 */
[----:B------:R-:W-:Y:S02]  /*11050*/  USHF.R.U32.HI UR43, URZ, 0x1f, UR7 ;  /* 0x0000001f3f2b7899 */ /* 0x000fe40008011607 */
[----:B------:R-:W-:-:S02]  /*11060*/  ULEA.HI.SX32 UR41, UR5, UR41, 0x1b ;  /* 0x0000002905297291 */ /* 0x000fc4000f8fda3f */
[----:B------:R-:W-:-:S04]  /*11070*/  ULEA.HI.SX32 UR43, UR7, UR43, 0x1b ;  /* 0x0000002b072b7291 */ /* 0x000fc8000f8fda3f */
[----:B------:R-:W-:-:S04]  /*11080*/  UISETP.LT.AND UP0, UPT, UR41, UR43, UPT ;  /* 0x0000002b2900728c */ /* 0x000fc8000bf01270 */
[----:B------:R-:W-:Y:S02]  /*11090*/  USEL UR11, UR41, UR43, UP0 ;  /* 0x0000002b290b7287 */ /* 0x000fe40008000000 */
[----:B------:R-:W-:Y:S02]  /*110a0*/  UISETP.NE.AND UP0, UPT, UR9, URZ, UPT ;  /* 0x0000003f0900728c */ /* 0x000fe4000bf05270 */
[----:B------:R-:W-:-:S06]  /*110b0*/  UISETP.GE.AND UP1, UPT, UR11, 0x1, UPT ;  /* 0x000000010b00788c */ /* 0x000fcc000bf26270 */
[----:B------:R-:W-:-:S03]  /*110c0*/  PLOP3.LUT P0, PT, PT, PT, UP1, 0x80, 0x0 ;  /* 0x000000000000781c */ /* 0x000fc60003f0f018 */
[----:B------:R-:W-:-:S10]  /*110d0*/  @!UP0 ULDC UR9, c[0x0][0x9f0] ;  /* 0x00027c0000098ab9 */ /* 0x000fd40000000800 */
[----:B0-----:R-:W-:Y:S05]  /*110e0*/  @!P0 BRA `(.L_x_2238) ;  /* 0x0000000000788947 */ /* 0x001fea0003800000 */
[----:B------:R-:W-:Y:S01]  /*110f0*/  IABS R2, UR9 ;  /* 0x0000000900027c13 */ /* 0x000fe20008000000 */
[----:B------:R-:W-:Y:S02]  /*11100*/  UIADD3 UR6, UR9, -0x1, UR11 ;  /* 0xffffffff09067890 */ /* 0x000fe4000fffe00b */
[----:B------:R-:W-:Y:S01]  /*11110*/  IABS R5, UR9 ;  /* 0x0000000900057c13 */ /* 0x000fe20008000000 */
[----:B------:R-:W-:Y:S01]  /*11120*/  UMOV UR4, URZ ;  /* 0x0000003f00047c82 */ /* 0x000fe20008000000 */
        /* <DEDUP_REMOVED lines=26> */
.L_x_2238:
[----:B------:R-:W-:Y:S02]  /*112d0*/  UIMAD UR48, UR42, UR38, URZ ;  /* 0x000000262a3072a4 */ /* 0x000fe4000f8e023f */
[----:B------:R-:W-:Y:S02]  /*112e0*/  IMAD.U32 R2, RZ, RZ, UR38 ;  /* 0x00000026ff027e24 */ /* 0x000fe4000f8e00ff */
[----:B------:R-:W-:Y:S02]  /*112f0*/  IMAD.MOV.U32 R6, RZ, RZ, 0x1 ;  /* 0x00000001ff067424 */ /* 0x000fe400078e00ff */
[----:B------:R-:W-:-:S05]  /*11300*/  IMAD.U32 R19, RZ, RZ, UR48 ;  /* 0x00000030ff137e24 */ /* 0x000fca000f8e00ff */
[----:B------:R-:W-:Y:S02]  /*11310*/  VIADDMNMX R19, R19, R2, UR11, PT ;  /* 0x0000000b13137e46 */ /* 0x000fe4000b800102 */
[----:B------:R-:W-:Y:S02]  /*11320*/  MOV R2, RZ ;  /* 0x000000ff00027202 */ /* 0x000fe40000000f00 */
        /* <DEDUP_REMOVED lines=18> */
[----:B------:R-:W-:Y:S01]  /*11450*/  MOV R13, RZ ;  /* 0x000000ff000d7202 */ /* 0x000fe20000000f00 */
[----:B------:R-:W-:-:S02]  /*11460*/  IMAD.U32 R10, RZ, RZ, UR4 ;  /* 0x00000004ff0a7e24 */ /* 0x000fc4000f8e00ff */
[----:B------:R-:W-:Y:S02]  /*11470*/  IMAD.U32 R11, RZ, RZ, UR5 ;  /* 0x00000005ff0b7e24 */ /* 0x000fe4000f8e00ff */
[----:B------:R-:W-:Y:S02]  /*11480*/  IMAD.MOV.U32 R8, RZ, RZ, 0x70 ;  /* 0x00000070ff087424 */ /* 0x000fe400078e00ff */
[----:B------:R-:W-:-:S07]  /*11490*/  IMAD.MOV.U32 R12, RZ, RZ, 0x1 ;  /* 0x00000001ff0c7424 */ /* 0x000fce00078e00ff */
[----:B------:R-:W-:-:S07]  /*114a0*/  LEPC R20, `(.L_x_2239) ;  /* 0x000000001014794e */ /* 0x000fce0000000000 */
[----:B0----5:R-:W-:Y:S05]  /*114b0*/  CALL.ABS.NOINC R2 ;  /* 0x0000000002007343 */ /* 0x021fea0003c00000 */
.L_x_2239:
        /* <DEDUP_REMOVED lines=19> */
[----:B-1---5:R-:W-:Y:S05]  /*115f0*/  CALL.ABS.NOINC R2 ;  /* 0x0000000002007343 */ /* 0x022fea0003c00000 */
.L_x_2241:
[----:B------:R0:W1:Y:S01]  /*11600*/  LDC.64 R2, c[0x4][R16] ;  /* 0x0100000010027b82 */ /* 0x0000620000000a00 */
[----:B------:R-:W-:Y:S01]  /*11610*/  ULDC.64 UR4, c[0x4][0xa8] ;  /* 0x01002a0000047ab9 */ /* 0x000fe20000000a00 */
[----:B------:R-:W-:Y:S01]  /*11620*/  ULDC.64 UR6, c[0x4][0xb0] ;  /* 0x01002c0000067ab9 */ /* 0x000fe20000000a00 */
[----:B------:R-:W-:Y:S01]  /*11630*/  MOV R4, UR4 ;  /* 0x0000000400047c02 */ /* 0x000fe20008000f00 */
        /* <DEDUP_REMOVED lines=11> */
.L_x_2240:
[----:B------:R-:W0:Y:S01]  /*116f0*/  LDC.64 R2, c[0x0][0x9f8] ;  /* 0x00027e00ff027b82 */ /* 0x000e220000000a00 */
[----:B------:R-:W-:Y:S01]  /*11700*/  IMAD.MOV.U32 R34, RZ, RZ, R26 ;  /* 0x000000ffff227224 */ /* 0x000fe200078e001a */
[----:B------:R-:W-:-:S06]  /*11710*/  ULDC.64 UR4, c[0x0][0x208] ;  /* 0x0000820000047ab9 */ /* 0x000fcc0000000a00 */
[----:B------:R-:W1:Y:S01]  /*11720*/  LDC R18, c[0x0][0x430] ;  /* 0x00010c00ff127b82 */ /* 0x000e620000000800 */
[----:B0-----:R-:W-:-:S04]  /*11730*/  ISETP.NE.U32.AND P0, PT, R2, RZ, PT ;  /* 0x000000ff0200720c */ /* 0x001fc80003f05070 */
[----:B------:R-:W-:-:S13]  /*11740*/  ISETP.NE.AND.EX P0, PT, R3, RZ, PT, P0 ;  /* 0x000000ff0300720c */ /* 0x000fda0003f05300 */
[----:B------:R-:W0:Y:S02]  /*11750*/  @P0 LDC.64 R2, c[0x0][0x9f8] ;  /* 0x00027e00ff020b82 */ /* 0x000e240000000a00 */
[----:B0-----:R-:W-:-:S05]  /*11760*/  @P0 IMAD.WIDE R2, R26, 0x4, R2 ;  /* 0x000000041a020825 */ /* 0x001fca00078e0202 */
[----:B------:R0:W2:Y:S01]  /*11770*/  @P0 LDG.E R34, desc[UR4][R2.64] ;  /* 0x0000000402220981 */ /* 0x0000a2000c1e1900 */
[----:B------:R-:W-:Y:S01]  /*11780*/  SHF.L.U32 R24, R25, 0x4, RZ ;  /* 0x0000000419187819 */ /* 0x000fe200000006ff */
[----:B------:R-:W-:Y:S01]  /*11790*/  VIADD R29, R19, 0xffffffff ;  /* 0xffffffff131d7836 */ /* 0x000fe20000000000 */
[----:B------:R-:W-:Y:S02]  /*117a0*/  LOP3.LUT R6, R25, 0x7f, RZ, 0xc0, !PT ;  /* 0x0000007f19067812 */ /* 0x000fe400078ec0ff */
[----:B------:R-:W-:Y:S02]  /*117b0*/  LOP3.LUT R24, R24, 0x70, RZ, 0xc0, !PT ;  /* 0x0000007018187812 */ /* 0x000fe400078ec0ff */
[----:B------:R-:W-:Y:S02]  /*117c0*/  SHF.R.U32.HI R0, RZ, 0x3, R6 ;  /* 0x00000003ff007819 */ /* 0x000fe40000011606 */
[----:B-1----:R-:W-:Y:S02]  /*117d0*/  ISETP.NE.AND P1, PT, R18, 0x1, PT ;  /* 0x000000011200780c */ /* 0x002fe40003f25270 */
[----:B------:R-:W-:-:S02]  /*117e0*/  LOP3.LUT R17, R24, R0, RZ, 0xfc, !PT ;  /* 0x0000000018117212 */ /* 0x000fc400078efcff */
[----:B------:R-:W-:-:S03]  /*117f0*/  LOP3.LUT R16, R16, 0xffffffbf, RZ, 0xc0, !PT ;  /* 0xffffffbf10107812 */ /* 0x000fc600078ec0ff */
[----:B------:R-:W-:-:S04]  /*11800*/  IMAD R4, R29, 0x50, R17 ;  /* 0x000000501d047824 */ /* 0x000fc800078e0211 */
[C---:B-----5:R-:W-:Y:S01]  /*11810*/  IMAD.IADD R7, R4.reuse, 0x1, R23 ;  /* 0x0000000104077824 */ /* 0x060fe200078e0217 */
[----:B------:R-:W-:Y:S01]  /*11820*/  ISETP.GE.AND P0, PT, R4, UR40, PT ;  /* 0x0000002804007c0c */ /* 0x000fe2000bf06270 */
[----:B------:R-:W1:Y:S01]  /*11830*/  @P1 LDC R0, c[0x0][0x434] ;  /* 0x00010d00ff001b82 */ /* 0x000e620000000800 */
[----:B------:R-:W-:Y:S01]  /*11840*/  @P1 LOP3.LUT R16, R16, 0x40, RZ, 0xfc, !PT ;  /* 0x0000004010101812 */ /* 0x000fe200078efcff */
[----:B------:R-:W-:Y:S01]  /*11850*/  IMAD.MOV.U32 R10, RZ, RZ, R7 ;  /* 0x000000ffff0a7224 */ /* 0x000fe200078e0007 */
[----:B------:R-:W-:-:S05]  /*11860*/  ISETP.GT.U32.OR P0, PT, R17, 0x4f, P0 ;  /* 0x0000004f1100780c */ /* 0x000fca0000704470 */
[----:B0-----:R-:W0:Y:S08]  /*11870*/  @P1 LDC R3, c[0x0][0x438] ;  /* 0x00010e00ff031b82 */ /* 0x001e300000000800 */
[----:B------:R-:W3:Y:S08]  /*11880*/  @!P0 LDC.64 R8, c[0x0][0x428] ;  /* 0x00010a00ff088b82 */ /* 0x000ef00000000a00 */
[----:B------:R-:W4:Y:S01]  /*11890*/  @!P0 LDC.64 R4, c[0x0][0x418] ;  /* 0x00010600ff048b82 */ /* 0x000f220000000a00 */
[----:B-1----:R-:W-:-:S05]  /*118a0*/  @P1 IMAD.HI.U32 R0, R7, R0, RZ ;  /* 0x0000000007001227 */ /* 0x002fca00078e00ff */
[----:B0-----:R-:W-:-:S04]  /*118b0*/  @P1 SHF.R.U32.HI R10, RZ, R3, R0 ;  /* 0x00000003ff0a1219 */ /* 0x001fc80000011600 */
[--C-:B------:R-:W-:Y:S01]  /*118c0*/  @!P0 SHF.R.S32.HI R3, RZ, 0x1f, R10.reuse ;  /* 0x0000001fff038819 */ /* 0x100fe2000001140a */
[----:B------:R-:W-:Y:S01]  /*118d0*/  @!P0 IMAD.MOV.U32 R2, RZ, RZ, R10 ;  /* 0x000000ffff028224 */ /* 0x000fe200078e000a */
[----:B------:R-:W-:Y:S02]  /*118e0*/  LOP3.LUT R16, R16, 0xffffffef, RZ, 0xc0, !PT ;  /* 0xffffffef10107812 */ /* 0x000fe400078ec0ff */
[----:B--2---:R-:W-:Y:S01]  /*118f0*/  SHF.R.S32.HI R11, RZ, 0x1f, R34 ;  /* 0x0000001fff0b7819 */ /* 0x004fe20000011422 */
[----:B---3--:R-:W-:-:S04]  /*11900*/  @!P0 IMAD.WIDE.U32 R2, R34, R8, R2 ;  /* 0x0000000822028225 */ /* 0x008fc800078e0002 */
[----:B------:R-:W-:Y:S01]  /*11910*/  @!P0 IMAD R0, R11, R8, RZ ;  /* 0x000000080b008224 */ /* 0x000fe200078e02ff */
[----:B----4-:R-:W-:Y:S01]  /*11920*/  @!P0 LEA R4, P1, R2, R4, 0x2 ;  /* 0x0000000402048211 */ /* 0x010fe200078210ff */
[----:B------:R0:W-:Y:S02]  /*11930*/  STL [R1], R11 ;  /* 0x0000000b01007387 */ /* 0x0001e40000100800 */
[----:B------:R-:W-:-:S05]  /*11940*/  @!P0 IMAD R9, R34, R9, R0 ;  /* 0x0000000922098224 */ /* 0x000fca00078e0200 */
[----:B------:R-:W-:-:S04]  /*11950*/  @!P0 IADD3 R0, R3, R9, RZ ;  /* 0x0000000903008210 */ /* 0x000fc80007ffe0ff */
[----:B------:R-:W-:Y:S01]  /*11960*/  @!P0 LEA.HI.X R5, R2, R5, R0, 0x2, P1 ;  /* 0x0000000502058211 */ /* 0x000fe200008f1400 */
[----:B------:R-:W-:-:S06]  /*11970*/  IMAD.MOV.U32 R0, RZ, RZ, RZ ;  /* 0x000000ffff007224 */ /* 0x000fcc00078e00ff */
[----:B------:R1:W5:Y:S01]  /*11980*/  @!P0 LDG.E R0, desc[UR4][R4.64] ;  /* 0x0000000404008981 */ /* 0x000362000c1e1900 */
[----:B------:R-:W-:Y:S01]  /*11990*/  ULDC UR4, c[0x0][0x2f4] ;  /* 0x0000bd0000047ab9 */ /* 0x000fe20000000800 */
[----:B------:R-:W-:Y:S01]  /*119a0*/  UMOV UR5, 0xffffffff ;  /* 0xffffffff00057882 */ /* 0x000fe20000000000 */
[----:B-1----:R-:W-:-:S05]  /*119b0*/  IMAD.SHL.U32 R4, R25, 0x8, RZ ;  /* 0x0000000819047824 */ /* 0x002fca00078e00ff */
        /* <DEDUP_REMOVED lines=15> */
[----:B0-----:R-:W-:Y:S06]  /*11ab0*/  BRA.DIV UR5, `(.L_x_2242) ;  /* 0x0000003205e87947 */ /* 0x001fec000b800000 */
.L_x_2286:
[----:B------:R-:W2:Y:S01]  /*11ac0*/  LDL R2, [R1+0x4] ;  /* 0x0000040001027983 */ /* 0x000ea20000100800 */
[----:B------:R-:W-:Y:S01]  /*11ad0*/  ISETP.GT.U32.AND P1, PT, R17, 0x4f, PT ;  /* 0x0000004f1100780c */ /* 0x000fe20003f24070 */
[----:B------:R-:W-:Y:S01]  /*11ae0*/  IMAD.MOV R8, RZ, RZ, -R10 ;  /* 0x000000ffff087224 */ /* 0x000fe200078e0a0a */
[----:B------:R-:W-:Y:S02]  /*11af0*/  LOP3.LUT R16, R16, 0xfffffffe, RZ, 0xc0, !PT ;  /* 0xfffffffe10107812 */ /* 0x000fe400078ec0ff */
[----:B------:R-:W-:Y:S01]  /*11b00*/  MOV R33, UR39 ;  /* 0x0000002700217c02 */ /* 0x000fe20008000f00 */
[----:B------:R-:W-:-:S03]  /*11b10*/  IMAD R8, R18, R8, R7 ;  /* 0x0000000812087224 */ /* 0x000fc600078e0207 */
[----:B------:R-:W-:-:S05]  /*11b20*/  SHF.R.S32.HI R33, RZ, 0x1f, R33 ;  /* 0x0000001fff217819 */ /* 0x000fca0000011421 */
[----:B------:R-:W-:-:S04]  /*11b30*/  @P1 LOP3.LUT R16, R16, 0x1, RZ, 0xfc, !PT ;  /* 0x0000000110101812 */ /* 0x000fc800078efcff */
[----:B------:R-:W-:Y:S02]  /*11b40*/  LOP3.LUT R16, R16, 0xffffffdf, RZ, 0xc0, !PT ;  /* 0xffffffdf10107812 */ /* 0x000fe400078ec0ff */
[----:B--2---:R-:W-:-:S13]  /*11b50*/  R2UR UR4, R2 ;  /* 0x00000000020472ca */ /* 0x004fda00000e0000 */
[----:B------:R-:W-:-:S06]  /*11b60*/  ULOP3.LUT UR4, UR4, 0x2, URZ, 0xfc, !UPT ;  /* 0x0000000204047892 */ /* 0x000fcc000f8efc3f */
[----:B------:R-:W-:-:S05]  /*11b70*/  IMAD.U32 R2, RZ, RZ, UR4 ;  /* 0x00000004ff027e24 */ /* 0x000fca000f8e00ff */
[----:B------:R-:W-:-:S13]  /*11b80*/  ISETP.NE.AND P0, PT, R2, 0x3, PT ;  /* 0x000000030200780c */ /* 0x000fda0003f05270 */
[----:B------:R-:W-:Y:S01]  /*11b90*/  @P0 LOP3.LUT R16, R16, 0x20, RZ, 0xfc, !PT ;  /* 0x0000002010100812 */ /* 0x000fe200078efcff */
[----:B------:R-:W-:Y:S06]  /*11ba0*/  @!P0 BRA `(.L_x_2243) ;  /* 0x0000000000048947 */ /* 0x000fec0003800000 */
[----:B------:R-:W-:Y:S01]  /*11bb0*/  BPT.TRAP 0x1 ;  /* 0x000000040000795c */ /* 0x000fe20000300000 */
.L_x_2243:
        /* <DEDUP_REMOVED lines=26> */
.L_x_2287:
        /* <DEDUP_REMOVED lines=20> */
[----:B------:R-:W-:Y:S01]  /*11ea0*/  VIADD R7, R3, UR4 ;  /* 0x0000000403077c36 */ /* 0x000fe20008000000 */
[----:B------:R-:W-:Y:S01]  /*11eb0*/  LOP3.LUT R3, R4, 0x1c0, RZ, 0xc0, !PT ;  /* 0x000001c004037812 */ /* 0x000fe200078ec0ff */
[----:B------:R-:W-:-:S03]  /*11ec0*/  UMOV UR4, 0xffffffff ;  /* 0xffffffff00047882 */ /* 0x000fc60000000000 */
[----:B------:R-:W-:Y:S02]  /*11ed0*/  LEA.HI.X R7, R2, UR7, R7, 0x1, P0 ;  /* 0x0000000702077c11 */ /* 0x000fe400080f0c07 */
[----:B------:R-:W-:Y:S02]  /*11ee0*/  MOV R2, 0xffffffb0 ;  /* 0xffffffb000027802 */ /* 0x000fe40000000f00 */
[----:B------:R-:W-:-:S03]  /*11ef0*/  LOP3.LUT R4, R3, 0x38, R4, 0xf8, !PT ;  /* 0x0000003803047812 */ /* 0x000fc600078ef804 */
[----:B------:R-:W-:Y:S01]  /*11f00*/  IMAD R6, R29, R2, UR40 ;  /* 0x000000281d067e24 */ /* 0x000fe2000f8e0202 */
[----:B------:R-:W-:-:S03]  /*11f10*/  LOP3.LUT R4, R4, 0x38, R25, 0x78, !PT ;  /* 0x0000003804047812 */ /* 0x000fc600078e7819 */
[----:B------:R-:W-:Y:S01]  /*11f20*/  IMAD.IADD R6, R6, 0x1, -R27 ;  /* 0x0000000106067824 */ /* 0x000fe200078e0a1b */
[----:B------:R-:W-:-:S04]  /*11f30*/  LOP3.LUT R31, R4, 0x200, R31, 0xf8, !PT ;  /* 0x00000200041f7812 */ /* 0x000fc800078ef81f */
        /* <DEDUP_REMOVED lines=44> */
.L_x_2299:
[----:B------:R-:W-:Y:S01]  /*12200*/  ISETP.GE.AND P0, PT, R6, 0x41, PT ;  /* 0x000000410600780c */ /* 0x000fe20003f06270 */
[----:B------:R-:W-:Y:S01]  /*12210*/  BSSY B0, `(.L_x_2246) ;  /* 0x0000012000007945 */ /* 0x000fe20003800000 */
[----:B-1----:R-:W-:Y:S02]  /*12220*/  IMAD.MOV.U32 R2, RZ, RZ, R14 ;  /* 0x000000ffff027224 */ /* 0x002fe400078e000e */
[----:B--2---:R-:W-:-:S09]  /*12230*/  IMAD.MOV.U32 R3, RZ, RZ, R4 ;  /* 0x000000ffff037224 */ /* 0x004fd200078e0004 */
        /* <DEDUP_REMOVED lines=15> */
.L_x_2247:
[----:B------:R-:W-:Y:S05]  /*12330*/  BSYNC B0 ;  /* 0x0000000000007941 */ /* 0x000fea0003800000 */
.L_x_2246:
[----:B------:R-:W-:Y:S01]  /*12340*/  NOP ;  /* 0x0000000000007918 */ /* 0x000fe20000000000 */
[----:B------:R-:W-:Y:S01]  /*12350*/  SYNCS.ARRIVE.TRANS64.RED.A0T1 RZ, [UR44+0x38830], RZ ;  /* 0x038830ffffff79a7 */ /* 0x000fe2000820042c */
[----:B------:R-:W-:Y:S01]  /*12360*/  ARRIVES.LDGSTSBAR.64.TRANSCNT [UR44+0x38830] ;  /* 0x03883000ff0079b0 */ /* 0x000fe20008000aac */
[----:B------:R-:W-:Y:S01]  /*12370*/  NOP ;  /* 0x0000000000007918 */ /* 0x000fe20000000000 */
[----:B------:R-:W-:-:S13]  /*12380*/  LOP3.LUT P0, RZ, R16, 0x20, RZ, 0xc0, !PT ;  /* 0x0000002010ff7812 */ /* 0x000fda000780c0ff */
[----:B------:R-:W-:Y:S05]  /*12390*/  @!P0 BRA `(.L_x_2248) ;  /* 0x0000000000048947 */ /* 0x000fea0003800000 */
[----:B------:R-:W-:Y:S01]  /*123a0*/  BPT.TRAP 0x1 ;  /* 0x000000040000795c */ /* 0x000fe20000300000 */
.L_x_2248:
        /* <DEDUP_REMOVED lines=18> */
[----:B------:R-:W-:Y:S01]  /*124d0*/  MOV R4, UR6 ;  /* 0x0000000600047c02 */ /* 0x000fe20008000f00 */
[----:B------:R-:W-:Y:S01]  /*124e0*/  IMAD.U32 R5, RZ, RZ, UR7 ;  /* 0x00000007ff057e24 */ /* 0x000fe2000f8e00ff */
[----:B------:R-:W0:Y:S01]  /*124f0*/  LDC.64 R2, c[0x4][R2] ;  /* 0x0100000002027b82 */ /* 0x000e220000000a00 */
[----:B------:R-:W-:Y:S01]  /*12500*/  IMAD.U32 R6, RZ, RZ, UR8 ;  /* 0x00000008ff067e24 */ /* 0x000fe2000f8e00ff */
[----:B------:R-:W-:Y:S01]  /*12510*/  MOV R11, UR5 ;  /* 0x00000005000b7c02 */ /* 0x000fe20008000f00 */
[----:B------:R-:W-:Y:S02]  /*12520*/  IMAD.U32 R7, RZ, RZ, UR9 ;  /* 0x00000009ff077e24 */ /* 0x000fe4000f8e00ff */
[----:B------:R-:W-:-:S02]  /*12530*/  IMAD.U32 R10, RZ, RZ, UR4 ;  /* 0x00000004ff0a7e24 */ /* 0x000fc4000f8e00ff */
[----:B------:R-:W-:Y:S02]  /*12540*/  IMAD.MOV.U32 R8, RZ, RZ, 0x70 ;  /* 0x00000070ff087424 */ /* 0x000fe400078e00ff */
[----:B------:R-:W-:Y:S02]  /*12550*/  IMAD.MOV.U32 R12, RZ, RZ, 0x1 ;  /* 0x00000001ff0c7424 */ /* 0x000fe400078e00ff */
[----:B------:R-:W-:-:S07]  /*12560*/  IMAD.MOV.U32 R13, RZ, RZ, RZ ;  /* 0x000000ffff0d7224 */ /* 0x000fce00078e00ff */
[----:B------:R-:W-:-:S07]  /*12570*/  LEPC R20, `(.L_x_2249) ;  /* 0x000000001014794e */ /* 0x000fce0000000000 */
[----:B0-----:R-:W-:Y:S05]  /*12580*/  CALL.ABS.NOINC R2 ;  /* 0x0000000002007343 */ /* 0x001fea0003c00000 */
.L_x_2249:
[----:B0-----:R-:W0:Y:S01]  /*12590*/  S2R R2, SR_TID.X ;  /* 0x0000000000027919 */ /* 0x001e220000002100 */
[----:B------:R-:W-:Y:S01]  /*125a0*/  UISETP.NE.AND UP0, UPT, UR47, URZ, UPT ;  /* 0x0000003f2f00728c */ /* 0x000fe2000bf05270 */
[----:B------:R-:W-:Y:S01]  /*125b0*/  IMAD.U32 R0, RZ, RZ, UR46 ;  /* 0x0000002eff007e24 */ /* 0x000fe2000f8e00ff */
[----:B------:R-:W1:Y:S01]  /*125c0*/  LDC R7, c[0x0][0x448] ;  /* 0x00011200ff077b82 */ /* 0x000e620000000800 */
[----:B------:R-:W-:Y:S02]  /*125d0*/  IMAD.U32 R4, RZ, RZ, UR36 ;  /* 0x00000024ff047e24 */ /* 0x000fe4000f8e00ff */
[----:B------:R-:W-:Y:S01]  /*125e0*/  IMAD.U32 R5, RZ, RZ, UR37 ;  /* 0x00000025ff057e24 */ /* 0x000fe2000f8e00ff */
[----:B------:R-:W-:Y:S01]  /*125f0*/  PLOP3.LUT P0, PT, PT, PT, UP0, 0x80, 0x0 ;  /* 0x000000000000781c */ /* 0x000fe20003f0f008 */
[----:B------:R-:W-:-:S04]  /*12600*/  IMAD.U32 R3, RZ, RZ, UR45 ;  /* 0x0000002dff037e24 */ /* 0x000fc8000f8e00ff */
[----:B------:R-:W-:Y:S01]  /*12610*/  @UP0 ULDC UR4, c[0x0][0x44c] ;  /* 0x0001130000040ab9 */ /* 0x000fe20000000800 */
[----:B0-----:R-:W-:-:S04]  /*12620*/  LOP3.LUT R2, R2, 0x7f, RZ, 0xc0, !PT ;  /* 0x0000007f02027812 */ /* 0x001fc800078ec0ff */
[----:B------:R-:W-:-:S04]  /*12630*/  SHF.R.U32.HI R2, RZ, 0x3, R2 ;  /* 0x00000003ff027819 */ /* 0x000fc80000011602 */
[----:B------:R-:W-:-:S04]  /*12640*/  LOP3.LUT R2, R24, R2, RZ, 0xfc, !PT ;  /* 0x0000000218027212 */ /* 0x000fc800078efcff */
[----:B------:R-:W-:-:S05]  /*12650*/  LEA R0, R0, R2, 0x7 ;  /* 0x0000000200007211 */ /* 0x000fca00078e38ff */
[----:B------:R-:W-:Y:S01]  /*12660*/  @P0 IMAD.HI.U32 R2, R0, UR4, RZ ;  /* 0x0000000400020c27 */ /* 0x000fe2000f8e00ff */
[----:B------:R-:W-:Y:S01]  /*12670*/  PLOP3.LUT P0, PT, PT, PT, UP0, 0x80, 0x0 ;  /* 0x000000000000781c */ /* 0x000fe20003f0f008 */
[----:B------:R-:W-:Y:S02]  /*12680*/  @UP0 ULDC UR4, c[0x0][0x450] ;  /* 0x0001140000040ab9 */ /* 0x000fe40000000800 */
[----:B------:R-:W-:-:S10]  /*12690*/  IMAD.MOV.U32 R9, RZ, RZ, R0 ;  /* 0x000000ffff097224 */ /* 0x000fd400078e0000 */
[----:B------:R-:W-:Y:S01]  /*126a0*/  @P0 SHF.R.U32.HI R9, RZ, UR4, R2 ;  /* 0x00000004ff090c19 */ /* 0x000fe20008011602 */
[----:B------:R-:W-:Y:S01]  /*126b0*/  ULDC.64 UR4, c[0x0][0x2e0] ;  /* 0x0000b80000047ab9 */ /* 0x000fe20000000a00 */
[----:B------:R-:W-:Y:S01]  /*126c0*/  MOV R2, R4 ;  /* 0x0000000400027202 */ /* 0x000fe20000000f00 */
[----:B------:R-:W-:Y:S02]  /*126d0*/  IMAD R25, R25, UR4, RZ ;  /* 0x0000000419197c24 */ /* 0x000fe4000f8e02ff */
[----:B------:R-:W-:Y:S02]  /*126e0*/  IMAD.MOV R5, RZ, RZ, -R9 ;  /* 0x000000ffff057224 */ /* 0x000fe400078e0a09 */
[----:B------:R-:W-:-:S04]  /*126f0*/  IMAD.WIDE.U32 R2, R26, UR4, R2 ;  /* 0x000000041a027c25 */ /* 0x000fc8000f8e0002 */
[----:B-1----:R-:W-:Y:S01]  /*12700*/  IMAD R5, R7, R5, R0 ;  /* 0x0000000507057224 */ /* 0x002fe200078e0200 */
[----:B------:R-:W-:Y:S01]  /*12710*/  SHF.R.S32.HI R0, RZ, 0x1f, R9 ;  /* 0x0000001fff007819 */ /* 0x000fe20000011409 */
[----:B------:R-:W-:Y:S01]  /*12720*/  IMAD R25, R26, UR5, R25 ;  /* 0x000000051a197c24 */ /* 0x000fe2000f8e0219 */
[----:B------:R-:W-:-:S03]  /*12730*/  ULDC.64 UR4, c[0x0][0x2d0] ;  /* 0x0000b40000047ab9 */ /* 0x000fc60000000a00 */
[----:B------:R-:W-:Y:S02]  /*12740*/  IMAD.IADD R3, R3, 0x1, R25 ;  /* 0x0000000103037824 */ /* 0x000fe400078e0219 */
        /* <DEDUP_REMOVED lines=21> */
[----:B------:R-:W-:Y:S01]  /*128a0*/  MOV R8, UR46 ;  /* 0x0000002e00087c02 */ /* 0x000fe20008000f00 */
[----:B------:R-:W-:Y:S01]  /*128b0*/  ULDC UR4, c[0x0][0x288] ;  /* 0x0000a20000047ab9 */ /* 0x000fe20000000800 */
[----:B------:R-:W-:Y:S01]  /*128c0*/  ULDC.64 UR6, c[0x0][0x208] ;  /* 0x0000820000067ab9 */ /* 0x000fe20000000a00 */
[----:B------:R-:W0:Y:S01]  /*128d0*/  SHFL.IDX PT, R2, R0, RZ, 0x181f ;  /* 0x00181fff00027589 */ /* 0x000e2200000e0000 */
[----:B------:R-:W-:Y:S02]  /*128e0*/  IMAD R7, R7, UR4, RZ ;  /* 0x0000000407077c24 */ /* 0x000fe4000f8e02ff */
[----:B------:R-:W-:Y:S01]  /*128f0*/  IMAD R8, R8, 0x80, R27 ;  /* 0x0000008008087824 */ /* 0x000fe200078e021b */
[----:B------:R-:W-:Y:S03]  /*12900*/  SHFL.IDX PT, R5, R6, 0x1, 0x181f ;  /* 0x00381f0006057f89 */ /* 0x000fe600000e0000 */
[C---:B------:R-:W-:Y:S01]  /*12910*/  VIADD R10, R8.reuse, 0x10 ;  /* 0x00000010080a7836 */ /* 0x040fe20000000000 */
[----:B------:R-:W-:Y:S01]  /*12920*/  ISETP.GE.AND P0, PT, R8, R7, PT ;  /* 0x000000070800720c */ /* 0x000fe20003f06270 */
[----:B------:R-:W1:Y:S04]  /*12930*/  SHFL.IDX PT, R4, R0, 0x1, 0x181f ;  /* 0x00381f0000047f89 */ /* 0x000e6800000e0000 */
[----:B------:R-:W-:Y:S08]  /*12940*/  SHFL.IDX PT, R14, R0, 0x7, 0x181f ;  /* 0x00f81f00000e7f89 */ /* 0x000ff000000e0000 */
        /* <DEDUP_REMOVED lines=64> */
.L_x_2316:
[----:B------:R-:W-:Y:S01]  /*12d50*/  VIADD R8, R8, 0x70 ;  /* 0x0000007008087836 */ /* 0x000fe20000000000 */
[----:B------:R-:W-:Y:S01]  /*12d60*/  BSSY B0, `(.L_x_2251) ;  /* 0x000000f000007945 */ /* 0x000fe20003800000 */
[----:B-1----:R-:W-:Y:S01]  /*12d70*/  IMAD.MOV.U32 R2, RZ, RZ, R14 ;  /* 0x000000ffff027224 */ /* 0x002fe200078e000e */
[----:B------:R-:W-:Y:S02]  /*12d80*/  MOV R3, R6 ;  /* 0x0000000600037202 */ /* 0x000fe40000000f00 */
[----:B------:R-:W-:-:S13]  /*12d90*/  ISETP.GE.AND P0, PT, R8, R7, PT ;  /* 0x000000070800720c */ /* 0x000fda0003f06270 */
        /* <DEDUP_REMOVED lines=11> */
.L_x_2252:
[----:B------:R-:W-:Y:S05]  /*12e50*/  BSYNC B0 ;  /* 0x0000000000007941 */ /* 0x000fea0003800000 */
.L_x_2251:
        /* <DEDUP_REMOVED lines=11> */
.L_x_2317:
[----:B------:R-:W-:Y:S01]  /*12f10*/  ISETP.GE.AND P0, PT, R19, UR48, PT ;  /* 0x0000003013007c0c */ /* 0x000fe2000bf06270 */
[----:B------:R-:W-:-:S12]  /*12f20*/  IMAD.MOV.U32 R21, RZ, RZ, RZ ;  /* 0x000000ffff157224 */ /* 0x000fd800078e00ff */
[----:B------:R-:W-:Y:S05]  /*12f30*/  @!P0 BRA `(.L_x_2254) ;  /* 0x0000001000888947 */ /* 0x000fea0003800000 */
[----:B0-----:R-:W0:Y:S01]  /*12f40*/  S2R R2, SR_TID.X ;  /* 0x0000000000027919 */ /* 0x001e220000002100 */
[----:B------:R-:W-:Y:S01]  /*12f50*/  UIADD3 UR4, UR42, 0x1, URZ ;  /* 0x000000012a047890 */ /* 0x000fe2000fffe03f */
[----:B------:R-:W-:Y:S01]  /*12f60*/  LOP3.LUT R0, RZ, UR41, RZ, 0x33, !PT ;  /* 0x00000029ff007c12 */ /* 0x000fe2000f8e33ff */
[----:B------:R-:W-:Y:S01]  /*12f70*/  ULOP3.LUT UR5, URZ, UR43, URZ, 0x33, !UPT ;  /* 0x0000002b3f057292 */ /* 0x000fe2000f8e333f */
[----:B------:R-:W-:Y:S01]  /*12f80*/  BSSY B0, `(.L_x_2254) ;  /* 0x000011d000007945 */ /* 0x000fe20003800000 */
[----:B------:R-:W-:Y:S01]  /*12f90*/  UIMAD UR4, UR4, UR38, URZ ;  /* 0x00000026040472a4 */ /* 0x000fe2000f8e023f */
[----:B------:R-:W-:-:S05]  /*12fa0*/  IMAD.MOV.U32 R20, RZ, RZ, RZ ;  /* 0x000000ffff147224 */ /* 0x000fca00078e00ff */
[----:B------:R-:W-:Y:S01]  /*12fb0*/  LOP3.LUT R3, RZ, UR4, RZ, 0x33, !PT ;  /* 0x00000004ff037c12 */ /* 0x000fe2000f8e33ff */
[----:B------:R-:W-:Y:S02]  /*12fc0*/  ULDC UR4, c[0x0][0x2f4] ;  /* 0x0000bd0000047ab9 */ /* 0x000fe40000000800 */
[----:B------:R-:W-:Y:S02]  /*12fd0*/  ISETP.GE.AND P4, PT, R22, UR4, PT ;  /* 0x0000000416007c0c */ /* 0x000fe4000bf86270 */
[----:B------:R-:W-:Y:S02]  /*12fe0*/  VIMNMX3 R0, R0, UR5, R3, !PT ;  /* 0x0000000500007c0f */ /* 0x000fe4000f800103 */
        /* <DEDUP_REMOVED lines=8> */
[----:B------:R-:W-:Y:S01]  /*13070*/  IMAD.SHL.U32 R2, R22, 0x2, RZ ;  /* 0x0000000216027824 */ /* 0x000fe200078e00ff */
[----:B------:R-:W-:Y:S01]  /*13080*/  IADD3 R3, R23, -0xf0, RZ ;  /* 0xffffff1017037810 */ /* 0x000fe20007ffe0ff */
[----:B------:R-:W-:Y:S02]  /*13090*/  IMAD.MOV.U32 R23, RZ, RZ, 0x1 ;  /* 0x00000001ff177424 */ /* 0x000fe400078e00ff */
[C---:B------:R-:W-:Y:S02]  /*130a0*/  IMAD R5, R0.reuse, 0x50, R5 ;  /* 0x0000005000057824 */ /* 0x040fe400078e0205 */
[----:B------:R-:W-:Y:S02]  /*130b0*/  IMAD R10, R0, -0x50, R3 ;  /* 0xffffffb0000a7824 */ /* 0x000fe400078e0203 */
[----:B------:R-:W-:-:S07]  /*130c0*/  VIADD R0, R5, 0xa0 ;  /* 0x000000a005007836 */ /* 0x000fce0000000000 */
.L_x_2267:
[----:B------:R-:W2:Y:S01]  /*130d0*/  LDL R8, [R1] ;  /* 0x0000000001087983 */ /* 0x000ea20000100800 */
[----:B------:R-:W0:Y:S01]  /*130e0*/  LDC R3, c[0x0][0x430] ;  /* 0x00010c00ff037b82 */ /* 0x000e220000000800 */
[----:B------:R-:W1:Y:S01]  /*130f0*/  S2R R2, SR_TID.X ;  /* 0x0000000000027919 */ /* 0x000e620000002100 */
[----:B------:R-:W3:Y:S01]  /*13100*/  S2R R4, SR_TID.X ;  /* 0x0000000000047919 */ /* 0x000ee20000002100 */
[----:B0-----:R-:W-:Y:S02]  /*13110*/  ISETP.NE.AND P0, PT, R3, 0x1, PT ;  /* 0x000000010300780c */ /* 0x001fe40003f05270 */
[----:B-1----:R-:W-:-:S11]  /*13120*/  SHF.L.U32 R2, R2, 0x4, RZ ;  /* 0x0000000402027819 */ /* 0x002fd600000006ff */
[----:B------:R-:W0:Y:S01]  /*13130*/  @P0 LDC R3, c[0x0][0x434] ;  /* 0x00010d00ff030b82 */ /* 0x000e220000000800 */
[----:B---3--:R-:W-:Y:S02]  /*13140*/  LOP3.LUT R4, R4, 0x7f, RZ, 0xc0, !PT ;  /* 0x0000007f04047812 */ /* 0x008fe400078ec0ff */
[----:B------:R-:W-:Y:S02]  /*13150*/  LOP3.LUT R2, R2, 0x70, RZ, 0xc0, !PT ;  /* 0x0000007002027812 */ /* 0x000fe400078ec0ff */
[----:B------:R-:W-:-:S03]  /*13160*/  SHF.R.U32.HI R4, RZ, 0x3, R4 ;  /* 0x00000003ff047819 */ /* 0x000fc60000011604 */
[----:B------:R-:W1:Y:S01]  /*13170*/  @P0 LDC R5, c[0x0][0x438] ;  /* 0x00010e00ff050b82 */ /* 0x000e620000000800 */
[----:B------:R-:W-:-:S04]  /*13180*/  LOP3.LUT R2, R2, R4, RZ, 0xfc, !PT ;  /* 0x0000000402027212 */ /* 0x000fc800078efcff */
[----:B------:R-:W-:Y:S01]  /*13190*/  ISETP.GT.U32.AND P6, PT, R2, 0x4f, PT ;  /* 0x0000004f0200780c */ /* 0x000fe20003fc4070 */
[----:B------:R-:W-:-:S12]  /*131a0*/  IMAD.MOV.U32 R9, RZ, RZ, R10 ;  /* 0x000000ffff097224 */ /* 0x000fd800078e000a */
[----:B------:R-:W2:Y:S01]  /*131b0*/  @!P6 LDC.64 R6, c[0x0][0x428] ;  /* 0x00010a00ff06eb82 */ /* 0x000ea20000000a00 */
[----:B0-----:R-:W-:-:S05]  /*131c0*/  @P0 IMAD.HI.U32 R2, R10, R3, RZ ;  /* 0x000000030a020227 */ /* 0x001fca00078e00ff */
        /* <DEDUP_REMOVED lines=21> */
.L_x_2255:
[----:B------:R-:W-:Y:S01]  /*13320*/  LEA R19, R21, UR44, 0x3 ;  /* 0x0000002c15137c11 */ /* 0x000fe2000f8e18ff */
[----:B------:R-:W-:Y:S01]  /*13330*/  BSSY B1, `(.L_x_2256) ;  /* 0x0000004000017945 */ /* 0x000fe20003800000 */
[----:B------:R-:W-:-:S04]  /*13340*/  SHF.L.U32 R2, R26, 0x1f, RZ ;  /* 0x0000001f1a027819 */ /* 0x000fc800000006ff */
[----:B------:R-:W1:Y:S02]  /*13350*/  SYNCS.PHASECHK.TRANS64.TRYWAIT P0, [R19+URZ+0x38840], R2 ;  /* 0x03884002130075a7 */ /* 0x000e64000800017f */
[----:B-1----:R-:W-:Y:S05]  /*13360*/  @!P0 BRA `(.L_x_2257) ;  /* 0x0000002c00848947 */ /* 0x002fea0003800000 */
.L_x_2318:
[----:B------:R-:W-:Y:S05]  /*13370*/  BSYNC B1 ;  /* 0x0000000000017941 */ /* 0x000fea0003800000 */
.L_x_2256:
        /* <DEDUP_REMOVED lines=26> */
[----:B------:R-:W-:-:S04]  /*13520*/  UMOV UR4, 0xffffffff ;  /* 0xffffffff00047882 */ /* 0x000fc80000000000 */
[----:B------:R-:W-:Y:S01]  /*13530*/  LEA.HI.X R27, R2, UR7, R27, 0x1, P0 ;  /* 0x00000007021b7c11 */ /* 0x000fe200080f0c1b */
[----:B------:R-:W-:Y:S06]  /*13540*/  BRA.DIV UR4, `(.L_x_2258) ;  /* 0x0000002e04207947 */ /* 0x000fec000b800000 */
[----:B------:R-:W0:Y:S01]  /*13550*/  SHFL.IDX PT, R14, R24, RZ, 0x181f ;  /* 0x00181fff180e7589 */ /* 0x000e2200000e0000 */
[----:B------:R-:W-:Y:S01]  /*13560*/  SHF.L.U32 R12, R22, 0x1, RZ ;  /* 0x00000001160c7819 */ /* 0x000fe200000006ff */
[----:B------:R-:W-:Y:S01]  /*13570*/  ULDC.64 UR4, c[0x0][0x208] ;  /* 0x0000820000047ab9 */ /* 0x000fe20000000a00 */
[----:B------:R-:W-:Y:S01]  /*13580*/  LOP3.LUT R16, R16, 0xffffff7f, RZ, 0xc0, !PT ;  /* 0xffffff7f10107812 */ /* 0x000fe200078ec0ff */
        /* <DEDUP_REMOVED lines=16> */
[----:B0-----:R-:W-:-:S05]  /*13690*/  IADD3 R4, P0, R11, R12, RZ ;  /* 0x0000000c0b047210 */ /* 0x001fca0007f1e0ff */
[----:B-1----:R-:W-:Y:S01]  /*136a0*/  IMAD.X R5, RZ, RZ, R5, P0 ;  /* 0x000000ffff057224 */ /* 0x002fe200000e0605 */
        /* <DEDUP_REMOVED lines=22> */
.L_x_2330:
[----:B0-----:R-:W-:Y:S01]  /*13810*/  SHF.L.U32 R2, R22, 0x1, RZ ;  /* 0x0000000116027819 */ /* 0x001fe200000006ff */
[----:B------:R-:W-:Y:S01]  /*13820*/  ULDC.64 UR4, c[0x0][0x208] ;  /* 0x0000820000047ab9 */ /* 0x000fe20000000a00 */
[----:B------:R-:W-:Y:S02]  /*13830*/  P2R R4, PR, RZ, 0x2 ;  /* 0x00000002ff047803 */ /* 0x000fe40000000000 */
[----:B------:R-:W-:Y:S02]  /*13840*/  IADD3 R2, P0, R14, R2, RZ ;  /* 0x000000020e027210 */ /* 0x000fe40007f1e0ff */
[C---:B------:R-:W-:Y:S02]  /*13850*/  LOP3.LUT P1, RZ, R16.reuse, 0x10, RZ, 0xc0, !PT ;  /* 0x0000001010ff7812 */ /* 0x040fe4000782c0ff */
[C---:B------:R-:W-:Y:S01]  /*13860*/  LOP3.LUT P6, RZ, R16.reuse, 0x4, RZ, 0xc0, !PT ;  /* 0x0000000410ff7812 */ /* 0x040fe200078cc0ff */
[----:B------:R-:W-:Y:S01]  /*13870*/  IMAD.X R3, RZ, RZ, R27, P0 ;  /* 0x000000ffff037224 */ /* 0x000fe200000e061b */
[----:B------:R-:W-:-:S09]  /*13880*/  LOP3.LUT P0, RZ, R16, 0x8, RZ, 0xc0, !PT ;  /* 0x0000000810ff7812 */ /* 0x000fd2000780c0ff */
[----:B------:R-:W-:Y:S01]  /*13890*/  @!PT LDS RZ, [RZ] ;  /* 0x00000000fffff984 */ /* 0x000fe20000000800 */
[----:B------:R-:W-:Y:S01]  /*138a0*/  @!PT LDS RZ, [RZ] ;  /* 0x00000000fffff984 */ /* 0x000fe20000000800 */
[----:B------:R-:W-:Y:S01]  /*138b0*/  @!PT LDS RZ, [RZ] ;  /* 0x00000000fffff984 */ /* 0x000fe20000000800 */
[----:B------:R0:W-:Y:S01]  /*138c0*/  LDGSTS.E.BYPASS.LTC128B.128 [R25+0x26400], desc[UR4][R2.64], !P1 ;  /* 0x2640000002197fae */ /* 0x0001e2000c901d44 */
[----:B------:R-:W-:-:S03]  /*138d0*/  ISETP.NE.AND P1, PT, R4, RZ, PT ;  /* 0x000000ff0400720c */ /* 0x000fc60003f25270 */
[----:B------:R0:W-:Y:S01]  /*138e0*/  LDGSTS.E.BYPASS.LTC128B.128 [R25+0x28c00], desc[UR4][R2.64+0x80], !P0 ;  /* 0x28c0008002197fae */ /* 0x0001e2000c101d44 */
[----:B------:R-:W-:-:S03]  /*138f0*/  PLOP3.LUT P0, PT, PT, PT, PT, 0x80, 0x0 ;  /* 0x000000000000781c */ /* 0x000fc60003f0f070 */
[----:B------:R0:W-:Y:S04]  /*13900*/  LDGSTS.E.BYPASS.LTC128B.128 [R25+0x2b400], desc[UR4][R2.64+0x100], !P6 ;  /* 0x2b40010002197fae */ /* 0x0001e8000f101d44 */
[----:B------:R0:W-:Y:S01]  /*13910*/  LDGSTS.E.BYPASS.LTC128B.128 [R25+0x2dc00], desc[UR4][R2.64+0x180], !P5 ;  /* 0x2dc0018002197fae */ /* 0x0001e2000e901d44 */
[----:B------:R-:W-:-:S05]  /*13920*/  NOP ;  /* 0x0000000000007918 */ /* 0x000fca0000000000 */
.L_x_2259:
        /* <DEDUP_REMOVED lines=10> */
.L_x_2260:
[----:B------:R1:W-:Y:S01]  /*139d0*/  SYNCS.ARRIVE.TRANS64.A1T0 RZ, [R19+URZ+0x38830], RZ ;  /* 0x038830ff13ff79a7 */ /* 0x0003e2000810003f */
[----:B------:R-:W-:Y:S05]  /*139e0*/  @!P6 BRA `(.L_x_2261) ;  /* 0x000000000004e947 */ /* 0x000fea0003800000 */
[----:B------:R-:W-:Y:S01]  /*139f0*/  BPT.TRAP 0x1 ;  /* 0x000000040000795c */ /* 0x000fe20000300000 */
.L_x_2261:
[----:B0-----:R-:W-:Y:S01]  /*13a00*/  SHF.L.U32 R3, R23, 0x1f, RZ ;  /* 0x0000001f17037819 */ /* 0x001fe200000006ff */
[----:B------:R-:W-:Y:S01]  /*13a10*/  BSSY B1, `(.L_x_2262) ;  /* 0x0000004000017945 */ /* 0x000fe20003800000 */
[----:B------:R-:W-:-:S04]  /*13a20*/  LEA R4, R20, UR44, 0x3 ;  /* 0x0000002c14047c11 */ /* 0x000fc8000f8e18ff */
[----:B------:R-:W0:Y:S02]  /*13a30*/  SYNCS.PHASECHK.TRANS64.TRYWAIT P0, [R4+URZ+0x38860], R3 ;  /* 0x03886003040075a7 */ /* 0x000e24000800017f */
[----:B0-----:R-:W-:Y:S05]  /*13a40*/  @!P0 BRA `(.L_x_2263) ;  /* 0x0000002c00ac8947 */ /* 0x001fea0003800000 */
.L_x_2331:
[----:B------:R-:W-:Y:S05]  /*13a50*/  BSYNC B1 ;  /* 0x0000000000017941 */ /* 0x000fea0003800000 */
.L_x_2262:
[----:B------:R-:W-:Y:S01]  /*13a60*/  UMOV UR4, 0xffffffff ;  /* 0xffffffff00047882 */ /* 0x000fe20000000000 */
[----:B------:R-:W-:Y:S02]  /*13a70*/  IMAD R5, R20, 0x5000, R31 ;  /* 0x0000500014057824 */ /* 0x000fe400078e021f */
[----:B------:R-:W-:Y:S01]  /*13a80*/  IMAD.SHL.U32 R6, R22, 0x2, RZ ;  /* 0x0000000216067824 */ /* 0x000fe200078e00ff */
        /* <DEDUP_REMOVED lines=53> */
.L_x_2343:
        /* <DEDUP_REMOVED lines=26> */
.L_x_2265:
        /* <DEDUP_REMOVED lines=10> */
.L_x_2266:
[----:B------:R-:W-:Y:S01]  /*14020*/  R2UR UR4, R33 ;  /* 0x00000000210472ca */ /* 0x000fe200000e0000 */
[----:B------:R-:W-:Y:S01]  /*14030*/  ULDC.64 UR6, c[0x0][0x330] ;  /* 0x0000cc0000067ab9 */ /* 0x000fe20000000a00 */
[----:B------:R-:W-:Y:S01]  /*14040*/  MOV R18, R2 ;  /* 0x0000000200127202 */ /* 0x000fe20000000f00 */
[----:B------:R-:W-:Y:S01]  /*14050*/  IMAD.U32 R3, RZ, RZ, UR6 ;  /* 0x00000006ff037e24 */ /* 0x000fe2000f8e00ff */
[----:B------:R0:W-:Y:S01]  /*14060*/  SYNCS.ARRIVE.TRANS64.A1T0 RZ, [R4+URZ+0x38850], RZ ;  /* 0x038850ff04ff79a7 */ /* 0x0001e2000810003f */
[----:B------:R-:W-:Y:S01]  /*14070*/  VIADD R29, R29, 0xffffffff ;  /* 0xffffffff1d1d7836 */ /* 0x000fe20000000000 */
[----:B------:R-:W-:Y:S01]  /*14080*/  IADD3 R10, R10, -0x50, RZ ;  /* 0xffffffb00a0a7810 */ /* 0x000fe20007ffe0ff */
[----:B------:R-:W-:-:S04]  /*14090*/  IMAD.WIDE.U32 R18, R3, UR39, R18 ;  /* 0x0000002703127c25 */ /* 0x000fc8000f8e0012 */
[----:B------:R-:W-:Y:S02]  /*140a0*/  VIADD R0, R0, 0x50 ;  /* 0x0000005000007836 */ /* 0x000fe40000000000 */
        /* <DEDUP_REMOVED lines=11> */
.L_x_2254:
[----:B------:R-:W-:-:S13]  /*14160*/  LOP3.LUT P0, RZ, R16, 0x20, RZ, 0xc0, !PT ;  /* 0x0000002010ff7812 */ /* 0x000fda000780c0ff */
[----:B------:R-:W-:Y:S05]  /*14170*/  @!P0 BRA `(.L_x_2268) ;  /* 0x0000000000048947 */ /* 0x000fea0003800000 */
[----:B------:R-:W-:Y:S01]  /*14180*/  BPT.TRAP 0x1 ;  /* 0x000000040000795c */ /* 0x000fe20000300000 */
.L_x_2268:
[C---:B0-----:R-:W-:Y:S01]  /*14190*/  LEA R0, R21.reuse, UR44, 0x3 ;  /* 0x0000002c15007c11 */ /* 0x041fe2000f8e18ff */
[----:B------:R-:W0:Y:S01]  /*141a0*/  S2R R6, SR_TID.X ;  /* 0x0000000000067919 */ /* 0x000e220000002100 */
[----:B------:R-:W-:Y:S01]  /*141b0*/  SHF.L.U32 R3, R26, 0x1f, RZ ;  /* 0x0000001f1a037819 */ /* 0x000fe200000006ff */
[----:B------:R-:W-:Y:S01]  /*141c0*/  IMAD.MOV.U32 R2, RZ, RZ, -0x50 ;  /* 0xffffffb0ff027424 */ /* 0x000fe200078e00ff */
[----:B------:R-:W-:Y:S01]  /*141d0*/  BSSY B0, `(.L_x_2269) ;  /* 0x0000008000007945 */ /* 0x000fe20003800000 */
[----:B------:R-:W-:Y:S01]  /*141e0*/  IMAD R4, R21, 0x5000, R31 ;  /* 0x0000500015047824 */ /* 0x000fe200078e021f */
[----:B------:R-:W1:Y:S01]  /*141f0*/  SYNCS.PHASECHK.TRANS64.TRYWAIT P0, [R0+URZ+0x38860], R3 ;  /* 0x03886003000075a7 */ /* 0x000e62000800017f */
[----:B------:R-:W-:Y:S01]  /*14200*/  IMAD R5, R29, R2, UR40 ;  /* 0x000000281d057e24 */ /* 0x000fe2000f8e0202 */
[----:B0-----:R-:W-:-:S04]  /*14210*/  LOP3.LUT R6, R6, 0x7f, RZ, 0xc0, !PT ;  /* 0x0000007f06067812 */ /* 0x001fc800078ec0ff */
[----:B------:R-:W-:-:S05]  /*14220*/  SHF.R.U32.HI R6, RZ, 0x3, R6 ;  /* 0x00000003ff067819 */ /* 0x000fca0000011606 */
[----:B------:R-:W-:Y:S01]  /*14230*/  IMAD.IADD R5, R5, 0x1, -R6 ;  /* 0x0000000105057824 */ /* 0x000fe200078e0a06 */
[----:B-1----:R-:W-:Y:S06]  /*14240*/  @!P0 BRA `(.L_x_2270) ;  /* 0x0000002c008c8947 */ /* 0x002fec0003800000 */
.L_x_2344:
[----:B------:R-:W-:Y:S05]  /*14250*/  BSYNC B0 ;  /* 0x0000000000007941 */ /* 0x000fea0003800000 */
.L_x_2269:
        /* <DEDUP_REMOVED lines=9> */
[----:B------:R-:W1:Y:S01]  /*142f0*/  SHFL.IDX PT, R14, R17, 0x1, 0x181f ;  /* 0x00381f00110e7f89 */ /* 0x000e6200000e0000 */
        /* <DEDUP_REMOVED lines=14> */
[----:B-1----:R-:W-:Y:S01]  /*143e0*/  MOV R2, R14 ;  /* 0x0000000e00027202 */ /* 0x002fe20000000f00 */
[----:B--2---:R-:W-:Y:S01]  /*143f0*/  IMAD.MOV.U32 R3, RZ, RZ, R6 ;  /* 0x000000ffff037224 */ /* 0x004fe200078e0006 */
[----:B------:R-:W0:Y:S03]  /*14400*/  SHFL.IDX PT, R14, R17, 0x2, 0x181f ;  /* 0x00581f00110e7f89 */ /* 0x000e2600000e0000 */
[----:B------:R-:W-:Y:S01]  /*14410*/  IMAD.WIDE.U32 R2, R22, 0x2, R2 ;  /* 0x0000000216027825 */ /* 0x000fe200078e0002 */
        /* <DEDUP_REMOVED lines=9> */
[----:B0-----:R-:W-:Y:S02]  /*144b0*/  IMAD.MOV.U32 R2, RZ, RZ, R14 ;  /* 0x000000ffff027224 */ /* 0x001fe400078e000e */
[----:B-1----:R-:W-:Y:S01]  /*144c0*/  IMAD.MOV.U32 R3, RZ, RZ, R6 ;  /* 0x000000ffff037224 */ /* 0x002fe200078e0006 */
[----:B------:R-:W-:Y:S01]  /*144d0*/  SHFL.IDX PT, R14, R17, 0x3, 0x181f ;  /* 0x00781f00110e7f89 */ /* 0x000fe200000e0000 */
[----:B------:R-:W-:-:S03]  /*144e0*/  IMAD.WIDE.U32 R2, R22, 0x2, R2 ;  /* 0x0000000216027825 */ /* 0x000fc600078e0002 */
[----:B------:R-:W0:Y:S04]  /*144f0*/  SHFL.IDX PT, R6, R18, 0x3, 0x181f ;  /* 0x00781f0012067f89 */ /* 0x000e2800000e0000 */
[----:B------:R-:W-:Y:S01]  /*14500*/  LDGSTS.E.BYPASS.LTC128B.128 [R4+0x1400], desc[UR6][R2.64], !P5 ;  /* 0x0140000002047fae */ /* 0x000fe2000e901d46 */
[----:B------:R-:W-:-:S03]  /*14510*/  ISETP.LT.OR P5, PT, R5, 0x21, P1 ;  /* 0x000000210500780c */ /* 0x000fc60000fa1670 */
[----:B------:R-:W-:Y:S01]  /*14520*/  LDGSTS.E.BYPASS.LTC128B.128 [R4+0x3c00], desc[UR6][R2.64+0x80], !P4 ;  /* 0x03c0008002047fae */ /* 0x000fe2000e101d46 */
[----:B------:R-:W-:-:S03]  /*14530*/  ISETP.LT.OR P4, PT, R5, 0x21, P0 ;  /* 0x000000210500780c */ /* 0x000fc60000781670 */
[----:B------:R-:W1:Y:S06]  /*14540*/  SHFL.IDX PT, R18, R18, 0x4, 0x181f ;  /* 0x00981f0012127f89 */ /* 0x000e6c00000e0000 */
[----:B------:R-:W-:Y:S01]  /*14550*/  LDGSTS.E.BYPASS.LTC128B.128 [R4+0x6400], desc[UR6][R2.64+0x100], !P5 ;  /* 0x0640010002047fae */ /* 0x000fe2000e901d46 */
[----:B------:R-:W-:-:S03]  /*14560*/  ISETP.LT.OR P5, PT, R5, 0x31, P2 ;  /* 0x000000310500780c */ /* 0x000fc600017a1670 */
[----:B------:R0:W-:Y:S01]  /*14570*/  LDGSTS.E.BYPASS.LTC128B.128 [R4+0x8c00], desc[UR6][R2.64+0x180], !P4 ;  /* 0x08c0018002047fae */ /* 0x0001e2000e101d46 */
[----:B------:R-:W-:Y:S02]  /*14580*/  ISETP.LT.OR P4, PT, R5, 0x31, P3 ;  /* 0x000000310500780c */ /* 0x000fe40001f81670 */
[----:B0-----:R-:W-:Y:S01]  /*14590*/  MOV R3, R6 ;  /* 0x0000000600037202 */ /* 0x001fe20000000f00 */
[----:B------:R-:W-:Y:S02]  /*145a0*/  IMAD.MOV.U32 R2, RZ, RZ, R14 ;  /* 0x000000ffff027224 */ /* 0x000fe400078e000e */
[----:B------:R0:W2:Y:S01]  /*145b0*/  SHFL.IDX PT, R14, R17, 0x4, 0x181f ;  /* 0x00981f00110e7f89 */ /* 0x0000a200000e0000 */
[----:B------:R-:W-:Y:S02]  /*145c0*/  IMAD.MOV.U32 R6, RZ, RZ, RZ ;  /* 0x000000ffff067224 */ /* 0x000fe400078e00ff */
[----:B------:R-:W-:-:S05]  /*145d0*/  IMAD.WIDE.U32 R2, R22, 0x2, R2 ;  /* 0x0000000216027825 */ /* 0x000fca00078e0002 */
[----:B------:R0:W-:Y:S01]  /*145e0*/  LDGSTS.E.BYPASS.LTC128B.128 [R4+0x1c00], desc[UR6][R2.64], !P5 ;  /* 0x01c0000002047fae */ /* 0x0001e2000e901d46 */
[----:B------:R-:W-:-:S03]  /*145f0*/  ISETP.LT.OR P5, PT, R5, 0x31, P1 ;  /* 0x000000310500780c */ /* 0x000fc60000fa1670 */
[----:B------:R0:W-:Y:S01]  /*14600*/  LDGSTS.E.BYPASS.LTC128B.128 [R4+0x4400], desc[UR6][R2.64+0x80], !P4 ;  /* 0x0440008002047fae */ /* 0x0001e2000e101d46 */
[----:B------:R-:W-:-:S09]  /*14610*/  ISETP.LT.OR P4, PT, R5, 0x31, P0 ;  /* 0x000000310500780c */ /* 0x000fd20000781670 */
[----:B------:R0:W-:Y:S04]  /*14620*/  LDGSTS.E.BYPASS.LTC128B.128 [R4+0x6c00], desc[UR6][R2.64+0x100], !P5 ;  /* 0x06c0010002047fae */ /* 0x0001e8000e901d46 */
[----:B-12---:R0:W-:Y:S02]  /*14630*/  LDGSTS.E.BYPASS.LTC128B.128 [R4+0x9400], desc[UR6][R2.64+0x180], !P4 ;  /* 0x0940018002047fae */ /* 0x0061e4000e101d46 */
.L_x_2356:
        /* <DEDUP_REMOVED lines=17> */
.L_x_2272:
        /* <DEDUP_REMOVED lines=10> */
.L_x_2273:
[----:B------:R-:W-:Y:S01]  /*147f0*/  VIADD R2, R21, 0x1 ;  /* 0x0000000115027836 */ /* 0x000fe20000000000 */
[----:B------:R1:W-:Y:S04]  /*14800*/  SYNCS.ARRIVE.TRANS64.A1T0 RZ, [R0+URZ+0x38850], RZ ;  /* 0x038850ff00ff79a7 */ /* 0x0003e8000810003f */
[----:B------:R-:W-:-:S04]  /*14810*/  ISETP.NE.AND P0, PT, R2, 0x2, PT ;  /* 0x000000020200780c */ /* 0x000fc80003f05270 */
[----:B------:R-:W-:Y:S02]  /*14820*/  SEL R3, RZ, 0x1, P0 ;  /* 0x00000001ff037807 */ /* 0x000fe40000000000 */
[----:B------:R-:W-:Y:S02]  /*14830*/  SEL R2, R2, RZ, P0 ;  /* 0x000000ff02027207 */ /* 0x000fe40000000000 */
[----:B-1----:R-:W-:-:S07]  /*14840*/  LOP3.LUT R0, R26, R3, RZ, 0x3c, !PT ;  /* 0x000000031a007212 */ /* 0x002fce00078e3cff */
.L_x_2237:
[----:B0-----:R-:W0:Y:S01]  /*14850*/  S2R R4, SR_CgaCtaId ;  /* 0x0000000000047919 */ /* 0x001e220000008800 */
[----:B------:R-:W-:Y:S02]  /*14860*/  MOV R3, 0x400 ;  /* 0x0000040000037802 */ /* 0x000fe40000000f00 */
[----:B------:R-:W-:Y:S02]  /*14870*/  SHF.L.U32 R6, R6, 0x1f, RZ ;  /* 0x0000001f06067819 */ /* 0x000fe400000006ff */
[----:B0-----:R-:W-:-:S04]  /*14880*/  LEA R7, R4, R3, 0x18 ;  /* 0x0000000304077211 */ /* 0x001fc800078ec0ff */
[----:B------:R-:W0:Y:S02]  /*14890*/  SYNCS.PHASECHK.TRANS64.TRYWAIT P0, [R7+URZ+0x38820], R6 ;  /* 0x03882006070075a7 */ /* 0x000e24000800017f */
[----:B0-----:R-:W-:Y:S05]  /*148a0*/  @!P0 BRA `(.L_x_2274) ;  /* 0x0000002c00f88947 */ /* 0x001fea0003800000 */
.L_x_2357:
[----:B------:R-:W-:-:S03]  /*148b0*/  UMOV UR4, 0xffffffff ;  /* 0xffffffff00047882 */ /* 0x000fc60000000000 */
[----:B------:R-:W-:Y:S05]  /*148c0*/  BRA.DIV UR4, `(.L_x_2275) ;  /* 0x0000003204047947 */ /* 0x000fea000b800000 */
[----:B------:R-:W1:Y:S02]  /*148d0*/  S2R R3, SR_TID.X ;  /* 0x0000000000037919 */ /* 0x000e640000002100 */
[----:B-1----:R-:W-:-:S04]  /*148e0*/  SHF.R.U32.HI R3, RZ, 0x5, R3 ;  /* 0x00000005ff037819 */ /* 0x002fc80000011603 */
[----:B------:R-:W-:-:S05]  /*148f0*/  LOP3.LUT R3, R3, 0x3, RZ, 0xc0, !PT ;  /* 0x0000000303037812 */ /* 0x000fca00078ec0ff */
[----:B------:R1:W2:Y:S02]  /*14900*/  SHFL.IDX PT, R14, R3, RZ, 0x1f ;  /* 0x00001fff030e7589 */ /* 0x0002a400000e0000 */
.L_x_2360:
[----:B--2---:R-:W-:-:S13]  /*14910*/  ISETP.NE.AND P0, PT, R14, RZ, PT ;  /* 0x000000ff0e00720c */ /* 0x004fda0003f05270 */
[----:B------:R-:W-:Y:S05]  /*14920*/  @P0 BRA `(.L_x_2193) ;  /* 0x0000000000900947 */ /* 0x000fea0003800000 */
[----:B------:R-:W-:-:S03]  /*14930*/  UMOV UR4, 0xffffffff ;  /* 0xffffffff00047882 */ /* 0x000fc60000000000 */
[----:B------:R-:W-:Y:S05]  /*14940*/  BRA.DIV UR4, `(.L_x_2276) ;  /* 0x0000003204187947 */ /* 0x000fea000b800000 */
[----:B------:R-:W-:-:S13]  /*14950*/  ELECT P6, URZ, PT ;  /* 0x00000000003f782f */ /* 0x000fda00038c0000 */
.L_x_2363:
        /* <DEDUP_REMOVED lines=8> */
.L_x_2277:
[----:B------:R-:W-:Y:S01]  /*149e0*/  IMAD R5, R2, 0x8, R7 ;  /* 0x0000000802057824 */ /* 0x000fe200078e0207 */
[----:B------:R-:W-:Y:S01]  /*149f0*/  SHF.L.U32 R4, R0, 0x1f, RZ ;  /* 0x0000001f00047819 */ /* 0x000fe200000006ff */
[----:B------:R-:W-:-:S03]  /*14a00*/  VIADD R2, R2, 0x1 ;  /* 0x0000000102027836 */ /* 0x000fc60000000000 */
[----:B------:R-:W1:Y:S02]  /*14a10*/  SYNCS.PHASECHK.TRANS64.TRYWAIT P1, [R5+URZ+0x38840], R4 ;  /* 0x03884004050075a7 */ /* 0x000e64000802017f */
[----:B------:R-:W-:-:S04]  /*14a20*/  ISETP.NE.AND P2, PT, R2, 0x2, PT ;  /* 0x000000020200780c */ /* 0x000fc80003f45270 */
[----:B------:R-:W-:Y:S01]  /*14a30*/  SEL R3, RZ, 0x1, P2 ;  /* 0x00000001ff037807 */ /* 0x000fe20001000000 */
[----:B-1----:R-:W-:Y:S08]  /*14a40*/  @!P1 BRA `(.L_x_2278) ;  /* 0x0000002c00f89947 */ /* 0x002ff00003800000 */
.L_x_2364:
[----:B------:R-:W-:Y:S02]  /*14a50*/  SEL R2, R2, RZ, P2 ;  /* 0x000000ff02027207 */ /* 0x000fe40001000000 */
[----:B------:R-:W-:Y:S01]  /*14a60*/  LOP3.LUT R0, R0, R3, RZ, 0x3c, !PT ;  /* 0x0000000300007212 */ /* 0x000fe200078e3cff */
[----:B------:R-:W-:Y:S06]  /*14a70*/  @!P0 BRA `(.L_x_2279) ;  /* 0x0000000000048947 */ /* 0x000fec0003800000 */
[----:B------:R-:W-:Y:S01]  /*14a80*/  BPT.TRAP 0x1 ;  /* 0x000000040000795c */ /* 0x000fe20000300000 */
.L_x_2279:
[----:B------:R-:W-:Y:S01]  /*14a90*/  IMAD R3, R2, 0x8, R7 ;  /* 0x0000000802037824 */ /* 0x000fe200078e0207 */
[----:B------:R-:W-:-:S04]  /*14aa0*/  SHF.L.U32 R0, R0, 0x1f, RZ ;  /* 0x0000001f00007819 */ /* 0x000fc800000006ff */
[----:B------:R-:W2:Y:S02]  /*14ab0*/  SYNCS.PHASECHK.TRANS64.TRYWAIT P1, [R3+URZ+0x38840], R0 ;  /* 0x03884000030075a7 */ /* 0x000ea4000802017f */
[----:B--2---:R-:W-:Y:S05]  /*14ac0*/  @!P1 BRA `(.L_x_2280) ;  /* 0x0000002c00ec9947 */ /* 0x004fea0003800000 */
.L_x_2365:
[----:B------:R-:W-:Y:S05]  /*14ad0*/  @!P0 BRA `(.L_x_2281) ;  /* 0x0000000000048947 */ /* 0x000fea0003800000 */
[----:B------:R-:W-:Y:S01]  /*14ae0*/  BPT.TRAP 0x1 ;  /* 0x000000040000795c */ /* 0x000fe20000300000 */
.L_x_2281:
[----:B------:R-:W3:Y:S02]  /*14af0*/  SYNCS.PHASECHK.TRANS64.TRYWAIT P1, [R5+URZ+0x38860], R4 ;  /* 0x03886004050075a7 */ /* 0x000ee4000802017f */
[----:B---3--:R-:W-:Y:S05]  /*14b00*/  @!P1 BRA `(.L_x_2282) ;  /* 0x0000002c00f09947 */ /* 0x008fea0003800000 */
.L_x_2366:
[----:B------:R-:W-:Y:S05]  /*14b10*/  @!P0 BRA `(.L_x_2283) ;  /* 0x0000000000048947 */ /* 0x000fea0003800000 */
[----:B------:R-:W-:Y:S01]  /*14b20*/  BPT.TRAP 0x1 ;  /* 0x000000040000795c */ /* 0x000fe20000300000 */
.L_x_2283:
[----:B----4-:R4:W0:Y:S02]  /*14b30*/  SYNCS.PHASECHK.TRANS64.TRYWAIT P0, [R3+URZ+0x38860], R0 ;  /* 0x03886000030075a7 */ /* 0x010824000800017f */
[----:B0-----:R-:W-:Y:S05]  /*14b40*/  @!P0 NANOSLEEP.SYNCS 0x989680 ;  /* 0x009896800000895d */ /* 0x001fea0003900000 */
[----:B------:R-:W0:Y:S02]  /*14b50*/  @!P0 SYNCS.PHASECHK.TRANS64 P0, [R3+URZ+0x38860], R0 ;  /* 0x03886000030085a7 */ /* 0x000e24000800007f */
[----:B0-----:R-:W-:Y:S05]  /*14b60*/  @!P0 BRA `(.L_x_2283) ;  /* 0xfffffffc00f08947 */ /* 0x001fea000383ffff */
.L_x_2193:
[----:B------:R-:W-:Y:S05]  /*14b70*/  BSYNC B6 ;  /* 0x0000000000067941 */ /* 0x000fea0003800000 */
.L_x_2190:
[----:B------:R-:W-:Y:S05]  /*14b80*/  EXIT ;  /* 0x000000000000794d */ /* 0x000fea0003800000 */
.L_x_2197:
[----:B------:R-:W-:-:S13]  /*14b90*/  R2UR UR4, R16 ;  /* 0x00000000100472ca */ /* 0x000fda00000e0000 */
[----:B0-----:R-:W-:-:S04]  /*14ba0*/  IMAD.U32 R3, RZ, RZ, UR4 ;  /* 0x00000004ff037e24 */ /* 0x001fc8000f8e00ff */
[----:B------:R0:W1:Y:S03]  /*14bb0*/  SYNCS.PHASECHK.TRANS64.TRYWAIT P0, [R3+URZ+0x38800], R0 ;  /* 0x03880000030075a7 */ /* 0x000066000800017f */
[----:B-1----:R-:W-:Y:S05]  /*14bc0*/  @!P0 NANOSLEEP.SYNCS 0x989680 ;  /* 0x009896800000895d */ /* 0x002fea0003900000 */
[----:B------:R-:W1:Y:S02]  /*14bd0*/  @!P0 SYNCS.PHASECHK.TRANS64 P0, [R3+URZ+0x38800], R0 ;  /* 0x03880000030085a7 */ /* 0x000e64000800007f */
[----:B-1----:R-:W-:Y:S05]  /*14be0*/  @!P0 BRA `(.L_x_2197) ;  /* 0xfffffffc00e88947 */ /* 0x002fea000383ffff */
[----:B------:R-:W-:Y:S05]  /*14bf0*/  BRA `(.L_x_2284) ;  /* 0xfffffec8007c7947 */ /* 0x000fea000383ffff */
.L_x_2201:
[----:B------:R-:W-:-:S13]  /*14c00*/  R2UR UR4, R16 ;  /* 0x00000000100472ca */ /* 0x000fda00000e0000 */
[----:B0-----:R-:W-:-:S04]  /*14c10*/  MOV R3, UR4 ;  /* 0x0000000400037c02 */ /* 0x001fc80008000f00 */
[----:B------:R0:W2:Y:S03]  /*14c20*/  SYNCS.PHASECHK.TRANS64.TRYWAIT P1, [R3+URZ+0x38830], R0 ;  /* 0x03883000030075a7 */ /* 0x0000a6000802017f */
[----:B--2---:R-:W-:Y:S05]  /*14c30*/  @!P1 NANOSLEEP.SYNCS 0x989680 ;  /* 0x009896800000995d */ /* 0x004fea0003900000 */
[----:B------:R-:W2:Y:S02]  /*14c40*/  @!P1 SYNCS.PHASECHK.TRANS64 P1, [R3+URZ+0x38830], R0 ;  /* 0x03883000030095a7 */ /* 0x000ea4000802007f */
[----:B--2---:R-:W-:Y:S05]  /*14c50*/  @!P1 BRA `(.L_x_2201) ;  /* 0xfffffffc00e89947 */ /* 0x004fea000383ffff */
[----:B------:R-:W-:Y:S05]  /*14c60*/  BRA `(.L_x_2200) ;  /* 0xfffffec800a47947 */ /* 0x000fea000383ffff */
.L_x_2207:
[----:B------:R-:W-:-:S13]  /*14c70*/  R2UR UR6, R3 ;  /* 0x00000000030672ca */ /* 0x000fda00000e0000 */
[----:B-1----:R-:W-:-:S04]  /*14c80*/  IMAD.U32 R153, RZ, RZ, UR6 ;  /* 0x00000006ff997e24 */ /* 0x002fc8000f8e00ff */
[----:B------:R1:W2:Y:S03]  /*14c90*/  SYNCS.PHASECHK.TRANS64.TRYWAIT P1, [R153+URZ+0x38830], R6 ;  /* 0x03883006990075a7 */ /* 0x0002a6000802017f */
[----:B--2---:R-:W-:Y:S05]  /*14ca0*/  @!P1 NANOSLEEP.SYNCS 0x989680 ;  /* 0x009896800000995d */ /* 0x004fea0003900000 */
[----:B------:R-:W2:Y:S02]  /*14cb0*/  @!P1 SYNCS.PHASECHK.TRANS64 P1, [R153+URZ+0x38830], R6 ;  /* 0x03883006990095a7 */ /* 0x000ea4000802007f */
[----:B--2---:R-:W-:Y:S05]  /*14cc0*/  @!P1 BRA `(.L_x_2207) ;  /* 0xfffffffc00e89947 */ /* 0x004fea000383ffff */
[----:B------:R-:W-:Y:S05]  /*14cd0*/  BRA `(.L_x_2206) ;  /* 0xffffff0800587947 */ /* 0x000fea000383ffff */
.L_x_2211:
[----:B-1----:R-:W-:-:S04]  /*14ce0*/  IMAD.U32 R215, RZ, RZ, UR10 ;  /* 0x0000000affd77e24 */ /* 0x002fc8000f8e00ff */
[----:B------:R1:W2:Y:S03]  /*14cf0*/  SYNCS.PHASECHK.TRANS64.TRYWAIT P1, [R215+URZ+0x38850], R0 ;  /* 0x03885000d70075a7 */ /* 0x0002a6000802017f */
[----:B--2---:R-:W-:Y:S05]  /*14d00*/  @!P1 NANOSLEEP.SYNCS 0x989680 ;  /* 0x009896800000995d */ /* 0x004fea0003900000 */
[----:B------:R-:W2:Y:S02]  /*14d10*/  @!P1 SYNCS.PHASECHK.TRANS64 P1, [R215+URZ+0x38850], R0 ;  /* 0x03885000d70095a7 */ /* 0x000ea4000802007f */
[----:B--2---:R-:W-:Y:S05]  /*14d20*/  @!P1 BRA `(.L_x_2211) ;  /* 0xfffffffc00ec9947 */ /* 0x004fea000383ffff */
[----:B------:R-:W-:Y:S05]  /*14d30*/  BRA `(.L_x_2210) ;  /* 0xffffff3000807947 */ /* 0x000fea000383ffff */
.L_x_2219:
[----:B-1----:R-:W-:-:S04]  /*14d40*/  IMAD.U32 R6, RZ, RZ, UR60 ;  /* 0x0000003cff067e24 */ /* 0x002fc8000f8e00ff */
[----:B------:R1:W2:Y:S03]  /*14d50*/  SYNCS.PHASECHK.TRANS64.TRYWAIT P1, [R6+URZ+0x38830], R3 ;  /* 0x03883003060075a7 */ /* 0x0002a6000802017f */
[----:B--2---:R-:W-:Y:S05]  /*14d60*/  @!P1 NANOSLEEP.SYNCS 0x989680 ;  /* 0x009896800000995d */ /* 0x004fea0003900000 */
[----:B------:R-:W2:Y:S02]  /*14d70*/  @!P1 SYNCS.PHASECHK.TRANS64 P1, [R6+URZ+0x38830], R3 ;  /* 0x03883003060095a7 */ /* 0x000ea4000802007f */
[----:B--2---:R-:W-:Y:S05]  /*14d80*/  @!P1 BRA `(.L_x_2219) ;  /* 0xfffffffc00ec9947 */ /* 0x004fea000383ffff */
[----:B------:R-:W-:Y:S05]  /*14d90*/  BRA `(.L_x_2218) ;  /* 0xffffff4800a07947 */ /* 0x000fea000383ffff */
.L_x_2223:
[----:B-1----:R-:W-:-:S04]  /*14da0*/  IMAD.U32 R3, RZ, RZ, UR10 ;  /* 0x0000000aff037e24 */ /* 0x002fc8000f8e00ff */
[----:B------:R1:W2:Y:S03]  /*14db0*/  SYNCS.PHASECHK.TRANS64.TRYWAIT P1, [R3+URZ+0x38850], R0 ;  /* 0x03885000030075a7 */ /* 0x0002a6000802017f */
[----:B--2---:R-:W-:Y:S05]  /*14dc0*/  @!P1 NANOSLEEP.SYNCS 0x989680 ;  /* 0x009896800000995d */ /* 0x004fea0003900000 */
[----:B------:R-:W2:Y:S02]  /*14dd0*/  @!P1 SYNCS.PHASECHK.TRANS64 P1, [R3+URZ+0x38850], R0 ;  /* 0x03885000030095a7 */ /* 0x000ea4000802007f */
[----:B--2---:R-:W-:Y:S05]  /*14de0*/  @!P1 BRA `(.L_x_2223) ;  /* 0xfffffffc00ec9947 */ /* 0x004fea000383ffff */
[----:B------:R-:W-:Y:S05]  /*14df0*/  BRA `(.L_x_2222) ;  /* 0xffffff7000e07947 */ /* 0x000fea000383ffff */
.L_x_2230:
[----:B-1----:R-:W-:-:S04]  /*14e00*/  MOV R5, UR5 ;  /* 0x0000000500057c02 */ /* 0x002fc80008000f00 */
[----:B------:R1:W2:Y:S03]  /*14e10*/  SYNCS.PHASECHK.TRANS64.TRYWAIT P1, [R5+URZ+0x38850], R0 ;  /* 0x03885000050075a7 */ /* 0x0002a6000802017f */
[----:B--2---:R-:W-:Y:S05]  /*14e20*/  @!P1 NANOSLEEP.SYNCS 0x989680 ;  /* 0x009896800000995d */ /* 0x004fea0003900000 */
[----:B------:R-:W2:Y:S02]  /*14e30*/  @!P1 SYNCS.PHASECHK.TRANS64 P1, [R5+URZ+0x38850], R0 ;  /* 0x03885000050095a7 */ /* 0x000ea4000802007f */
[----:B--2---:R-:W-:Y:S05]  /*14e40*/  @!P1 BRA `(.L_x_2230) ;  /* 0xfffffffc00ec9947 */ /* 0x004fea000383ffff */
[----:B------:R-:W-:Y:S05]  /*14e50*/  BRA `(.L_x_2229) ;  /* 0xffffff8c00007947 */ /* 0x000fea000383ffff */
.L_x_2242:
[----:B------:R-:W-:Y:S02]  /*14e60*/  IMAD.MOV.U32 R13, RZ, RZ, R27 ;  /* 0x000000ffff0d7224 */ /* 0x000fe400078e001b */
[----:B------:R-:W-:Y:S02]  /*14e70*/  IMAD.MOV.U32 R12, RZ, RZ, RZ ;  /* 0x000000ffff0c7224 */ /* 0x000fe400078e00ff */
[----:B------:R-:W-:Y:S02]  /*14e80*/  IMAD.MOV.U32 R11, RZ, RZ, 0x1f ;  /* 0x0000001fff0b7424 */ /* 0x000fe400078e00ff */
[----:B------:R-:W-:-:S07]  /*14e90*/  IMAD.MOV.U32 R15, RZ, RZ, -0x1 ;  /* 0xffffffffff0f7424 */ /* 0x000fce00078e00ff */
[----:B-----5:R-:W-:Y:S05]  /*14ea0*/  WARPSYNC.COLLECTIVE R15, `(.L_x_2285) ;  /* 0x000000000f087348 */ /* 0x020fea0003c00000 */
[----:B------:R0:W1:Y:S02]  /*14eb0*/  SHFL.IDX P6, R14, R13, R12, R11 ;  /* 0x0000000c0d0e7389 */ /* 0x00006400000c000b */
[----:B01---5:R-:W-:Y:S01]  /*14ec0*/  ENDCOLLECTIVE ;  /* 0x000000000000791b */ /* 0x023fe20003800000 */
.L_x_2285:
[----:B------:R-:W-:Y:S05]  /*14ed0*/  BRA `(.L_x_2286) ;  /* 0xffffffc800f87947 */ /* 0x000fea000383ffff */
.L_x_2244:
[----:B0-----:R-:W-:-:S04]  /*14ee0*/  MOV R3, UR44 ;  /* 0x0000002c00037c02 */ /* 0x001fc80008000f00 */
[----:B------:R0:W1:Y:S03]  /*14ef0*/  SYNCS.PHASECHK.TRANS64.TRYWAIT P0, [R3+URZ+0x38840], R2 ;  /* 0x03884002030075a7 */ /* 0x000066000800017f */
[----:B-1----:R-:W-:Y:S05]  /*14f00*/  @!P0 NANOSLEEP.SYNCS 0x989680 ;  /* 0x009896800000895d */ /* 0x002fea0003900000 */
[----:B------:R-:W1:Y:S02]  /*14f10*/  @!P0 SYNCS.PHASECHK.TRANS64 P0, [R3+URZ+0x38840], R2 ;  /* 0x03884002030085a7 */ /* 0x000e64000800007f */
[----:B-1----:R-:W-:Y:S05]  /*14f20*/  @!P0 BRA `(.L_x_2244) ;  /* 0xfffffffc00ec8947 */ /* 0x002fea000383ffff */
[----:B------:R-:W-:Y:S05]  /*14f30*/  BRA `(.L_x_2287) ;  /* 0xffffffcc00887947 */ /* 0x000fea000383ffff */
.L_x_2245:
        /* <DEDUP_REMOVED lines=8> */
.L_x_2289:
[----:B------:R-:W-:Y:S05]  /*14fc0*/  BSYNC B0 ;  /* 0x0000000000007941 */ /* 0x000fea0003800000 */
.L_x_2288:
[----:B------:R-:W-:Y:S01]  /*14fd0*/  IMAD.MOV.U32 R13, RZ, RZ, R0 ;  /* 0x000000ffff0d7224 */ /* 0x000fe200078e0000 */
[----:B------:R-:W-:Y:S01]  /*14fe0*/  MOV R5, R14 ;  /* 0x0000000e00057202 */ /* 0x000fe20000000f00 */
[----:B------:R-:W-:Y:S01]  /*14ff0*/  IMAD.MOV.U32 R12, RZ, RZ, RZ ;  /* 0x000000ffff0c7224 */ /* 0x000fe200078e00ff */
[C---:B------:R-:W-:Y:S01]  /*15000*/  LOP3.LUT P4, RZ, R16.reuse, 0x10, RZ, 0xc0, !PT ;  /* 0x0000001010ff7812 */ /* 0x040fe2000788c0ff */
[----:B------:R-:W-:Y:S01]  /*15010*/  IMAD.MOV.U32 R11, RZ, RZ, 0x181f ;  /* 0x0000181fff0b7424 */ /* 0x000fe200078e00ff */
[C---:B------:R-:W-:Y:S01]  /*15020*/  LOP3.LUT P3, RZ, R16.reuse, 0x8, RZ, 0xc0, !PT ;  /* 0x0000000810ff7812 */ /* 0x040fe2000786c0ff */
[----:B------:R-:W-:Y:S01]  /*15030*/  IMAD.MOV.U32 R15, RZ, RZ, -0x1 ;  /* 0xffffffffff0f7424 */ /* 0x000fe200078e00ff */
[C---:B------:R-:W-:Y:S02]  /*15040*/  LOP3.LUT P2, RZ, R16.reuse, 0x4, RZ, 0xc0, !PT ;  /* 0x0000000410ff7812 */ /* 0x040fe4000784c0ff */
[----:B------:R-:W-:-:S13]  /*15050*/  LOP3.LUT P1, RZ, R16, 0x2, RZ, 0xc0, !PT ;  /* 0x0000000210ff7812 */ /* 0x000fda000782c0ff */
[----:B------:R-:W-:Y:S05]  /*15060*/  WARPSYNC.COLLECTIVE R15, `(.L_x_2290) ;  /* 0x000000000f087348 */ /* 0x000fea0003c00000 */
[----:B------:R0:W1:Y:S02]  /*15070*/  SHFL.IDX P6, R14, R13, R12, R11 ;  /* 0x0000000c0d0e7389 */ /* 0x00006400000c000b */
[----:B01----:R-:W-:Y:S01]  /*15080*/  ENDCOLLECTIVE ;  /* 0x000000000000791b */ /* 0x003fe20003800000 */
.L_x_2290:
[----:B------:R-:W-:Y:S01]  /*15090*/  @P0 LEA R9, R31, UR44, 0x1 ;  /* 0x0000002c1f090c11 */ /* 0x000fe2000f8e08ff */
        /* <DEDUP_REMOVED lines=16> */
.L_x_2291:
[----:B------:R-:W-:Y:S01]  /*151a0*/  @P0 LEA R21, R31, UR44, 0x1 ;  /* 0x0000002c1f150c11 */ /* 0x000fe2000f8e08ff */
[----:B------:R-:W-:Y:S02]  /*151b0*/  IMAD.MOV.U32 R13, RZ, RZ, R0 ;  /* 0x000000ffff0d7224 */ /* 0x000fe400078e0000 */
[----:B------:R-:W-:-:S07]  /*151c0*/  IMAD.MOV.U32 R3, RZ, RZ, R14 ;  /* 0x000000ffff037224 */ /* 0x000fce00078e000e */
[----:B------:R-:W-:Y:S05]  /*151d0*/  WARPSYNC.COLLECTIVE R15, `(.L_x_2292) ;  /* 0x000000000f087348 */ /* 0x000fea0003c00000 */
[----:B------:R0:W1:Y:S02]  /*151e0*/  SHFL.IDX P6, R14, R13, R12, R11 ;  /* 0x0000000c0d0e7389 */ /* 0x00006400000c000b */
[----:B01----:R-:W-:Y:S01]  /*151f0*/  ENDCOLLECTIVE ;  /* 0x000000000000791b */ /* 0x003fe20003800000 */
.L_x_2292:
        /* <DEDUP_REMOVED lines=16> */
.L_x_2293:
[----:B------:R-:W-:Y:S01]  /*15300*/  @P0 LEA R9, R31, UR44, 0x1 ;  /* 0x0000002c1f090c11 */ /* 0x000fe2000f8e08ff */
[----:B------:R-:W-:Y:S02]  /*15310*/  IMAD.MOV.U32 R13, RZ, RZ, R0 ;  /* 0x000000ffff0d7224 */ /* 0x000fe400078e0000 */
[----:B------:R-:W-:-:S07]  /*15320*/  IMAD.MOV.U32 R5, RZ, RZ, R14 ;  /* 0x000000ffff057224 */ /* 0x000fce00078e000e */
[----:B------:R-:W-:Y:S05]  /*15330*/  WARPSYNC.COLLECTIVE R15, `(.L_x_2294) ;  /* 0x000000000f087348 */ /* 0x000fea0003c00000 */
[----:B------:R0:W1:Y:S02]  /*15340*/  SHFL.IDX P6, R14, R13, R12, R11 ;  /* 0x0000000c0d0e7389 */ /* 0x00006400000c000b */
[----:B01----:R-:W-:Y:S01]  /*15350*/  ENDCOLLECTIVE ;  /* 0x000000000000791b */ /* 0x003fe20003800000 */
.L_x_2294:
        /* <DEDUP_REMOVED lines=16> */
.L_x_2295:
[----:B------:R-:W-:Y:S01]  /*15460*/  @P0 LEA R21, R31, UR44, 0x1 ;  /* 0x0000002c1f150c11 */ /* 0x000fe2000f8e08ff */
[----:B------:R-:W-:Y:S02]  /*15470*/  IMAD.MOV.U32 R13, RZ, RZ, R0 ;  /* 0x000000ffff0d7224 */ /* 0x000fe400078e0000 */
[----:B------:R-:W-:-:S07]  /*15480*/  IMAD.MOV.U32 R3, RZ, RZ, R14 ;  /* 0x000000ffff037224 */ /* 0x000fce00078e000e */
[----:B------:R-:W-:Y:S05]  /*15490*/  WARPSYNC.COLLECTIVE R15, `(.L_x_2296) ;  /* 0x000000000f087348 */ /* 0x000fea0003c00000 */
[----:B------:R0:W1:Y:S02]  /*154a0*/  SHFL.IDX P6, R14, R13, R12, R11 ;  /* 0x0000000c0d0e7389 */ /* 0x00006400000c000b */
[----:B01----:R-:W-:Y:S01]  /*154b0*/  ENDCOLLECTIVE ;  /* 0x000000000000791b */ /* 0x003fe20003800000 */
.L_x_2296:
        /* <DEDUP_REMOVED lines=15> */
.L_x_2297:
[----:B------:R-:W-:Y:S02]  /*155b0*/  IMAD.MOV.U32 R13, RZ, RZ, R0 ;  /* 0x000000ffff0d7224 */ /* 0x000fe400078e0000 */
[----:B------:R-:W-:-:S07]  /*155c0*/  IMAD.MOV.U32 R4, RZ, RZ, R14 ;  /* 0x000000ffff047224 */ /* 0x000fce00078e000e */
[----:B------:R-:W-:Y:S05]  /*155d0*/  WARPSYNC.COLLECTIVE R15, `(.L_x_2298) ;  /* 0x000000000f087348 */ /* 0x000fea0003c00000 */
[----:B------:R0:W1:Y:S02]  /*155e0*/  SHFL.IDX P6, R14, R13, R12, R11 ;  /* 0x0000000c0d0e7389 */ /* 0x00006400000c000b */
[----:B01----:R-:W-:Y:S01]  /*155f0*/  ENDCOLLECTIVE ;  /* 0x000000000000791b */ /* 0x003fe20003800000 */
.L_x_2298:
[----:B------:R-:W-:Y:S05]  /*15600*/  BRA `(.L_x_2299) ;  /* 0xffffffc800fc7947 */ /* 0x000fea000383ffff */
.L_x_2250:
[----:B------:R-:W-:Y:S01]  /*15610*/  MOV R13, R6 ;  /* 0x00000006000d7202 */ /* 0x000fe20000000f00 */
[----:B------:R-:W-:Y:S02]  /*15620*/  IMAD.MOV.U32 R12, RZ, RZ, RZ ;  /* 0x000000ffff0c7224 */ /* 0x000fe400078e00ff */
[----:B------:R-:W-:Y:S02]  /*15630*/  IMAD.MOV.U32 R11, RZ, RZ, 0x181f ;  /* 0x0000181fff0b7424 */ /* 0x000fe400078e00ff */
[----:B------:R-:W-:Y:S02]  /*15640*/  IMAD.MOV.U32 R15, RZ, RZ, -0x1 ;  /* 0xffffffffff0f7424 */ /* 0x000fe400078e00ff */
[----:B------:R-:W-:-:S07]  /*15650*/  IMAD.U32 R8, RZ, RZ, UR46 ;  /* 0x0000002eff087e24 */ /* 0x000fce000f8e00ff */
[----:B------:R-:W-:Y:S05]  /*15660*/  WARPSYNC.COLLECTIVE R15, `(.L_x_2300) ;  /* 0x000000000f087348 */ /* 0x000fea0003c00000 */
[----:B------:R0:W1:Y:S02]  /*15670*/  SHFL.IDX P6, R14, R13, R12, R11 ;  /* 0x0000000c0d0e7389 */ /* 0x00006400000c000b */
[----:B01----:R-:W-:Y:S01]  /*15680*/  ENDCOLLECTIVE ;  /* 0x000000000000791b */ /* 0x003fe20003800000 */
.L_x_2300:
[----:B------:R-:W-:-:S04]  /*15690*/  IMAD R8, R8, 0x80, R27 ;  /* 0x0000008008087824 */ /* 0x000fc800078e021b */
[----:B------:R-:W-:Y:S01]  /*156a0*/  VIADD R4, R8, 0x10 ;  /* 0x0000001008047836 */ /* 0x000fe20000000000 */
[----:B------:R-:W-:Y:S01]  /*156b0*/  MOV R13, R0 ;  /* 0x00000000000d7202 */ /* 0x000fe20000000f00 */
[----:B------:R-:W-:-:S07]  /*156c0*/  IMAD.MOV.U32 R3, RZ, RZ, R14 ;  /* 0x000000ffff037224 */ /* 0x000fce00078e000e */
[----:B------:R-:W-:Y:S05]  /*156d0*/  WARPSYNC.COLLECTIVE R15, `(.L_x_2301) ;  /* 0x000000000f087348 */ /* 0x000fea0003c00000 */
[----:B------:R0:W1:Y:S02]  /*156e0*/  SHFL.IDX P6, R14, R13, R12, R11 ;  /* 0x0000000c0d0e7389 */ /* 0x00006400000c000b */
[----:B01----:R-:W-:Y:S01]  /*156f0*/  ENDCOLLECTIVE ;  /* 0x000000000000791b */ /* 0x003fe20003800000 */
.L_x_2301:
        /* <DEDUP_REMOVED lines=20> */
.L_x_2302:
[----:B------:R-:W-:Y:S02]  /*15840*/  IADD3 R2, R8, 0x20, RZ ;  /* 0x0000002008027810 */ /* 0x000fe40007ffe0ff */
[----:B------:R-:W-:Y:S01]  /*15850*/  @!P0 LEA R21, R31, UR44, 0x1 ;  /* 0x0000002c1f158c11 */ /* 0x000fe2000f8e08ff */
[----:B------:R-:W-:Y:S02]  /*15860*/  IMAD.MOV.U32 R13, RZ, RZ, R0 ;  /* 0x000000ffff0d7224 */ /* 0x000fe400078e0000 */
[----:B------:R-:W-:-:S07]  /*15870*/  IMAD.MOV.U32 R5, RZ, RZ, R14 ;  /* 0x000000ffff057224 */ /* 0x000fce00078e000e */
[----:B------:R-:W-:Y:S05]  /*15880*/  WARPSYNC.COLLECTIVE R15, `(.L_x_2303) ;  /* 0x000000000f087348 */ /* 0x000fea0003c00000 */
[----:B------:R0:W1:Y:S02]  /*15890*/  SHFL.IDX P6, R14, R13, R12, R11 ;  /* 0x0000000c0d0e7389 */ /* 0x00006400000c000b */
[----:B01----:R-:W-:Y:S01]  /*158a0*/  ENDCOLLECTIVE ;  /* 0x000000000000791b */ /* 0x003fe20003800000 */
.L_x_2303:
[----:B------:R-:W-:Y:S01]  /*158b0*/  ULDC.64 UR4, c[0x0][0x208] ;  /* 0x0000820000047ab9 */ /* 0x000fe20000000a00 */
[----:B------:R-:W-:Y:S02]  /*158c0*/  IMAD.MOV.U32 R13, RZ, RZ, R6 ;  /* 0x000000ffff0d7224 */ /* 0x000fe400078e0006 */
        /* <DEDUP_REMOVED lines=14> */
.L_x_2304:
[----:B------:R-:W-:Y:S01]  /*159b0*/  VIADD R4, R8, 0x30 ;  /* 0x0000003008047836 */ /* 0x000fe20000000000 */
[----:B------:R-:W-:Y:S01]  /*159c0*/  @!P0 LEA R9, R31, UR44, 0x1 ;  /* 0x0000002c1f098c11 */ /* 0x000fe2000f8e08ff */
[----:B------:R-:W-:Y:S02]  /*159d0*/  IMAD.MOV.U32 R13, RZ, RZ, R0 ;  /* 0x000000ffff0d7224 */ /* 0x000fe400078e0000 */
[----:B------:R-:W-:-:S07]  /*159e0*/  IMAD.MOV.U32 R3, RZ, RZ, R14 ;  /* 0x000000ffff037224 */ /* 0x000fce00078e000e */
[----:B------:R-:W-:Y:S05]  /*159f0*/  WARPSYNC.COLLECTIVE R15, `(.L_x_2305) ;  /* 0x000000000f087348 */ /* 0x000fea0003c00000 */
[----:B------:R0:W1:Y:S02]  /*15a00*/  SHFL.IDX P6, R14, R13, R12, R11 ;  /* 0x0000000c0d0e7389 */ /* 0x00006400000c000b */
[----:B01----:R-:W-:Y:S01]  /*15a10*/  ENDCOLLECTIVE ;  /* 0x000000000000791b */ /* 0x003fe20003800000 */
.L_x_2305:
        /* <DEDUP_REMOVED lines=16> */
.L_x_2306:
[----:B------:R-:W-:Y:S01]  /*15b20*/  VIADD R2, R8, 0x40 ;  /* 0x0000004008027836 */ /* 0x000fe20000000000 */
[----:B------:R-:W-:Y:S02]  /*15b30*/  @!P0 LEA R21, R31, UR44, 0x1 ;  /* 0x0000002c1f158c11 */ /* 0x000fe4000f8e08ff */
[----:B------:R-:W-:Y:S01]  /*15b40*/  MOV R13, R0 ;  /* 0x00000000000d7202 */ /* 0x000fe20000000f00 */
[----:B------:R-:W-:-:S07]  /*15b50*/  IMAD.MOV.U32 R5, RZ, RZ, R14 ;  /* 0x000000ffff057224 */ /* 0x000fce00078e000e */
[----:B------:R-:W-:Y:S05]  /*15b60*/  WARPSYNC.COLLECTIVE R15, `(.L_x_2307) ;  /* 0x000000000f087348 */ /* 0x000fea0003c00000 */
[----:B------:R0:W1:Y:S02]  /*15b70*/  SHFL.IDX P6, R14, R13, R12, R11 ;  /* 0x0000000c0d0e7389 */ /* 0x00006400000c000b */
[----:B01----:R-:W-:Y:S01]  /*15b80*/  ENDCOLLECTIVE ;  /* 0x000000000000791b */ /* 0x003fe20003800000 */
.L_x_2307:
        /* <DEDUP_REMOVED lines=16> */
.L_x_2308:
[----:B------:R-:W-:Y:S01]  /*15c90*/  VIADD R4, R8, 0x50 ;  /* 0x0000005008047836 */ /* 0x000fe20000000000 */
[----:B------:R-:W-:Y:S01]  /*15ca0*/  @!P0 LEA R9, R31, UR44, 0x1 ;  /* 0x0000002c1f098c11 */ /* 0x000fe2000f8e08ff */
[----:B------:R-:W-:Y:S01]  /*15cb0*/  IMAD.MOV.U32 R13, RZ, RZ, R0 ;  /* 0x000000ffff0d7224 */ /* 0x000fe200078e0000 */
[----:B------:R-:W-:-:S07]  /*15cc0*/  MOV R3, R14 ;  /* 0x0000000e00037202 */ /* 0x000fce0000000f00 */
[----:B------:R-:W-:Y:S05]  /*15cd0*/  WARPSYNC.COLLECTIVE R15, `(.L_x_2309) ;  /* 0x000000000f087348 */ /* 0x000fea0003c00000 */
[----:B------:R0:W1:Y:S02]  /*15ce0*/  SHFL.IDX P6, R14, R13, R12, R11 ;  /* 0x0000000c0d0e7389 */ /* 0x00006400000c000b */
[----:B01----:R-:W-:Y:S01]  /*15cf0*/  ENDCOLLECTIVE ;  /* 0x000000000000791b */ /* 0x003fe20003800000 */
.L_x_2309:
        /* <DEDUP_REMOVED lines=16> */
.L_x_2310:
[----:B------:R-:W-:Y:S01]  /*15e00*/  VIADD R2, R8, 0x60 ;  /* 0x0000006008027836 */ /* 0x000fe20000000000 */
[----:B------:R-:W-:Y:S01]  /*15e10*/  @!P0 LEA R21, R31, UR44, 0x1 ;  /* 0x0000002c1f158c11 */ /* 0x000fe2000f8e08ff */
[----:B------:R-:W-:Y:S02]  /*15e20*/  IMAD.MOV.U32 R13, RZ, RZ, R0 ;  /* 0x000000ffff0d7224 */ /* 0x000fe400078e0000 */
[----:B------:R-:W-:-:S07]  /*15e30*/  IMAD.MOV.U32 R5, RZ, RZ, R14 ;  /* 0x000000ffff057224 */ /* 0x000fce00078e000e */
[----:B------:R-:W-:Y:S05]  /*15e40*/  WARPSYNC.COLLECTIVE R15, `(.L_x_2311) ;  /* 0x000000000f087348 */ /* 0x000fea0003c00000 */
[----:B------:R0:W1:Y:S02]  /*15e50*/  SHFL.IDX P6, R14, R13, R12, R11 ;  /* 0x0000000c0d0e7389 */ /* 0x00006400000c000b */
[----:B01----:R-:W-:Y:S01]  /*15e60*/  ENDCOLLECTIVE ;  /* 0x000000000000791b */ /* 0x003fe20003800000 */
.L_x_2311:
        /* <DEDUP_REMOVED lines=16> */
.L_x_2312:
[----:B------:R-:W-:Y:S01]  /*15f70*/  @!P0 LEA R9, R31, UR44, 0x1 ;  /* 0x0000002c1f098c11 */ /* 0x000fe2000f8e08ff */
[----:B------:R-:W-:Y:S02]  /*15f80*/  IMAD.MOV.U32 R13, RZ, RZ, R0 ;  /* 0x000000ffff0d7224 */ /* 0x000fe400078e0000 */
[----:B------:R-:W-:-:S07]  /*15f90*/  IMAD.MOV.U32 R3, RZ, RZ, R14 ;  /* 0x000000ffff037224 */ /* 0x000fce00078e000e */
[----:B------:R-:W-:Y:S05]  /*15fa0*/  WARPSYNC.COLLECTIVE R15, `(.L_x_2313) ;  /* 0x000000000f087348 */ /* 0x000fea0003c00000 */
[----:B------:R0:W1:Y:S02]  /*15fb0*/  SHFL.IDX P6, R14, R13, R12, R11 ;  /* 0x0000000c0d0e7389 */ /* 0x00006400000c000b */
[----:B01----:R-:W-:Y:S01]  /*15fc0*/  ENDCOLLECTIVE ;  /* 0x000000000000791b */ /* 0x003fe20003800000 */
.L_x_2313:
        /* <DEDUP_REMOVED lines=15> */
.L_x_2314:
[----:B------:R-:W-:Y:S02]  /*160c0*/  IMAD.MOV.U32 R13, RZ, RZ, R0 ;  /* 0x000000ffff0d7224 */ /* 0x000fe400078e0000 */
[----:B------:R-:W-:-:S07]  /*160d0*/  IMAD.MOV.U32 R6, RZ, RZ, R14 ;  /* 0x000000ffff067224 */ /* 0x000fce00078e000e */
[----:B------:R-:W-:Y:S05]  /*160e0*/  WARPSYNC.COLLECTIVE R15, `(.L_x_2315) ;  /* 0x000000000f087348 */ /* 0x000fea0003c00000 */
[----:B------:R0:W1:Y:S02]  /*160f0*/  SHFL.IDX P6, R14, R13, R12, R11 ;  /* 0x0000000c0d0e7389 */ /* 0x00006400000c000b */
[----:B01----:R-:W-:Y:S01]  /*16100*/  ENDCOLLECTIVE ;  /* 0x000000000000791b */ /* 0x003fe20003800000 */
.L_x_2315:
[----:B------:R-:W-:Y:S05]  /*16110*/  BRA `(.L_x_2316) ;  /* 0xffffffcc000c7947 */ /* 0x000fea000383ffff */
.L_x_2253:
[----:B0-----:R-:W-:-:S04]  /*16120*/  IMAD.U32 R3, RZ, RZ, UR44 ;  /* 0x0000002cff037e24 */ /* 0x001fc8000f8e00ff */
[----:B------:R0:W1:Y:S03]  /*16130*/  SYNCS.PHASECHK.TRANS64.TRYWAIT P0, [R3+URZ+0x38820], R0 ;  /* 0x03882000030075a7 */ /* 0x000066000800017f */
[----:B-1----:R-:W-:Y:S05]  /*16140*/  @!P0 NANOSLEEP.SYNCS 0x989680 ;  /* 0x009896800000895d */ /* 0x002fea0003900000 */
[----:B------:R-:W1:Y:S02]  /*16150*/  @!P0 SYNCS.PHASECHK.TRANS64 P0, [R3+URZ+0x38820], R0 ;  /* 0x03882000030085a7 */ /* 0x000e64000800007f */
[----:B-1----:R-:W-:Y:S05]  /*16160*/  @!P0 BRA `(.L_x_2253) ;  /* 0xfffffffc00ec8947 */ /* 0x002fea000383ffff */
[----:B------:R-:W-:Y:S05]  /*16170*/  BRA `(.L_x_2317) ;  /* 0xffffffcc00647947 */ /* 0x000fea000383ffff */
.L_x_2257:
[----:B-1----:R1:W2:Y:S02]  /*16180*/  SYNCS.PHASECHK.TRANS64.TRYWAIT P0, [R19+URZ+0x38840], R2 ;  /* 0x03884002130075a7 */ /* 0x0022a4000800017f */
[----:B--2---:R-:W-:Y:S05]  /*16190*/  @!P0 NANOSLEEP.SYNCS 0x989680 ;  /* 0x009896800000895d */ /* 0x004fea0003900000 */
[----:B------:R-:W2:Y:S02]  /*161a0*/  @!P0 SYNCS.PHASECHK.TRANS64 P0, [R19+URZ+0x38840], R2 ;  /* 0x03884002130085a7 */ /* 0x000ea4000800007f */
[----:B--2---:R-:W-:Y:S05]  /*161b0*/  @!P0 BRA `(.L_x_2257) ;  /* 0xfffffffc00f08947 */ /* 0x004fea000383ffff */
[----:B------:R-:W-:Y:S05]  /*161c0*/  BRA `(.L_x_2318) ;  /* 0xffffffd000687947 */ /* 0x000fea000383ffff */
.L_x_2258:
[----:B------:R-:W-:Y:S01]  /*161d0*/  BSSY B1, `(.L_x_2319) ;  /* 0x0000008000017945 */ /* 0x000fe20003800000 */
[----:B------:R-:W-:Y:S01]  /*161e0*/  MOV R13, R27 ;  /* 0x0000001b000d7202 */ /* 0x000fe20000000f00 */
[----:B------:R-:W-:Y:S02]  /*161f0*/  IMAD.MOV.U32 R12, RZ, RZ, RZ ;  /* 0x000000ffff0c7224 */ /* 0x000fe400078e00ff */
[----:B------:R-:W-:Y:S02]  /*16200*/  IMAD.MOV.U32 R11, RZ, RZ, 0x181f ;  /* 0x0000181fff0b7424 */ /* 0x000fe400078e00ff */
[----:B------:R-:W-:-:S07]  /*16210*/  IMAD.MOV.U32 R15, RZ, RZ, -0x1 ;  /* 0xffffffffff0f7424 */ /* 0x000fce00078e00ff */
[----:B------:R-:W-:Y:S05]  /*16220*/  WARPSYNC.COLLECTIVE R15, `(.L_x_2320) ;  /* 0x000000000f087348 */ /* 0x000fea0003c00000 */
[----:B------:R0:W1:Y:S02]  /*16230*/  SHFL.IDX P6, R14, R13, R12, R11 ;  /* 0x0000000c0d0e7389 */ /* 0x00006400000c000b */
[----:B01----:R-:W-:Y:S01]  /*16240*/  ENDCOLLECTIVE ;  /* 0x000000000000791b */ /* 0x003fe20003800000 */
.L_x_2320:
[----:B------:R-:W-:Y:S05]  /*16250*/  BSYNC B1 ;  /* 0x0000000000017941 */ /* 0x000fea0003800000 */
.L_x_2319:
[----:B------:R-:W-:Y:S01]  /*16260*/  MOV R13, R24 ;  /* 0x00000018000d7202 */ /* 0x000fe20000000f00 */
[----:B------:R-:W-:Y:S01]  /*16270*/  IMAD.MOV.U32 R12, RZ, RZ, RZ ;  /* 0x000000ffff0c7224 */ /* 0x000fe200078e00ff */
[----:B------:R-:W-:Y:S01]  /*16280*/  P2R R4, PR, RZ, 0x8 ;  /* 0x00000008ff047803 */ /* 0x000fe20000000000 */
[----:B------:R-:W-:Y:S01]  /*16290*/  IMAD.MOV.U32 R11, RZ, RZ, 0x181f ;  /* 0x0000181fff0b7424 */ /* 0x000fe200078e00ff */
[C---:B------:R-:W-:Y:S01]  /*162a0*/  LOP3.LUT P3, RZ, R16.reuse, 0x10, RZ, 0xc0, !PT ;  /* 0x0000001010ff7812 */ /* 0x040fe2000786c0ff */
[----:B------:R-:W-:Y:S01]  /*162b0*/  IMAD.MOV.U32 R15, RZ, RZ, -0x1 ;  /* 0xffffffffff0f7424 */ /* 0x000fe200078e00ff */
[----:B------:R-:W-:Y:S01]  /*162c0*/  P2R R6, PR, RZ, 0x4 ;  /* 0x00000004ff067803 */ /* 0x000fe20000000000 */
[----:B------:R-:W-:Y:S01]  /*162d0*/  IMAD.MOV.U32 R3, RZ, RZ, R14 ;  /* 0x000000ffff037224 */ /* 0x000fe200078e000e */
[----:B------:R-:W-:Y:S01]  /*162e0*/  LOP3.LUT P2, RZ, R16, 0x8, RZ, 0xc0, !PT ;  /* 0x0000000810ff7812 */ /* 0x000fe2000784c0ff */
[----:B------:R-:W-:-:S12]  /*162f0*/  IMAD.SHL.U32 R32, R22, 0x2, RZ ;  /* 0x0000000216207824 */ /* 0x000fd800078e00ff */
[----:B------:R-:W-:Y:S05]  /*16300*/  WARPSYNC.COLLECTIVE R15, `(.L_x_2321) ;  /* 0x000000000f087348 */ /* 0x000fea0003c00000 */
[----:B------:R0:W1:Y:S02]  /*16310*/  SHFL.IDX P6, R14, R13, R12, R11 ;  /* 0x0000000c0d0e7389 */ /* 0x00006400000c000b */
[----:B01----:R-:W-:Y:S01]  /*16320*/  ENDCOLLECTIVE ;  /* 0x000000000000791b */ /* 0x003fe20003800000 */
.L_x_2321:
[----:B------:R-:W-:Y:S01]  /*16330*/  P2R R7, PR, RZ, 0x2 ;  /* 0x00000002ff077803 */ /* 0x000fe20000000000 */
[----:B------:R-:W-:Y:S01]  /*16340*/  ULDC.64 UR4, c[0x0][0x208] ;  /* 0x0000820000047ab9 */ /* 0x000fe20000000a00 */
[----:B------:R-:W-:Y:S02]  /*16350*/  LOP3.LUT P1, RZ, R16, 0x4, RZ, 0xc0, !PT ;  /* 0x0000000410ff7812 */ /* 0x000fe4000782c0ff */
[----:B------:R-:W-:Y:S01]  /*16360*/  LEA R25, R25, UR44, 0x1 ;  /* 0x0000002c19197c11 */ /* 0x000fe2000f8e08ff */
[----:B------:R-:W-:Y:S02]  /*16370*/  IMAD.MOV.U32 R13, RZ, RZ, R27 ;  /* 0x000000ffff0d7224 */ /* 0x000fe400078e001b */
[----:B------:R-:W-:Y:S01]  /*16380*/  IMAD.MOV.U32 R12, RZ, RZ, 0x1 ;  /* 0x00000001ff0c7424 */ /* 0x000fe200078e00ff */
[----:B------:R-:W-:-:S04]  /*16390*/  IADD3 R2, P0, R14, R32, RZ ;  /* 0x000000200e027210 */ /* 0x000fc80007f1e0ff */
[----:B------:R-:W-:-:S05]  /*163a0*/  IADD3.X R3, RZ, R3, RZ, P0, !PT ;  /* 0x00000003ff037210 */ /* 0x000fca00007fe4ff */
        /* <DEDUP_REMOVED lines=10> */
.L_x_2322:
[----:B------:R-:W-:Y:S02]  /*16450*/  IMAD.MOV.U32 R13, RZ, RZ, R24 ;  /* 0x000000ffff0d7224 */ /* 0x000fe400078e0018 */
[----:B------:R-:W-:-:S07]  /*16460*/  IMAD.MOV.U32 R5, RZ, RZ, R14 ;  /* 0x000000ffff057224 */ /* 0x000fce00078e000e */
[----:B------:R-:W-:Y:S05]  /*16470*/  WARPSYNC.COLLECTIVE R15, `(.L_x_2323) ;  /* 0x000000000f087348 */ /* 0x000fea0003c00000 */
[----:B------:R0:W1:Y:S02]  /*16480*/  SHFL.IDX P6, R14, R13, R12, R11 ;  /* 0x0000000c0d0e7389 */ /* 0x00006400000c000b */
[----:B01----:R-:W-:Y:S01]  /*16490*/  ENDCOLLECTIVE ;  /* 0x000000000000791b */ /* 0x003fe20003800000 */
.L_x_2323:
[----:B------:R-:W-:Y:S01]  /*164a0*/  ULDC.64 UR4, c[0x0][0x208] ;  /* 0x0000820000047ab9 */ /* 0x000fe20000000a00 */
[----:B------:R-:W-:Y:S02]  /*164b0*/  IMAD.MOV.U32 R13, RZ, RZ, R27 ;  /* 0x000000ffff0d7224 */ /* 0x000fe400078e001b */
[----:B------:R-:W-:Y:S01]  /*164c0*/  IMAD.MOV.U32 R12, RZ, RZ, 0x2 ;  /* 0x00000002ff0c7424 */ /* 0x000fe200078e00ff */
[----:B------:R-:W-:-:S04]  /*164d0*/  MOV R11, R14 ;  /* 0x0000000e000b7202 */ /* 0x000fc80000000f00 */
        /* <DEDUP_REMOVED lines=13> */
.L_x_2324:
[----:B------:R-:W-:Y:S01]  /*165b0*/  IMAD.MOV.U32 R13, RZ, RZ, R24 ;  /* 0x000000ffff0d7224 */ /* 0x000fe200078e0018 */
[----:B------:R-:W-:-:S07]  /*165c0*/  MOV R5, R14 ;  /* 0x0000000e00057202 */ /* 0x000fce0000000f00 */
[----:B------:R-:W-:Y:S05]  /*165d0*/  WARPSYNC.COLLECTIVE R15, `(.L_x_2325) ;  /* 0x000000000f087348 */ /* 0x000fea0003c00000 */
[----:B------:R0:W1:Y:S02]  /*165e0*/  SHFL.IDX P6, R14, R13, R12, R11 ;  /* 0x0000000c0d0e7389 */ /* 0x00006400000c000b */
[----:B01----:R-:W-:Y:S01]  /*165f0*/  ENDCOLLECTIVE ;  /* 0x000000000000791b */ /* 0x003fe20003800000 */
.L_x_2325:
[----:B------:R-:W-:Y:S01]  /*16600*/  ULDC.64 UR4, c[0x0][0x208] ;  /* 0x0000820000047ab9 */ /* 0x000fe20000000a00 */
[----:B------:R-:W-:Y:S01]  /*16610*/  MOV R13, R27 ;  /* 0x0000001b000d7202 */ /* 0x000fe20000000f00 */
[----:B------:R-:W-:Y:S02]  /*16620*/  IMAD.MOV.U32 R12, RZ, RZ, 0x3 ;  /* 0x00000003ff0c7424 */ /* 0x000fe400078e00ff */
[----:B------:R-:W-:-:S05]  /*16630*/  IMAD.MOV.U32 R11, RZ, RZ, R14 ;  /* 0x000000ffff0b7224 */ /* 0x000fca00078e000e */
[----:B------:R-:W-:Y:S01]  /*16640*/  IADD3 R2, P0, R11, R32, RZ ;  /* 0x000000200b027210 */ /* 0x000fe20007f1e0ff */
[----:B------:R-:W-:-:S04]  /*16650*/  IMAD.MOV.U32 R11, RZ, RZ, 0x181f ;  /* 0x0000181fff0b7424 */ /* 0x000fc800078e00ff */
[----:B------:R-:W-:Y:S02]  /*16660*/  IMAD.X R3, RZ, RZ, R5, P0 ;  /* 0x000000ffff037224 */ /* 0x000fe400000e0605 */
[----:B------:R-:W-:-:S03]  /*16670*/  IMAD.SHL.U32 R5, R22, 0x2, RZ ;  /* 0x0000000216057824 */ /* 0x000fc600078e00ff */
        /* <DEDUP_REMOVED lines=10> */
.L_x_2326:
[----:B------:R-:W-:Y:S01]  /*16720*/  MOV R13, R24 ;  /* 0x00000018000d7202 */ /* 0x000fe20000000f00 */
[----:B------:R-:W-:-:S07]  /*16730*/  IMAD.MOV.U32 R32, RZ, RZ, R14 ;  /* 0x000000ffff207224 */ /* 0x000fce00078e000e */
[----:B------:R-:W-:Y:S05]  /*16740*/  WARPSYNC.COLLECTIVE R15, `(.L_x_2327) ;  /* 0x000000000f087348 */ /* 0x000fea0003c00000 */
[----:B------:R0:W1:Y:S02]  /*16750*/  SHFL.IDX P6, R14, R13, R12, R11 ;  /* 0x0000000c0d0e7389 */ /* 0x00006400000c000b */
[----:B01----:R-:W-:Y:S01]  /*16760*/  ENDCOLLECTIVE ;  /* 0x000000000000791b */ /* 0x003fe20003800000 */
.L_x_2327:
        /* <DEDUP_REMOVED lines=19> */
.L_x_2328:
[----:B------:R-:W-:Y:S02]  /*168a0*/  IMAD.MOV.U32 R13, RZ, RZ, R24 ;  /* 0x000000ffff0d7224 */ /* 0x000fe400078e0018 */
[----:B------:R-:W-:-:S07]  /*168b0*/  IMAD.MOV.U32 R27, RZ, RZ, R14 ;  /* 0x000000ffff1b7224 */ /* 0x000fce00078e000e */
[----:B------:R-:W-:Y:S05]  /*168c0*/  WARPSYNC.COLLECTIVE R15, `(.L_x_2329) ;  /* 0x000000000f087348 */ /* 0x000fea0003c00000 */
[----:B------:R0:W1:Y:S02]  /*168d0*/  SHFL.IDX P6, R14, R13, R12, R11 ;  /* 0x0000000c0d0e7389 */ /* 0x00006400000c000b */
[----:B01----:R-:W-:Y:S01]  /*168e0*/  ENDCOLLECTIVE ;  /* 0x000000000000791b */ /* 0x003fe20003800000 */
.L_x_2329:
[----:B------:R-:W-:Y:S05]  /*168f0*/  BRA `(.L_x_2330) ;  /* 0xffffffcc00c47947 */ /* 0x000fea000383ffff */
.L_x_2263:
[----:B0-----:R0:W2:Y:S02]  /*16900*/  SYNCS.PHASECHK.TRANS64.TRYWAIT P0, [R4+URZ+0x38860], R3 ;  /* 0x03886003040075a7 */ /* 0x0010a4000800017f */
[----:B--2---:R-:W-:Y:S05]  /*16910*/  @!P0 NANOSLEEP.SYNCS 0x989680 ;  /* 0x009896800000895d */ /* 0x004fea0003900000 */
[----:B------:R-:W2:Y:S02]  /*16920*/  @!P0 SYNCS.PHASECHK.TRANS64 P0, [R4+URZ+0x38860], R3 ;  /* 0x03886003040085a7 */ /* 0x000ea4000800007f */
[----:B--2---:R-:W-:Y:S05]  /*16930*/  @!P0 BRA `(.L_x_2263) ;  /* 0xfffffffc00f08947 */ /* 0x004fea000383ffff */
[----:B------:R-:W-:Y:S05]  /*16940*/  BRA `(.L_x_2331) ;  /* 0xffffffd000407947 */ /* 0x000fea000383ffff */
.L_x_2264:
[----:B------:R-:W-:Y:S01]  /*16950*/  BSSY B1, `(.L_x_2332) ;  /* 0x0000008000017945 */ /* 0x000fe20003800000 */
[----:B------:R-:W-:Y:S01]  /*16960*/  MOV R13, R18 ;  /* 0x00000012000d7202 */ /* 0x000fe20000000f00 */
[----:B------:R-:W-:Y:S02]  /*16970*/  IMAD.MOV.U32 R12, RZ, RZ, RZ ;  /* 0x000000ffff0c7224 */ /* 0x000fe400078e00ff */
[----:B------:R-:W-:Y:S02]  /*16980*/  IMAD.MOV.U32 R11, RZ, RZ, 0x181f ;  /* 0x0000181fff0b7424 */ /* 0x000fe400078e00ff */
[----:B------:R-:W-:-:S07]  /*16990*/  IMAD.MOV.U32 R15, RZ, RZ, -0x1 ;  /* 0xffffffffff0f7424 */ /* 0x000fce00078e00ff */
[----:B01----:R-:W-:Y:S05]  /*169a0*/  WARPSYNC.COLLECTIVE R15, `(.L_x_2333) ;  /* 0x000000000f087348 */ /* 0x003fea0003c00000 */
[----:B------:R2:W3:Y:S02]  /*169b0*/  SHFL.IDX P6, R14, R13, R12, R11 ;  /* 0x0000000c0d0e7389 */ /* 0x0004e400000c000b */
[----:B0123--:R-:W-:Y:S01]  /*169c0*/  ENDCOLLECTIVE ;  /* 0x000000000000791b */ /* 0x00ffe20003800000 */
.L_x_2333:
[----:B------:R-:W-:Y:S05]  /*169d0*/  BSYNC B1 ;  /* 0x0000000000017941 */ /* 0x000fea0003800000 */
.L_x_2332:
[----:B------:R-:W-:Y:S01]  /*169e0*/  IMAD.MOV.U32 R13, RZ, RZ, R17 ;  /* 0x000000ffff0d7224 */ /* 0x000fe200078e0011 */
[----:B------:R-:W-:Y:S01]  /*169f0*/  MOV R15, 0xffffffff ;  /* 0xffffffff000f7802 */ /* 0x000fe20000000f00 */
[----:B------:R-:W-:Y:S01]  /*16a00*/  IMAD.MOV.U32 R12, RZ, RZ, RZ ;  /* 0x000000ffff0c7224 */ /* 0x000fe200078e00ff */
[----:B------:R-:W-:Y:S01]  /*16a10*/  MOV R3, R14 ;  /* 0x0000000e00037202 */ /* 0x000fe20000000f00 */
[----:B------:R-:W-:Y:S01]  /*16a20*/  IMAD.MOV.U32 R11, RZ, RZ, 0x181f ;  /* 0x0000181fff0b7424 */ /* 0x000fe200078e00ff */
[----:B------:R-:W-:-:S07]  /*16a30*/  LEA R5, R5, UR44, 0x1 ;  /* 0x0000002c05057c11 */ /* 0x000fce000f8e08ff */
[----:B------:R-:W-:Y:S05]  /*16a40*/  WARPSYNC.COLLECTIVE R15, `(.L_x_2334) ;  /* 0x000000000f087348 */ /* 0x000fea0003c00000 */
[----:B------:R0:W1:Y:S02]  /*16a50*/  SHFL.IDX P6, R14, R13, R12, R11 ;  /* 0x0000000c0d0e7389 */ /* 0x00006400000c000b */
[----:B01----:R-:W-:Y:S01]  /*16a60*/  ENDCOLLECTIVE ;  /* 0x000000000000791b */ /* 0x003fe20003800000 */
.L_x_2334:
        /* <DEDUP_REMOVED lines=19> */
.L_x_2335:
[----:B------:R-:W-:Y:S01]  /*16ba0*/  IMAD.MOV.U32 R13, RZ, RZ, R17 ;  /* 0x000000ffff0d7224 */ /* 0x000fe200078e0011 */
[----:B------:R-:W-:-:S07]  /*16bb0*/  MOV R3, R14 ;  /* 0x0000000e00037202 */ /* 0x000fce0000000f00 */
[----:B------:R-:W-:Y:S05]  /*16bc0*/  WARPSYNC.COLLECTIVE R15, `(.L_x_2336) ;  /* 0x000000000f087348 */ /* 0x000fea0003c00000 */
[----:B------:R0:W1:Y:S02]  /*16bd0*/  SHFL.IDX P6, R14, R13, R12, R11 ;  /* 0x0000000c0d0e7389 */ /* 0x00006400000c000b */
[----:B01----:R-:W-:Y:S01]  /*16be0*/  ENDCOLLECTIVE ;  /* 0x000000000000791b */ /* 0x003fe20003800000 */
.L_x_2336:
        /* <DEDUP_REMOVED lines=19> */
.L_x_2337:
[----:B------:R-:W-:Y:S02]  /*16d20*/  IMAD.MOV.U32 R13, RZ, RZ, R17 ;  /* 0x000000ffff0d7224 */ /* 0x000fe400078e0011 */
[----:B------:R-:W-:-:S07]  /*16d30*/  IMAD.MOV.U32 R3, RZ, RZ, R14 ;  /* 0x000000ffff037224 */ /* 0x000fce00078e000e */
[----:B------:R-:W-:Y:S05]  /*16d40*/  WARPSYNC.COLLECTIVE R15, `(.L_x_2338) ;  /* 0x000000000f087348 */ /* 0x000fea0003c00000 */
[----:B------:R0:W1:Y:S02]  /*16d50*/  SHFL.IDX P6, R14, R13, R12, R11 ;  /* 0x0000000c0d0e7389 */ /* 0x00006400000c000b */
[----:B01----:R-:W-:Y:S01]  /*16d60*/  ENDCOLLECTIVE ;  /* 0x000000000000791b */ /* 0x003fe20003800000 */
.L_x_2338:
        /* <DEDUP_REMOVED lines=19> */
.L_x_2339:
[----:B------:R-:W-:Y:S02]  /*16ea0*/  IMAD.MOV.U32 R13, RZ, RZ, R17 ;  /* 0x000000ffff0d7224 */ /* 0x000fe400078e0011 */
[----:B------:R-:W-:-:S07]  /*16eb0*/  IMAD.MOV.U32 R3, RZ, RZ, R14 ;  /* 0x000000ffff037224 */ /* 0x000fce00078e000e */
[----:B------:R-:W-:Y:S05]  /*16ec0*/  WARPSYNC.COLLECTIVE R15, `(.L_x_2340) ;  /* 0x000000000f087348 */ /* 0x000fea0003c00000 */
[----:B------:R0:W1:Y:S02]  /*16ed0*/  SHFL.IDX P6, R14, R13, R12, R11 ;  /* 0x0000000c0d0e7389 */ /* 0x00006400000c000b */
[----:B01----:R-:W-:Y:S01]  /*16ee0*/  ENDCOLLECTIVE ;  /* 0x000000000000791b */ /* 0x003fe20003800000 */
.L_x_2340:
        /* <DEDUP_REMOVED lines=19> */
.L_x_2341:
[----:B------:R-:W-:Y:S01]  /*17020*/  MOV R13, R17 ;  /* 0x00000011000d7202 */ /* 0x000fe20000000f00 */
[----:B------:R-:W-:-:S07]  /*17030*/  IMAD.MOV.U32 R18, RZ, RZ, R14 ;  /* 0x000000ffff127224 */ /* 0x000fce00078e000e */
[----:B------:R-:W-:Y:S05]  /*17040*/  WARPSYNC.COLLECTIVE R15, `(.L_x_2342) ;  /* 0x000000000f087348 */ /* 0x000fea0003c00000 */
[----:B------:R0:W1:Y:S02]  /*17050*/  SHFL.IDX P6, R14, R13, R12, R11 ;  /* 0x0000000c0d0e7389 */ /* 0x00006400000c000b */
[----:B01----:R-:W-:Y:S01]  /*17060*/  ENDCOLLECTIVE ;  /* 0x000000000000791b */ /* 0x003fe20003800000 */
.L_x_2342:
[----:B------:R-:W-:Y:S05]  /*17070*/  BRA `(.L_x_2343) ;  /* 0xffffffcc00587947 */ /* 0x000fea000383ffff */
.L_x_2270:
[----:B0-----:R0:W1:Y:S02]  /*17080*/  SYNCS.PHASECHK.TRANS64.TRYWAIT P0, [R0+URZ+0x38860], R3 ;  /* 0x03886003000075a7 */ /* 0x001064000800017f */
[----:B-1----:R-:W-:Y:S05]  /*17090*/  @!P0 NANOSLEEP.SYNCS 0x989680 ;  /* 0x009896800000895d */ /* 0x002fea0003900000 */
[----:B------:R-:W1:Y:S02]  /*170a0*/  @!P0 SYNCS.PHASECHK.TRANS64 P0, [R0+URZ+0x38860], R3 ;  /* 0x03886003000085a7 */ /* 0x000e64000800007f */
[----:B-1----:R-:W-:Y:S05]  /*170b0*/  @!P0 BRA `(.L_x_2270) ;  /* 0xfffffffc00f08947 */ /* 0x002fea000383ffff */
[----:B------:R-:W-:Y:S05]  /*170c0*/  BRA `(.L_x_2344) ;  /* 0xffffffd000607947 */ /* 0x000fea000383ffff */
.L_x_2271:
[----:B------:R-:W-:Y:S01]  /*170d0*/  BSSY B0, `(.L_x_2345) ;  /* 0x0000008000007945 */ /* 0x000fe20003800000 */
[----:B------:R-:W-:Y:S01]  /*170e0*/  IMAD.MOV.U32 R13, RZ, RZ, R18 ;  /* 0x000000ffff0d7224 */ /* 0x000fe200078e0012 */
[----:B------:R-:W-:Y:S01]  /*170f0*/  MOV R15, 0xffffffff ;  /* 0xffffffff000f7802 */ /* 0x000fe20000000f00 */
[----:B------:R-:W-:Y:S02]  /*17100*/  IMAD.MOV.U32 R12, RZ, RZ, RZ ;  /* 0x000000ffff0c7224 */ /* 0x000fe400078e00ff */
[----:B------:R-:W-:-:S07]  /*17110*/  IMAD.MOV.U32 R11, RZ, RZ, 0x181f ;  /* 0x0000181fff0b7424 */ /* 0x000fce00078e00ff */
[----:B0-----:R-:W-:Y:S05]  /*17120*/  WARPSYNC.COLLECTIVE R15, `(.L_x_2346) ;  /* 0x000000000f087348 */ /* 0x001fea0003c00000 */
[----:B------:R1:W2:Y:S02]  /*17130*/  SHFL.IDX P6, R14, R13, R12, R11 ;  /* 0x0000000c0d0e7389 */ /* 0x0002a400000c000b */
[----:B012---:R-:W-:Y:S01]  /*17140*/  ENDCOLLECTIVE ;  /* 0x000000000000791b */ /* 0x007fe20003800000 */
.L_x_2346:
[----:B------:R-:W-:Y:S05]  /*17150*/  BSYNC B0 ;  /* 0x0000000000007941 */ /* 0x000fea0003800000 */
.L_x_2345:
        /* <DEDUP_REMOVED lines=9> */
.L_x_2347:
        /* <DEDUP_REMOVED lines=8> */
[----:B------:R-:W-:Y:S01]  /*17270*/  IMAD.MOV.U32 R13, RZ, RZ, R18 ;  /* 0x000000ffff0d7224 */ /* 0x000fe200078e0012 */
[----:B------:R-:W-:Y:S01]  /*17280*/  MOV R12, 0x1 ;  /* 0x00000001000c7802 */ /* 0x000fe20000000f00 */
        /* <DEDUP_REMOVED lines=16> */
.L_x_2348:
[----:B------:R-:W-:Y:S02]  /*17390*/  IMAD.MOV.U32 R13, RZ, RZ, R17 ;  /* 0x000000ffff0d7224 */ /* 0x000fe400078e0011 */
[----:B------:R-:W-:-:S07]  /*173a0*/  IMAD.MOV.U32 R6, RZ, RZ, R14 ;  /* 0x000000ffff067224 */ /* 0x000fce00078e000e */
[----:B------:R-:W-:Y:S05]  /*173b0*/  WARPSYNC.COLLECTIVE R15, `(.L_x_2349) ;  /* 0x000000000f087348 */ /* 0x000fea0003c00000 */
[----:B------:R0:W1:Y:S02]  /*173c0*/  SHFL.IDX P6, R14, R13, R12, R11 ;  /* 0x0000000c0d0e7389 */ /* 0x00006400000c000b */
[----:B01----:R-:W-:Y:S01]  /*173d0*/  ENDCOLLECTIVE ;  /* 0x000000000000791b */ /* 0x003fe20003800000 */
.L_x_2349:
        /* <DEDUP_REMOVED lines=20> */
.L_x_2350:
[----:B------:R-:W-:Y:S01]  /*17520*/  MOV R13, R17 ;  /* 0x00000011000d7202 */ /* 0x000fe20000000f00 */
[----:B------:R-:W-:-:S07]  /*17530*/  IMAD.MOV.U32 R6, RZ, RZ, R14 ;  /* 0x000000ffff067224 */ /* 0x000fce00078e000e */
[----:B------:R-:W-:Y:S05]  /*17540*/  WARPSYNC.COLLECTIVE R15, `(.L_x_2351) ;  /* 0x000000000f087348 */ /* 0x000fea0003c00000 */
[----:B------:R0:W1:Y:S02]  /*17550*/  SHFL.IDX P6, R14, R13, R12, R11 ;  /* 0x0000000c0d0e7389 */ /* 0x00006400000c000b */
[----:B01----:R-:W-:Y:S01]  /*17560*/  ENDCOLLECTIVE ;  /* 0x000000000000791b */ /* 0x003fe20003800000 */
.L_x_2351:
[----:B------:R-:W-:Y:S01]  /*17570*/  ULDC.64 UR4, c[0x0][0x208] ;  /* 0x0000820000047ab9 */ /* 0x000fe20000000a00 */
[----:B------:R-:W-:Y:S02]  /*17580*/  IMAD.MOV.U32 R3, RZ, RZ, R6 ;  /* 0x000000ffff037224 */ /* 0x000fe400078e0006 */
        /* <DEDUP_REMOVED lines=18> */
.L_x_2352:
[----:B------:R-:W-:Y:S02]  /*176b0*/  IMAD.MOV.U32 R13, RZ, RZ, R17 ;  /* 0x000000ffff0d7224 */ /* 0x000fe400078e0011 */
[----:B------:R-:W-:-:S07]  /*176c0*/  IMAD.MOV.U32 R6, RZ, RZ, R14 ;  /* 0x000000ffff067224 */ /* 0x000fce00078e000e */
[----:B------:R-:W-:Y:S05]  /*176d0*/  WARPSYNC.COLLECTIVE R15, `(.L_x_2353) ;  /* 0x000000000f087348 */ /* 0x000fea0003c00000 */
[----:B------:R0:W1:Y:S02]  /*176e0*/  SHFL.IDX P6, R14, R13, R12, R11 ;  /* 0x0000000c0d0e7389 */ /* 0x00006400000c000b */
[----:B01----:R-:W-:Y:S01]  /*176f0*/  ENDCOLLECTIVE ;  /* 0x000000000000791b */ /* 0x003fe20003800000 */
.L_x_2353:
        /* <DEDUP_REMOVED lines=19> */
.L_x_2354:
[----:B------:R-:W-:Y:S01]  /*17830*/  MOV R13, R17 ;  /* 0x00000011000d7202 */ /* 0x000fe20000000f00 */
[----:B------:R-:W-:-:S07]  /*17840*/  IMAD.MOV.U32 R18, RZ, RZ, R14 ;  /* 0x000000ffff127224 */ /* 0x000fce00078e000e */
[----:B------:R-:W-:Y:S05]  /*17850*/  WARPSYNC.COLLECTIVE R15, `(.L_x_2355) ;  /* 0x000000000f087348 */ /* 0x000fea0003c00000 */
[----:B------:R0:W1:Y:S02]  /*17860*/  SHFL.IDX P6, R14, R13, R12, R11 ;  /* 0x0000000c0d0e7389 */ /* 0x00006400000c000b */
[----:B01----:R-:W-:Y:S01]  /*17870*/  ENDCOLLECTIVE ;  /* 0x000000000000791b */ /* 0x003fe20003800000 */
.L_x_2355:
[----:B------:R-:W-:Y:S05]  /*17880*/  BRA `(.L_x_2356) ;  /* 0xffffffcc006c7947 */ /* 0x000fea000383ffff */
.L_x_2274:
[----:B0-----:R0:W1:Y:S02]  /*17890*/  SYNCS.PHASECHK.TRANS64.TRYWAIT P0, [R7+URZ+0x38820], R6 ;  /* 0x03882006070075a7 */ /* 0x001064000800017f */
[----:B-1----:R-:W-:Y:S05]  /*178a0*/  @!P0 NANOSLEEP.SYNCS 0x989680 ;  /* 0x009896800000895d */ /* 0x002fea0003900000 */
[----:B------:R-:W1:Y:S02]  /*178b0*/  @!P0 SYNCS.PHASECHK.TRANS64 P0, [R7+URZ+0x38820], R6 ;  /* 0x03882006070085a7 */ /* 0x000e64000800007f */
[----:B-1----:R-:W-:Y:S05]  /*178c0*/  @!P0 BRA `(.L_x_2274) ;  /* 0xfffffffc00f08947 */ /* 0x002fea000383ffff */
[----:B------:R-:W-:Y:S05]  /*178d0*/  BRA `(.L_x_2357) ;  /* 0xffffffcc00f47947 */ /* 0x000fea000383ffff */
.L_x_2275:
[----:B------:R-:W1:Y:S01]  /*178e0*/  S2R R3, SR_TID.X ;  /* 0x0000000000037919 */ /* 0x000e620000002100 */
[----:B------:R-:W-:Y:S01]  /*178f0*/  BSSY B0, `(.L_x_2358) ;  /* 0x000000a000007945 */ /* 0x000fe20003800000 */
[----:B------:R-:W-:Y:S01]  /*17900*/  IMAD.MOV.U32 R12, RZ, RZ, RZ ;  /* 0x000000ffff0c7224 */ /* 0x000fe200078e00ff */
[----:B------:R-:W-:Y:S01]  /*17910*/  MOV R11, 0x1f ;  /* 0x0000001f000b7802 */ /* 0x000fe20000000f00 */
[----:B------:R-:W-:Y:S01]  /*17920*/  IMAD.MOV.U32 R15, RZ, RZ, -0x1 ;  /* 0xffffffffff0f7424 */ /* 0x000fe200078e00ff */
[----:B-1----:R-:W-:-:S04]  /*17930*/  SHF.R.U32.HI R3, RZ, 0x5, R3 ;  /* 0x00000005ff037819 */ /* 0x002fc80000011603 */
[----:B------:R-:W-:-:S05]  /*17940*/  LOP3.LUT R3, R3, 0x3, RZ, 0xc0, !PT ;  /* 0x0000000303037812 */ /* 0x000fca00078ec0ff */
[----:B------:R-:W-:-:S07]  /*17950*/  IMAD.MOV.U32 R13, RZ, RZ, R3 ;  /* 0x000000ffff0d7224 */ /* 0x000fce00078e0003 */
[----:B0----5:R-:W-:Y:S05]  /*17960*/  WARPSYNC.COLLECTIVE R15, `(.L_x_2359) ;  /* 0x000000000f087348 */ /* 0x021fea0003c00000 */
[----:B------:R1:W2:Y:S02]  /*17970*/  SHFL.IDX P6, R14, R13, R12, R11 ;  /* 0x0000000c0d0e7389 */ /* 0x0002a400000c000b */
[----:B012--5:R-:W-:Y:S01]  /*17980*/  ENDCOLLECTIVE ;  /* 0x000000000000791b */ /* 0x027fe20003800000 */
.L_x_2359:
[----:B------:R-:W-:Y:S05]  /*17990*/  BSYNC B0 ;  /* 0x0000000000007941 */ /* 0x000fea0003800000 */
.L_x_2358:
[----:B------:R-:W-:Y:S05]  /*179a0*/  BRA `(.L_x_2360) ;  /* 0xffffffcc00d87947 */ /* 0x000fea000383ffff */
.L_x_2276:
[----:B------:R-:W-:Y:S01]  /*179b0*/  BSSY B0, `(.L_x_2361) ;  /* 0x0000006000007945 */ /* 0x000fe20003800000 */
[----:B------:R-:W-:-:S07]  /*179c0*/  IMAD.MOV.U32 R15, RZ, RZ, -0x1 ;  /* 0xffffffffff0f7424 */ /* 0x000fce00078e00ff */
[----:B01---5:R-:W-:Y:S05]  /*179d0*/  WARPSYNC.COLLECTIVE R15, `(.L_x_2362) ;  /* 0x000000000f0c7348 */ /* 0x023fea0003c00000 */
[----:B------:R-:W-:Y:S02]  /*179e0*/  ELECT P6, UR62, PT ;  /* 0x00000000003e782f */ /* 0x000fe400038c0000 */
[----:B------:R-:W-:Y:S01]  /*179f0*/  MOV R14, UR62 ;  /* 0x0000003e000e7c02 */ /* 0x000fe20008000f00 */
[----:B01---5:R-:W-:Y:S10]  /*17a00*/  ENDCOLLECTIVE ;  /* 0x000000000000791b */ /* 0x023ff40003800000 */
.L_x_2362:
[----:B------:R-:W-:Y:S05]  /*17a10*/  BSYNC B0 ;  /* 0x0000000000007941 */ /* 0x000fea0003800000 */
.L_x_2361:
[----:B------:R-:W-:Y:S05]  /*17a20*/  BRA `(.L_x_2363) ;  /* 0xffffffcc00cc7947 */ /* 0x000fea000383ffff */
.L_x_2278:
[----:B-1----:R1:W2:Y:S02]  /*17a30*/  SYNCS.PHASECHK.TRANS64.TRYWAIT P1, [R5+URZ+0x38840], R4 ;  /* 0x03884004050075a7 */ /* 0x0022a4000802017f */
[----:B--2---:R-:W-:Y:S05]  /*17a40*/  @!P1 NANOSLEEP.SYNCS 0x989680 ;  /* 0x009896800000995d */ /* 0x004fea0003900000 */
[----:B------:R-:W2:Y:S02]  /*17a50*/  @!P1 SYNCS.PHASECHK.TRANS64 P1, [R5+URZ+0x38840], R4 ;  /* 0x03884004050095a7 */ /* 0x000ea4000802007f */
[----:B--2---:R-:W-:Y:S05]  /*17a60*/  @!P1 BRA `(.L_x_2278) ;  /* 0xfffffffc00f09947 */ /* 0x004fea000383ffff */
[----:B------:R-:W-:Y:S05]  /*17a70*/  BRA `(.L_x_2364) ;  /* 0xffffffcc00f47947 */ /* 0x000fea000383ffff */
.L_x_2280:
[----:B--2---:R2:W3:Y:S02]  /*17a80*/  SYNCS.PHASECHK.TRANS64.TRYWAIT P1, [R3+URZ+0x38840], R0 ;  /* 0x03884000030075a7 */ /* 0x0044e4000802017f */
[----:B---3--:R-:W-:Y:S05]  /*17a90*/  @!P1 NANOSLEEP.SYNCS 0x989680 ;  /* 0x009896800000995d */ /* 0x008fea0003900000 */
[----:B------:R-:W3:Y:S02]  /*17aa0*/  @!P1 SYNCS.PHASECHK.TRANS64 P1, [R3+URZ+0x38840], R0 ;  /* 0x03884000030095a7 */ /* 0x000ee4000802007f */
[----:B---3--:R-:W-:Y:S05]  /*17ab0*/  @!P1 BRA `(.L_x_2280) ;  /* 0xfffffffc00f09947 */ /* 0x008fea000383ffff */
[----:B------:R-:W-:Y:S05]  /*17ac0*/  BRA `(.L_x_2365) ;  /* 0xffffffd000007947 */ /* 0x000fea000383ffff */
.L_x_2282:
[----:B---3--:R3:W4:Y:S02]  /*17ad0*/  SYNCS.PHASECHK.TRANS64.TRYWAIT P1, [R5+URZ+0x38860], R4 ;  /* 0x03886004050075a7 */ /* 0x008724000802017f */
[----:B----4-:R-:W-:Y:S05]  /*17ae0*/  @!P1 NANOSLEEP.SYNCS 0x989680 ;  /* 0x009896800000995d */ /* 0x010fea0003900000 */
[----:B------:R-:W4:Y:S02]  /*17af0*/  @!P1 SYNCS.PHASECHK.TRANS64 P1, [R5+URZ+0x38860], R4 ;  /* 0x03886004050095a7 */ /* 0x000f24000802007f */
[----:B----4-:R-:W-:Y:S05]  /*17b00*/  @!P1 BRA `(.L_x_2282) ;  /* 0xfffffffc00f09947 */ /* 0x010fea000383ffff */
[----:B------:R-:W-:Y:S05]  /*17b10*/  BRA `(.L_x_2366) ;  /* 0xffffffcc00fc7947 */ /* 0x000fea000383ffff */
.L_x_2367:
        /* <DEDUP_REMOVED lines=14> */
.L_x_3277:


//--------------------- .text._ZN7cutlass13device_kernelIN5flash11enable_sm90INS1_16FlashAttnFwdSm90INS1_25CollectiveMainloopFwdSm90ILi2EN4cute5tupleIJNS5_1CILi1EEES8_S8_EEENS6_IJNS7_ILi128EEENS7_ILi80EEENS7_ILi256EEEEEELi256ENS_10bfloat16_tEfNS_4arch4Sm90ELb1ELb0ELb0ELb1ELb1ELb0ELb0ELb1ELb1ELb1ELb1ELb0EEENS1_21CollectiveEpilogueFwdINS6_IJSA_SC_SB_EEES9_SE_SG_Li256ELb1ELb1ELb1ELb0EEENS1_36VarlenDynamicPersistentTileSchedulerILi128ELi80ELi256ELi128ELb1ELb1ELb1ELb1ELb1ELb1EEEEEEEEEvNT_6ParamsE --------------------------
	.section	.text._ZN7cutlass13device_kernelIN5flash11enable_sm90INS1_16FlashAttnFwdSm90INS1_25CollectiveMainloopFwdSm90ILi2EN4cute5tupleIJNS5_1CILi1EEES8_S8_EEENS6_IJNS7_ILi128EEENS7_ILi80EEENS7_ILi256EEEEEELi256ENS_10bfloat16_tEfNS_4arch4Sm90ELb1ELb0ELb0ELb1ELb1ELb0ELb0ELb1ELb1ELb1ELb1ELb0EEENS1_21CollectiveEpilogueFwdINS6_IJSA_SC_SB_EEES9_SE_SG_Li256ELb1ELb1ELb1ELb0EEENS1_36VarlenDynamicPersistentTileSchedulerILi128ELi80ELi256ELi128ELb1ELb1ELb1ELb1ELb1ELb1EEEEEEEEEvNT_6ParamsE,"ax",@progbits
	.align	128
.text._ZN7cutlass13device_kernelIN5flash11enable_sm90INS1_16FlashAttnFwdSm90INS1_25CollectiveMainloopFwdSm90ILi2EN4cute5tupleIJNS5_1CILi1EEES8_S8_EEENS6_IJNS7_ILi128EEENS7_ILi80EEENS7_ILi256EEEEEELi256ENS_10bfloat16_tEfNS_4arch4Sm90ELb1ELb0ELb0ELb1ELb1ELb0ELb0ELb1ELb1ELb1ELb1ELb0EEENS1_21CollectiveEpilogueFwdINS6_IJSA_SC_SB_EEES9_SE_SG_Li256ELb1ELb1ELb1ELb0EEENS1_36VarlenDynamicPersistentTileSchedulerILi128ELi80ELi256ELi128ELb1ELb1ELb1ELb1ELb1ELb1EEEEEEEEEvNT_6ParamsE:
        .type           _ZN7cutlass13device_kernelIN5flash11enable_sm90INS1_16FlashAttnFwdSm90INS1_25CollectiveMainloopFwdSm90ILi2EN4cute5tupleIJNS5_1CILi1EEES8_S8_EEENS6_IJNS7_ILi128EEENS7_ILi80EEENS7_ILi256EEEEEELi256ENS_10bfloat16_tEfNS_4arch4Sm90ELb1ELb0ELb0ELb1ELb1ELb0ELb0ELb1ELb1ELb1ELb1ELb0EEENS1_21CollectiveEpilogueFwdINS6_IJSA_SC_SB_EEES9_SE_SG_Li256ELb1ELb1ELb1ELb0EEENS1_36VarlenDynamicPersistentTileSchedulerILi128ELi80ELi256ELi128ELb1ELb1ELb1ELb1ELb1ELb1EEEEEEEEEvNT_6ParamsE,@function
        .size           _ZN7cutlass13device_kernelIN5flash11enable_sm90INS1_16FlashAttnFwdSm90INS1_25CollectiveMainloopFwdSm90ILi2EN4cute5tupleIJNS5_1CILi1EEES8_S8_EEENS6_IJNS7_ILi128EEENS7_ILi80EEENS7_ILi256EEEEEELi256ENS_10bfloat16_tEfNS_4arch4Sm90ELb1ELb0ELb0ELb1ELb1ELb0ELb0ELb1ELb1ELb1ELb1ELb0EEENS1_21CollectiveEpilogueFwdINS6_IJSA_SC_SB_EEES9_SE_SG_Li256ELb1ELb1ELb1ELb0EEENS1_36VarlenDynamicPersistentTileSchedulerILi128ELi80ELi256ELi128ELb1ELb1ELb1ELb1ELb1ELb1EEEEEEEEEvNT_6ParamsE,(.L_x_3278 - _ZN7cutlass13device_kernelIN5flash11enable_sm90INS1_16FlashAttnFwdSm90INS1_25CollectiveMainloopFwdSm90ILi2EN4cute5tupleIJNS5_1CILi1EEES8_S8_EEENS6_IJNS7_ILi128EEENS7_ILi80EEENS7_ILi256EEEEEELi256ENS_10bfloat16_tEfNS_4arch4Sm90ELb1ELb0ELb0ELb1ELb1ELb0ELb0ELb1ELb1ELb1ELb1ELb0EEENS1_21CollectiveEpilogueFwdINS6_IJSA_SC_SB_EEES9_SE_SG_Li256ELb1ELb1ELb1ELb0EEENS1_36VarlenDynamicPersistentTileSchedulerILi128ELi80ELi256ELi128ELb1ELb1ELb1ELb1ELb1ELb1EEEEEEEEEvNT_6ParamsE)
        .other          _ZN7cutlass13device_kernelIN5flash11enable_sm90INS1_16FlashAttnFwdSm90INS1_25CollectiveMainloopFwdSm90ILi2EN4cute5tupleIJNS5_1CILi1EEES8_S8_EEENS6_IJNS7_ILi128EEENS7_ILi80EEENS7_ILi256EEEEEELi256ENS_10bfloat16_tEfNS_4arch4Sm90ELb1ELb0ELb0ELb1ELb1ELb0ELb0ELb1ELb1ELb1ELb1ELb0EEENS1_21CollectiveEpilogueFwdINS6_IJSA_SC_SB_EEES9_SE_SG_Li256ELb1ELb1ELb1ELb0EEENS1_36VarlenDynamicPersistentTileSchedulerILi128ELi80ELi256ELi128ELb1ELb1ELb1ELb1ELb1ELb1EEEEEEEEEvNT_6ParamsE,@"STO_CUDA_ENTRY STV_DEFAULT"
_ZN7cutlass13device_kernelIN5flash11enable_sm90INS1_16FlashAttnFwdSm90INS1_25CollectiveMainloopFwdSm90ILi2EN4cute5tupleIJNS5_1CILi1EEES8_S8_EEENS6_IJNS7_ILi128EEENS7_ILi80EEENS7_ILi256EEEEEELi256ENS_10bfloat16_tEfNS_4arch4Sm90ELb1ELb0ELb0ELb1ELb1ELb0ELb0ELb1ELb1ELb1ELb1ELb0EEENS1_21CollectiveEpilogueFwdINS6_IJSA_SC_SB_EEES9_SE_SG_Li256ELb1ELb1ELb1ELb0EEENS1_36VarlenDynamicPersistentTileSchedulerILi128ELi80ELi256ELi128ELb1ELb1ELb1ELb1ELb1ELb1EEEEEEEEEvNT_6ParamsE:
        /* <DEDUP_REMOVED lines=45> */
.L_x_2368:
        /* <DEDUP_REMOVED lines=22> */
.L_x_2369:
        /* <DEDUP_REMOVED lines=18> */
.L_x_2370:
        /* <DEDUP_REMOVED lines=22> */
.L_x_2371:
        /* <DEDUP_REMOVED lines=23> */
.L_x_2372:
        /* <DEDUP_REMOVED lines=10> */
.L_x_2374:
        /* <DEDUP_REMOVED lines=45> */
[----:B------:R-:W-:Y:S02]  /*0b90*/  LOP3.LUT R9, R9, 0x7ffffffc, RZ, 0xc0, !PT ;  /* 0x7ffffffc09097812 */ /* 0x000fe400078ec0ff */
[----:B------:R-:W-:Y:S02]  /*0ba0*/  LEA.HI R11, R7, R10, RZ, 0x3 ;  /* 0x0000000a070b7211 */ /* 0x000fe400078f18ff */
[----:B------:R-:W-:Y:S01]  /*0bb0*/  LEA.HI R2, R2, R3, RZ, 0x1 ;  /* 0x0000000302027211 */ /* 0x000fe200078f08ff */
[----:B------:R-:W-:Y:S01]  /*0bc0*/  IMAD.IADD R9, R13, 0x1, -R9 ;  /* 0x000000010d097824 */ /* 0x000fe200078e0a09 */
[----:B------:R-:W-:-:S02]  /*0bd0*/  LOP3.LUT R7, R0, 0x1ffffffe, RZ, 0xc0, !PT ;  /* 0x1ffffffe00077812 */ /* 0x000fc400078ec0ff */
[----:B------:R-:W-:Y:S01]  /*0be0*/  LOP3.LUT R11, R11, 0xfffffff8, RZ, 0xc0, !PT ;  /* 0xfffffff80b0b7812 */ /* 0x000fe200078ec0ff */
[----:B------:R-:W-:Y:S01]  /*0bf0*/  IMAD.SHL.U32 R23, R9, 0x2, RZ ;  /* 0x0000000209177824 */ /* 0x000fe200078e00ff */
[----:B------:R-:W-:Y:S01]  /*0c00*/  LEA.HI R8, R8, R13, RZ, 0x5 ;  /* 0x0000000d08087211 */ /* 0x000fe200078f28ff */
[----:B------:R-:W-:Y:S01]  /*0c10*/  IMAD.IADD R7, R4, 0x1, -R7 ;  /* 0x0000000104077824 */ /* 0x000fe200078e0a07 */
[----:B------:R-:W-:Y:S01]  /*0c20*/  LOP3.LUT R2, R2, 0x3fffffe, RZ, 0xc0, !PT ;  /* 0x03fffffe02027812 */ /* 0x000fe200078ec0ff */
[----:B------:R-:W-:Y:S01]  /*0c30*/  IMAD.IADD R11, R10, 0x1, -R11 ;  /* 0x000000010a0b7824 */ /* 0x000fe200078e0a0b */
[----:B------:R-:W-:Y:S01]  /*0c40*/  LEA.HI R0, R12, R12, RZ, 0x1 ;  /* 0x0000000c0c007211 */ /* 0x000fe200078f08ff */
[----:B------:R-:W-:Y:S01]  /*0c50*/  VIADD R24, R23, 0x8 ;  /* 0x0000000817187836 */ /* 0x000fe20000000000 */
[----:B------:R-:W-:Y:S01]  /*0c60*/  SHF.R.S32.HI R8, RZ, 0x5, R8 ;  /* 0x00000005ff087819 */ /* 0x000fe20000011408 */
[----:B------:R-:W-:Y:S01]  /*0c70*/  IMAD.IADD R2, R3, 0x1, -R2 ;  /* 0x0000000103027824 */ /* 0x000fe200078e0a02 */
[----:B------:R-:W-:Y:S01]  /*0c80*/  LOP3.LUT R3, R0, 0x1ffffffe, RZ, 0xc0, !PT ;  /* 0x1ffffffe00037812 */ /* 0x000fe200078ec0ff */
[----:B------:R-:W-:Y:S01]  /*0c90*/  IMAD R0, R7, 0x8, R6 ;  /* 0x0000000807007824 */ /* 0x000fe200078e0206 */
[----:B------:R-:W-:Y:S01]  /*0ca0*/  SHF.R.S32.HI R25, RZ, 0x1f, R24 ;  /* 0x0000001fff197819 */ /* 0x000fe20000011418 */
[----:B------:R-:W-:-:S02]  /*0cb0*/  VIADD R22, R23, 0x10 ;  /* 0x0000001017167836 */ /* 0x000fc40000000000 */
[C---:B------:R-:W-:Y:S01]  /*0cc0*/  VIADD R21, R23.reuse, 0x18 ;  /* 0x0000001817157836 */ /* 0x040fe20000000000 */
[----:B------:R0:W-:Y:S01]  /*0cd0*/  STL [R1+0x3c], R0 ;  /* 0x00003c0001007387 */ /* 0x0001e20000100800 */
[----:B------:R-:W-:Y:S01]  /*0ce0*/  IMAD R11, R8, 0x10, R11 ;  /* 0x00000010080b7824 */ /* 0x000fe200078e020b */
[----:B------:R-:W-:Y:S01]  /*0cf0*/  SHF.R.S32.HI R24, RZ, 0x1f, R22 ;  /* 0x0000001fff187819 */ /* 0x000fe20000011416 */
[C---:B------:R-:W-:Y:S01]  /*0d00*/  VIADD R20, R23.reuse, 0x20 ;  /* 0x0000002017147836 */ /* 0x040fe20000000000 */
[----:B------:R-:W-:Y:S01]  /*0d10*/  SHF.R.S32.HI R22, RZ, 0x1f, R21 ;  /* 0x0000001fff167819 */ /* 0x000fe20000011415 */
[C---:B------:R-:W-:Y:S02]  /*0d20*/  VIADD R19, R23.reuse, 0x28 ;  /* 0x0000002817137836 */ /* 0x040fe40000000000 */
[C---:B------:R-:W-:Y:S01]  /*0d30*/  VIADD R18, R23.reuse, 0x30 ;  /* 0x0000003017127836 */ /* 0x040fe20000000000 */
[----:B------:R-:W-:Y:S01]  /*0d40*/  SHF.R.S32.HI R21, RZ, 0x1f, R20 ;  /* 0x0000001fff157819 */ /* 0x000fe20000011414 */
[C---:B------:R-:W-:Y:S01]  /*0d50*/  VIADD R17, R23.reuse, 0x38 ;  /* 0x0000003817117836 */ /* 0x040fe20000000000 */
[----:B------:R-:W-:Y:S01]  /*0d60*/  SHF.R.S32.HI R20, RZ, 0x1f, R19 ;  /* 0x0000001fff147819 */ /* 0x000fe20000011413 */
[----:B0-----:R-:W-:Y:S01]  /*0d70*/  IMAD R0, R2, 0x40, R11 ;  /* 0x0000004002007824 */ /* 0x001fe200078e020b */
[----:B------:R-:W-:Y:S01]  /*0d80*/  SHF.R.S32.HI R19, RZ, 0x1f, R18 ;  /* 0x0000001fff137819 */ /* 0x000fe20000011412 */
[C---:B------:R-:W-:Y:S01]  /*0d90*/  VIADD R16, R23.reuse, 0x40 ;  /* 0x0000004017107836 */ /* 0x040fe20000000000 */
[----:B------:R-:W-:Y:S01]  /*0da0*/  SHF.R.S32.HI R18, RZ, 0x1f, R17 ;  /* 0x0000001fff127819 */ /* 0x000fe20000011411 */
[----:B------:R-:W-:Y:S01]  /*0db0*/  IMAD.U32 R2, RZ, RZ, UR8 ;  /* 0x00000008ff027e24 */ /* 0x000fe2000f8e00ff */
[----:B------:R-:W-:Y:S01]  /*0dc0*/  STL [R1+0x38], R0 ;  /* 0x0000380001007387 */ /* 0x000fe20000100800 */
[C---:B------:R-:W-:Y:S01]  /*0dd0*/  VIADD R15, R23.reuse, 0x48 ;  /* 0x00000048170f7836 */ /* 0x040fe20000000000 */
[----:B------:R-:W-:Y:S01]  /*0de0*/  SHF.R.S32.HI R17, RZ, 0x1f, R16 ;  /* 0x0000001fff117819 */ /* 0x000fe20000011410 */
[C---:B------:R-:W-:Y:S01]  /*0df0*/  VIADD R14, R23.reuse, 0x50 ;  /* 0x00000050170e7836 */ /* 0x040fe20000000000 */
[----:B------:R0:W-:Y:S01]  /*0e00*/  STL [R1+0x40], R2 ;  /* 0x0000400201007387 */ /* 0x0001e20000100800 */
[----:B------:R-:W-:Y:S01]  /*0e10*/  IMAD.IADD R3, R12, 0x1, -R3 ;  /* 0x000000010c037824 */ /* 0x000fe200078e0a03 */
[----:B------:R-:W-:Y:S01]  /*0e20*/  SHF.R.S32.HI R16, RZ, 0x1f, R15 ;  /* 0x0000001fff107819 */ /* 0x000fe2000001140f */
[C---:B------:R-:W-:Y:S01]  /*0e30*/  VIADD R13, R23.reuse, 0x58 ;  /* 0x00000058170d7836 */ /* 0x040fe20000000000 */
[----:B------:R-:W-:Y:S01]  /*0e40*/  SHF.R.S32.HI R15, RZ, 0x1f, R14 ;  /* 0x0000001fff0f7819 */ /* 0x000fe2000001140e */
[----:B------:R-:W-:-:S02]  /*0e50*/  VIADD R12, R23, 0x60 ;  /* 0x00000060170c7836 */ /* 0x000fc40000000000 */
[C---:B------:R-:W-:Y:S01]  /*0e60*/  VIADD R11, R23.reuse, 0x68 ;  /* 0x00000068170b7836 */ /* 0x040fe20000000000 */
[----:B------:R-:W-:Y:S01]  /*0e70*/  SHF.R.S32.HI R14, RZ, 0x1f, R13 ;  /* 0x0000001fff0e7819 */ /* 0x000fe2000001140d */
[C---:B------:R-:W-:Y:S01]  /*0e80*/  VIADD R10, R23.reuse, 0x70 ;  /* 0x00000070170a7836 */ /* 0x040fe20000000000 */
[----:B------:R-:W-:Y:S01]  /*0e90*/  SHF.R.S32.HI R13, RZ, 0x1f, R12 ;  /* 0x0000001fff0d7819 */ /* 0x000fe2000001140c */
[----:B0-----:R-:W-:Y:S01]  /*0ea0*/  IMAD.U32 R2, RZ, RZ, UR4 ;  /* 0x00000004ff027e24 */ /* 0x001fe2000f8e00ff */
        /* <DEDUP_REMOVED lines=27> */
[----:B------:R-:W-:Y:S01]  /*1060*/  SHF.R.S32.HI R2, RZ, 0x1f, R223 ;  /* 0x0000001fff027819 */ /* 0x000fe200000114df */
[----:B------:R-:W-:-:S07]  /*1070*/  IMAD.U32 R18, RZ, RZ, UR4 ;  /* 0x00000004ff127e24 */ /* 0x000fce000f8e00ff */
.L_x_2438:
[----:B------:R-:W-:Y:S01]  /*1080*/  ULDC.64 UR8, c[0x0][0xc88] ;  /* 0x0003220000087ab9 */ /* 0x000fe20000000a00 */
[----:B------:R-:W-:Y:S01]  /*1090*/  ULDC.64 UR10, c[0x0][0xa18] ;  /* 0x00028600000a7ab9 */ /* 0x000fe20000000a00 */
[----:B------:R-:W-:Y:S02]  /*10a0*/  UIMAD.WIDE UR8, UR7, 0x4, UR8 ;  /* 0x00000004070878a5 */ /* 0x000fe4000f8e0208 */
[----:B------:R-:W-:Y:S01]  /*10b0*/  UISETP.NE.U32.AND UP1, UPT, UR10, URZ, UPT ;  /* 0x0000003f0a00728c */ /* 0x000fe2000bf25070 */
[----:B------:R-:W-:-:S03]  /*10c0*/  ULDC UR7, c[0x0][0x424] ;  /* 0x0001090000077ab9 */ /* 0x000fc60000000800 */
[----:B0123--:R-:W-:Y:S02]  /*10d0*/  IMAD.U32 R2, RZ, RZ, UR8 ;  /* 0x00000008ff027e24 */ /* 0x00ffe4000f8e00ff */
[----:B------:R-:W-:Y:S01]  /*10e0*/  IMAD.U32 R3, RZ, RZ, UR9 ;  /* 0x00000009ff037e24 */ /* 0x000fe2000f8e00ff */
        /* <DEDUP_REMOVED lines=9> */
[----:B------:R-:W-:Y:S01]  /*1180*/  IMAD.U32 R220, RZ, RZ, UR4 ;  /* 0x00000004ffdc7e24 */ /* 0x000fe2000f8e00ff */
[----:B------:R-:W-:-:S04]  /*1190*/  @UP0 ULEA UR8, UP2, UR4, UR8, 0x2 ;  /* 0x0000000804080291 */ /* 0x000fc8000f84103f */
[----:B------:R-:W-:Y:S02]  /*11a0*/  @UP0 ULEA.HI.X UR9, UR4, UR9, UR12, 0x2, UP2 ;  /* 0x0000000904090291 */ /* 0x000fe400090f140c */
[----:B------:R-:W-:Y:S01]  /*11b0*/  IMAD.U32 R6, RZ, RZ, UR12 ;  /* 0x0000000cff067e24 */ /* 0x000fe2000f8e00ff */
[----:B------:R-:W-:Y:S01]  /*11c0*/  @UP1 ULEA UR10, UP0, UR4, UR10, 0x2 ;  /* 0x0000000a040a1291 */ /* 0x000fe2000f80103f */
[----:B------:R-:W-:-:S03]  /*11d0*/  IMAD.U32 R2, RZ, RZ, UR8 ;  /* 0x00000008ff027e24 */ /* 0x000fc6000f8e00ff */
[----:B------:R-:W-:Y:S01]  /*11e0*/  @UP1 ULEA.HI.X UR11, UR4, UR11, UR12, 0x2, UP0 ;  /* 0x0000000b040b1291 */ /* 0x000fe200080f140c */
[----:B------:R-:W-:Y:S01]  /*11f0*/  IMAD.U32 R3, RZ, RZ, UR9 ;  /* 0x00000009ff037e24 */ /* 0x000fe2000f8e00ff */
[----:B------:R-:W-:Y:S01]  /*1200*/  ULDC.64 UR8, c[0x0][0x418] ;  /* 0x0001060000087ab9 */ /* 0x000fe20000000a00 */
[----:B------:R-:W-:Y:S01]  /*1210*/  IMAD.U32 R4, RZ, RZ, UR10 ;  /* 0x0000000aff047e24 */ /* 0x000fe2000f8e00ff */
[----:B------:R0:W-:Y:S02]  /*1220*/  STL [R1+0x2c], R6 ;  /* 0x00002c0601007387 */ /* 0x0001e40000100800 */
[----:B------:R-:W-:Y:S02]  /*1230*/  IMAD.U32 R5, RZ, RZ, UR11 ;  /* 0x0000000bff057e24 */ /* 0x000fe4000f8e00ff */
[----:B------:R-:W2:Y:S01]  /*1240*/  @P0 LDG.E R2, desc[UR38][R2.64] ;  /* 0x0000002602020981 */ /* 0x000ea2000c1e1900 */
[----:B------:R-:W-:Y:S01]  /*1250*/  UISETP.NE.U32.AND UP0, UPT, UR8, URZ, UPT ;  /* 0x0000003f0800728c */ /* 0x000fe2000bf05070 */
[----:B------:R-:W-:-:S02]  /*1260*/  ULDC.64 UR10, c[0x0][0xa20] ;  /* 0x00028800000a7ab9 */ /* 0x000fc40000000a00 */
[----:B------:R-:W3:Y:S01]  /*1270*/  @P2 LDG.E R4, desc[UR38][R4.64] ;  /* 0x0000002604042981 */ /* 0x000ee2000c1e1900 */
[----:B------:R-:W-:Y:S01]  /*1280*/  UISETP.NE.AND.EX UP0, UPT, UR9, URZ, UPT, UP0 ;  /* 0x0000003f0900728c */ /* 0x000fe2000bf05300 */
[----:B------:R-:W-:Y:S01]  /*1290*/  ISETP.NE.U32.AND P1, PT, RZ, UR10, PT ;  /* 0x0000000aff007c0c */ /* 0x000fe2000bf25070 */
[----:B------:R-:W-:Y:S01]  /*12a0*/  ULDC UR8, c[0x0][0x2f0] ;  /* 0x0000bc0000087ab9 */ /* 0x000fe20000000800 */
[----:B------:R-:W-:Y:S02]  /*12b0*/  ULOP3.LUT UR9, UR5, 0xffff, URZ, 0xc0, !UPT ;  /* 0x0000ffff05097892 */ /* 0x000fe4000f8ec03f */
[----:B------:R-:W-:Y:S01]  /*12c0*/  USEL UR7, UR7, 0x1, UP0 ;  /* 0x0000000107077887 */ /* 0x000fe20008000000 */
[----:B------:R-:W-:Y:S01]  /*12d0*/  ISETP.NE.AND.EX P1, PT, RZ, UR11, PT, P1 ;  /* 0x0000000bff007c0c */ /* 0x000fe2000bf25310 */
[----:B------:R-:W-:Y:S02]  /*12e0*/  UMOV UR4, URZ ;  /* 0x0000003f00047c82 */ /* 0x000fe40008000000 */
[----:B------:R-:W-:Y:S01]  /*12f0*/  UIMAD UR7, UR7, UR8, URZ ;  /* 0x00000008070772a4 */ /* 0x000fe2000f8e023f */
[----:B------:R-:W-:Y:S01]  /*1300*/  IMAD.U32 R222, RZ, RZ, UR9 ;  /* 0x00000009ffde7e24 */ /* 0x000fe2000f8e00ff */
[----:B--2---:R-:W-:-:S02]  /*1310*/  @P0 R2UR UR4, R2 ;  /* 0x00000000020402ca */ /* 0x004fc400000e0000 */
[----:B---3--:R-:W-:-:S13]  /*1320*/  @P2 R2UR UR8, R4 ;  /* 0x00000000040822ca */ /* 0x008fda00000e0000 */
[----:B------:R-:W-:Y:S01]  /*1330*/  IMAD.U32 R22, RZ, RZ, UR8 ;  /* 0x00000008ff167e24 */ /* 0x000fe2000f8e00ff */
[----:B0---45:R-:W-:Y:S06]  /*1340*/  @P2 BRA `(.L_x_2375) ;  /* 0x0000000000442947 */ /* 0x031fec0003800000 */
[----:B------:R-:W-:Y:S02]  /*1350*/  ULDC.64 UR8, c[0x0][0xa00] ;  /* 0x0002800000087ab9 */ /* 0x000fe40000000a00 */
[----:B------:R-:W-:Y:S01]  /*1360*/  ISETP.NE.U32.AND P0, PT, RZ, UR8, PT ;  /* 0x00000008ff007c0c */ /* 0x000fe2000bf05070 */
[----:B------:R-:W-:Y:S02]  /*1370*/  ULDC UR8, c[0x0][0x288] ;  /* 0x0000a20000087ab9 */ /* 0x000fe40000000800 */
[----:B------:R-:W-:Y:S01]  /*1380*/  IMAD.U32 R22, RZ, RZ, UR8 ;  /* 0x00000008ff167e24 */ /* 0x000fe2000f8e00ff */
[----:B------:R-:W-:-:S13]  /*1390*/  ISETP.NE.AND.EX P0, PT, RZ, UR9, PT, P0 ;  /* 0x00000009ff007c0c */ /* 0x000fda000bf05300 */
[----:B------:R-:W-:Y:S05]  /*13a0*/  @!P0 BRA `(.L_x_2375) ;  /* 0x00000000002c8947 */ /* 0x000fea0003800000 */
[----:B------:R-:W-:Y:S01]  /*13b0*/  R2UR UR12, R220 ;  /* 0x00000000dc0c72ca */ /* 0x000fe200000e0000 */
[----:B------:R-:W-:-:S12]  /*13c0*/  ULDC.64 UR8, c[0x0][0xa00] ;  /* 0x0002800000087ab9 */ /* 0x000fd80000000a00 */
[----:B------:R-:W-:-:S06]  /*13d0*/  UIMAD.WIDE UR8, UR12, 0x4, UR8 ;  /* 0x000000040c0878a5 */ /* 0x000fcc000f8e0208 */
[----:B------:R-:W-:Y:S02]  /*13e0*/  IMAD.U32 R2, RZ, RZ, UR8 ;  /* 0x00000008ff027e24 */ /* 0x000fe4000f8e00ff */
[----:B------:R-:W-:-:S05]  /*13f0*/  IMAD.U32 R3, RZ, RZ, UR9 ;  /* 0x00000009ff037e24 */ /* 0x000fca000f8e00ff */
[----:B------:R-:W2:Y:S04]  /*1400*/  LDG.E R4, desc[UR38][R2.64] ;  /* 0x0000002602047981 */ /* 0x000ea8000c1e1900 */
[----:B------:R-:W3:Y:S01]  /*1410*/  LDG.E R0, desc[UR38][R2.64+0x4] ;  /* 0x0000042602007981 */ /* 0x000ee2000c1e1900 */
[----:B--2---:R-:W-:Y:S02]  /*1420*/  R2UR UR8, R4 ;  /* 0x00000000040872ca */ /* 0x004fe400000e0000 */
[----:B---3--:R-:W-:-:S13]  /*1430*/  R2UR UR9, R0 ;  /* 0x00000000000972ca */ /* 0x008fda00000e0000 */
[----:B------:R-:W-:-:S06]  /*1440*/  UIADD3 UR8, -UR8, UR9, URZ ;  /* 0x0000000908087290 */ /* 0x000fcc000fffe13f */
[----:B------:R-:W-:-:S07]  /*1450*/  IMAD.U32 R22, RZ, RZ, UR8 ;  /* 0x00000008ff167e24 */ /* 0x000fce000f8e00ff */
.L_x_2375:
[----:B------:R-:W-:Y:S05]  /*1460*/  @!P1 BRA `(.L_x_2376) ;  /* 0x0000000000249947 */ /* 0x000fea0003800000 */
[----:B------:R-:W-:Y:S02]  /*1470*/  R2UR UR8, R220 ;  /* 0x00000000dc0872ca */ /* 0x000fe400000e0000 */
[----:B------:R-:W-:-:S11]  /*1480*/  R2UR UR9, R6 ;  /* 0x00000000060972ca */ /* 0x000fd600000e0000 */
[----:B------:R-:W-:-:S04]  /*1490*/  ULEA UR7, UP0, UR8, UR10, 0x2 ;  /* 0x0000000a08077291 */ /* 0x000fc8000f80103f */
[----:B------:R-:W-:Y:S02]  /*14a0*/  ULEA.HI.X UR8, UR8, UR11, UR9, 0x2, UP0 ;  /* 0x0000000b08087291 */ /* 0x000fe400080f1409 */
[----:B------:R-:W-:-:S04]  /*14b0*/  IMAD.U32 R2, RZ, RZ, UR7 ;  /* 0x00000007ff027e24 */ /* 0x000fc8000f8e00ff */
[----:B------:R-:W-:-:S05]  /*14c0*/  IMAD.U32 R3, RZ, RZ, UR8 ;  /* 0x00000008ff037e24 */ /* 0x000fca000f8e00ff */
[----:B------:R-:W2:Y:S02]  /*14d0*/  LDG.E R2, desc[UR38][R2.64] ;  /* 0x0000002602027981 */ /* 0x000ea4000c1e1900 */
[----:B--2---:R-:W-:Y:S01]  /*14e0*/  R2UR UR7, R2 ;  /* 0x00000000020772ca */ /* 0x004fe200000e0000 */
[----:B------:R-:W-:-:S14]  /*14f0*/  BRA `(.L_x_2377) ;  /* 0x0000000000387947 */ /* 0x000fdc0003800000 */
.L_x_2376:
[----:B------:R-:W-:Y:S02]  /*1500*/  ULDC.64 UR8, c[0x0][0xa08] ;  /* 0x0002820000087ab9 */ /* 0x000fe40000000a00 */
[----:B------:R-:W-:-:S04]  /*1510*/  ISETP.NE.U32.AND P0, PT, RZ, UR8, PT ;  /* 0x00000008ff007c0c */ /* 0x000fc8000bf05070 */
        /* <DEDUP_REMOVED lines=12> */
.L_x_2377:
[----:B------:R-:W-:Y:S01]  /*15e0*/  ULDC UR8, c[0x0][0x448] ;  /* 0x0001120000087ab9 */ /* 0x000fe20000000800 */
[----:B------:R-:W-:Y:S01]  /*15f0*/  R2UR UR9, R22 ;  /* 0x00000000160972ca */ /* 0x000fe200000e0000 */
[----:B------:R-:W-:Y:S02]  /*1600*/  UISETP.NE.AND UP0, UPT, UR8, 0x1, UPT ;  /* 0x000000010800788c */ /* 0x000fe4000bf05270 */
[----:B------:R-:W-:Y:S02]  /*1610*/  USHF.L.U32 UR6, UR6, 0x7, URZ ;  /* 0x0000000706067899 */ /* 0x000fe4000800063f */
[----:B------:R-:W-:Y:S02]  /*1620*/  UIADD3 UR10, -UR4, UR7, URZ ;  /* 0x00000007040a7290 */ /* 0x000fe4000fffe13f */
[----:B------:R-:W-:Y:S02]  /*1630*/  UP2UR UR4, UPR, URZ, 0x1 ;  /* 0x000000013f047883 */ /* 0x000fe40008000000 */
[----:B------:R-:W-:-:S02]  /*1640*/  UIADD3 UR8, UR6, 0x7f, URZ ;  /* 0x0000007f06087890 */ /* 0x000fc4000fffe03f */
[----:B------:R-:W-:Y:S01]  /*1650*/  IMAD.U32 R215, RZ, RZ, UR6 ;  /* 0x00000006ffd77e24 */ /* 0x000fe2000f8e00ff */
[----:B------:R-:W-:Y:S01]  /*1660*/  @UP0 ULDC UR6, c[0x0][0x44c] ;  /* 0x0001130000060ab9 */ /* 0x000fe20000000800 */
[----:B------:R-:W-:Y:S01]  /*1670*/  IMAD.U32 R213, RZ, RZ, UR4 ;  /* 0x00000004ffd57e24 */ /* 0x000fe2000f8e00ff */
[----:B------:R-:W-:Y:S01]  /*1680*/  UIMAD.WIDE.U32 UR6, UR8, UR6, URZ ;  /* 0x00000006080672a5 */ /* 0x000fe2000f8e003f */
[----:B------:R-:W-:Y:S01]  /*1690*/  IMAD.U32 R212, RZ, RZ, UR10 ;  /* 0x0000000affd47e24 */ /* 0x000fe2000f8e00ff */
[----:B------:R-:W-:Y:S02]  /*16a0*/  UIADD3 UR4, UR10, 0x50, -UR9 ;  /* 0x000000500a047890 */ /* 0x000fe4000fffe809 */
[----:B------:R-:W-:Y:S01]  /*16b0*/  UIADD3 UR6, UR10, 0x4f, URZ ;  /* 0x0000004f0a067890 */ /* 0x000fe2000fffe03f */
[----:B------:R-:W-:Y:S02]  /*16c0*/  @UP0 ULDC UR9, c[0x0][0x450] ;  /* 0x0001140000090ab9 */ /* 0x000fe40000000800 */
[----:B------:R-:W-:-:S02]  /*16d0*/  @UP0 USHF.R.U32.HI UR8, URZ, UR9, UR7 ;  /* 0x000000093f080299 */ /* 0x000fc40008011607 */
[----:B------:R-:W-:Y:S02]  /*16e0*/  UIMAD.WIDE UR6, UR6, 0x66666667, URZ ;  /* 0x66666667060678a5 */ /* 0x000fe4000f8e023f */
[----:B------:R-:W-:Y:S02]  /*16f0*/  UIADD3 UR8, UR4, UR8, URZ ;  /* 0x0000000804087290 */ /* 0x000fe4000fffe03f */
[----:B------:R-:W-:Y:S02]  /*1700*/  USHF.R.U32.HI UR4, URZ, 0x1f, UR7 ;  /* 0x0000001f3f047899 */ /* 0x000fe40008011607 */
[----:B------:R-:W-:Y:S02]  /*1710*/  UIMAD.WIDE UR8, UR8, 0x66666667, URZ ;  /* 0x66666667080878a5 */ /* 0x000fe4000f8e023f */
[----:B------:R-:W-:Y:S02]  /*1720*/  ULEA.HI.SX32 UR7, UR7, UR4, 0x1b ;  /* 0x0000000407077291 */ /* 0x000fe4000f8fda3f */
[----:B------:R-:W-:-:S02]  /*1730*/  USHF.R.U32.HI UR6, URZ, 0x1f, UR9 ;  /* 0x0000001f3f067899 */ /* 0x000fc40008011609 */
[----:B------:R-:W-:Y:S02]  /*1740*/  ULOP3.LUT UR4, UR5, 0xff000000, URZ, 0xc0, !UPT ;  /* 0xff00000005047892 */ /* 0x000fe4000f8ec03f */
[----:B------:R-:W-:Y:S02]  /*1750*/  ULEA.HI.SX32 UR6, UR9, UR6, 0x1b ;  /* 0x0000000609067291 */ /* 0x000fe4000f8fda3f */
[----:B------:R-:W-:Y:S02]  /*1760*/  ULOP3.LUT UR5, UR5, 0xff0000, URZ, 0xc0, !UPT ;  /* 0x00ff000005057892 */ /* 0x000fe4000f8ec03f */
[----:B------:R-:W-:Y:S02]  /*1770*/  UISETP.LT.AND UP0, UPT, UR7, UR6, UPT ;  /* 0x000000060700728c */ /* 0x000fe4000bf01270 */
[----:B------:R-:W-:Y:S02]  /*1780*/  USHF.R.U32.HI UR4, URZ, 0x8, UR4 ;  /* 0x000000083f047899 */ /* 0x000fe40008011604 */
[----:B------:R-:W-:-:S02]  /*1790*/  USEL UR9, UR7, UR6, UP0 ;  /* 0x0000000607097287 */ /* 0x000fc40008000000 */
[----:B------:R-:W-:Y:S02]  /*17a0*/  ULEA.HI UR5, UR5, UR4, URZ, 0x10 ;  /* 0x0000000405057291 */ /* 0x000fe4000f8f803f */
[----:B------:R-:W-:Y:S02]  /*17b0*/  UISETP.GE.AND UP0, UPT, UR9, 0x1, UPT ;  /* 0x000000010900788c */ /* 0x000fe4000bf06270 */
[----:B------:R-:W-:Y:S02]  /*17c0*/  ULOP3.LUT UR6, UR5, 0xff, URZ, 0xc0, !UPT ;  /* 0x000000ff05067892 */ /* 0x000fe4000f8ec03f */
[----:B------:R-:W-:Y:S02]  /*17d0*/  USHF.R.U32.HI UR5, URZ, 0x10, UR5 ;  /* 0x000000103f057899 */ /* 0x000fe40008011605 */
[----:B------:R-:W-:Y:S01]  /*17e0*/  PLOP3.LUT P0, PT, PT, PT, UP0, 0x80, 0x0 ;  /* 0x000000000000781c */ /* 0x000fe20003f0f008 */
[----:B------:R-:W-:Y:S01]  /*17f0*/  UMOV UR4, URZ ;  /* 0x0000003f00047c82 */ /* 0x000fe20008000000 */
[----:B------:R-:W-:-:S02]  /*1800*/  IMAD.U32 R221, RZ, RZ, UR6 ;  /* 0x00000006ffdd7e24 */ /* 0x000fc4000f8e00ff */
[----:B------:R-:W-:-:S09]  /*1810*/  IMAD.U32 R217, RZ, RZ, UR5 ;  /* 0x00000005ffd97e24 */ /* 0x000fd2000f8e00ff */
[----:B------:R-:W-:Y:S05]  /*1820*/  @!P0 BRA `(.L_x_2378) ;  /* 0x0000000000948947 */ /* 0x000fea0003800000 */
        /* <DEDUP_REMOVED lines=37> */
.L_x_2378:
[----:B------:R-:W-:Y:S01]  /*1a80*/  R2UR UR5, R221 ;  /* 0x00000000dd0572ca */ /* 0x000fe200000e0000 */
[----:B------:R-:W-:Y:S01]  /*1a90*/  IMAD.U32 R0, RZ, RZ, UR9 ;  /* 0x00000009ff007e24 */ /* 0x000fe2000f8e00ff */
[----:B------:R-:W-:Y:S01]  /*1aa0*/  PLOP3.LUT P0, PT, PT, PT, PT, 0x80, 0x0 ;  /* 0x000000000000781c */ /* 0x000fe20003f0f070 */
[----:B------:R-:W-:Y:S01]  /*1ab0*/  IMAD.U32 R3, RZ, RZ, UR4 ;  /* 0x00000004ff037e24 */ /* 0x000fe2000f8e00ff */
[----:B------:R-:W-:Y:S01]  /*1ac0*/  CS2R R150, SRZ ;  /* 0x0000000000967805 */ /* 0x000fe2000001ff00 */
[----:B------:R-:W-:Y:S01]  /*1ad0*/  IMAD.MOV.U32 R2, RZ, RZ, RZ ;  /* 0x000000ffff027224 */ /* 0x000fe200078e00ff */
        /* <DEDUP_REMOVED lines=15> */
[----:B------:R-:W-:Y:S02]  /*1bd0*/  CS2R R124, SRZ ;  /* 0x00000000007c7805 */ /* 0x000fe4000001ff00 */
[----:B------:R-:W-:-:S02]  /*1be0*/  CS2R R122, SRZ ;  /* 0x00000000007a7805 */ /* 0x000fc4000001ff00 */
[----:B------:R-:W-:Y:S01]  /*1bf0*/  R2UR UR60, R0 ;  /* 0x00000000003c72ca */ /* 0x000fe200000e0000 */
[----:B------:R-:W-:Y:S01]  /*1c00*/  IMAD.MOV.U32 R0, RZ, RZ, RZ ;  /* 0x000000ffff007224 */ /* 0x000fe200078e00ff */
        /* <DEDUP_REMOVED lines=56> */
[----:B------:R-:W-:Y:S02]  /*1f90*/  UIADD3 UR6, UR7, 0x14400, URZ ;  /* 0x0001440007067890 */ /* 0x000fe4000fffe03f */
[----:B------:R-:W-:Y:S02]  /*1fa0*/  IMAD.U32 R17, RZ, RZ, UR7 ;  /* 0x00000007ff117e24 */ /* 0x000fe4000f8e00ff */
[----:B0-----:R-:W-:Y:S01]  /*1fb0*/  VIADD R0, R0, 0xffffff80 ;  /* 0xffffff8000007836 */ /* 0x001fe20000000000 */
[----:B------:R-:W-:-:S04]  /*1fc0*/  ULOP3.LUT UP0, URZ, UR6, 0x9f, URZ, 0xc0, !UPT ;  /* 0x0000009f063f7892 */ /* 0x000fc8000f80c03f */
[----:B------:R-:W-:Y:S02]  /*1fd0*/  SHF.R.S32.HI R3, RZ, 0x1f, R0 ;  /* 0x0000001fff037819 */ /* 0x000fe40000011400 */
        /* <DEDUP_REMOVED lines=28> */
.L_x_2380:
[----:B------:R-:W2:Y:S04]  /*21a0*/  LDL R19, [R1+0x30] ;  /* 0x0000300001137983 */ /* 0x000ea80000100800 */
[----:B------:R-:W3:Y:S01]  /*21b0*/  LDL R2, [R1+0x40] ;  /* 0x0000400001027983 */ /* 0x000ee20000100800 */
[----:B------:R-:W-:Y:S02]  /*21c0*/  R2UR UR6, R17 ;  /* 0x00000000110672ca */ /* 0x000fe400000e0000 */
        /* <DEDUP_REMOVED lines=11> */
.L_x_2529:
[----:B------:R-:W-:Y:S05]  /*2280*/  @!P0 BRA `(.L_x_2382) ;  /* 0x0000000000048947 */ /* 0x000fea0003800000 */
[----:B------:R-:W-:Y:S01]  /*2290*/  BPT.TRAP 0x1 ;  /* 0x000000040000795c */ /* 0x000fe20000300000 */
.L_x_2382:
[----:B------:R-:W-:Y:S01]  /*22a0*/  R2UR UR5, R18 ;  /* 0x00000000120572ca */ /* 0x000fe200000e0000 */
[----:B0-----:R-:W-:Y:S01]  /*22b0*/  IMAD.U32 R0, RZ, RZ, UR36 ;  /* 0x00000024ff007e24 */ /* 0x001fe2000f8e00ff */
[----:B------:R-:W-:-:S11]  /*22c0*/  R2UR UR4, R17 ;  /* 0x00000000110472ca */ /* 0x000fd600000e0000 */
[----:B------:R-:W-:Y:S02]  /*22d0*/  IMAD.U32 R3, RZ, RZ, UR5 ;  /* 0x00000005ff037e24 */ /* 0x000fe4000f8e00ff */
[----:B------:R-:W-:-:S03]  /*22e0*/  LEA R0, R0, UR4, 0x3 ;  /* 0x0000000400007c11 */ /* 0x000fc6000f8e18ff */
[----:B------:R-:W-:-:S04]  /*22f0*/  SHF.L.U32 R3, R3, 0x1f, RZ ;  /* 0x0000001f03037819 */ /* 0x000fc800000006ff */
[----:B------:R0:W1:Y:S01]  /*2300*/  SYNCS.PHASECHK.TRANS64.TRYWAIT P1, [R0+URZ+0x38830], R3 ;  /* 0x03883003000075a7 */ /* 0x000062000802017f */
[----:B------:R-:W-:Y:S05]  /*2310*/  @!P0 BRA `(.L_x_2383) ;  /* 0x0000000000048947 */ /* 0x000fea0003800000 */
[----:B------:R-:W-:Y:S01]  /*2320*/  BPT.TRAP 0x1 ;  /* 0x000000040000795c */ /* 0x000fe20000300000 */
.L_x_2383:
[----:B-1----:R-:W-:Y:S05]  /*2330*/  @P1 BRA `(.L_x_2384) ;  /* 0x0000000000081947 */ /* 0x002fea0003800000 */
[----:B------:R-:W1:Y:S02]  /*2340*/  SYNCS.PHASECHK.TRANS64.TRYWAIT P1, [R0+URZ+0x38830], R3 ;  /* 0x03883003000075a7 */ /* 0x000e64000802017f */
[----:B-1----:R-:W-:Y:S05]  /*2350*/  @!P1 BRA `(.L_x_2385) ;  /* 0x00000178002c9947 */ /* 0x002fea0003800000 */
.L_x_2384:
        /* <DEDUP_REMOVED lines=23> */
[----:B01----:R-:W-:Y:S01]  /*24d0*/  MOV R3, UR38 ;  /* 0x0000002600037c02 */ /* 0x003fe20008000f00 */
[----:B------:R-:W-:Y:S01]  /*24e0*/  UMOV UR43, 0x40000040 ;  /* 0x40000040002b7882 */ /* 0x000fe20000000000 */
[----:B------:R-:W-:Y:S01]  /*24f0*/  UMOV UR47, 0x40000040 ;  /* 0x40000040002f7882 */ /* 0x000fe20000000000 */
[----:B------:R-:W-:Y:S01]  /*2500*/  ULOP3.LUT UR6, UR4, 0x10000, URZ, 0xfc, !UPT ;  /* 0x0001000004067892 */ /* 0x000fe2000f8efc3f */
[----:B------:R-:W-:Y:S01]  /*2510*/  MOV R4, UR36 ;  /* 0x0000002400047c02 */ /* 0x000fe20008000f00 */
[----:B------:R-:W-:Y:S01]  /*2520*/  UMOV UR51, 0x40000040 ;  /* 0x4000004000337882 */ /* 0x000fe20000000000 */
[----:B------:R-:W-:Y:S01]  /*2530*/  UMOV UR55, 0x40000040 ;  /* 0x4000004000377882 */ /* 0x000fe20000000000 */
[----:B------:R-:W-:-:S02]  /*2540*/  UIMAD UR4, UR36, 0xa00, UR6 ;  /* 0x00000a00240478a4 */ /* 0x000fc4000f8e0206 */
[----:B------:R-:W-:Y:S01]  /*2550*/  IMAD.U32 R20, RZ, RZ, UR6 ;  /* 0x00000006ff147e24 */ /* 0x000fe2000f8e00ff */
[----:B------:R-:W-:Y:S01]  /*2560*/  UMOV UR37, 0x40000040 ;  /* 0x4000004000257882 */ /* 0x000fe20000000000 */
[----:B------:R-:W-:Y:S01]  /*2570*/  UIADD3 UR10, UR4, 0x80, URZ ;  /* 0x00000080040a7890 */ /* 0x000fe2000fffe03f */
[----:B------:R-:W-:Y:S01]  /*2580*/  IMAD.U32 R7, RZ, RZ, UR37 ;  /* 0x00000025ff077e24 */ /* 0x000fe2000f8e00ff */
[----:B------:R-:W-:Y:S02]  /*2590*/  UIADD3 UR14, UR4, 0x100, URZ ;  /* 0x00000100040e7890 */ /* 0x000fe4000fffe03f */
[----:B------:R-:W-:Y:S01]  /*25a0*/  UMOV UR18, UR4 ;  /* 0x0000000400127c82 */ /* 0x000fe20008000000 */
[----:B------:R-:W-:Y:S01]  /*25b0*/  UIADD3 UR6, UR4, 0x200, URZ ;  /* 0x0000020004067890 */ /* 0x000fe2000fffe03f */
[----:B------:R-:W-:Y:S01]  /*25c0*/  HGMMA.64x16x16.F32.BF16 R56, gdesc[UR16], RZ, !UPT, gsb0 ;  /* 0x00200000103879f0 */ /* 0x000fe2000c0018ff */
[----:B------:R-:W-:Y:S01]  /*25d0*/  UIADD3 UR7, UR4, 0x2, URZ ;  /* 0x0000000204077890 */ /* 0x000fe2000fffe03f */
[----:B------:R-:W-:Y:S01]  /*25e0*/  UMOV UR19, 0x40000040 ;  /* 0x4000004000137882 */ /* 0x000fe20000000000 */
[----:B------:R-:W-:-:S02]  /*25f0*/  UIADD3 UR22, UR4, 0x384, URZ ;  /* 0x0000038404167890 */ /* 0x000fc4000fffe03f */
[----:B------:R-:W-:-:S03]  /*2600*/  UIADD3 UR26, UR4, 0x386, URZ ;  /* 0x00000386041a7890 */ /* 0x000fc6000fffe03f */
[----:B------:R-:W-:Y:S01]  /*2610*/  UMOV UR18, UR7 ;  /* 0x0000000700127c82 */ /* 0x000fe20008000000 */
        /* <DEDUP_REMOVED lines=8> */
[----:B------:R-:W-:Y:S01]  /*26a0*/  UIADD3 UR58, UR4, 0x806, URZ ;  /* 0x00000806043a7890 */ /* 0x000fe2000fffe03f */
        /* <DEDUP_REMOVED lines=22> */
[----:B------:R-:W-:Y:S02]  /*2810*/  UMOV UR17, 0x40000040 ;  /* 0x4000004000117882 */ /* 0x000fe40000000000 */
[----:B------:R-:W-:Y:S01]  /*2820*/  UMOV UR13, UR17 ;  /* 0x00000011000d7c82 */ /* 0x000fe20008000000 */
[----:B------:R-:W-:-:S03]  /*2830*/  IMAD.U32 R13, RZ, RZ, UR17 ;  /* 0x00000011ff0d7e24 */ /* 0x000fc6000f8e00ff */
[----:B------:R-:W-:Y:S01]  /*2840*/  UMOV UR16, UR6 ;  /* 0x0000000600107c82 */ /* 0x000fe20008000000 */
[----:B------:R-:W-:Y:S01]  /*2850*/  UIADD3 UR6, UR4, 0x202, URZ ;  /* 0x0000020204067890 */ /* 0x000fe2000fffe03f */
[----:B------:R-:W-:Y:S01]  /*2860*/  IMAD.U32 R12, RZ, RZ, UR16 ;  /* 0x00000010ff0c7e24 */ /* 0x000fe2000f8e00ff */
[----:B------:R-:W-:Y:S01]  /*2870*/  UMOV UR12, UR16 ;  /* 0x00000010000c7c82 */ /* 0x000fe20008000000 */
        /* <DEDUP_REMOVED lines=180> */
[----:B------:R-:W-:Y:S02]  /*33c0*/  UMOV UR15, UR37 ;  /* 0x00000025000f7c82 */ /* 0x000fe40008000000 */
        /* <DEDUP_REMOVED lines=253> */
[----:B------:R-:W-:Y:S02]  /*43a0*/  UIADD3 UR6, UR5, 0xc06, URZ ;  /* 0x00000c0605067890 */ /* 0x000fe4000fffe03f */
[----:B------:R-:W-:-:S05]  /*43b0*/  UIADD3 UR5, UR4, 0x786, URZ ;  /* 0x0000078604057890 */ /* 0x000fca000fffe03f */
[----:B------:R-:W-:Y:S01]  /*43c0*/  UMOV UR36, UR6 ;  /* 0x0000000600247c82 */ /* 0x000fe20008000000 */
[----:B------:R-:W-:Y:S01]  /*43d0*/  UIADD3 UR6, UR4, 0x906, URZ ;  /* 0x0000090604067890 */ /* 0x000fe2000fffe03f */
[----:B------:R-:W-:Y:S01]  /*43e0*/  IMAD.U32 R6, RZ, RZ, UR36 ;  /* 0x00000024ff067e24 */ /* 0x000fe2000f8e00ff */
[----:B------:R-:W-:Y:S01]  /*43f0*/  UMOV UR38, UR5 ;  /* 0x0000000500267c82 */ /* 0x000fe20008000000 */
[----:B------:R-:W-:Y:S01]  /*4400*/  UMOV UR56, UR36 ;  /* 0x0000002400387c82 */ /* 0x000fe20008000000 */
[----:B------:R-:W-:Y:S01]  /*4410*/  UIADD3 UR5, UR4, 0x886, URZ ;  /* 0x0000088604057890 */ /* 0x000fe2000fffe03f */
[----:B------:R-:W-:Y:S02]  /*4420*/  UMOV UR14, UR36 ;  /* 0x00000024000e7c82 */ /* 0x000fe40008000000 */
[----:B------:R-:W-:Y:S01]  /*4430*/  UMOV UR4, UR14 ;  /* 0x0000000e00047c82 */ /* 0x000fe20008000000 */
[----:B------:R-:W-:Y:S02]  /*4440*/  WARPGROUP.DEPBAR.LE gsb0, 0x0 ;  /* 0x00008000000079c5 */ /* 0x000fe40000010000 */
[----:B------:R-:W-:-:S06]  /*4450*/  WARPGROUP.ARRIVE ;  /* 0x00000000000079c5 */ /* 0x000fcc0000000000 */
[----:B------:R-:W-:Y:S03]  /*4460*/  HGMMA.64x16x16.F32.BF16 R24, gdesc[UR52], R24, gsb0 ;  /* 0x00200000341879f0 */ /* 0x000fe60008001818 */
[----:B------:R-:W-:Y:S02]  /*4470*/  WARPGROUP.DEPBAR.LE gsb0, 0x0 ;  /* 0x00008000000079c5 */ /* 0x000fe40000010000 */
[----:B------:R-:W-:-:S06]  /*4480*/  WARPGROUP.ARRIVE ;  /* 0x00000000000079c5 */ /* 0x000fcc0000000000 */
[----:B------:R-:W-:Y:S01]  /*4490*/  HGMMA.64x16x16.F32.BF16 R56, gdesc[UR36], R56, gsb0 ;  /* 0x00200000243879f0 */ /* 0x000fe20008001838 */
[----:B------:R-:W-:Y:S02]  /*44a0*/  R2UR UR39, R2 ;  /* 0x00000000022772ca */ /* 0x000fe400000e0000 */
        /* <DEDUP_REMOVED lines=26> */
.L_x_2386:
[----:B------:R-:W-:Y:S02]  /*4650*/  R2UR UR4, R213 ;  /* 0x00000000d50472ca */ /* 0x000fe400000e0000 */
[----:B------:R-:W-:Y:S02]  /*4660*/  CS2R R150, SRZ ;  /* 0x0000000000967805 */ /* 0x000fe4000001ff00 */
[----:B------:R-:W-:Y:S02]  /*4670*/  R2UR UR7, R215 ;  /* 0x00000000d70772ca */ /* 0x000fe400000e0000 */
[----:B------:R-:W-:Y:S02]  /*4680*/  CS2R R148, SRZ ;  /* 0x0000000000947805 */ /* 0x000fe4000001ff00 */
[----:B------:R-:W-:Y:S02]  /*4690*/  R2UR UR15, R212 ;  /* 0x00000000d40f72ca */ /* 0x000fe400000e0000 */
[----:B------:R-:W-:-:S02]  /*46a0*/  CS2R R146, SRZ ;  /* 0x0000000000927805 */ /* 0x000fc4000001ff00 */
[----:B------:R-:W-:Y:S02]  /*46b0*/  R2UR UR18, R22 ;  /* 0x00000000161272ca */ /* 0x000fe400000e0000 */
[----:B------:R-:W-:Y:S02]  /*46c0*/  CS2R R144, SRZ ;  /* 0x0000000000907805 */ /* 0x000fe4000001ff00 */
[----:B------:R-:W-:Y:S02]  /*46d0*/  R2UR UR14, R214 ;  /* 0x00000000d60e72ca */ /* 0x000fe400000e0000 */
[----:B------:R-:W-:Y:S02]  /*46e0*/  CS2R R142, SRZ ;  /* 0x00000000008e7805 */ /* 0x000fe4000001ff00 */
[----:B------:R-:W-:Y:S02]  /*46f0*/  CS2R R140, SRZ ;  /* 0x00000000008c7805 */ /* 0x000fe4000001ff00 */
[----:B------:R-:W-:-:S02]  /*4700*/  CS2R R138, SRZ ;  /* 0x00000000008a7805 */ /* 0x000fc4000001ff00 */
[----:B------:R-:W-:Y:S01]  /*4710*/  CS2R R136, SRZ ;  /* 0x0000000000887805 */ /* 0x000fe2000001ff00 */
[----:B------:R-:W-:Y:S01]  /*4720*/  UISETP.NE.AND UP0, UPT, UR4, URZ, UPT ;  /* 0x0000003f0400728c */ /* 0x000fe2000bf05270 */
[----:B------:R-:W-:Y:S01]  /*4730*/  CS2R R134, SRZ ;  /* 0x0000000000867805 */ /* 0x000fe2000001ff00 */
[----:B------:R-:W-:Y:S01]  /*4740*/  VIADD R2, R216, UR7 ;  /* 0x00000007d8027c36 */ /* 0x000fe20008000000 */
[----:B------:R-:W-:Y:S01]  /*4750*/  UMOV UR10, UR7 ;  /* 0x00000007000a7c82 */ /* 0x000fe20008000000 */
[----:B------:R-:W-:Y:S01]  /*4760*/  UIMAD UR5, UR60, -0x50, UR15 ;  /* 0xffffffb03c0578a4 */ /* 0x000fe2000f8e020f */
[----:B------:R-:W-:Y:S02]  /*4770*/  CS2R R132, SRZ ;  /* 0x0000000000847805 */ /* 0x000fe4000001ff00 */
[----:B------:R-:W-:Y:S01]  /*4780*/  PLOP3.LUT P1, PT, PT, PT, UP0, 0x80, 0x0 ;  /* 0x000000000000781c */ /* 0x000fe20003f2f008 */
[----:B------:R-:W-:Y:S01]  /*4790*/  IMAD.U32 R19, RZ, RZ, UR18 ;  /* 0x00000012ff137e24 */ /* 0x000fe2000f8e00ff */
[----:B------:R-:W-:-:S02]  /*47a0*/  PLOP3.LUT P2, PT, PT, PT, UP0, 0x80, 0x0 ;  /* 0x000000000000781c */ /* 0x000fc40003f4f008 */
[----:B------:R-:W-:Y:S01]  /*47b0*/  CS2R R130, SRZ ;  /* 0x0000000000827805 */ /* 0x000fe2000001ff00 */
[----:B------:R-:W-:Y:S01]  /*47c0*/  IMAD.U32 R64, RZ, RZ, UR5 ;  /* 0x00000005ff407e24 */ /* 0x000fe2000f8e00ff */
[----:B------:R-:W-:Y:S01]  /*47d0*/  @UP0 ULDC UR4, c[0x0][0x44c] ;  /* 0x0001130000040ab9 */ /* 0x000fe20000000800 */
[----:B------:R-:W-:Y:S01]  /*47e0*/  ULDC UR5, c[0x0][0x988] ;  /* 0x0002620000057ab9 */ /* 0x000fe20000000800 */
[----:B------:R-:W-:Y:S01]  /*47f0*/  @UP0 ULDC UR6, c[0x0][0x44c] ;  /* 0x0001130000060ab9 */ /* 0x000fe20000000800 */
[----:B------:R-:W-:Y:S01]  /*4800*/  @UP0 ULDC UR11, c[0x0][0x450] ;  /* 0x00011400000b0ab9 */ /* 0x000fe20000000800 */
[----:B------:R-:W-:Y:S01]  /*4810*/  UIMAD.WIDE.U32 UR6, UR7, UR6, URZ ;  /* 0x00000006070672a5 */ /* 0x000fe2000f8e003f */
[----:B------:R-:W-:Y:S02]  /*4820*/  CS2R R128, SRZ ;  /* 0x0000000000807805 */ /* 0x000fe4000001ff00 */
[----:B------:R-:W-:Y:S02]  /*4830*/  CS2R R126, SRZ ;  /* 0x00000000007e7805 */ /* 0x000fe4000001ff00 */
[----:B------:R-:W-:Y:S01]  /*4840*/  CS2R R124, SRZ ;  /* 0x00000000007c7805 */ /* 0x000fe2000001ff00 */
[----:B------:R-:W-:Y:S01]  /*4850*/  @P1 IMAD.HI.U32 R3, R2, UR4, RZ ;  /* 0x0000000402031c27 */ /* 0x000fe2000f8e00ff */
[----:B------:R-:W-:Y:S01]  /*4860*/  @UP0 ULDC UR4, c[0x0][0x450] ;  /* 0x0001140000040ab9 */ /* 0x000fe20000000800 */
[----:B------:R-:W-:Y:S01]  /*4870*/  @UP0 USHF.R.U32.HI UR10, URZ, UR11, UR7 ;  /* 0x0000000b3f0a0299 */ /* 0x000fe20008011607 */
[----:B------:R-:W-:-:S02]  /*4880*/  CS2R R122, SRZ ;  /* 0x00000000007a7805 */ /* 0x000fc4000001ff00 */
[----:B------:R-:W-:Y:S02]  /*4890*/  CS2R R120, SRZ ;  /* 0x0000000000787805 */ /* 0x000fe4000001ff00 */
[----:B------:R-:W-:Y:S01]  /*48a0*/  @P2 SHF.R.U32.HI R2, RZ, UR4, R3 ;  /* 0x00000004ff022c19 */ /* 0x000fe20008011603 */
[----:B------:R-:W-:Y:S01]  /*48b0*/  UIMAD UR4, UR60, -0x50, URZ ;  /* 0xffffffb03c0478a4 */ /* 0x000fe2000f8e023f */
[----:B------:R-:W-:Y:S01]  /*48c0*/  IADD3 R3, -R23, 0x50, R64 ;  /* 0x0000005017037810 */ /* 0x000fe20007ffe140 */
[----:B------:R-:W-:Y:S01]  /*48d0*/  UIADD3 UR6, UR10, UR15, -UR18 ;  /* 0x0000000f0a067290 */ /* 0x000fe2000fffe812 */
[----:B------:R-:W-:Y:S01]  /*48e0*/  CS2R R118, SRZ ;  /* 0x0000000000767805 */ /* 0x000fe2000001ff00 */
[----:B------:R-:W0:Y:S01]  /*48f0*/  SHFL.IDX PT, R5, R2, 0x1, 0x1c1f ;  /* 0x003c1f0002057f89 */ /* 0x000e2200000e0000 */
[----:B------:R-:W-:Y:S01]  /*4900*/  UIADD3 UR60, UR60, -0x2, URZ ;  /* 0xfffffffe3c3c7890 */ /* 0x000fe2000fffe03f */
[----:B------:R-:W-:Y:S01]  /*4910*/  IMAD.U32 R4, RZ, RZ, UR4 ;  /* 0x00000004ff047e24 */ /* 0x000fe2000f8e00ff */
[----:B------:R-:W-:Y:S01]  /*4920*/  R2UR UR4, R0 ;  /* 0x00000000000472ca */ /* 0x000fe200000e0000 */
[----:B------:R-:W1:Y:S01]  /*4930*/  SHFL.IDX PT, R2, R2, RZ, 0x1c1f ;  /* 0x001c1fff02027589 */ /* 0x000e6200000e0000 */
[----:B------:R-:W-:Y:S01]  /*4940*/  UIMAD.WIDE UR6, UR6, 0x66666667, URZ ;  /* 0x66666667060678a5 */ /* 0x000fe2000f8e023f */
[----:B------:R-:W-:-:S02]  /*4950*/  CS2R R116, SRZ ;  /* 0x0000000000747805 */ /* 0x000fc4000001ff00 */
[----:B------:R-:W-:Y:S02]  /*4960*/  IADD3 R4, -R23, 0x51, R4 ;  /* 0x0000005117047810 */ /* 0x000fe40007ffe104 */
[----:B------:R-:W-:Y:S01]  /*4970*/  CS2R R114, SRZ ;  /* 0x0000000000727805 */ /* 0x000fe2000001ff00 */
[----:B------:R-:W-:Y:S01]  /*4980*/  USHF.R.U32.HI UR6, URZ, 0x1f, UR7 ;  /* 0x0000001f3f067899 */ /* 0x000fe20008011607 */
[----:B------:R-:W-:Y:S02]  /*4990*/  CS2R R112, SRZ ;  /* 0x0000000000707805 */ /* 0x000fe4000001ff00 */
[----:B------:R-:W-:Y:S01]  /*49a0*/  IADD3 R4, -R19, UR15, R4 ;  /* 0x0000000f13047c10 */ /* 0x000fe2000fffe104 */
[----:B------:R-:W2:Y:S01]  /*49b0*/  S2UR UR15, SR_CgaCtaId ;  /* 0x00000000000f79c3 */ /* 0x000ea20000008800 */
[----:B------:R-:W-:Y:S01]  /*49c0*/  ULEA.HI.SX32 UR6, UR7, UR6, 0x1b ;  /* 0x0000000607067291 */ /* 0x000fe2000f8fda3f */
[----:B------:R-:W-:Y:S02]  /*49d0*/  CS2R R110, SRZ ;  /* 0x00000000006e7805 */ /* 0x000fe4000001ff00 */
[----:B------:R-:W-:Y:S01]  /*49e0*/  CS2R R108, SRZ ;  /* 0x00000000006c7805 */ /* 0x000fe2000001ff00 */
[----:B------:R-:W-:Y:S01]  /*49f0*/  UIADD3 UR4, UR4, 0x38840, URZ ;  /* 0x0003884004047890 */ /* 0x000fe2000fffe03f */
[----:B------:R-:W-:Y:S01]  /*4a00*/  CS2R R106, SRZ ;  /* 0x00000000006a7805 */ /* 0x000fe2000001ff00 */
[----:B------:R-:W-:Y:S01]  /*4a10*/  UISETP.LT.AND UP0, UPT, UR14, UR6, UPT ;  /* 0x000000060e00728c */ /* 0x000fe2000bf01270 */
[----:B------:R-:W-:-:S02]  /*4a20*/  CS2R R104, SRZ ;  /* 0x0000000000687805 */ /* 0x000fc4000001ff00 */
[----:B------:R-:W-:Y:S02]  /*4a30*/  CS2R R102, SRZ ;  /* 0x0000000000667805 */ /* 0x000fe4000001ff00 */
[----:B------:R-:W-:Y:S01]  /*4a40*/  CS2R R100, SRZ ;  /* 0x0000000000647805 */ /* 0x000fe2000001ff00 */
[----:B------:R-:W-:Y:S01]  /*4a50*/  USEL UR7, UR14, UR6, !UP0 ;  /* 0x000000060e077287 */ /* 0x000fe2000c000000 */
[----:B------:R-:W-:Y:S02]  /*4a60*/  CS2R R98, SRZ ;  /* 0x0000000000627805 */ /* 0x000fe4000001ff00 */
[----:B0-----:R-:W-:Y:S02]  /*4a70*/  VIADDMNMX R5, R5, R4, R3, PT ;  /* 0x0000000405057246 */ /* 0x001fe40003800103 */
[----:B------:R-:W-:Y:S01]  /*4a80*/  CS2R R96, SRZ ;  /* 0x0000000000607805 */ /* 0x000fe2000001ff00 */
[----:B------:R-:W-:Y:S01]  /*4a90*/  UISETP.GE.AND UP0, UPT, UR60, UR7, UPT ;  /* 0x000000073c00728c */ /* 0x000fe2000bf06270 */
[----:B------:R-:W-:-:S02]  /*4aa0*/  CS2R R94, SRZ ;  /* 0x00000000005e7805 */ /* 0x000fc4000001ff00 */
[C---:B------:R-:W-:Y:S02]  /*4ab0*/  ISETP.GT.AND P1, PT, R5.reuse, RZ, PT ;  /* 0x000000ff0500720c */ /* 0x040fe40003f24270 */
[----:B------:R-:W-:Y:S02]  /*4ac0*/  CS2R R92, SRZ ;  /* 0x00000000005c7805 */ /* 0x000fe4000001ff00 */
[C---:B------:R-:W-:Y:S02]  /*4ad0*/  ISETP.GT.AND P2, PT, R5.reuse, 0x1, PT ;  /* 0x000000010500780c */ /* 0x040fe40003f44270 */
[----:B------:R-:W-:Y:S02]  /*4ae0*/  CS2R R90, SRZ ;  /* 0x00000000005a7805 */ /* 0x000fe4000001ff00 */
[----:B------:R-:W-:Y:S02]  /*4af0*/  ISETP.GT.AND P3, PT, R5, 0x8, PT ;  /* 0x000000080500780c */ /* 0x000fe40003f64270 */
[----:B------:R-:W-:-:S02]  /*4b00*/  CS2R R88, SRZ ;  /* 0x0000000000587805 */ /* 0x000fc4000001ff00 */
[----:B------:R-:W-:Y:S02]  /*4b10*/  FSEL R19, R58, -INF , P1 ;  /* 0xff8000003a137808 */ /* 0x000fe40000800000 */
[----:B------:R-:W-:Y:S02]  /*4b20*/  CS2R R86, SRZ ;  /* 0x0000000000567805 */ /* 0x000fe4000001ff00 */
[----:B------:R-:W-:Y:S01]  /*4b30*/  FSEL R59, R59, -INF , P2 ;  /* 0xff8000003b3b7808 */ /* 0x000fe20001000000 */
[----:B--2---:R-:W-:Y:S01]  /*4b40*/  UPRMT UR4, UR15, 0x654, UR4 ;  /* 0x000006540f047896 */ /* 0x004fe20008000004 */
[----:B------:R-:W-:Y:S02]  /*4b50*/  ISETP.GT.AND P1, PT, R5, 0x9, PT ;  /* 0x000000090500780c */ /* 0x000fe40003f24270 */
[----:B------:R-:W-:Y:S02]  /*4b60*/  CS2R R84, SRZ ;  /* 0x0000000000547805 */ /* 0x000fe4000001ff00 */
[----:B------:R-:W-:-:S02]  /*4b70*/  FSEL R21, R62, -INF , P3 ;  /* 0xff8000003e157808 */ /* 0x000fc40001800000 */
[----:B------:R-:W-:Y:S02]  /*4b80*/  CS2R R82, SRZ ;  /* 0x0000000000527805 */ /* 0x000fe4000001ff00 */
[----:B------:R-:W-:Y:S02]  /*4b90*/  FMNMX.FTZ R58, R19, R59, !PT ;  /* 0x0000003b133a7209 */ /* 0x000fe40007810000 */
[----:B------:R-:W-:Y:S02]  /*4ba0*/  ISETP.GT.AND P2, PT, R5, 0x10, PT ;  /* 0x000000100500780c */ /* 0x000fe40003f44270 */
[----:B------:R-:W-:Y:S01]  /*4bb0*/  FSEL R63, R63, -INF , P1 ;  /* 0xff8000003f3f7808 */ /* 0x000fe20000800000 */
[----:B------:R-:W-:Y:S01]  /*4bc0*/  SYNCS.ARRIVE.TRANS64.RED.A1T0 RZ, [UR4], RZ ;  /* 0x000000ffffff79a7 */ /* 0x000fe20008100404 */
        /* <DEDUP_REMOVED lines=47> */
[----:B------:R-:W-:Y:S02]  /*4ec0*/  FMNMX.FTZ R58, R5, R58, !PT ;  /* 0x0000003a053a7209 */ /* 0x000fe40007810000 */
[----:B-1----:R-:W-:Y:S02]  /*4ed0*/  VIADDMNMX R3, R2, R4, R3, PT ;  /* 0x0000000402037246 */ /* 0x002fe40003800103 */
[----:B------:R-:W-:-:S02]  /*4ee0*/  FMNMX.FTZ R58, R31, R58, !PT ;  /* 0x0000003a1f3a7209 */ /* 0x000fc40007810000 */
[C---:B------:R-:W-:Y:S02]  /*4ef0*/  ISETP.GT.AND P1, PT, R3.reuse, RZ, PT ;  /* 0x000000ff0300720c */ /* 0x040fe40003f24270 */
[C---:B------:R-:W-:Y:S01]  /*4f00*/  ISETP.GT.AND P2, PT, R3.reuse, 0x1, PT ;  /* 0x000000010300780c */ /* 0x040fe20003f44270 */
[----:B------:R-:W0:Y:S01]  /*4f10*/  SHFL.BFLY PT, R79, R58, 0x2, 0x1f ;  /* 0x0c401f003a4f7f89 */ /* 0x000e2200000e0000 */
[----:B------:R-:W-:Y:S02]  /*4f20*/  ISETP.GT.AND P3, PT, R3, 0x8, PT ;  /* 0x000000080300780c */ /* 0x000fe40003f64270 */
[----:B------:R-:W-:Y:S02]  /*4f30*/  FSEL R56, R56, -INF , P1 ;  /* 0xff80000038387808 */ /* 0x000fe40000800000 */
[----:B------:R-:W-:Y:S02]  /*4f40*/  FSEL R57, R57, -INF , P2 ;  /* 0xff80000039397808 */ /* 0x000fe40001000000 */
[----:B------:R-:W-:-:S02]  /*4f50*/  ISETP.GT.AND P1, PT, R3, 0x9, PT ;  /* 0x000000090300780c */ /* 0x000fc40003f24270 */
[----:B------:R-:W-:Y:S02]  /*4f60*/  FSEL R60, R60, -INF , P3 ;  /* 0xff8000003c3c7808 */ /* 0x000fe40001800000 */
[----:B------:R-:W-:Y:S02]  /*4f70*/  FSEL R61, R61, -INF , P1 ;  /* 0xff8000003d3d7808 */ /* 0x000fe40000800000 */
[C---:B------:R-:W-:Y:S02]  /*4f80*/  ISETP.GT.AND P1, PT, R3.reuse, 0x10, PT ;  /* 0x000000100300780c */ /* 0x040fe40003f24270 */
[C---:B------:R-:W-:Y:S02]  /*4f90*/  ISETP.GT.AND P2, PT, R3.reuse, 0x11, PT ;  /* 0x000000110300780c */ /* 0x040fe40003f44270 */
[----:B------:R-:W-:Y:S02]  /*4fa0*/  FSEL R48, R48, -INF , P1 ;  /* 0xff80000030307808 */ /* 0x000fe40000800000 */
[----:B------:R-:W-:-:S02]  /*4fb0*/  ISETP.GT.AND P1, PT, R3, 0x18, PT ;  /* 0x000000180300780c */ /* 0x000fc40003f24270 */
[----:B------:R-:W-:Y:S02]  /*4fc0*/  FSEL R49, R49, -INF , P2 ;  /* 0xff80000031317808 */ /* 0x000fe40001000000 */
[----:B------:R-:W-:Y:S02]  /*4fd0*/  ISETP.GT.AND P3, PT, R3, 0x19, PT ;  /* 0x000000190300780c */ /* 0x000fe40003f64270 */
[----:B0-----:R-:W-:Y:S02]  /*4fe0*/  FMNMX.FTZ R4, R58, R79, !PT ;  /* 0x0000004f3a047209 */ /* 0x001fe40007810000 */
[----:B------:R-:W-:Y:S02]  /*4ff0*/  FMNMX.FTZ R79, R56, R57, !PT ;  /* 0x00000039384f7209 */ /* 0x000fe40007810000 */
[----:B------:R-:W-:Y:S01]  /*5000*/  FSEL R52, R52, -INF , P1 ;  /* 0xff80000034347808 */ /* 0x000fe20000800000 */
[----:B------:R-:W0:Y:S01]  /*5010*/  SHFL.BFLY PT, R81, R4, 0x1, 0x1f ;  /* 0x0c201f0004517f89 */ /* 0x000e2200000e0000 */
[----:B------:R-:W-:-:S02]  /*5020*/  FMNMX.FTZ R2, R60, R79, !PT ;  /* 0x0000004f3c027209 */ /* 0x000fc40007810000 */
[----:B------:R-:W-:Y:S02]  /*5030*/  FSEL R53, R53, -INF , P3 ;  /* 0xff80000035357808 */ /* 0x000fe40001800000 */
[----:B------:R-:W-:Y:S02]  /*5040*/  FMNMX.FTZ R79, R61, R2, !PT ;  /* 0x000000023d4f7209 */ /* 0x000fe40007810000 */
[C---:B------:R-:W-:Y:S02]  /*5050*/  ISETP.GT.AND P1, PT, R3.reuse, 0x20, PT ;  /* 0x000000200300780c */ /* 0x040fe40003f24270 */
[----:B------:R-:W-:Y:S02]  /*5060*/  FMNMX.FTZ R2, R48, R79, !PT ;  /* 0x0000004f30027209 */ /* 0x000fe40007810000 */
[----:B------:R-:W-:Y:S02]  /*5070*/  ISETP.GT.AND P2, PT, R3, 0x21, PT ;  /* 0x000000210300780c */ /* 0x000fe40003f44270 */
[----:B------:R-:W-:-:S02]  /*5080*/  FMNMX.FTZ R79, R49, R2, !PT ;  /* 0x00000002314f7209 */ /* 0x000fc40007810000 */
[----:B------:R-:W-:Y:S02]  /*5090*/  FSEL R40, R40, -INF , P1 ;  /* 0xff80000028287808 */ /* 0x000fe40000800000 */
[----:B------:R-:W-:Y:S02]  /*50a0*/  FMNMX.FTZ R2, R52, R79, !PT ;  /* 0x0000004f34027209 */ /* 0x000fe40007810000 */
[----:B------:R-:W-:Y:S02]  /*50b0*/  ISETP.GT.AND P3, PT, R3, 0x28, PT ;  /* 0x000000280300780c */ /* 0x000fe40003f64270 */
[----:B------:R-:W-:Y:S02]  /*50c0*/  FMNMX.FTZ R79, R53, R2, !PT ;  /* 0x00000002354f7209 */ /* 0x000fe40007810000 */
[----:B------:R-:W-:Y:S02]  /*50d0*/  FSEL R41, R41, -INF , P2 ;  /* 0xff80000029297808 */ /* 0x000fe40001000000 */
[----:B0-----:R-:W-:-:S02]  /*50e0*/  FMNMX.FTZ R4, R4, R81, !PT ;  /* 0x0000005104047209 */ /* 0x001fc40007810000 */
[----:B------:R-:W-:Y:S02]  /*50f0*/  CS2R R80, SRZ ;  /* 0x0000000000507805 */ /* 0x000fe4000001ff00 */
[----:B------:R-:W-:Y:S02]  /*5100*/  FMNMX.FTZ R26, R40, R79, !PT ;  /* 0x0000004f281a7209 */ /* 0x000fe40007810000 */
[C---:B------:R-:W-:Y:S01]  /*5110*/  FSETP.NEU.FTZ.AND P4, PT, R4.reuse, -INF , PT ;  /* 0xff8000000400780b */ /* 0x040fe20003f9d000 */
[----:B------:R-:W-:Y:S01]  /*5120*/  FMUL.FTZ R2, R4, UR5 ;  /* 0x0000000504027c20 */ /* 0x000fe20008410000 */
[----:B------:R-:W-:Y:S02]  /*5130*/  ISETP.GT.AND P1, PT, R3, 0x29, PT ;  /* 0x000000290300780c */ /* 0x000fe40003f24270 */
[----:B------:R-:W-:Y:S02]  /*5140*/  FSEL R44, R44, -INF , P3 ;  /* 0xff8000002c2c7808 */ /* 0x000fe40001800000 */
[----:B------:R-:W-:-:S02]  /*5150*/  FMNMX.FTZ R79, R41, R26, !PT ;  /* 0x0000001a294f7209 */ /* 0x000fc40007810000 */
[----:B------:R-:W-:Y:S02]  /*5160*/  FSEL R2, R2, RZ, P4 ;  /* 0x000000ff02027208 */ /* 0x000fe40002000000 */
[----:B------:R-:W-:Y:S02]  /*5170*/  FSEL R45, R45, -INF , P1 ;  /* 0xff8000002d2d7808 */ /* 0x000fe40000800000 */
[----:B------:R-:W-:Y:S01]  /*5180*/  ISETP.GT.AND P1, PT, R3, 0x30, PT ;  /* 0x000000300300780c */ /* 0x000fe20003f24270 */
[--C-:B------:R-:W-:Y:S01]  /*5190*/  FFMA.FTZ R209, R19, UR5, -R2.reuse ;  /* 0x0000000513d17c23 */ /* 0x100fe20008010802 */
[----:B------:R-:W-:Y:S01]  /*51a0*/  FMNMX.FTZ R26, R44, R79, !PT ;  /* 0x0000004f2c1a7209 */ /* 0x000fe20007810000 */
[--C-:B------:R-:W-:Y:S01]  /*51b0*/  FFMA.FTZ R211, R21, UR5, -R2.reuse ;  /* 0x0000000515d37c23 */ /* 0x100fe20008010802 */
[----:B------:R-:W-:Y:S01]  /*51c0*/  ISETP.GT.AND P2, PT, R3, 0x31, PT ;  /* 0x000000310300780c */ /* 0x000fe20003f44270 */
[--C-:B------:R-:W-:Y:S01]  /*51d0*/  FFMA.FTZ R63, R63, UR5, -R2.reuse ;  /* 0x000000053f3f7c23 */ /* 0x100fe20008010802 */
[----:B------:R-:W-:Y:S01]  /*51e0*/  FSEL R32, R32, -INF , P1 ;  /* 0xff80000020207808 */ /* 0x000fe20000800000 */
[----:B------:R-:W-:Y:S01]  /*51f0*/  MUFU.EX2 R209, R209 ;  /* 0x000000d100d17308 */ /* 0x000fe20000000800 */
[----:B------:R-:W-:Y:S01]  /*5200*/  FMNMX.FTZ R19, R45, R26, !PT ;  /* 0x0000001a2d137209 */ /* 0x000fe20007810000 */
[--C-:B------:R-:W-:Y:S01]  /*5210*/  FFMA.FTZ R26, R59, UR5, -R2.reuse ;  /* 0x000000053b1a7c23 */ /* 0x100fe20008010802 */
[----:B------:R-:W-:Y:S01]  /*5220*/  ISETP.GT.AND P1, PT, R3, 0x38, PT ;  /* 0x000000380300780c */ /* 0x000fe20003f24270 */
[--C-:B------:R-:W-:Y:S01]  /*5230*/  FFMA.FTZ R65, R65, UR5, -R2.reuse ;  /* 0x0000000541417c23 */ /* 0x100fe20008010802 */
[----:B------:R-:W-:Y:S01]  /*5240*/  FSEL R33, R33, -INF , P2 ;  /* 0xff80000021217808 */ /* 0x000fe20001000000 */
[--C-:B------:R-:W-:Y:S01]  /*5250*/  FFMA.FTZ R5, R5, UR5, -R2.reuse ;  /* 0x0000000505057c23 */ /* 0x100fe20008010802 */
[----:B------:R-:W-:Y:S01]  /*5260*/  FMNMX.FTZ R30, R32, R19, !PT ;  /* 0x00000013201e7209 */ /* 0x000fe20007810000 */
[----:B------:R-:W0:Y:S01]  /*5270*/  MUFU.EX2 R26, R26 ;  /* 0x0000001a001a7308 */ /* 0x000e220000000800 */
[----:B------:R-:W-:Y:S01]  /*5280*/  ISETP.GT.AND P2, PT, R3, 0x39, PT ;  /* 0x000000390300780c */ /* 0x000fe20003f44270 */
[--C-:B------:R-:W-:Y:S01]  /*5290*/  FFMA.FTZ R51, R51, UR5, -R2.reuse ;  /* 0x0000000533337c23 */ /* 0x100fe20008010802 */
[----:B------:R-:W-:Y:S01]  /*52a0*/  FSEL R36, R36, -INF , P1 ;  /* 0xff80000024247808 */ /* 0x000fe20000800000 */
[--C-:B------:R-:W-:Y:S01]  /*52b0*/  FFMA.FTZ R67, R67, UR5, -R2.reuse ;  /* 0x0000000543437c23 */ /* 0x100fe20008010802 */
[----:B------:R-:W-:Y:S01]  /*52c0*/  FMNMX.FTZ R19, R33, R30, !PT ;  /* 0x0000001e21137209 */ /* 0x000fe20007810000 */
[--C-:B------:R-:W-:Y:S01]  /*52d0*/  FFMA.FTZ R55, R55, UR5, -R2.reuse ;  /* 0x0000000537377c23 */ /* 0x100fe20008010802 */
[----:B------:R-:W-:Y:S01]  /*52e0*/  FSEL R37, R37, -INF , P2 ;  /* 0xff80000025257808 */ /* 0x000fe20001000000 */
[----:B------:R-:W-:Y:S01]  /*52f0*/  MUFU.EX2 R211, R211 ;  /* 0x000000d300d37308 */ /* 0x000fe20000000800 */
[----:B------:R-:W-:Y:S01]  /*5300*/  ISETP.GT.AND P1, PT, R3, 0x40, PT ;  /* 0x000000400300780c */ /* 0x000fe20003f24270 */
[--C-:B------:R-:W-:Y:S01]  /*5310*/  FFMA.FTZ R69, R69, UR5, -R2.reuse ;  /* 0x0000000545457c23 */ /* 0x100fe20008010802 */
[----:B------:R-:W-:Y:S01]  /*5320*/  FMNMX.FTZ R30, R36, R19, !PT ;  /* 0x00000013241e7209 */ /* 0x000fe20007810000 */
[--C-:B------:R-:W-:Y:S01]  /*5330*/  FFMA.FTZ R43, R43, UR5, -R2.reuse ;  /* 0x000000052b2b7c23 */ /* 0x100fe20008010802 */
[----:B------:R-:W-:Y:S01]  /*5340*/  ISETP.GT.AND P2, PT, R3, 0x41, PT ;  /* 0x000000410300780c */ /* 0x000fe20003f44270 */
[----:B------:R-:W-:Y:S01]  /*5350*/  FFMA.FTZ R71, R71, UR5, -R2 ;  /* 0x0000000547477c23 */ /* 0x000fe20008010802 */
[----:B------:R-:W-:Y:S01]  /*5360*/  FSEL R24, R24, -INF , P1 ;  /* 0xff80000018187808 */ /* 0x000fe20000800000 */
[----:B------:R-:W-:Y:S01]  /*5370*/  MUFU.EX2 R34, R63 ;  /* 0x0000003f00227308 */ /* 0x000fe20000000800 */
[----:B------:R-:W-:Y:S01]  /*5380*/  FMNMX.FTZ R19, R37, R30, !PT ;  /* 0x0000001e25137209 */ /* 0x000fe20007810000 */
[----:B0-----:R-:W-:Y:S01]  /*5390*/  FADD.FTZ R62, R209, R26 ;  /* 0x0000001ad13e7221 */ /* 0x001fe20000010000 */
[----:B------:R-:W-:Y:S01]  /*53a0*/  ISETP.GT.AND P1, PT, R3, 0x48, PT ;  /* 0x000000480300780c */ /* 0x000fe20003f24270 */
[--C-:B------:R-:W-:Y:S01]  /*53b0*/  FFMA.FTZ R47, R47, UR5, -R2.reuse ;  /* 0x000000052f2f7c23 */ /* 0x100fe20008010802 */
[----:B------:R-:W-:Y:S01]  /*53c0*/  FSEL R25, R25, -INF , P2 ;  /* 0xff80000019197808 */ /* 0x000fe20001000000 */
[--C-:B------:R-:W-:Y:S01]  /*53d0*/  FFMA.FTZ R197, R73, UR5, -R2.reuse ;  /* 0x0000000549c57c23 */ /* 0x100fe20008010802 */
[----:B------:R-:W-:Y:S01]  /*53e0*/  FMNMX.FTZ R30, R24, R19, !PT ;  /* 0x00000013181e7209 */ /* 0x000fe20007810000 */
[----:B------:R-:W-:Y:S01]  /*53f0*/  MUFU.EX2 R65, R65 ;  /* 0x0000004100417308 */ /* 0x000fe20000000800 */
        /* <DEDUP_REMOVED lines=8> */
[----:B------:R-:W-:Y:S01]  /*5480*/  FMNMX.FTZ R30, R28, R3, !PT ;  /* 0x000000031c1e7209 */ /* 0x000fe20007810000 */
[--C-:B------:R-:W-:Y:S01]  /*5490*/  FFMA.FTZ R77, R77, UR5, -R2.reuse ;  /* 0x000000054d4d7c23 */ /* 0x100fe20008010802 */
[----:B------:R-:W-:Y:S01]  /*54a0*/  F2FP.BF16.F32.PACK_AB R209, R26, R209 ;  /* 0x000000d11ad1723e */ /* 0x000fe200000010ff */
[--C-:B------:R-:W-:Y:S01]  /*54b0*/  FFMA.FTZ R27, R27, UR5, -R2.reuse ;  /* 0x000000051b1b7c23 */ /* 0x100fe20008010802 */
[----:B------:R-:W-:Y:S01]  /*54c0*/  FMNMX.FTZ R30, R29, R30, !PT ;  /* 0x0000001e1d1e7209 */ /* 0x000fe20007810000 */
[----:B------:R-:W-:Y:S01]  /*54d0*/  FFMA.FTZ R2, R31, UR5, -R2 ;  /* 0x000000051f027c23 */ /* 0x000fe20008010802 */
[----:B------:R-:W-:Y:S01]  /*54e0*/  CS2R R78, SRZ ;  /* 0x00000000004e7805 */ /* 0x000fe2000001ff00 */
[----:B------:R-:W0:Y:S01]  /*54f0*/  MUFU.EX2 R38, R51 ;  /* 0x0000003300267308 */ /* 0x000e220000000800 */
[----:B------:R-:W-:Y:S01]  /*5500*/  CS2R R74, SRZ ;  /* 0x00000000004a7805 */ /* 0x000fe2000001ff00 */
[----:B------:R-:W1:Y:S01]  /*5510*/  SHFL.BFLY PT, R3, R30, 0x2, 0x1f ;  /* 0x0c401f001e037f89 */ /* 0x000e6200000e0000 */
[----:B------:R-:W-:-:S05]  /*5520*/  CS2R R72, SRZ ;  /* 0x0000000000487805 */ /* 0x000fca000001ff00 */
        /* <DEDUP_REMOVED lines=11> */
[----:B0-----:R-:W-:-:S05]  /*55e0*/  FMNMX.FTZ R3, R19, R30, !PT ;  /* 0x0000001e13037209 */ /* 0x001fca0007810000 */
[----:B------:R-:W-:Y:S01]  /*55f0*/  MUFU.EX2 R197, R197 ;  /* 0x000000c500c57308 */ /* 0x000fe20000000800 */
[C---:B------:R-:W-:Y:S01]  /*5600*/  FSETP.NEU.FTZ.AND P1, PT, R3.reuse, -INF , PT ;  /* 0xff8000000300780b */ /* 0x040fe20003f3d000 */
[----:B------:R-:W-:-:S06]  /*5610*/  FMUL.FTZ R19, R3, UR5 ;  /* 0x0000000503137c20 */ /* 0x000fcc0008410000 */
[----:B------:R-:W-:Y:S01]  /*5620*/  MUFU.EX2 R54, R35 ;  /* 0x0000002300367308 */ /* 0x000fe20000000800 */
[----:B------:R-:W-:Y:S02]  /*5630*/  FSEL R19, R19, RZ, P1 ;  /* 0x000000ff13137208 */ /* 0x000fe40000800000 */
[----:B------:R-:W-:Y:S02]  /*5640*/  PLOP3.LUT P1, PT, PT, PT, UP0, 0x80, 0x0 ;  /* 0x000000000000781c */ /* 0x000fe40003f2f008 */
[----:B--2---:R-:W-:Y:S01]  /*5650*/  F2FP.BF16.F32.PACK_AB R203, R50, R71 ;  /* 0x0000004732cb723e */ /* 0x004fe200000010ff */
        /* <DEDUP_REMOVED lines=22> */
[----:B------:R-:W1:Y:S08]  /*57c0*/  MUFU.EX2 R60, R60 ;  /* 0x0000003c003c7308 */ /* 0x000e700000000800 */
[----:B------:R-:W2:Y:S01]  /*57d0*/  MUFU.EX2 R61, R61 ;  /* 0x0000003d003d7308 */ /* 0x000ea20000000800 */
[----:B0-----:R-:W-:Y:S01]  /*57e0*/  FADD.FTZ R5, R56, R57 ;  /* 0x0000003938057221 */ /* 0x001fe20000010000 */
[----:B------:R-:W-:-:S02]  /*57f0*/  F2FP.BF16.F32.PACK_AB R208, R57, R56 ;  /* 0x0000003839d0723e */ /* 0x000fc400000010ff */
[----:B------:R-:W-:-:S04]  /*5800*/  CS2R R56, SRZ ;  /* 0x0000000000387805 */ /* 0x000fc8000001ff00 */
[----:B------:R-:W0:Y:S01]  /*5810*/  MUFU.EX2 R48, R48 ;  /* 0x0000003000307308 */ /* 0x000e220000000800 */
[----:B-1----:R-:W-:Y:S01]  /*5820*/  FADD.FTZ R64, R60, R5 ;  /* 0x000000053c407221 */ /* 0x002fe20000010000 */
[----:B------:R-:W-:Y:S01]  /*5830*/  FADD.FTZ R5, R211, R62 ;  /* 0x0000003ed3057221 */ /* 0x000fe20000010000 */
[----:B------:R-:W-:-:S03]  /*5840*/  F2FP.BF16.F32.PACK_AB R211, R34, R211 ;  /* 0x000000d322d3723e */ /* 0x000fc600000010ff */
[----:B------:R-:W-:Y:S01]  /*5850*/  FADD.FTZ R62, R34, R5 ;  /* 0x00000005223e7221 */ /* 0x000fe20000010000 */
[----:B------:R-:W-:Y:S01]  /*5860*/  CS2R R34, SRZ ;  /* 0x0000000000227805 */ /* 0x000fe2000001ff00 */
[----:B------:R-:W1:Y:S01]  /*5870*/  MUFU.EX2 R49, R49 ;  /* 0x0000003100317308 */ /* 0x000e620000000800 */
[----:B--2---:R-:W-:Y:S01]  /*5880*/  FADD.FTZ R21, R61, R64 ;  /* 0x000000403d157221 */ /* 0x004fe20000010000 */
[----:B------:R-:W-:Y:S01]  /*5890*/  FADD.FTZ R5, R65, R62 ;  /* 0x0000003e41057221 */ /* 0x000fe20000010000 */
[----:B------:R-:W-:Y:S02]  /*58a0*/  F2FP.BF16.F32.PACK_AB R210, R61, R60 ;  /* 0x0000003c3dd2723e */ /* 0x000fe400000010ff */
[----:B------:R-:W-:Y:S02]  /*58b0*/  CS2R R64, SRZ ;  /* 0x0000000000407805 */ /* 0x000fe4000001ff00 */
[----:B------:R-:W-:Y:S01]  /*58c0*/  CS2R R60, SRZ ;  /* 0x00000000003c7805 */ /* 0x000fe2000001ff00 */
[----:B------:R-:W2:Y:S01]  /*58d0*/  MUFU.EX2 R52, R52 ;  /* 0x0000003400347308 */ /* 0x000ea20000000800 */
[----:B0-----:R-:W-:-:S07]  /*58e0*/  FADD.FTZ R0, R48, R21 ;  /* 0x0000001530007221 */ /* 0x001fce0000010000 */
[----:B------:R-:W0:Y:S01]  /*58f0*/  MUFU.EX2 R53, R53 ;  /* 0x0000003500357308 */ /* 0x000e220000000800 */
[C---:B-1----:R-:W-:Y:S01]  /*5900*/  FADD.FTZ R21, R49.reuse, R0 ;  /* 0x0000000031157221 */ /* 0x042fe20000010000 */
[----:B------:R-:W-:Y:S01]  /*5910*/  FADD.FTZ R0, R38, R5 ;  /* 0x0000000526007221 */ /* 0x000fe20000010000 */
[----:B------:R-:W-:Y:S02]  /*5920*/  F2FP.BF16.F32.PACK_AB R204, R49, R48 ;  /* 0x0000003031cc723e */ /* 0x000fe400000010ff */
[----:B------:R-:W-:Y:S01]  /*5930*/  CS2R R48, SRZ ;  /* 0x0000000000307805 */ /* 0x000fe2000001ff00 */
[----:B------:R-:W-:Y:S01]  /*5940*/  FADD.FTZ R5, R67, R0 ;  /* 0x0000000043057221 */ /* 0x000fe20000010000 */
[----:B------:R-:W-:Y:S01]  /*5950*/  CS2R R66, SRZ ;  /* 0x0000000000427805 */ /* 0x000fe2000001ff00 */
[----:B------:R-:W1:Y:S01]  /*5960*/  MUFU.EX2 R40, R40 ;  /* 0x0000002800287308 */ /* 0x000e620000000800 */
[----:B--2---:R-:W-:Y:S01]  /*5970*/  FADD.FTZ R62, R52, R21 ;  /* 0x00000015343e7221 */ /* 0x004fe20000010000 */
[----:B------:R-:W-:Y:S01]  /*5980*/  FADD.FTZ R0, R42, R5 ;  /* 0x000000052a007221 */ /* 0x000fe20000010000 */
[----:B------:R-:W-:-:S03]  /*5990*/  CS2R R42, SRZ ;  /* 0x00000000002a7805 */ /* 0x000fc6000001ff00 */
[----:B------:R-:W-:Y:S01]  /*59a0*/  FADD.FTZ R5, R69, R0 ;  /* 0x0000000045057221 */ /* 0x000fe20000010000 */
[----:B------:R-:W-:Y:S01]  /*59b0*/  CS2R R68, SRZ ;  /* 0x0000000000447805 */ /* 0x000fe2000001ff00 */
[----:B------:R-:W2:Y:S01]  /*59c0*/  MUFU.EX2 R41, R41 ;  /* 0x0000002900297308 */ /* 0x000ea20000000800 */
[C---:B0-----:R-:W-:Y:S01]  /*59d0*/  FADD.FTZ R21, R53.reuse, R62 ;  /* 0x0000003e35157221 */ /* 0x041fe20000010000 */
[----:B------:R-:W-:Y:S01]  /*59e0*/  FADD.FTZ R0, R46, R5 ;  /* 0x000000052e007221 */ /* 0x000fe20000010000 */
[----:B------:R-:W-:Y:S02]  /*59f0*/  F2FP.BF16.F32.PACK_AB R206, R53, R52 ;  /* 0x0000003435ce723e */ /* 0x000fe400000010ff */
[----:B------:R-:W-:Y:S02]  /*5a00*/  CS2R R52, SRZ ;  /* 0x0000000000347805 */ /* 0x000fe4000001ff00 */
[----:B------:R-:W-:Y:S01]  /*5a10*/  CS2R R46, SRZ ;  /* 0x00000000002e7805 */ /* 0x000fe2000001ff00 */
[----:B------:R-:W-:Y:S01]  /*5a20*/  FADD.FTZ R5, R71, R0 ;  /* 0x0000000047057221 */ /* 0x000fe20000010000 */
[----:B------:R-:W-:Y:S01]  /*5a30*/  CS2R R70, SRZ ;  /* 0x0000000000467805 */ /* 0x000fe2000001ff00 */
[----:B------:R-:W0:Y:S01]  /*5a40*/  MUFU.EX2 R44, R44 ;  /* 0x0000002c002c7308 */ /* 0x000e220000000800 */
[----:B-1----:R-:W-:Y:S01]  /*5a50*/  FADD.FTZ R62, R40, R21 ;  /* 0x00000015283e7221 */ /* 0x002fe20000010000 */
[----:B------:R-:W-:Y:S01]  /*5a60*/  FADD.FTZ R0, R50, R5 ;  /* 0x0000000532007221 */ /* 0x000fe20000010000 */
[----:B------:R-:W-:-:S05]  /*5a70*/  CS2R R50, SRZ ;  /* 0x0000000000327805 */ /* 0x000fca000001ff00 */
[----:B------:R-:W1:Y:S01]  /*5a80*/  MUFU.EX2 R45, R45 ;  /* 0x0000002d002d7308 */ /* 0x000e620000000800 */
[C---:B--2---:R-:W-:Y:S01]  /*5a90*/  FADD.FTZ R21, R41.reuse, R62 ;  /* 0x0000003e29157221 */ /* 0x044fe20000010000 */
[----:B------:R-:W-:Y:S02]  /*5aa0*/  F2FP.BF16.F32.PACK_AB R200, R41, R40 ;  /* 0x0000002829c8723e */ /* 0x000fe400000010ff */
[----:B------:R-:W-:Y:S02]  /*5ab0*/  CS2R R62, SRZ ;  /* 0x00000000003e7805 */ /* 0x000fe4000001ff00 */
[----:B------:R-:W-:Y:S02]  /*5ac0*/  CS2R R40, SRZ ;  /* 0x0000000000287805 */ /* 0x000fe4000001ff00 */
[----:B------:R-:W2:Y:S01]  /*5ad0*/  MUFU.EX2 R32, R32 ;  /* 0x0000002000207308 */ /* 0x000ea20000000800 */
[----:B0-----:R-:W-:-:S07]  /*5ae0*/  FADD.FTZ R26, R44, R21 ;  /* 0x000000152c1a7221 */ /* 0x001fce0000010000 */
[----:B------:R-:W0:Y:S01]  /*5af0*/  MUFU.EX2 R33, R33 ;  /* 0x0000002100217308 */ /* 0x000e220000000800 */
[C---:B-1----:R-:W-:Y:S01]  /*5b00*/  FADD.FTZ R21, R45.reuse, R26 ;  /* 0x0000001a2d157221 */ /* 0x042fe20000010000 */
[----:B------:R-:W-:Y:S02]  /*5b10*/  F2FP.BF16.F32.PACK_AB R202, R45, R44 ;  /* 0x0000002c2dca723e */ /* 0x000fe400000010ff */
[----:B------:R-:W-:-:S04]  /*5b20*/  CS2R R44, SRZ ;  /* 0x00000000002c7805 */ /* 0x000fc8000001ff00 */
[----:B------:R-:W-:Y:S01]  /*5b30*/  MUFU.EX2 R36, R36 ;  /* 0x0000002400247308 */ /* 0x000fe20000000800 */
[----:B--2---:R-:W-:Y:S01]  /*5b40*/  FADD.FTZ R26, R32, R21 ;  /* 0x00000015201a7221 */ /* 0x004fe20000010000 */
[----:B------:R-:W-:Y:S01]  /*5b50*/  FADD.FTZ R21, R197, R0 ;  /* 0x00000000c5157221 */ /* 0x000fe20000010000 */
[----:B------:R-:W-:-:S03]  /*5b60*/  F2FP.BF16.F32.PACK_AB R197, R54, R197 ;  /* 0x000000c536c5723e */ /* 0x000fc600000010ff */
[----:B------:R-:W-:Y:S01]  /*5b70*/  FADD.FTZ R0, R54, R21 ;  /* 0x0000001536007221 */ /* 0x000fe20000010000 */
[----:B------:R-:W-:Y:S01]  /*5b80*/  CS2R R54, SRZ ;  /* 0x0000000000367805 */ /* 0x000fe2000001ff00 */
[----:B------:R-:W1:Y:S01]  /*5b90*/  MUFU.EX2 R199, R199 ;  /* 0x000000c700c77308 */ /* 0x000e620000000800 */
[----:B0-----:R-:W-:-:S07]  /*5ba0*/  F2FP.BF16.F32.PACK_AB R196, R33, R32 ;  /* 0x0000002021c4723e */ /* 0x001fce00000010ff */
[----:B------:R-:W0:Y:S08]  /*5bb0*/  MUFU.EX2 R37, R37 ;  /* 0x0000002500257308 */ /* 0x000e300000000800 */
[----:B------:R2:W3:Y:S01]  /*5bc0*/  MUFU.EX2 R58, R39 ;  /* 0x00000027003a7308 */ /* 0x0004e20000000800 */
[----:B-1----:R-:W-:-:S07]  /*5bd0*/  FADD.FTZ R21, R199, R0 ;  /* 0x00000000c7157221 */ /* 0x002fce0000010000 */
[----:B------:R-:W-:Y:S01]  /*5be0*/  MUFU.EX2 R24, R24 ;  /* 0x0000001800187308 */ /* 0x000fe20000000800 */
[----:B0-----:R-:W-:Y:S02]  /*5bf0*/  F2FP.BF16.F32.PACK_AB R198, R37, R36 ;  /* 0x0000002425c6723e */ /* 0x001fe400000010ff */
[----:B--2---:R-:W-:-:S05]  /*5c00*/  CS2R R38, SRZ ;  /* 0x0000000000267805 */ /* 0x004fca000001ff00 */
[----:B------:R-:W-:Y:S01]  /*5c10*/  MUFU.EX2 R77, R77 ;  /* 0x0000004d004d7308 */ /* 0x000fe20000000800 */
[C---:B---3--:R-:W-:Y:S01]  /*5c20*/  FADD.FTZ R0, R58.reuse, R21 ;  /* 0x000000153a007221 */ /* 0x048fe20000010000 */
[----:B------:R-:W-:Y:S02]  /*5c30*/  F2FP.BF16.F32.PACK_AB R199, R58, R199 ;  /* 0x000000c73ac7723e */ /* 0x000fe400000010ff */
[----:B------:R-:W-:-:S04]  /*5c40*/  CS2R R58, SRZ ;  /* 0x00000000003a7805 */ /* 0x000fc8000001ff00 */
[----:B------:R0:W1:Y:S08]  /*5c50*/  MUFU.EX2 R30, R27 ;  /* 0x0000001b001e7308 */ /* 0x0000700000000800 */
[----:B------:R-:W2:Y:S01]  /*5c60*/  MUFU.EX2 R25, R25 ;  /* 0x0000001900197308 */ /* 0x000ea20000000800 */
[----:B0-----:R-:W-:Y:S01]  /*5c70*/  FADD.FTZ R27, R33, R26 ;  /* 0x0000001a211b7221 */ /* 0x001fe20000010000 */
[----:B------:R-:W-:-:S03]  /*5c80*/  CS2R R32, SRZ ;  /* 0x0000000000207805 */ /* 0x000fc6000001ff00 */
[----:B------:R-:W-:-:S03]  /*5c90*/  FADD.FTZ R26, R36, R27 ;  /* 0x0000001b241a7221 */ /* 0x000fc60000010000 */
[----:B------:R-:W0:Y:S01]  /*5ca0*/  MUFU.EX2 R28, R28 ;  /* 0x0000001c001c7308 */ /* 0x000e220000000800 */
[----:B------:R-:W-:Y:S01]  /*5cb0*/  FADD.FTZ R27, R37, R26 ;  /* 0x0000001a251b7221 */ /* 0x000fe20000010000 */
[----:B-1----:R-:W-:Y:S02]  /*5cc0*/  F2FP.BF16.F32.PACK_AB R193, R30, R77 ;  /* 0x0000004d1ec1723e */ /* 0x002fe400000010ff */
[----:B------:R-:W-:Y:S01]  /*5cd0*/  CS2R R36, SRZ ;  /* 0x0000000000247805 */ /* 0x000fe2000001ff00 */
[----:B------:R-:W-:-:S03]  /*5ce0*/  FADD.FTZ R26, R24, R27 ;  /* 0x0000001b181a7221 */ /* 0x000fc60000010000 */
[----:B------:R1:W3:Y:S01]  /*5cf0*/  MUFU.EX2 R5, R19 ;  /* 0x0000001300057308 */ /* 0x0002e20000000800 */
[C---:B--2---:R-:W-:Y:S01]  /*5d00*/  FADD.FTZ R21, R25.reuse, R26 ;  /* 0x0000001a19157221 */ /* 0x044fe20000010000 */
[----:B------:R-:W-:Y:S02]  /*5d10*/  F2FP.BF16.F32.PACK_AB R192, R25, R24 ;  /* 0x0000001819c0723e */ /* 0x000fe400000010ff */
[----:B------:R-:W-:-:S04]  /*5d20*/  CS2R R24, SRZ ;  /* 0x0000000000187805 */ /* 0x000fc8000001ff00 */
[----:B------:R-:W2:Y:S01]  /*5d30*/  MUFU.EX2 R2, R2 ;  /* 0x0000000200027308 */ /* 0x000ea20000000800 */
[----:B-1----:R-:W-:Y:S01]  /*5d40*/  FADD.FTZ R19, R77, R0 ;  /* 0x000000004d137221 */ /* 0x002fe20000010000 */
[----:B0-----:R-:W-:Y:S01]  /*5d50*/  FADD.FTZ R26, R28, R21 ;  /* 0x000000151c1a7221 */ /* 0x001fe20000010000 */
[----:B------:R-:W-:Y:S02]  /*5d60*/  CS2R R76, SRZ ;  /* 0x00000000004c7805 */ /* 0x000fe4000001ff00 */
[----:B------:R-:W-:Y:S01]  /*5d70*/  FADD.FTZ R0, R30, R19 ;  /* 0x000000131e007221 */ /* 0x000fe20000010000 */
[----:B------:R-:W-:-:S03]  /*5d80*/  CS2R R30, SRZ ;  /* 0x00000000001e7805 */ /* 0x000fc6000001ff00 */
[----:B------:R-:W-:Y:S01]  /*5d90*/  FADD.FTZ R21, R195, R0 ;  /* 0x00000000c3157221 */ /* 0x000fe20000010000 */
[C---:B---3--:R-:W-:Y:S01]  /*5da0*/  FADD.FTZ R19, R5.reuse, R26 ;  /* 0x0000001a05137221 */ /* 0x048fe20000010000 */
[----:B------:R-:W-:Y:S01]  /*5db0*/  F2FP.BF16.F32.PACK_AB R194, R5, R28 ;  /* 0x0000001c05c2723e */ /* 0x000fe200000010ff */
[----:B------:R-:W-:Y:S01]  /*5dc0*/  IMAD.MOV.U32 R0, RZ, RZ, 0x3f800000 ;  /* 0x3f800000ff007424 */ /* 0x000fe200078e00ff */
[----:B------:R-:W-:Y:S02]  /*5dd0*/  CS2R R28, SRZ ;  /* 0x00000000001c7805 */ /* 0x000fe4000001ff00 */
[----:B------:R-:W-:Y:S01]  /*5de0*/  CS2R R26, SRZ ;  /* 0x00000000001a7805 */ /* 0x000fe2000001ff00 */
[C---:B--2---:R-:W-:Y:S01]  /*5df0*/  FADD.FTZ R5, R2.reuse, R21 ;  /* 0x0000001502057221 */ /* 0x044fe20000010000 */
[----:B------:R-:W-:Y:S01]  /*5e00*/  IMAD.U32 R21, RZ, RZ, UR7 ;  /* 0x00000007ff157e24 */ /* 0x000fe2000f8e00ff */
[----:B------:R-:W-:Y:S01]  /*5e10*/  F2FP.BF16.F32.PACK_AB R195, R2, R195 ;  /* 0x000000c302c3723e */ /* 0x000fe200000010ff */
[----:B------:R-:W-:Y:S01]  /*5e20*/  IMAD.MOV.U32 R2, RZ, RZ, 0x3f800000 ;  /* 0x3f800000ff027424 */ /* 0x000fe200078e00ff */
[----:B------:R-:W-:Y:S06]  /*5e30*/  @!P1 BRA `(.L_x_2387) ;  /* 0x0000003c00a49947 */ /* 0x000fec0003800000 */
[----:B------:R-:W-:Y:S01]  /*5e40*/  R2UR UR4, R18 ;  /* 0x00000000120472ca */ /* 0x000fe200000e0000 */
[----:B------:R-:W-:Y:S01]  /*5e50*/  IMAD.MOV.U32 R227, RZ, RZ, R4 ;  /* 0x000000ffffe37224 */ /* 0x000fe200078e0004 */
[----:B------:R-:W-:Y:S01]  /*5e60*/  UMOV UR37, UR36 ;  /* 0x0000002400257c82 */ /* 0x000fe20008000000 */
[----:B------:R-:W-:Y:S02]  /*5e70*/  IMAD.MOV.U32 R228, RZ, RZ, R3 ;  /* 0x000000ffffe47224 */ /* 0x000fe400078e0003 */
[----:B------:R-:W-:Y:S02]  /*5e80*/  IMAD.MOV.U32 R2, RZ, RZ, 0x3f800000 ;  /* 0x3f800000ff027424 */ /* 0x000fe400078e00ff */
[----:B------:R-:W-:-:S06]  /*5e90*/  IMAD.MOV.U32 R151, RZ, RZ, RZ ;  /* 0x000000ffff977224 */ /* 0x000fcc00078e00ff */
[----:B------:R-:W-:-:S07]  /*5ea0*/  IMAD.U32 R229, RZ, RZ, UR4 ;  /* 0x00000004ffe57e24 */ /* 0x000fce000f8e00ff */
.L_x_2398:
[----:B------:R-:W-:Y:S01]  /*5eb0*/  R2UR UR5, R229 ;  /* 0x00000000e50572ca */ /* 0x000fe200000e0000 */
[----:B------:R-:W-:-:S04]  /*5ec0*/  UISETP.NE.AND UP0, UPT, UR37, 0x1, UPT ;  /* 0x000000012500788c */ /* 0x000fc8000bf05270 */
[----:B------:R-:W-:-:S08]  /*5ed0*/  USEL UR4, URZ, 0x1, UP0 ;  /* 0x000000013f047887 */ /* 0x000fd00008000000 */
[----:B------:R-:W-:-:S06]  /*5ee0*/  ULOP3.LUT UR4, UR5, UR4, URZ, 0x3c, !UPT ;  /* 0x0000000405047292 */ /* 0x000fcc000f8e3c3f */
[----:B------:R-:W-:Y:S01]  /*5ef0*/  IMAD.U32 R18, RZ, RZ, UR4 ;  /* 0x00000004ff127e24 */ /* 0x000fe2000f8e00ff */
[----:B------:R-:W-:Y:S06]  /*5f00*/  @!P0 BRA `(.L_x_2388) ;  /* 0x0000000000048947 */ /* 0x000fec0003800000 */
[----:B------:R-:W-:Y:S01]  /*5f10*/  BPT.TRAP 0x1 ;  /* 0x000000040000795c */ /* 0x000fe20000300000 */
.L_x_2388:
        /* <DEDUP_REMOVED lines=11> */
.L_x_2389:
[----:B-1----:R-:W-:Y:S05]  /*5fd0*/  @P1 BRA `(.L_x_2390) ;  /* 0x0000000000081947 */ /* 0x002fea0003800000 */
[----:B------:R-:W1:Y:S02]  /*5fe0*/  SYNCS.PHASECHK.TRANS64.TRYWAIT P1, [UR61+0x38830], R3 ;  /* 0x03883003ff0075a7 */ /* 0x000e64000802017d */
[----:B-1----:R-:W-:Y:S05]  /*5ff0*/  @!P1 BRA `(.L_x_2391) ;  /* 0x0000013c00189947 */ /* 0x002fea0003800000 */
.L_x_2390:
[----:B------:R-:W-:Y:S01]  /*6000*/  R2UR UR4, R20 ;  /* 0x00000000140472ca */ /* 0x000fe200000e0000 */
[----:B------:R-:W-:Y:S01]  /*6010*/  WARPGROUP.ARRIVE ;  /* 0x00000000000079c5 */ /* 0x000fe20000000000 */
[----:B------:R-:W-:Y:S01]  /*6020*/  R2UR UR6, R14 ;  /* 0x000000000e0672ca */ /* 0x000fe200000e0000 */
[----:B------:R-:W-:Y:S01]  /*6030*/  UMOV UR59, 0x40000040 ;  /* 0x40000040003b7882 */ /* 0x000fe20000000000 */
        /* <DEDUP_REMOVED lines=9> */
[----:B------:R-:W-:Y:S01]  /*60d0*/  UIMAD UR4, UR36, 0xa00, UR4 ;  /* 0x00000a00240478a4 */ /* 0x000fe2000f8e0204 */
[-C--:B------:R-:W-:Y:S01]  /*60e0*/  FMUL.FTZ R24, R24, R0.reuse ;  /* 0x0000000018187220 */ /* 0x080fe20000410000 */
[----:B------:R-:W-:Y:S01]  /*60f0*/  UMOV UR56, UR6 ;  /* 0x0000000600387c82 */ /* 0x000fe20008000000 */
[----:B------:R-:W-:Y:S01]  /*6100*/  UMOV UR35, 0x40000040 ;  /* 0x4000004000237882 */ /* 0x000fe20000000000 */
[----:B------:R-:W-:Y:S01]  /*6110*/  UMOV UR57, UR7 ;  /* 0x0000000700397c82 */ /* 0x000fe20008000000 */
[----:B------:R-:W-:Y:S01]  /*6120*/  UIADD3 UR18, UR4, 0x284, URZ ;  /* 0x0000028404127890 */ /* 0x000fe2000fffe03f */
[-C--:B------:R-:W-:Y:S01]  /*6130*/  FMUL.FTZ R25, R25, R0.reuse ;  /* 0x0000000019197220 */ /* 0x080fe20000410000 */
[----:B------:R-:W-:Y:S01]  /*6140*/  UMOV UR58, UR4 ;  /* 0x00000004003a7c82 */ /* 0x000fe20008000000 */
[----:B------:R-:W-:Y:S01]  /*6150*/  UIADD3 UR22, UR4, 0x286, URZ ;  /* 0x0000028604167890 */ /* 0x000fe2000fffe03f */
[----:B------:R-:W-:Y:S01]  /*6160*/  HGMMA.64x16x16.F32.BF16 R184, gdesc[UR56], RZ, !UPT, gsb0 ;  /* 0x0020000038b879f0 */ /* 0x000fe2000c0018ff */
[----:B------:R-:W-:Y:S01]  /*6170*/  UIADD3 UR58, UR4, 0x80, URZ ;  /* 0x00000080043a7890 */ /* 0x000fe2000fffe03f */
[-C--:B------:R-:W-:Y:S01]  /*6180*/  FMUL.FTZ R28, R28, R0.reuse ;  /* 0x000000001c1c7220 */ /* 0x080fe20000410000 */
[----:B------:R-:W-:Y:S01]  /*6190*/  UMOV UR59, 0x40000040 ;  /* 0x40000040003b7882 */ /* 0x000fe20000000000 */
[----:B------:R-:W-:Y:S01]  /*61a0*/  UMOV UR56, UR6 ;  /* 0x0000000600387c82 */ /* 0x000fe20008000000 */
[----:B------:R-:W-:Y:S01]  /*61b0*/  UMOV UR57, UR7 ;  /* 0x0000000700397c82 */ /* 0x000fe20008000000 */
        /* <DEDUP_REMOVED lines=54> */
[----:B------:R-:W-:Y:S01]  /*6520*/  UIADD3 UR58, UR4, 0x100, URZ ;  /* 0x00000100043a7890 */ /* 0x000fe2000fffe03f */
[-C--:B------:R-:W-:Y:S01]  /*6530*/  FMUL.FTZ R109, R109, R0.reuse ;  /* 0x000000006d6d7220 */ /* 0x080fe20000410000 */
[----:B------:R-:W-:Y:S01]  /*6540*/  UMOV UR59, 0x40000040 ;  /* 0x40000040003b7882 */ /* 0x000fe20000000000 */
        /* <DEDUP_REMOVED lines=97> */
[----:B------:R-:W-:Y:S01]  /*6b60*/  UMOV UR59, 0x40000040 ;  /* 0x40000040003b7882 */ /* 0x000fe20000000000 */
[----:B------:R-:W-:Y:S01]  /*6b70*/  UMOV UR56, UR6 ;  /* 0x0000000600387c82 */ /* 0x000fe20008000000 */
[----:B------:R-:W-:Y:S01]  /*6b80*/  UMOV UR57, UR7 ;  /* 0x0000000700397c82 */ /* 0x000fe20008000000 */
[----:B------:R-:W-:Y:S02]  /*6b90*/  R2UR UR6, R8 ;  /* 0x00000000080672ca */ /* 0x000fe400000e0000 */
[----:B------:R-:W-:Y:S01]  /*6ba0*/  R2UR UR7, R9 ;  /* 0x00000000090772ca */ /* 0x000fe200000e0000 */
[----:B------:R-:W-:Y:S02]  /*6bb0*/  WARPGROUP.DEPBAR.LE gsb0, 0x0 ;  /* 0x00008000000079c5 */ /* 0x000fe40000010000 */
[----:B------:R-:W-:-:S06]  /*6bc0*/  WARPGROUP.ARRIVE ;  /* 0x00000000000079c5 */ /* 0x000fcc0000000000 */
[----:B------:R-:W-:Y:S01]  /*6bd0*/  HGMMA.64x16x16.F32.BF16 R152, gdesc[UR56], RZ, !UPT, gsb0 ;  /* 0x00200000389879f0 */ /* 0x000fe2000c0018ff */
[----:B------:R-:W-:Y:S01]  /*6be0*/  UIADD3 UR58, UR4, 0x2, URZ ;  /* 0x00000002043a7890 */ /* 0x000fe2000fffe03f */
[----:B------:R-:W-:Y:S01]  /*6bf0*/  UMOV UR59, 0x40000040 ;  /* 0x40000040003b7882 */ /* 0x000fe20000000000 */
[----:B------:R-:W-:Y:S01]  /*6c00*/  UMOV UR56, UR14 ;  /* 0x0000000e00387c82 */ /* 0x000fe20008000000 */
[----:B------:R-:W-:Y:S01]  /*6c10*/  UMOV UR57, UR15 ;  /* 0x0000000f00397c82 */ /* 0x000fe20008000000 */
[----:B------:R-:W-:Y:S02]  /*6c20*/  WARPGROUP.DEPBAR.LE gsb0, 0x0 ;  /* 0x00008000000079c5 */ /* 0x000fe40000010000 */
[----:B------:R-:W-:-:S06]  /*6c30*/  WARPGROUP.ARRIVE ;  /* 0x00000000000079c5 */ /* 0x000fcc0000000000 */
[----:B------:R-:W-:Y:S01]  /*6c40*/  HGMMA.64x16x16.F32.BF16 R184, gdesc[UR56], R184, gsb0 ;  /* 0x0020000038b879f0 */ /* 0x000fe200080018b8 */
        /* <DEDUP_REMOVED lines=25> */
[----:B------:R-:W-:Y:S01]  /*6de0*/  UIADD3 UR14, UR4, 0x282, URZ ;  /* 0x00000282040e7890 */ /* 0x000fe2000fffe03f */
[----:B------:R-:W-:Y:S01]  /*6df0*/  UMOV UR15, 0x40000040 ;  /* 0x40000040000f7882 */ /* 0x000fe20000000000 */
        /* <DEDUP_REMOVED lines=102> */
[----:B------:R-:W-:Y:S02]  /*7460*/  R2UR UR10, R6 ;  /* 0x00000000060a72ca */ /* 0x000fe400000e0000 */
[----:B------:R-:W-:-:S11]  /*7470*/  R2UR UR11, R7 ;  /* 0x00000000070b72ca */ /* 0x000fd600000e0000 */
[----:B------:R-:W-:Y:S02]  /*7480*/  UMOV UR56, UR10 ;  /* 0x0000000a00387c82 */ /* 0x000fe40008000000 */
[----:B------:R-:W-:Y:S01]  /*7490*/  UMOV UR57, UR11 ;  /* 0x0000000b00397c82 */ /* 0x000fe20008000000 */
[----:B------:R-:W-:Y:S01]  /*74a0*/  UMOV UR5, UR11 ;  /* 0x0000000b00057c82 */ /* 0x000fe20008000000 */
        /* <DEDUP_REMOVED lines=259> */
[----:B------:R-:W-:Y:S05]  /*84e0*/  @!P0 BRA `(.L_x_2392) ;  /* 0x0000000000048947 */ /* 0x000fea0003800000 */
[----:B------:R-:W-:Y:S01]  /*84f0*/  BPT.TRAP 0x1 ;  /* 0x000000040000795c */ /* 0x000fe20000300000 */
.L_x_2392:
        /* <DEDUP_REMOVED lines=8> */
.L_x_2393:
[----:B---3--:R-:W-:Y:S05]  /*8580*/  @P1 BRA `(.L_x_2394) ;  /* 0x0000000000081947 */ /* 0x008fea0003800000 */
[----:B------:R-:W3:Y:S02]  /*8590*/  SYNCS.PHASECHK.TRANS64.TRYWAIT P1, [UR4+0x38850], R0 ;  /* 0x03885000ff0075a7 */ /* 0x000ee40008020144 */
[----:B---3--:R-:W-:Y:S05]  /*85a0*/  @!P1 BRA `(.L_x_2395) ;  /* 0x0000011400c49947 */ /* 0x008fea0003800000 */
.L_x_2394:
        /* <DEDUP_REMOVED lines=37> */
.L_x_2396:
[----:B------:R-:W-:Y:S01]  /*8800*/  R2UR UR6, R213 ;  /* 0x00000000d50672ca */ /* 0x000fe200000e0000 */
[----:B------:R-:W-:Y:S01]  /*8810*/  UIADD3 UR61, UR61, 0x38840, URZ ;  /* 0x000388403d3d7890 */ /* 0x000fe2000fffe03f */
[----:B------:R-:W-:Y:S02]  /*8820*/  R2UR UR5, R215 ;  /* 0x00000000d70572ca */ /* 0x000fe400000e0000 */
[----:B------:R-:W-:Y:S02]  /*8830*/  R2UR UR10, R22 ;  /* 0x00000000160a72ca */ /* 0x000fe400000e0000 */
[----:B------:R-:W-:Y:S02]  /*8840*/  R2UR UR7, R212 ;  /* 0x00000000d40772ca */ /* 0x000fe400000e0000 */
[----:B------:R-:W-:-:S04]  /*8850*/  LOP3.LUT R16, R16, 0xfffffbff, RZ, 0xc0, !PT ;  /* 0xfffffbff10107812 */ /* 0x000fc800078ec0ff */
[----:B------:R-:W-:Y:S01]  /*8860*/  @P0 LOP3.LUT R16, R16, 0x400, RZ, 0xfc, !PT ;  /* 0x0000040010100812 */ /* 0x000fe200078efcff */
[----:B------:R-:W-:Y:S02]  /*8870*/  UISETP.NE.AND UP0, UPT, UR6, URZ, UPT ;  /* 0x0000003f0600728c */ /* 0x000fe4000bf05270 */
[----:B01----:R-:W-:Y:S01]  /*8880*/  VIADD R3, R216, UR5 ;  /* 0x00000005d8037c36 */ /* 0x003fe20008000000 */
[----:B------:R-:W-:Y:S01]  /*8890*/  UIMAD UR5, UR60, -0x50, URZ ;  /* 0xffffffb03c0578a4 */ /* 0x000fe2000f8e023f */
[----:B---3--:R-:W-:Y:S01]  /*88a0*/  IMAD.U32 R2, RZ, RZ, UR10 ;  /* 0x0000000aff027e24 */ /* 0x008fe2000f8e00ff */
[----:B------:R-:W-:Y:S02]  /*88b0*/  LOP3.LUT R16, R16, 0xfffff7ff, RZ, 0xc0, !PT ;  /* 0xfffff7ff10107812 */ /* 0x000fe400078ec0ff */
[----:B------:R-:W-:Y:S02]  /*88c0*/  PLOP3.LUT P1, PT, PT, PT, UP0, 0x80, 0x0 ;  /* 0x000000000000781c */ /* 0x000fe40003f2f008 */
[----:B------:R-:W-:-:S02]  /*88d0*/  PLOP3.LUT P2, PT, PT, PT, UP0, 0x80, 0x0 ;  /* 0x000000000000781c */ /* 0x000fc40003f4f008 */
[----:B------:R-:W-:-:S09]  /*88e0*/  @UP0 ULDC UR6, c[0x0][0x44c] ;  /* 0x0001130000060ab9 */ /* 0x000fd20000000800 */
[----:B--2---:R-:W-:Y:S01]  /*88f0*/  @P1 IMAD.HI.U32 R0, R3, UR6, RZ ;  /* 0x0000000603001c27 */ /* 0x004fe2000f8e00ff */
[----:B------:R-:W-:-:S04]  /*8900*/  @UP0 ULDC UR6, c[0x0][0x450] ;  /* 0x0001140000060ab9 */ /* 0x000fc80000000800 */
[----:B------:R-:W-:Y:S01]  /*8910*/  @P2 SHF.R.U32.HI R3, RZ, UR6, R0 ;  /* 0x00000006ff032c19 */ /* 0x000fe20008011600 */
[----:B------:R-:W-:Y:S01]  /*8920*/  IMAD.U32 R0, RZ, RZ, UR5 ;  /* 0x00000005ff007e24 */ /* 0x000fe2000f8e00ff */
[----:B------:R-:W-:Y:S01]  /*8930*/  ULDC UR5, c[0x0][0x988] ;  /* 0x0002620000057ab9 */ /* 0x000fe20000000800 */
[----:B------:R-:W0:Y:S03]  /*8940*/  S2UR UR6, SR_CgaCtaId ;  /* 0x00000000000679c3 */ /* 0x000e260000008800 */
[----:B------:R-:W-:-:S04]  /*8950*/  IADD3 R0, -R23, 0x1, R0 ;  /* 0x0000000117007810 */ /* 0x000fc80007ffe100 */
[----:B------:R-:W-:Y:S02]  /*8960*/  IADD3 R0, -R2, UR7, R0 ;  /* 0x0000000702007c10 */ /* 0x000fe4000fffe100 */
[----:B------:R-:W1:Y:S04]  /*8970*/  SHFL.IDX PT, R2, R3, RZ, 0x1c1f ;  /* 0x001c1fff03027589 */ /* 0x000e6800000e0000 */
[----:B------:R-:W2:Y:S01]  /*8980*/  SHFL.IDX PT, R3, R3, 0x1, 0x1c1f ;  /* 0x003c1f0003037f89 */ /* 0x000ea200000e0000 */
[----:B0-----:R-:W-:Y:S01]  /*8990*/  UPRMT UR61, UR6, 0x654, UR61 ;  /* 0x00000654063d7896 */ /* 0x001fe2000800003d */
[----:B-1----:R-:W-:-:S08]  /*89a0*/  IMAD.IADD R2, R0, 0x1, R2 ;  /* 0x0000000100027824 */ /* 0x002fd000078e0202 */
[----:B------:R-:W-:Y:S01]  /*89b0*/  SYNCS.ARRIVE.TRANS64.RED.A1T0 RZ, [UR61], RZ ;  /* 0x000000ffffff79a7 */ /* 0x000fe2000810043d */
[----:B--2---:R-:W-:Y:S01]  /*89c0*/  IMAD.IADD R0, R0, 0x1, R3 ;  /* 0x0000000100007824 */ /* 0x004fe200078e0203 */
[C---:B------:R-:W-:Y:S02]  /*89d0*/  ISETP.GT.AND P4, PT, R2.reuse, RZ, PT ;  /* 0x000000ff0200720c */ /* 0x040fe40003f84270 */
[----:B------:R-:W-:Y:S02]  /*89e0*/  ISETP.GT.AND P3, PT, R2, 0x1, PT ;  /* 0x000000010200780c */ /* 0x000fe40003f64270 */
[----:B------:R-:W-:Y:S02]  /*89f0*/  FSEL R184, R184, -INF , P4 ;  /* 0xff800000b8b87808 */ /* 0x000fe40002000000 */
[----:B------:R-:W-:Y:S02]  /*8a00*/  FSEL R185, R185, -INF , P3 ;  /* 0xff800000b9b97808 */ /* 0x000fe40001800000 */
[----:B------:R-:W-:-:S02]  /*8a10*/  ISETP.GT.AND P2, PT, R2, 0x8, PT ;  /* 0x000000080200780c */ /* 0x000fc40003f44270 */
[C---:B------:R-:W-:Y:S02]  /*8a20*/  ISETP.GT.AND P6, PT, R2.reuse, 0x9, PT ;  /* 0x000000090200780c */ /* 0x040fe40003fc4270 */
[C---:B------:R-:W-:Y:S02]  /*8a30*/  ISETP.GT.AND P1, PT, R2.reuse, 0x10, PT ;  /* 0x000000100200780c */ /* 0x040fe40003f24270 */
[C---:B------:R-:W-:Y:S02]  /*8a40*/  ISETP.GT.AND P5, PT, R2.reuse, 0x11, PT ;  /* 0x000000110200780c */ /* 0x040fe40003fa4270 */
[C---:B------:R-:W-:Y:S02]  /*8a50*/  ISETP.GT.AND P4, PT, R2.reuse, 0x18, PT ;  /* 0x000000180200780c */ /* 0x040fe40003f84270 */
[----:B------:R-:W-:Y:S02]  /*8a60*/  ISETP.GT.AND P3, PT, R2, 0x19, PT ;  /* 0x000000190200780c */ /* 0x000fe40003f64270 */
[----:B------:R-:W-:-:S02]  /*8a70*/  FSEL R188, R188, -INF , P2 ;  /* 0xff800000bcbc7808 */ /* 0x000fc40001000000 */
[----:B------:R-:W-:Y:S02]  /*8a80*/  FSEL R189, R189, -INF , P6 ;  /* 0xff800000bdbd7808 */ /* 0x000fe40003000000 */
[----:B------:R-:W-:Y:S02]  /*8a90*/  FSEL R176, R176, -INF , P1 ;  /* 0xff800000b0b07808 */ /* 0x000fe40000800000 */
[----:B------:R-:W-:Y:S02]  /*8aa0*/  FSEL R177, R177, -INF , P5 ;  /* 0xff800000b1b17808 */ /* 0x000fe40002800000 */
        /* <DEDUP_REMOVED lines=20> */
[----:B------:R-:W-:-:S02]  /*8bf0*/  FMNMX.FTZ R2, R184, R228, !PT ;  /* 0x000000e4b8027209 */ /* 0x000fc40007810000 */
[----:B------:R-:W-:Y:S02]  /*8c00*/  FSEL R164, R164, -INF , P2 ;  /* 0xff800000a4a47808 */ /* 0x000fe40001000000 */
[----:B------:R-:W-:Y:S02]  /*8c10*/  FMNMX.FTZ R2, R185, R2, !PT ;  /* 0x00000002b9027209 */ /* 0x000fe40007810000 */
[----:B------:R-:W-:Y:S02]  /*8c20*/  FSEL R165, R165, -INF , P6 ;  /* 0xff800000a5a57808 */ /* 0x000fe40003000000 */
[----:B------:R-:W-:Y:S02]  /*8c30*/  FMNMX.FTZ R2, R188, R2, !PT ;  /* 0x00000002bc027209 */ /* 0x000fe40007810000 */
[----:B------:R-:W-:Y:S02]  /*8c40*/  FSEL R152, R152, -INF , P1 ;  /* 0xff80000098987808 */ /* 0x000fe40000800000 */
[----:B------:R-:W-:-:S02]  /*8c50*/  FMNMX.FTZ R2, R189, R2, !PT ;  /* 0x00000002bd027209 */ /* 0x000fc40007810000 */
[----:B------:R-:W-:Y:S02]  /*8c60*/  FSEL R153, R153, -INF , P5 ;  /* 0xff80000099997808 */ /* 0x000fe40002800000 */
[----:B------:R-:W-:Y:S02]  /*8c70*/  FMNMX.FTZ R2, R176, R2, !PT ;  /* 0x00000002b0027209 */ /* 0x000fe40007810000 */
[----:B------:R-:W-:Y:S02]  /*8c80*/  FSEL R156, R156, -INF , P4 ;  /* 0xff8000009c9c7808 */ /* 0x000fe40002000000 */
[----:B------:R-:W-:Y:S02]  /*8c90*/  FMNMX.FTZ R2, R177, R2, !PT ;  /* 0x00000002b1027209 */ /* 0x000fe40007810000 */
[----:B------:R-:W-:Y:S02]  /*8ca0*/  FSEL R157, R157, -INF , P3 ;  /* 0xff8000009d9d7808 */ /* 0x000fe40001800000 */
[----:B------:R-:W-:-:S02]  /*8cb0*/  FMNMX.FTZ R2, R180, R2, !PT ;  /* 0x00000002b4027209 */ /* 0x000fc40007810000 */
[----:B------:R-:W-:Y:S02]  /*8cc0*/  ISETP.GT.AND P2, PT, R0, RZ, PT ;  /* 0x000000ff0000720c */ /* 0x000fe40003f44270 */
[----:B------:R-:W-:Y:S02]  /*8cd0*/  FMNMX.FTZ R2, R181, R2, !PT ;  /* 0x00000002b5027209 */ /* 0x000fe40007810000 */
[----:B------:R-:W-:Y:S02]  /*8ce0*/  FSEL R186, R186, -INF , P2 ;  /* 0xff800000baba7808 */ /* 0x000fe40001000000 */
        /* <DEDUP_REMOVED lines=8> */
[----:B------:R-:W-:-:S02]  /*8d70*/  FMNMX.FTZ R2, R160, R2, !PT ;  /* 0x00000002a0027209 */ /* 0x000fc40007810000 */
[----:B------:R-:W-:Y:S02]  /*8d80*/  ISETP.GT.AND P2, PT, R0, 0x9, PT ;  /* 0x000000090000780c */ /* 0x000fe40003f44270 */
[----:B------:R-:W-:Y:S02]  /*8d90*/  FMNMX.FTZ R2, R161, R2, !PT ;  /* 0x00000002a1027209 */ /* 0x000fe40007810000 */
[----:B------:R-:W-:Y:S02]  /*8da0*/  FSEL R191, R191, -INF , P2 ;  /* 0xff800000bfbf7808 */ /* 0x000fe40001000000 */
[----:B------:R-:W-:Y:S02]  /*8db0*/  FMNMX.FTZ R2, R164, R2, !PT ;  /* 0x00000002a4027209 */ /* 0x000fe40007810000 */
[----:B------:R-:W-:Y:S02]  /*8dc0*/  ISETP.GT.AND P2, PT, R0, 0x10, PT ;  /* 0x000000100000780c */ /* 0x000fe40003f44270 */
        /* <DEDUP_REMOVED lines=9> */
[C---:B------:R-:W-:Y:S02]  /*8e60*/  ISETP.GT.AND P1, PT, R0.reuse, 0x21, PT ;  /* 0x000000210000780c */ /* 0x040fe40003f24270 */
[----:B------:R-:W-:Y:S01]  /*8e70*/  ISETP.GT.AND P2, PT, R0, 0x18, PT ;  /* 0x000000180000780c */ /* 0x000fe20003f44270 */
[----:B------:R-:W0:Y:S01]  /*8e80*/  SHFL.BFLY PT, R3, R2, 0x2, 0x1f ;  /* 0x0c401f0002037f89 */ /* 0x000e2200000e0000 */
[----:B------:R-:W-:Y:S02]  /*8e90*/  FSEL R171, R171, -INF , P1 ;  /* 0xff800000abab7808 */ /* 0x000fe40000800000 */
[----:B------:R-:W-:-:S02]  /*8ea0*/  FSEL R182, R182, -INF , P2 ;  /* 0xff800000b6b67808 */ /* 0x000fc40001000000 */
[C---:B------:R-:W-:Y:S02]  /*8eb0*/  ISETP.GT.AND P1, PT, R0.reuse, 0x39, PT ;  /* 0x000000390000780c */ /* 0x040fe40003f24270 */
[----:B------:R-:W-:Y:S02]  /*8ec0*/  ISETP.GT.AND P2, PT, R0, 0x19, PT ;  /* 0x000000190000780c */ /* 0x000fe40003f44270 */
[----:B------:R-:W-:Y:S02]  /*8ed0*/  @P0 LOP3.LUT R16, R16, 0x800, RZ, 0xfc, !PT ;  /* 0x0000080010100812 */ /* 0x000fe400078efcff */
[----:B------:R-:W-:Y:S02]  /*8ee0*/  FSEL R183, R183, -INF , P2 ;  /* 0xff800000b7b77808 */ /* 0x000fe40001000000 */
[----:B------:R-:W-:Y:S02]  /*8ef0*/  ISETP.GT.AND P2, PT, R0, 0x20, PT ;  /* 0x000000200000780c */ /* 0x000fe40003f44270 */
[----:B------:R-:W-:-:S02]  /*8f00*/  LOP3.LUT R16, R16, 0xffffefff, RZ, 0xc0, !PT ;  /* 0xffffefff10107812 */ /* 0x000fc400078ec0ff */
[----:B------:R-:W-:Y:S02]  /*8f10*/  FSEL R170, R170, -INF , P2 ;  /* 0xff800000aaaa7808 */ /* 0x000fe40001000000 */
[----:B------:R-:W-:Y:S02]  /*8f20*/  @P1 LOP3.LUT R16, R16, 0x1000, RZ, 0xfc, !PT ;  /* 0x0000100010101812 */ /* 0x000fe400078efcff */
[C---:B------:R-:W-:Y:S02]  /*8f30*/  ISETP.GT.AND P1, PT, R0.reuse, 0x28, PT ;  /* 0x000000280000780c */ /* 0x040fe40003f24270 */
[----:B------:R-:W-:Y:S02]  /*8f40*/  ISETP.GT.AND P0, PT, R0, 0x29, PT ;  /* 0x000000290000780c */ /* 0x000fe40003f04270 */
[----:B0-----:R-:W-:Y:S02]  /*8f50*/  FMNMX.FTZ R3, R2, R3, !PT ;  /* 0x0000000302037209 */ /* 0x001fe40007810000 */
[----:B------:R-:W-:-:S02]  /*8f60*/  FSEL R174, R174, -INF , P1 ;  /* 0xff800000aeae7808 */ /* 0x000fc40000800000 */
[----:B------:R-:W-:Y:S01]  /*8f70*/  FSEL R175, R175, -INF , P0 ;  /* 0xff800000afaf7808 */ /* 0x000fe20000000000 */
[----:B------:R-:W0:Y:S01]  /*8f80*/  SHFL.BFLY PT, R2, R3, 0x1, 0x1f ;  /* 0x0c201f0003027f89 */ /* 0x000e2200000e0000 */
[----:B------:R-:W-:Y:S02]  /*8f90*/  LOP3.LUT P0, RZ, R16, 0x800, RZ, 0xc0, !PT ;  /* 0x0000080010ff7812 */ /* 0x000fe4000780c0ff */
[C---:B------:R-:W-:Y:S02]  /*8fa0*/  ISETP.GT.AND P2, PT, R0.reuse, 0x40, PT ;  /* 0x000000400000780c */ /* 0x040fe40003f44270 */
[C---:B------:R-:W-:Y:S02]  /*8fb0*/  ISETP.GT.AND P3, PT, R0.reuse, 0x41, PT ;  /* 0x000000410000780c */ /* 0x040fe40003f64270 */
[C---:B------:R-:W-:Y:S02]  /*8fc0*/  ISETP.GT.AND P4, PT, R0.reuse, 0x48, PT ;  /* 0x000000480000780c */ /* 0x040fe40003f84270 */
[----:B------:R-:W-:-:S02]  /*8fd0*/  ISETP.GT.AND P5, PT, R0, 0x49, PT ;  /* 0x000000490000780c */ /* 0x000fc40003fa4270 */
[----:B------:R-:W-:Y:S02]  /*8fe0*/  FSEL R162, R162, -INF , P0 ;  /* 0xff800000a2a27808 */ /* 0x000fe40000000000 */
[----:B------:R-:W-:Y:S02]  /*8ff0*/  LOP3.LUT P1, RZ, R16, 0x1000, RZ, 0xc0, !PT ;  /* 0x0000100010ff7812 */ /* 0x000fe4000782c0ff */
[----:B------:R-:W-:Y:S02]  /*9000*/  FSEL R154, R154, -INF , P2 ;  /* 0xff8000009a9a7808 */ /* 0x000fe40001000000 */
[----:B------:R-:W-:Y:S02]  /*9010*/  FSEL R167, R167, -INF , P1 ;  /* 0xff800000a7a77808 */ /* 0x000fe40000800000 */
[----:B------:R-:W-:Y:S02]  /*9020*/  FSEL R155, R155, -INF , P3 ;  /* 0xff8000009b9b7808 */ /* 0x000fe40001800000 */
[----:B------:R-:W-:-:S02]  /*9030*/  FSEL R158, R158, -INF , P4 ;  /* 0xff8000009e9e7808 */ /* 0x000fc40002000000 */
[----:B------:R-:W-:Y:S02]  /*9040*/  FSEL R159, R159, -INF , P5 ;  /* 0xff8000009f9f7808 */ /* 0x000fe40002800000 */
[----:B0-----:R-:W-:Y:S02]  /*9050*/  FMNMX.FTZ R3, R3, R2, !PT ;  /* 0x0000000203037209 */ /* 0x001fe40007810000 */
[----:B------:R-:W-:Y:S02]  /*9060*/  LOP3.LUT P0, RZ, R16, 0x400, RZ, 0xc0, !PT ;  /* 0x0000040010ff7812 */ /* 0x000fe4000780c0ff */
[C---:B------:R-:W-:Y:S01]  /*9070*/  FSETP.NEU.FTZ.AND P6, PT, R3.reuse, -INF , PT ;  /* 0xff8000000300780b */ /* 0x040fe20003fdd000 */
[----:B------:R-:W-:-:S03]  /*9080*/  FMUL.FTZ R4, R3, UR5 ;  /* 0x0000000503047c20 */ /* 0x000fc60008410000 */
[----:B------:R-:W-:Y:S02]  /*9090*/  FSEL R2, R3, RZ, P6 ;  /* 0x000000ff03027208 */ /* 0x000fe40003000000 */
[----:B------:R-:W-:Y:S02]  /*90a0*/  FSEL R4, R4, RZ, P6 ;  /* 0x000000ff04047208 */ /* 0x000fe40003000000 */
[----:B------:R-:W-:Y:S01]  /*90b0*/  ISETP.GT.AND P6, PT, R0, 0x31, PT ;  /* 0x000000310000780c */ /* 0x000fe20003fc4270 */
[----:B------:R-:W-:Y:S02]  /*90c0*/  FADD.FTZ R2, -R2, R228 ;  /* 0x000000e402027221 */ /* 0x000fe40000010100 */
        /* <DEDUP_REMOVED lines=20> */
[----:B------:R-:W-:Y:S01]  /*9210*/  FMNMX.FTZ R4, R186, R227, !PT ;  /* 0x000000e3ba047209 */ /* 0x000fe20007810000 */
[----:B------:R-:W-:Y:S01]  /*9220*/  FMUL.FTZ R2, R2, UR5 ;  /* 0x0000000502027c20 */ /* 0x000fe20008410000 */
[----:B------:R-:W-:Y:S01]  /*9230*/  FSEL R163, R163, -INF , P6 ;  /* 0xff800000a3a37808 */ /* 0x000fe20003000000 */
[----:B------:R-:W-:Y:S01]  /*9240*/  MUFU.EX2 R184, R184 ;  /* 0x000000b800b87308 */ /* 0x000fe20000000800 */
[----:B------:R-:W-:-:S02]  /*9250*/  FMNMX.FTZ R4, R187, R4, !PT ;  /* 0x00000004bb047209 */ /* 0x000fc40007810000 */
[----:B------:R-:W-:Y:S02]  /*9260*/  ISETP.GT.AND P6, PT, R0, 0x38, PT ;  /* 0x000000380000780c */ /* 0x000fe40003fc4270 */
[----:B------:R-:W-:Y:S02]  /*9270*/  FMNMX.FTZ R4, R190, R4, !PT ;  /* 0x00000004be047209 */ /* 0x000fe40007810000 */
[----:B------:R-:W-:Y:S01]  /*9280*/  FSEL R166, R166, -INF , P6 ;  /* 0xff800000a6a67808 */ /* 0x000fe20003000000 */
[----:B------:R-:W-:Y:S01]  /*9290*/  MUFU.EX2 R185, R185 ;  /* 0x000000b900b97308 */ /* 0x000fe20000000800 */
[----:B------:R-:W-:-:S04]  /*92a0*/  FMNMX.FTZ R4, R191, R4, !PT ;  /* 0x00000004bf047209 */ /* 0x000fc80007810000 */
[----:B------:R-:W-:-:S03]  /*92b0*/  FMNMX.FTZ R4, R178, R4, !PT ;  /* 0x00000004b2047209 */ /* 0x000fc60007810000 */
        /* <DEDUP_REMOVED lines=22> */
[----:B------:R-:W-:-:S05]  /*9420*/  FMNMX.FTZ R4, R159, R0, !PT ;  /* 0x000000009f047209 */ /* 0x000fca0007810000 */
[----:B------:R-:W0:Y:S02]  /*9430*/  SHFL.BFLY PT, R0, R4, 0x2, 0x1f ;  /* 0x0c401f0004007f89 */ /* 0x000e2400000e0000 */
        /* <DEDUP_REMOVED lines=16> */
[----:B------:R-:W-:Y:S01]  /*9540*/  MUFU.EX2 R156, R156 ;  /* 0x0000009c009c7308 */ /* 0x000fe20000000800 */
[--C-:B------:R-:W-:Y:S01]  /*9550*/  FFMA.FTZ R186, R186, UR5, -R0.reuse ;  /* 0x00000005baba7c23 */ /* 0x100fe20008010800 */
[--C-:B------:R-:W-:Y:S01]  /*9560*/  FFMA.FTZ R187, R187, UR5, -R0.reuse ;  /* 0x00000005bbbb7c23 */ /* 0x100fe20008010800 */
[----:B------:R-:W-:Y:S01]  /*9570*/  FMUL.FTZ R192, R192, UR5 ;  /* 0x00000005c0c07c20 */ /* 0x000fe20008410000 */
        /* <DEDUP_REMOVED lines=18> */
[----:B------:R-:W-:Y:S08]  /*96a0*/  MUFU.EX2 R186, R186 ;  /* 0x000000ba00ba7308 */ /* 0x000ff00000000800 */
[----:B------:R-:W0:Y:S08]  /*96b0*/  MUFU.EX2 R0, R2 ;  /* 0x0000000200007308 */ /* 0x000e300000000800 */
[----:B------:R-:W1:Y:S08]  /*96c0*/  MUFU.EX2 R2, R192 ;  /* 0x000000c000027308 */ /* 0x000e700000000800 */
[----:B------:R-:W2:Y:S01]  /*96d0*/  MUFU.EX2 R187, R187 ;  /* 0x000000bb00bb7308 */ /* 0x000ea20000000800 */
[----:B0-----:R-:W-:-:S04]  /*96e0*/  FFMA.FTZ R19, R0, R19, R184 ;  /* 0x0000001300137223 */ /* 0x001fc800000100b8 */
[----:B------:R-:W-:-:S03]  /*96f0*/  FADD.FTZ R19, R185, R19 ;  /* 0x00000013b9137221 */ /* 0x000fc60000010000 */
[----:B------:R-:W0:Y:S01]  /*9700*/  MUFU.EX2 R190, R190 ;  /* 0x000000be00be7308 */ /* 0x000e220000000800 */
[----:B-1----:R-:W-:-:S07]  /*9710*/  FFMA.FTZ R5, R2, R5, R186 ;  /* 0x0000000502057223 */ /* 0x002fce00000100ba */
        /* <DEDUP_REMOVED lines=57> */
.L_x_2397:
[----:B------:R-:W0:Y:S01]  /*9ab0*/  S2UR UR7, SR_CgaCtaId ;  /* 0x00000000000779c3 */ /* 0x000e220000008800 */
[----:B------:R-:W-:Y:S01]  /*9ac0*/  R2UR UR6, R21 ;  /* 0x00000000150672ca */ /* 0x000fe200000e0000 */
[----:B------:R-:W-:Y:S01]  /*9ad0*/  UIADD3 UR4, UR4, 0x38860, URZ ;  /* 0x0003886004047890 */ /* 0x000fe2000fffe03f */
[----:B------:R-:W-:Y:S01]  /*9ae0*/  F2FP.BF16.F32.PACK_AB R208, R185, R184 ;  /* 0x000000b8b9d0723e */ /* 0x000fe200000010ff */
[----:B------:R-:W-:Y:S01]  /*9af0*/  UMOV UR37, UR36 ;  /* 0x0000002400257c82 */ /* 0x000fe20008000000 */
[----:B------:R-:W-:Y:S01]  /*9b00*/  F2FP.BF16.F32.PACK_AB R209, R187, R186 ;  /* 0x000000babbd1723e */ /* 0x000fe200000010ff */
[----:B------:R-:W-:Y:S01]  /*9b10*/  IMAD.MOV.U32 R227, RZ, RZ, R4 ;  /* 0x000000ffffe37224 */ /* 0x000fe200078e0004 */
[----:B------:R-:W-:Y:S01]  /*9b20*/  F2FP.BF16.F32.PACK_AB R210, R189, R188 ;  /* 0x000000bcbdd2723e */ /* 0x000fe200000010ff */
[----:B------:R-:W-:Y:S01]  /*9b30*/  IMAD.MOV.U32 R228, RZ, RZ, R3 ;  /* 0x000000ffffe47224 */ /* 0x000fe200078e0003 */
[----:B------:R-:W-:Y:S02]  /*9b40*/  F2FP.BF16.F32.PACK_AB R211, R191, R190 ;  /* 0x000000bebfd3723e */ /* 0x000fe400000010ff */
[----:B------:R-:W-:-:S02]  /*9b50*/  F2FP.BF16.F32.PACK_AB R204, R177, R176 ;  /* 0x000000b0b1cc723e */ /* 0x000fc400000010ff */
[----:B------:R-:W-:Y:S01]  /*9b60*/  F2FP.BF16.F32.PACK_AB R205, R179, R178 ;  /* 0x000000b2b3cd723e */ /* 0x000fe200000010ff */
[----:B------:R-:W-:Y:S01]  /*9b70*/  UISETP.GT.AND UP0, UPT, UR60, UR6, UPT ;  /* 0x000000063c00728c */ /* 0x000fe2000bf04270 */
[----:B------:R-:W-:Y:S01]  /*9b80*/  F2FP.BF16.F32.PACK_AB R206, R181, R180 ;  /* 0x000000b4b5ce723e */ /* 0x000fe200000010ff */
[----:B------:R-:W-:Y:S01]  /*9b90*/  UIADD3 UR60, UR60, -0x1, URZ ;  /* 0xffffffff3c3c7890 */ /* 0x000fe2000fffe03f */
[----:B------:R-:W-:Y:S02]  /*9ba0*/  F2FP.BF16.F32.PACK_AB R207, R183, R182 ;  /* 0x000000b6b7cf723e */ /* 0x000fe400000010ff */
[----:B------:R-:W-:Y:S02]  /*9bb0*/  F2FP.BF16.F32.PACK_AB R200, R169, R168 ;  /* 0x000000a8a9c8723e */ /* 0x000fe400000010ff */
[----:B------:R-:W-:Y:S02]  /*9bc0*/  PLOP3.LUT P1, PT, PT, PT, UP0, 0x80, 0x0 ;  /* 0x000000000000781c */ /* 0x000fe40003f2f008 */
        /* <DEDUP_REMOVED lines=15> */
[----:B------:R-:W-:Y:S06]  /*9cc0*/  @P1 BRA `(.L_x_2398) ;  /* 0xffffffc000781947 */ /* 0x000fec000383ffff */
.L_x_2387:
[----:B------:R-:W-:-:S13]  /*9cd0*/  R2UR UR4, R214 ;  /* 0x00000000d60472ca */ /* 0x000fda00000e0000 */
[----:B------:R-:W-:-:S06]  /*9ce0*/  UISETP.GE.AND UP0, UPT, UR60, UR4, UPT ;  /* 0x000000043c00728c */ /* 0x000fcc000bf06270 */
[----:B------:R-:W-:-:S13]  /*9cf0*/  PLOP3.LUT P1, PT, PT, PT, UP0, 0x80, 0x0 ;  /* 0x000000000000781c */ /* 0x000fda0003f2f008 */
[----:B------:R-:W-:Y:S05]  /*9d00*/  @!P1 BRA `(.L_x_2399) ;  /* 0x0000003400c09947 */ /* 0x000fea0003800000 */
[----:B------:R-:W-:Y:S01]  /*9d10*/  R2UR UR61, R18 ;  /* 0x00000000123d72ca */ /* 0x000fe200000e0000 */
[----:B------:R-:W-:Y:S01]  /*9d20*/  IMAD.MOV.U32 R21, RZ, RZ, R4 ;  /* 0x000000ffff157224 */ /* 0x000fe200078e0004 */
[----:B------:R-:W-:Y:S01]  /*9d30*/  UMOV UR37, UR36 ;  /* 0x0000002400257c82 */ /* 0x000fe20008000000 */
[----:B------:R-:W-:-:S12]  /*9d40*/  IMAD.MOV.U32 R22, RZ, RZ, R3 ;  /* 0x000000ffff167224 */ /* 0x000fd800078e0003 */
.L_x_2410:
        /* <DEDUP_REMOVED lines=8> */
.L_x_2400:
        /* <DEDUP_REMOVED lines=8> */
.L_x_2401:
[----:B-1----:R-:W-:Y:S05]  /*9e50*/  @P1 BRA `(.L_x_2402) ;  /* 0x0000000000081947 */ /* 0x002fea0003800000 */
[----:B------:R-:W1:Y:S02]  /*9e60*/  SYNCS.PHASECHK.TRANS64.TRYWAIT P1, [UR4+0x38830], R3 ;  /* 0x03883003ff0075a7 */ /* 0x000e640008020144 */
[----:B-1----:R-:W-:Y:S05]  /*9e70*/  @!P1 BRA `(.L_x_2403) ;  /* 0x000000fc00a89947 */ /* 0x002fea0003800000 */
.L_x_2402:
        /* <DEDUP_REMOVED lines=25> */
[----:B------:R-:W-:Y:S01]  /*a010*/  UMOV UR56, UR6 ;  /* 0x0000000600387c82 */ /* 0x000fe20008000000 */
[----:B------:R-:W-:Y:S01]  /*a020*/  UMOV UR57, UR7 ;  /* 0x0000000700397c82 */ /* 0x000fe20008000000 */
        /* <DEDUP_REMOVED lines=57> */
[----:B------:R-:W-:Y:S01]  /*a3c0*/  UMOV UR56, UR6 ;  /* 0x0000000600387c82 */ /* 0x000fe20008000000 */
[----:B------:R-:W-:Y:S01]  /*a3d0*/  UMOV UR57, UR7 ;  /* 0x0000000700397c82 */ /* 0x000fe20008000000 */
        /* <DEDUP_REMOVED lines=506> */
.L_x_2404:
[----:B------:R-:W-:Y:S01]  /*c380*/  R2UR UR4, R17 ;  /* 0x00000000110472ca */ /* 0x000fe200000e0000 */
[----:B------:R-:W-:-:S05]  /*c390*/  IMAD.U32 R0, RZ, RZ, UR61 ;  /* 0x0000003dff007e24 */ /* 0x000fca000f8e00ff */
[----:B------:R-:W-:-:S07]  /*c3a0*/  SHF.L.U32 R0, R0, 0x1f, RZ ;  /* 0x0000001f00007819 */ /* 0x000fce00000006ff */
[----:B------:R-:W-:-:S09]  /*c3b0*/  ULEA UR4, UR37, UR4, 0x3 ;  /* 0x0000000425047291 */ /* 0x000fd2000f8e183f */
[----:B------:R2:W3:Y:S01]  /*c3c0*/  SYNCS.PHASECHK.TRANS64.TRYWAIT P1, [UR4+0x38850], R0 ;  /* 0x03885000ff0075a7 */ /* 0x0004e20008020144 */
[----:B------:R-:W-:Y:S05]  /*c3d0*/  @!P0 BRA `(.L_x_2405) ;  /* 0x0000000000048947 */ /* 0x000fea0003800000 */
[----:B------:R-:W-:Y:S01]  /*c3e0*/  BPT.TRAP 0x1 ;  /* 0x000000040000795c */ /* 0x000fe20000300000 */
.L_x_2405:
[----:B---3--:R-:W-:Y:S05]  /*c3f0*/  @P1 BRA `(.L_x_2406) ;  /* 0x0000000000081947 */ /* 0x008fea0003800000 */
[----:B------:R-:W3:Y:S02]  /*c400*/  SYNCS.PHASECHK.TRANS64.TRYWAIT P1, [UR4+0x38850], R0 ;  /* 0x03885000ff0075a7 */ /* 0x000ee40008020144 */
[----:B---3--:R-:W-:Y:S05]  /*c410*/  @!P1 BRA `(.L_x_2407) ;  /* 0x000000d800589947 */ /* 0x008fea0003800000 */
.L_x_2406:
        /* <DEDUP_REMOVED lines=37> */
.L_x_2408:
[----:B--23--:R-:W-:Y:S01]  /*c670*/  FMNMX.FTZ R0, R184, R22, !PT ;  /* 0x00000016b8007209 */ /* 0x00cfe20007810000 */
[----:B------:R-:W-:Y:S01]  /*c680*/  ULDC UR5, c[0x0][0x988] ;  /* 0x0002620000057ab9 */ /* 0x000fe20000000800 */
[----:B------:R-:W2:Y:S01]  /*c690*/  S2UR UR7, SR_CgaCtaId ;  /* 0x00000000000779c3 */ /* 0x000ea20000008800 */
[----:B------:R-:W-:Y:S02]  /*c6a0*/  R2UR UR6, R17 ;  /* 0x00000000110672ca */ /* 0x000fe400000e0000 */
[----:B------:R-:W-:-:S04]  /*c6b0*/  FMNMX.FTZ R0, R185, R0, !PT ;  /* 0x00000000b9007209 */ /* 0x000fc80007810000 */
[----:B------:R-:W-:-:S04]  /*c6c0*/  FMNMX.FTZ R0, R188, R0, !PT ;  /* 0x00000000bc007209 */ /* 0x000fc80007810000 */
[----:B------:R-:W-:-:S03]  /*c6d0*/  FMNMX.FTZ R0, R189, R0, !PT ;  /* 0x00000000bd007209 */ /* 0x000fc60007810000 */
[----:B------:R-:W-:Y:S01]  /*c6e0*/  ULEA UR6, UR36, UR6, 0x3 ;  /* 0x0000000624067291 */ /* 0x000fe2000f8e183f */
[----:B------:R-:W-:-:S03]  /*c6f0*/  FMNMX.FTZ R0, R176, R0, !PT ;  /* 0x00000000b0007209 */ /* 0x000fc60007810000 */
[----:B------:R-:W-:Y:S01]  /*c700*/  UIADD3 UR6, UR6, 0x38840, URZ ;  /* 0x0003884006067890 */ /* 0x000fe2000fffe03f */
        /* <DEDUP_REMOVED lines=20> */
[----:B01----:R-:W0:Y:S01]  /*c850*/  SHFL.BFLY PT, R3, R2, 0x1, 0x1f ;  /* 0x0c201f0002037f89 */ /* 0x003e2200000e0000 */
        /* <DEDUP_REMOVED lines=154> */
.L_x_2409:
[----:B------:R-:W0:Y:S01]  /*d200*/  S2UR UR7, SR_CgaCtaId ;  /* 0x00000000000779c3 */ /* 0x000e220000008800 */
[----:B------:R-:W-:Y:S01]  /*d210*/  R2UR UR6, R214 ;  /* 0x00000000d60672ca */ /* 0x000fe200000e0000 */
[----:B------:R-:W-:Y:S01]  /*d220*/  UIADD3 UR4, UR4, 0x38860, URZ ;  /* 0x0003886004047890 */ /* 0x000fe2000fffe03f */
[----:B------:R-:W-:Y:S01]  /*d230*/  R2UR UR61, R18 ;  /* 0x00000000123d72ca */ /* 0x000fe200000e0000 */
        /* <DEDUP_REMOVED lines=21> */
[----:B------:R-:W-:Y:S02]  /*d390*/  F2FP.BF16.F32.PACK_AB R197, R163, R162 ;  /* 0x000000a2a3c5723e */ /* 0x000fe400000010ff */
[----:B------:R-:W-:Y:S02]  /*d3a0*/  F2FP.BF16.F32.PACK_AB R198, R165, R164 ;  /* 0x000000a4a5c6723e */ /* 0x000fe400000010ff */
[----:B------:R-:W-:-:S02]  /*d3b0*/  F2FP.BF16.F32.PACK_AB R199, R167, R166 ;  /* 0x000000a6a7c7723e */ /* 0x000fc400000010ff */
[----:B------:R-:W-:Y:S02]  /*d3c0*/  F2FP.BF16.F32.PACK_AB R192, R153, R152 ;  /* 0x0000009899c0723e */ /* 0x000fe400000010ff */
[----:B------:R-:W-:Y:S02]  /*d3d0*/  F2FP.BF16.F32.PACK_AB R193, R155, R154 ;  /* 0x0000009a9bc1723e */ /* 0x000fe400000010ff */
[----:B------:R-:W-:Y:S02]  /*d3e0*/  F2FP.BF16.F32.PACK_AB R194, R157, R156 ;  /* 0x0000009c9dc2723e */ /* 0x000fe400000010ff */
[----:B------:R-:W-:Y:S01]  /*d3f0*/  F2FP.BF16.F32.PACK_AB R195, R195, R158 ;  /* 0x0000009ec3c3723e */ /* 0x000fe200000010ff */
[----:B------:R-:W-:Y:S06]  /*d400*/  @P1 BRA `(.L_x_2410) ;  /* 0xffffffc800501947 */ /* 0x000fec000383ffff */
.L_x_2399:
        /* <DEDUP_REMOVED lines=131> */
.L_x_2411:
        /* <DEDUP_REMOVED lines=8> */
.L_x_2412:
[----:B-1----:R-:W-:Y:S05]  /*dcc0*/  @P1 BRA `(.L_x_2413) ;  /* 0x0000000000081947 */ /* 0x002fea0003800000 */
[----:B------:R-:W1:Y:S02]  /*dcd0*/  SYNCS.PHASECHK.TRANS64.TRYWAIT P1, [UR8+0x38850], R0 ;  /* 0x03885000ff0075a7 */ /* 0x000e640008020148 */
[----:B-1----:R-:W-:Y:S05]  /*dce0*/  @!P1 BRA `(.L_x_2414) ;  /* 0x000000c0003c9947 */ /* 0x002fea0003800000 */
.L_x_2413:
[----:B------:R-:W-:Y:S01]  /*dcf0*/  R2UR UR4, R17 ;  /* 0x00000000110472ca */ /* 0x000fe200000e0000 */
[----:B------:R-:W-:Y:S01]  /*dd00*/  WARPGROUP.ARRIVE ;  /* 0x00000000000079c5 */ /* 0x000fe20000000000 */
[----:B------:R-:W-:Y:S01]  /*dd10*/  UMOV UR7, 0x40000040 ;  /* 0x4000004000077882 */ /* 0x000fe20000000000 */
[----:B01----:R-:W0:Y:S01]  /*dd20*/  SHFL.BFLY PT, R0, R19, 0x2, 0x1f ;  /* 0x0c401f0013007f89 */ /* 0x003e2200000e0000 */
[----:B------:R-:W-:Y:S02]  /*dd30*/  IMAD.MOV.U32 R6, RZ, RZ, RZ ;  /* 0x000000ffff067224 */ /* 0x000fe400078e00ff */
[----:B------:R-:W-:Y:S01]  /*dd40*/  IMAD.U32 R8, RZ, RZ, UR5 ;  /* 0x00000005ff087e24 */ /* 0x000fe2000f8e00ff */
[----:B------:R-:W1:Y:S01]  /*dd50*/  SHFL.BFLY PT, R2, R5, 0x2, 0x1f ;  /* 0x0c401f0005027f89 */ /* 0x000e6200000e0000 */
[----:B------:R-:W-:-:S05]  /*dd60*/  IMAD.U32 R12, RZ, RZ, UR5 ;  /* 0x00000005ff0c7e24 */ /* 0x000fca000f8e00ff */
[----:B------:R-:W-:-:S04]  /*dd70*/  UIADD3 UR4, UR4, 0x400, URZ ;  /* 0x0000040004047890 */ /* 0x000fc8000fffe03f */
[----:B------:R-:W-:-:S04]  /*dd80*/  USHF.R.U32.HI UR4, URZ, 0x4, UR4 ;  /* 0x000000043f047899 */ /* 0x000fc80008011604 */
[----:B------:R-:W-:-:S04]  /*dd90*/  ULOP3.LUT UR4, UR4, 0x3fff, URZ, 0xc0, !UPT ;  /* 0x00003fff04047892 */ /* 0x000fc8000f8ec03f */
[----:B------:R-:W-:Y:S01]  /*dda0*/  ULOP3.LUT UR4, UR4, 0x2800000, URZ, 0xfc, !UPT ;  /* 0x0280000004047892 */ /* 0x000fe2000f8efc3f */
[----:B0-----:R-:W-:-:S03]  /*ddb0*/  FADD.FTZ R0, R0, R19 ;  /* 0x0000001300007221 */ /* 0x001fc60000010000 */
[----:B------:R-:W-:Y:S01]  /*ddc0*/  UIMAD UR4, UR36, 0xa00, UR4 ;  /* 0x00000a00240478a4 */ /* 0x000fe2000f8e0204 */
[----:B-1----:R-:W-:Y:S01]  /*ddd0*/  FADD.FTZ R2, R2, R5 ;  /* 0x0000000502027221 */ /* 0x002fe20000010000 */
[----:B------:R-:W0:Y:S01]  /*dde0*/  SHFL.BFLY PT, R7, R0, 0x1, 0x1f ;  /* 0x0c201f0000077f89 */ /* 0x000e2200000e0000 */
[----:B------:R-:W-:-:S04]  /*ddf0*/  IMAD.MOV.U32 R5, RZ, RZ, RZ ;  /* 0x000000ffff057224 */ /* 0x000fc800078e00ff */
[----:B------:R-:W-:Y:S01]  /*de00*/  UMOV UR6, UR4 ;  /* 0x0000000400067c82 */ /* 0x000fe20008000000 */
[----:B------:R-:W1:Y:S01]  /*de10*/  SHFL.BFLY PT, R9, R2, 0x1, 0x1f ;  /* 0x0c201f0002097f89 */ /* 0x000e6200000e0000 */
[----:B------:R-:W-:Y:S01]  /*de20*/  HGMMA.64x256x16.F32.BF16 R24, R208, gdesc[UR4].tnspB, R24, gsb0 ;  /* 0x43e00004d0187df0 */ /* 0x000fe20008001818 */
[----:B------:R-:W-:Y:S01]  /*de30*/  UIADD3 UR6, UR4, 0x80, URZ ;  /* 0x0000008004067890 */ /* 0x000fe2000fffe03f */
[----:B------:R-:W-:Y:S01]  /*de40*/  UMOV UR7, 0x40000040 ;  /* 0x4000004000077882 */ /* 0x000fe20000000000 */
[----:B0-----:R-:W-:Y:S01]  /*de50*/  FADD.FTZ R10, R0, R7 ;  /* 0x00000007000a7221 */ /* 0x001fe20000010000 */
[----:B------:R-:W-:Y:S02]  /*de60*/  IMAD.MOV.U32 R0, RZ, RZ, -0x800000 ;  /* 0xff800000ff007424 */ /* 0x000fe400078e00ff */
[----:B-1----:R-:W-:Y:S02]  /*de70*/  FADD.FTZ R11, R2, R9 ;  /* 0x00000009020b7221 */ /* 0x002fe40000010000 */
[----:B------:R-:W-:Y:S01]  /*de80*/  FSETP.NE.FTZ.AND P1, PT, R10, RZ, PT ;  /* 0x000000ff0a00720b */ /* 0x000fe20003f35000 */
[----:B------:R-:W-:-:S02]  /*de90*/  IMAD.MOV.U32 R2, RZ, RZ, -0x800000 ;  /* 0xff800000ff027424 */ /* 0x000fc400078e00ff */
[----:B------:R-:W-:-:S10]  /*dea0*/  FSETP.NE.FTZ.AND P2, PT, R11, RZ, PT ;  /* 0x000000ff0b00720b */ /* 0x000fd40003f55000 */
[----:B------:R-:W0:Y:S01]  /*deb0*/  @P1 MUFU.LG2 R7, R10 ;  /* 0x0000000a00071308 */ /* 0x000e220000000c00 */
[----:B------:R-:W-:Y:S02]  /*dec0*/  @P1 FMUL.FTZ R8, R8, 0.69314718246459960938 ;  /* 0x3f31721808081820 */ /* 0x000fe40000410000 */
[----:B------:R-:W-:-:S05]  /*ded0*/  @P2 FMUL.FTZ R12, R12, 0.69314718246459960938 ;  /* 0x3f3172180c0c2820 */ /* 0x000fca0000410000 */
        /* <DEDUP_REMOVED lines=31> */
.L_x_2415:
[----:B------:R-:W2:Y:S01]  /*e0d0*/  LDL.LU R3, [R1+0x30] ;  /* 0x0000300001037983 */ /* 0x000ea20000300800 */
[----:B------:R-:W0:Y:S01]  /*e0e0*/  S2UR UR6, SR_CgaCtaId ;  /* 0x00000000000679c3 */ /* 0x000e220000008800 */
[----:B------:R-:W-:Y:S01]  /*e0f0*/  UIADD3 UR4, UR8, 0x38860, URZ ;  /* 0x0003886008047890 */ /* 0x000fe2000fffe03f */
[-C--:B------:R-:W-:Y:S01]  /*e100*/  FMUL.FTZ R24, R24, R6.reuse ;  /* 0x0000000618187220 */ /* 0x080fe20000410000 */
        /* <DEDUP_REMOVED lines=134> */
[----:B--2---:R-:W-:-:S13]  /*e970*/  R2UR UR5, R3 ;  /* 0x00000000030572ca */ /* 0x004fda00000e0000 */
[----:B------:R-:W-:-:S06]  /*e980*/  UIADD3 UR5, UR5, 0x1, URZ ;  /* 0x0000000105057890 */ /* 0x000fcc000fffe03f */
[----:B------:R-:W-:Y:S01]  /*e990*/  IMAD.U32 R3, RZ, RZ, UR5 ;  /* 0x00000005ff037e24 */ /* 0x000fe2000f8e00ff */
[----:B------:R-:W-:-:S04]  /*e9a0*/  R2UR UR5, R18 ;  /* 0x00000000120572ca */ /* 0x000fc800000e0000 */
[----:B------:R0:W-:Y:S09]  /*e9b0*/  STL [R1+0x30], R3 ;  /* 0x0000300301007387 */ /* 0x0001f20000100800 */
[----:B------:R-:W-:-:S06]  /*e9c0*/  ULOP3.LUT UR5, UR5, UR4, URZ, 0x3c, !UPT ;  /* 0x0000000405057292 */ /* 0x000fcc000f8e3c3f */
[----:B0-----:R-:W-:-:S07]  /*e9d0*/  IMAD.U32 R18, RZ, RZ, UR5 ;  /* 0x00000005ff127e24 */ /* 0x001fce000f8e00ff */
.L_x_2379:
[----:B------:R-:W0:Y:S08]  /*e9e0*/  S2UR UR4, SR_CgaCtaId ;  /* 0x00000000000479c3 */ /* 0x000e300000008800 */
[----:B------:R-:W-:Y:S06]  /*e9f0*/  BAR.SYNC.DEFER_BLOCKING 0x5, 0x180 ;  /* 0x0146000000007b1d */ /* 0x000fec0000010000 */
[----:B------:R-:W-:Y:S01]  /*ea00*/  UMOV UR8, 0x400 ;  /* 0x0000040000087882 */ /* 0x000fe20000000000 */
[----:B------:R-:W-:Y:S01]  /*ea10*/  BSSY B0, `(.L_x_2416) ;  /* 0x00004c2000007945 */ /* 0x000fe20003800000 */
[----:B0-----:R-:W-:-:S09]  /*ea20*/  ULEA UR8, UR4, UR8, 0x18 ;  /* 0x0000000804087291 */ /* 0x001fd2000f8ec03f */
[----:B------:R-:W0:Y:S02]  /*ea30*/  LDS.128 R4, [UR8+0x388d0] ;  /* 0x0388d008ff047984 */ /* 0x000e240008000c00 */
[----:B0-----:R-:W-:Y:S02]  /*ea40*/  R2UR UR6, R5 ;  /* 0x00000000050672ca */ /* 0x001fe400000e0000 */
[----:B------:R-:W-:Y:S02]  /*ea50*/  R2UR UR5, R6 ;  /* 0x00000000060572ca */ /* 0x000fe400000e0000 */
[----:B------:R-:W-:Y:S01]  /*ea60*/  R2UR UR7, R7 ;  /* 0x00000000070772ca */ /* 0x000fe200000e0000 */
[----:B------:R-:W-:Y:S06]  /*ea70*/  BAR.ARV 0x4, 0x180 ;  /* 0x0106000000007b1d */ /* 0x000fec0000002000 */
[----:B------:R-:W-:Y:S08]  /*ea80*/  @P0 BRA `(.L_x_2417) ;  /* 0x0000003800e40947 */ /* 0x000ff00003800000 */
[----:B------:R-:W2:Y:S01]  /*ea90*/  LDL.LU R8, [R1+0x2c] ;  /* 0x00002c0001087983 */ /* 0x000ea20000300800 */
[----:B------:R-:W0:Y:S01]  /*eaa0*/  S2UR UR4, SR_SWINHI ;  /* 0x00000000000479c3 */ /* 0x000e220000002f00 */
[----:B------:R-:W-:Y:S01]  /*eab0*/  IMAD.MOV.U32 R12, RZ, RZ, 0x2 ;  /* 0x00000002ff0c7424 */ /* 0x000fe200078e00ff */
[----:B------:R-:W-:Y:S01]  /*eac0*/  F2FP.BF16.F32.PACK_AB R6, R29, R28 ;  /* 0x0000001c1d06723e */ /* 0x000fe200000010ff */
[----:B------:R-:W3:Y:S01]  /*ead0*/  LDL R3, [R1+0x3c] ;  /* 0x00003c0001037983 */ /* 0x000ee20000100800 */
[----:B------:R-:W-:Y:S01]  /*eae0*/  F2FP.BF16.F32.PACK_AB R7, R31, R30 ;  /* 0x0000001e1f07723e */ /* 0x000fe200000010ff */
[----:B------:R-:W-:Y:S01]  /*eaf0*/  ULDC.64 UR14, c[0x0][0xc00] ;  /* 0x00030000000e7ab9 */ /* 0x000fe20000000a00 */
[----:B------:R-:W-:Y:S01]  /*eb00*/  R2UR UR18, R220 ;  /* 0x00000000dc1272ca */ /* 0x000fe200000e0000 */
[----:B------:R-:W-:Y:S01]  /*eb10*/  ULDC UR20, c[0x0][0xbe8] ;  /* 0x0002fa0000147ab9 */ /* 0x000fe20000000800 */
[----:B------:R-:W-:Y:S02]  /*eb20*/  R2UR UR21, R217 ;  /* 0x00000000d91572ca */ /* 0x000fe400000e0000 */
[----:B------:R-:W-:-:S02]  /*eb30*/  R2UR UR26, R215 ;  /* 0x00000000d71a72ca */ /* 0x000fc400000e0000 */
[----:B------:R-:W-:Y:S02]  /*eb40*/  R2UR UR19, R221 ;  /* 0x00000000dd1372ca */ /* 0x000fe400000e0000 */
[----:B------:R-:W-:Y:S01]  /*eb50*/  R2UR UR24, R222 ;  /* 0x00000000de1872ca */ /* 0x000fe200000e0000 */
[----:B------:R-:W-:Y:S01]  /*eb60*/  UMOV UR10, UR8 ;  /* 0x00000008000a7c82 */ /* 0x000fe20008000000 */
[----:B0-----:R-:W-:-:S03]  /*eb70*/  UMOV UR11, UR4 ;  /* 0x00000004000b7c82 */ /* 0x001fc60008000000 */
[----:B------:R-:W-:-:S04]  /*eb80*/  USHF.L.U32 UR4, UR18, 0x2, URZ ;  /* 0x0000000212047899 */ /* 0x000fc8000800063f */
[----:B------:R-:W-:Y:S01]  /*eb90*/  UIADD3 UR9, UP0, UR4, UR14, URZ ;  /* 0x0000000e04097290 */ /* 0x000fe2000ff1e03f */
[----:B------:R-:W-:Y:S01]  /*eba0*/  BAR.SYNC.DEFER_BLOCKING 0x1, 0x100 ;  /* 0x0044000000007b1d */ /* 0x000fe20000010000 */
[----:B--2---:R-:W-:Y:S01]  /*ebb0*/  R2UR UR17, R8 ;  /* 0x00000000081172ca */ /* 0x004fe200000e0000 */
[----:B---3--:R-:W-:-:S03]  /*ebc0*/  IMAD.WIDE R12, R3, R12, UR10 ;  /* 0x0000000a030c7e25 */ /* 0x008fc6000f8e020c */
[C---:B------:R-:W-:Y:S02]  /*ebd0*/  IADD3 R15, P1, R12.reuse, 0x20, RZ ;  /* 0x000000200c0f7810 */ /* 0x040fe40007f3e0ff */
[----:B------:R-:W-:Y:S02]  /*ebe0*/  IADD3 R159, P4, R12, 0x60, RZ ;  /* 0x000000600c9f7810 */ /* 0x000fe40007f9e0ff */
[----:B------:R-:W-:-:S05]  /*ebf0*/  LOP3.LUT R14, R15, 0x380, RZ, 0xc0, !PT ;  /* 0x000003800f0e7812 */ /* 0x000fca00078ec0ff */
[----:B------:R-:W-:Y:S01]  /*ec00*/  USHF.L.U64.HI UR16, UR18, 0x2, UR17 ;  /* 0x0000000212107899 */ /* 0x000fe20008010211 */
[----:B------:R-:W-:Y:S02]  /*ec10*/  LOP3.LUT R158, R159, 0x380, RZ, 0xc0, !PT ;  /* 0x000003809f9e7812 */ /* 0x000fe400078ec0ff */
[----:B------:R-:W-:Y:S01]  /*ec20*/  SHF.R.U64 R14, R14, 0x3, RZ ;  /* 0x000000030e0e7819 */ /* 0x000fe200000012ff */
[----:B------:R-:W-:Y:S01]  /*ec30*/  UIADD3.X UR12, UR16, UR15, URZ, UP0, !UPT ;  /* 0x0000000f100c7290 */ /* 0x000fe200087fe43f */
[----:B------:R-:W-:Y:S02]  /*ec40*/  LOP3.LUT R5, R12, 0x380, RZ, 0xc0, !PT ;  /* 0x000003800c057812 */ /* 0x000fe400078ec0ff */
[----:B------:R-:W-:Y:S01]  /*ec50*/  LOP3.LUT R14, R14, R15, RZ, 0x3c, !PT ;  /* 0x0000000f0e0e7212 */ /* 0x000fe200078e3cff */
[----:B------:R-:W-:Y:S01]  /*ec60*/  IMAD.X R15, RZ, RZ, R13, P1 ;  /* 0x000000ffff0f7224 */ /* 0x000fe200008e060d */
[----:B------:R-:W-:Y:S02]  /*ec70*/  SHF.R.U64 R158, R158, 0x3, RZ ;  /* 0x000000039e9e7819 */ /* 0x000fe400000012ff */
[----:B------:R-:W-:-:S02]  /*ec80*/  SHF.R.U64 R5, R5, 0x3, RZ ;  /* 0x0000000305057819 */ /* 0x000fc400000012ff */
[C---:B------:R-:W-:Y:S02]  /*ec90*/  IADD3 R157, P0, R12.reuse, 0x40, RZ ;  /* 0x000000400c9d7810 */ /* 0x040fe40007f1e0ff */
[C---:B------:R-:W-:Y:S02]  /*eca0*/  IADD3 R161, P3, R12.reuse, 0x4000, RZ ;  /* 0x000040000ca17810 */ /* 0x040fe40007f7e0ff */
[C---:B------:R-:W-:Y:S02]  /*ecb0*/  IADD3 R165, P5, R12.reuse, 0x4040, RZ ;  /* 0x000040400ca57810 */ /* 0x040fe40007fbe0ff */
[C---:B------:R-:W-:Y:S02]  /*ecc0*/  IADD3 R167, P2, R12.reuse, 0x4060, RZ ;  /* 0x000040600ca77810 */ /* 0x040fe40007f5e0ff */
[C---:B------:R-:W-:Y:S02]  /*ecd0*/  IADD3 R169, P1, R12.reuse, 0x8000, RZ ;  /* 0x000080000ca97810 */ /* 0x040fe40007f3e0ff */
[----:B------:R-:W-:-:S02]  /*ece0*/  IADD3 R163, P6, R12, 0x4020, RZ ;  /* 0x000040200ca37810 */ /* 0x000fc40007fde0ff */
[----:B------:R-:W-:Y:S01]  /*ecf0*/  LOP3.LUT R158, R158, R159, RZ, 0x3c, !PT ;  /* 0x0000009f9e9e7212 */ /* 0x000fe200078e3cff */
[--C-:B------:R-:W-:Y:S01]  /*ed00*/  IMAD.X R159, RZ, RZ, R13.reuse, P4 ;  /* 0x000000ffff9f7224 */ /* 0x100fe200020e060d */
[----:B------:R-:W-:Y:S01]  /*ed10*/  LOP3.LUT R4, R5, R12, RZ, 0x3c, !PT ;  /* 0x0000000c05047212 */ /* 0x000fe200078e3cff */
[----:B------:R-:W-:Y:S01]  /*ed20*/  IMAD.MOV.U32 R5, RZ, RZ, R13 ;  /* 0x000000ffff057224 */ /* 0x000fe200078e000d */
[----:B------:R-:W-:Y:S02]  /*ed30*/  LOP3.LUT R156, R157, 0x380, RZ, 0xc0, !PT ;  /* 0x000003809d9c7812 */ /* 0x000fe400078ec0ff */
[----:B------:R-:W-:Y:S02]  /*ed40*/  LOP3.LUT R160, R161, 0x380, RZ, 0xc0, !PT ;  /* 0x00000380a1a07812 */ /* 0x000fe400078ec0ff */
[----:B------:R-:W-:Y:S02]  /*ed50*/  LOP3.LUT R164, R165, 0x380, RZ, 0xc0, !PT ;  /* 0x00000380a5a47812 */ /* 0x000fe400078ec0ff */
[----:B------:R-:W-:-:S02]  /*ed60*/  LOP3.LUT R166, R167, 0x380, RZ, 0xc0, !PT ;  /* 0x00000380a7a67812 */ /* 0x000fc400078ec0ff */
[----:B------:R-:W-:Y:S02]  /*ed70*/  LOP3.LUT R168, R169, 0x380, RZ, 0xc0, !PT ;  /* 0x00000380a9a87812 */ /* 0x000fe400078ec0ff */
[----:B------:R-:W-:Y:S02]  /*ed80*/  IADD3 R9, P4, R12, 0x8040, RZ ;  /* 0x000080400c097810 */ /* 0x000fe40007f9e0ff */
[----:B------:R-:W-:Y:S02]  /*ed90*/  LOP3.LUT R162, R163, 0x380, RZ, 0xc0, !PT ;  /* 0x00000380a3a27812 */ /* 0x000fe400078ec0ff */
[----:B------:R-:W-:Y:S02]  /*eda0*/  SHF.R.U64 R156, R156, 0x3, RZ ;  /* 0x000000039c9c7819 */ /* 0x000fe400000012ff */
[----:B------:R-:W-:Y:S02]  /*edb0*/  SHF.R.U64 R160, R160, 0x3, RZ ;  /* 0x00000003a0a07819 */ /* 0x000fe400000012ff */
[----:B------:R-:W-:-:S02]  /*edc0*/  SHF.R.U64 R164, R164, 0x3, RZ ;  /* 0x00000003a4a47819 */ /* 0x000fc400000012ff */
[----:B------:R-:W-:Y:S02]  /*edd0*/  SHF.R.U64 R166, R166, 0x3, RZ ;  /* 0x00000003a6a67819 */ /* 0x000fe400000012ff */
[----:B------:R-:W-:Y:S02]  /*ede0*/  SHF.R.U64 R168, R168, 0x3, RZ ;  /* 0x00000003a8a87819 */ /* 0x000fe400000012ff */
[----:B------:R-:W-:Y:S02]  /*edf0*/  MOV R3, R4 ;  /* 0x0000000400037202 */ /* 0x000fe40000000f00 */
[----:B------:R-:W-:Y:S02]  /*ee00*/  LOP3.LUT R8, R9, 0x380, RZ, 0xc0, !PT ;  /* 0x0000038009087812 */ /* 0x000fe400078ec0ff */
[----:B------:R-:W-:Y:S02]  /*ee10*/  SHF.R.U64 R162, R162, 0x3, RZ ;  /* 0x00000003a2a27819 */ /* 0x000fe400000012ff */
[----:B------:R-:W-:-:S02]  /*ee20*/  F2FP.BF16.F32.PACK_AB R4, R25, R24 ;  /* 0x000000181904723e */ /* 0x000fc400000010ff */
        /* <DEDUP_REMOVED lines=13> */
[----:B------:R-:W-:Y:S01]  /*ef00*/  LOP3.LUT R162, R162, R163, RZ, 0x3c, !PT ;  /* 0x000000a3a2a27212 */ /* 0x000fe200078e3cff */
[----:B------:R-:W-:Y:S01]  /*ef10*/  IMAD.X R163, RZ, RZ, R13, P6 ;  /* 0x000000ffffa37224 */ /* 0x000fe200030e060d */
[----:B------:R-:W-:-:S02]  /*ef20*/  IADD3 R171, P0, R12, 0x8020, RZ ;  /* 0x000080200cab7810 */ /* 0x000fc40007f1e0ff */
[C---:B------:R-:W-:Y:S02]  /*ef30*/  IADD3 R11, P3, R12.reuse, 0x8060, RZ ;  /* 0x000080600c0b7810 */ /* 0x040fe40007f7e0ff */
[C---:B------:R-:W-:Y:S02]  /*ef40*/  IADD3 R152, P5, R12.reuse, 0xc020, RZ ;  /* 0x0000c0200c987810 */ /* 0x040fe40007fbe0ff */
[C---:B------:R-:W-:Y:S02]  /*ef50*/  IADD3 R155, P2, R12.reuse, 0xc040, RZ ;  /* 0x0000c0400c9b7810 */ /* 0x040fe40007f5e0ff */
[C---:B------:R-:W-:Y:S02]  /*ef60*/  IADD3 R20, P1, R12.reuse, 0xc060, RZ ;  /* 0x0000c0600c147810 */ /* 0x040fe40007f3e0ff */
[----:B------:R-:W-:Y:S02]  /*ef70*/  IADD3 R10, P6, R12, 0xc000, RZ ;  /* 0x0000c0000c0a7810 */ /* 0x000fe40007fde0ff */
[----:B------:R-:W-:Y:S01]  /*ef80*/  LOP3.LUT R170, R171, 0x380, RZ, 0xc0, !PT ;  /* 0x00000380abaa7812 */ /* 0x000fe200078ec0ff */
[--C-:B0-----:R-:W-:Y:S01]  /*ef90*/  IMAD.X R5, RZ, RZ, R13.reuse, P4 ;  /* 0x000000ffff057224 */ /* 0x101fe200020e060d */
[----:B------:R-:W-:Y:S01]  /*efa0*/  LOP3.LUT R4, R8, R9, RZ, 0x3c, !PT ;  /* 0x0000000908047212 */ /* 0x000fe200078e3cff */
[----:B------:R-:W-:Y:S01]  /*efb0*/  IMAD.X R9, RZ, RZ, R13, P3 ;  /* 0x000000ffff097224 */ /* 0x000fe200018e060d */
[----:B------:R-:W-:-:S02]  /*efc0*/  LOP3.LUT R8, R11, 0x380, RZ, 0xc0, !PT ;  /* 0x000003800b087812 */ /* 0x000fc400078ec0ff */
[----:B------:R-:W-:Y:S02]  /*efd0*/  LOP3.LUT R153, R152, 0x380, RZ, 0xc0, !PT ;  /* 0x0000038098997812 */ /* 0x000fe400078ec0ff */
[----:B------:R-:W-:Y:S02]  /*efe0*/  LOP3.LUT R154, R155, 0x380, RZ, 0xc0, !PT ;  /* 0x000003809b9a7812 */ /* 0x000fe400078ec0ff */
[----:B------:R-:W-:Y:S02]  /*eff0*/  LOP3.LUT R21, R20, 0x380, RZ, 0xc0, !PT ;  /* 0x0000038014157812 */ /* 0x000fe400078ec0ff */
[----:B------:R-:W-:Y:S02]  /*f000*/  LOP3.LUT R3, R10, 0x380, RZ, 0xc0, !PT ;  /* 0x000003800a037812 */ /* 0x000fe400078ec0ff */
[----:B------:R-:W-:Y:S02]  /*f010*/  MOV R19, R4 ;  /* 0x0000000400137202 */ /* 0x000fe40000000f00 */
[----:B------:R-:W-:-:S02]  /*f020*/  SHF.R.U64 R170, R170, 0x3, RZ ;  /* 0x00000003aaaa7819 */ /* 0x000fc400000012ff */
[----:B------:R-:W-:Y:S02]  /*f030*/  SHF.R.U64 R8, R8, 0x3, RZ ;  /* 0x0000000308087819 */ /* 0x000fe400000012ff */
[----:B------:R-:W-:Y:S02]  /*f040*/  SHF.R.U64 R153, R153, 0x3, RZ ;  /* 0x0000000399997819 */ /* 0x000fe400000012ff */
[----:B------:R-:W-:Y:S02]  /*f050*/  SHF.R.U64 R154, R154, 0x3, RZ ;  /* 0x000000039a9a7819 */ /* 0x000fe400000012ff */
[----:B------:R-:W-:Y:S02]  /*f060*/  SHF.R.U64 R21, R21, 0x3, RZ ;  /* 0x0000000315157819 */ /* 0x000fe400000012ff */
[----:B------:R-:W-:Y:S02]  /*f070*/  MOV R14, R14 ;  /* 0x0000000e000e7202 */ /* 0x000fe40000000f00 */
[----:B------:R-:W-:-:S02]  /*f080*/  F2FP.BF16.F32.PACK_AB R4, R33, R32 ;  /* 0x000000202104723e */ /* 0x000fc400000010ff */
[----:B------:R-:W-:Y:S02]  /*f090*/  F2FP.BF16.F32.PACK_AB R5, R35, R34 ;  /* 0x000000222305723e */ /* 0x000fe400000010ff */
[----:B------:R-:W-:Y:S02]  /*f0a0*/  F2FP.BF16.F32.PACK_AB R6, R37, R36 ;  /* 0x000000242506723e */ /* 0x000fe400000010ff */
[----:B------:R-:W-:Y:S02]  /*f0b0*/  F2FP.BF16.F32.PACK_AB R7, R39, R38 ;  /* 0x000000262707723e */ /* 0x000fe400000010ff */
        /* <DEDUP_REMOVED lines=12> */
[----:B------:R-:W-:-:S02]  /*f180*/  LOP3.LUT R10, R3, R10, RZ, 0x3c, !PT ;  /* 0x0000000a030a7212 */ /* 0x000fc400078e3cff */
[----:B------:R-:W-:Y:S02]  /*f190*/  MOV R156, R156 ;  /* 0x0000009c009c7202 */ /* 0x000fe40000000f00 */
[----:B------:R-:W-:Y:S02]  /*f1a0*/  F2FP.BF16.F32.PACK_AB R12, R41, R40 ;  /* 0x00000028290c723e */ /* 0x000fe400000010ff */
[----:B------:R-:W-:Y:S02]  /*f1b0*/  F2FP.BF16.F32.PACK_AB R13, R43, R42 ;  /* 0x0000002a2b0d723e */ /* 0x000fe400000010ff */
[----:B------:R-:W-:Y:S02]  /*f1c0*/  F2FP.BF16.F32.PACK_AB R15, R47, R46 ;  /* 0x0000002e2f0f723e */ /* 0x000fe400000010ff */
[----:B------:R-:W-:Y:S02]  /*f1d0*/  MOV R158, R158 ;  /* 0x0000009e009e7202 */ /* 0x000fe40000000f00 */
[----:B------:R-:W-:-:S02]  /*f1e0*/  MOV R161, R160 ;  /* 0x000000a000a17202 */ /* 0x000fc40000000f00 */
[----:B------:R-:W-:Y:S02]  /*f1f0*/  MOV R160, R8 ;  /* 0x0000000800a07202 */ /* 0x000fe40000000f00 */
[----:B0-----:R-:W-:Y:S02]  /*f200*/  F2FP.BF16.F32.PACK_AB R14, R45, R44 ;  /* 0x0000002c2d0e723e */ /* 0x001fe400000010ff */
[----:B------:R-:W-:Y:S02]  /*f210*/  F2FP.BF16.F32.PACK_AB R4, R49, R48 ;  /* 0x000000303104723e */ /* 0x000fe400000010ff */
[----:B------:R-:W-:Y:S01]  /*f220*/  F2FP.BF16.F32.PACK_AB R5, R51, R50 ;  /* 0x000000323305723e */ /* 0x000fe200000010ff */
[----:B------:R0:W-:Y:S01]  /*f230*/  STSM.16.M88.4 [R156], R12 ;  /* 0x0000000c9c007844 */ /* 0x0001e20000000200 */
[----:B------:R-:W-:Y:S02]  /*f240*/  F2FP.BF16.F32.PACK_AB R6, R53, R52 ;  /* 0x000000343506723e */ /* 0x000fe400000010ff */
[----:B------:R-:W-:-:S02]  /*f250*/  F2FP.BF16.F32.PACK_AB R7, R55, R54 ;  /* 0x000000363707723e */ /* 0x000fc400000010ff */
[----:B------:R-:W-:Y:S02]  /*f260*/  MOV R3, R10 ;  /* 0x0000000a00037202 */ /* 0x000fe40000000f00 */
[----:B------:R-:W-:Y:S01]  /*f270*/  F2FP.BF16.F32.PACK_AB R8, R57, R56 ;  /* 0x000000383908723e */ /* 0x000fe200000010ff */
[----:B------:R1:W-:Y:S01]  /*f280*/  STSM.16.M88.4 [R158], R4 ;  /* 0x000000049e007844 */ /* 0x0003e20000000200 */
[----:B------:R-:W-:Y:S02]  /*f290*/  F2FP.BF16.F32.PACK_AB R9, R59, R58 ;  /* 0x0000003a3b09723e */ /* 0x000fe400000010ff */
[----:B------:R-:W-:Y:S02]  /*f2a0*/  F2FP.BF16.F32.PACK_AB R10, R61, R60 ;  /* 0x0000003c3d0a723e */ /* 0x000fe400000010ff */
[----:B------:R-:W-:Y:S02]  /*f2b0*/  F2FP.BF16.F32.PACK_AB R11, R63, R62 ;  /* 0x0000003e3f0b723e */ /* 0x000fe400000010ff */
[----:B------:R-:W-:-:S02]  /*f2c0*/  MOV R162, R162 ;  /* 0x000000a200a27202 */ /* 0x000fc40000000f00 */
[----:B0-----:R-:W-:Y:S01]  /*f2d0*/  F2FP.BF16.F32.PACK_AB R12, R65, R64 ;  /* 0x00000040410c723e */ /* 0x001fe200000010ff */
[----:B------:R0:W-:Y:S01]  /*f2e0*/  STSM.16.M88.4 [R161], R8 ;  /* 0x00000008a1007844 */ /* 0x0001e20000000200 */
[----:B------:R-:W-:Y:S02]  /*f2f0*/  F2FP.BF16.F32.PACK_AB R13, R67, R66 ;  /* 0x00000042430d723e */ /* 0x000fe400000010ff */
[----:B------:R-:W-:Y:S02]  /*f300*/  F2FP.BF16.F32.PACK_AB R14, R69, R68 ;  /* 0x00000044450e723e */ /* 0x000fe400000010ff */
[----:B------:R-:W-:Y:S02]  /*f310*/  F2FP.BF16.F32.PACK_AB R15, R71, R70 ;  /* 0x00000046470f723e */ /* 0x000fe400000010ff */
[----:B------:R-:W-:Y:S02]  /*f320*/  MOV R17, R152 ;  /* 0x0000009800117202 */ /* 0x000fe40000000f00 */
[----:B------:R-:W-:Y:S01]  /*f330*/  MOV R22, R154 ;  /* 0x0000009a00167202 */ /* 0x000fe20000000f00 */
[----:B------:R2:W-:Y:S01]  /*f340*/  STSM.16.M88.4 [R162], R12 ;  /* 0x0000000ca2007844 */ /* 0x0005e20000000200 */
[----:B------:R-:W-:-:S02]  /*f350*/  MOV R164, R164 ;  /* 0x000000a400a47202 */ /* 0x000fc40000000f00 */
[----:B------:R-:W-:Y:S02]  /*f360*/  F2FP.BF16.F32.PACK_AB R152, R73, R72 ;  /* 0x000000484998723e */ /* 0x000fe400000010ff */
[----:B------:R-:W-:Y:S02]  /*f370*/  F2FP.BF16.F32.PACK_AB R153, R75, R74 ;  /* 0x0000004a4b99723e */ /* 0x000fe400000010ff */
[----:B------:R-:W-:Y:S02]  /*f380*/  F2FP.BF16.F32.PACK_AB R154, R77, R76 ;  /* 0x0000004c4d9a723e */ /* 0x000fe400000010ff */
[----:B------:R-:W-:Y:S02]  /*f390*/  F2FP.BF16.F32.PACK_AB R155, R79, R78 ;  /* 0x0000004e4f9b723e */ /* 0x000fe400000010ff */
[----:B------:R-:W-:Y:S02]  /*f3a0*/  MOV R166, R166 ;  /* 0x000000a600a67202 */ /* 0x000fe40000000f00 */
[----:B------:R-:W-:Y:S01]  /*f3b0*/  F2FP.BF16.F32.PACK_AB R156, R81, R80 ;  /* 0x00000050519c723e */ /* 0x000fe200000010ff */
[----:B------:R3:W-:Y:S01]  /*f3c0*/  STSM.16.M88.4 [R164], R152 ;  /* 0x00000098a4007844 */ /* 0x0007e20000000200 */
[----:B------:R-:W-:-:S02]  /*f3d0*/  F2FP.BF16.F32.PACK_AB R157, R83, R82 ;  /* 0x00000052539d723e */ /* 0x000fc400000010ff */
[----:B-1----:R-:W-:Y:S02]  /*f3e0*/  F2FP.BF16.F32.PACK_AB R158, R85, R84 ;  /* 0x00000054559e723e */ /* 0x002fe400000010ff */
[----:B------:R-:W-:Y:S02]  /*f3f0*/  F2FP.BF16.F32.PACK_AB R159, R87, R86 ;  /* 0x00000056579f723e */ /* 0x000fe400000010ff */
[----:B------:R-:W-:Y:S02]  /*f400*/  MOV R168, R168 ;  /* 0x000000a800a87202 */ /* 0x000fe40000000f00 */
[----:B------:R-:W-:Y:S01]  /*f410*/  F2FP.BF16.F32.PACK_AB R4, R89, R88 ;  /* 0x000000585904723e */ /* 0x000fe200000010ff */
[----:B------:R1:W-:Y:S01]  /*f420*/  STSM.16.M88.4 [R166], R156 ;  /* 0x0000009ca6007844 */ /* 0x0003e20000000200 */
[----:B------:R-:W-:Y:S02]  /*f430*/  F2FP.BF16.F32.PACK_AB R5, R91, R90 ;  /* 0x0000005a5b05723e */ /* 0x000fe400000010ff */
[----:B------:R-:W-:-:S02]  /*f440*/  F2FP.BF16.F32.PACK_AB R6, R93, R92 ;  /* 0x0000005c5d06723e */ /* 0x000fc400000010ff */
[----:B------:R-:W-:Y:S02]  /*f450*/  F2FP.BF16.F32.PACK_AB R7, R95, R94 ;  /* 0x0000005e5f07723e */ /* 0x000fe400000010ff */
[----:B------:R-:W-:Y:S02]  /*f460*/  MOV R170, R170 ;  /* 0x000000aa00aa7202 */ /* 0x000fe40000000f00 */
[----:B0-----:R-:W-:Y:S01]  /*f470*/  F2FP.BF16.F32.PACK_AB R8, R97, R96 ;  /* 0x000000606108723e */ /* 0x001fe200000010ff */
[----:B------:R0:W-:Y:S01]  /*f480*/  STSM.16.M88.4 [R168], R4 ;  /* 0x00000004a8007844 */ /* 0x0001e20000000200 */
[----:B------:R-:W-:Y:S02]  /*f490*/  F2FP.BF16.F32.PACK_AB R9, R99, R98 ;  /* 0x000000626309723e */ /* 0x000fe400000010ff */
[----:B------:R-:W-:Y:S02]  /*f4a0*/  F2FP.BF16.F32.PACK_AB R10, R101, R100 ;  /* 0x00000064650a723e */ /* 0x000fe400000010ff */
[----:B------:R-:W-:-:S02]  /*f4b0*/  F2FP.BF16.F32.PACK_AB R11, R103, R102 ;  /* 0x00000066670b723e */ /* 0x000fc400000010ff */
[----:B--2---:R-:W-:Y:S02]  /*f4c0*/  F2FP.BF16.F32.PACK_AB R12, R105, R104 ;  /* 0x00000068690c723e */ /* 0x004fe400000010ff */
[----:B------:R-:W-:Y:S01]  /*f4d0*/  F2FP.BF16.F32.PACK_AB R13, R107, R106 ;  /* 0x0000006a6b0d723e */ /* 0x000fe200000010ff */
[----:B------:R2:W-:Y:S01]  /*f4e0*/  STSM.16.M88.4 [R170], R8 ;  /* 0x00000008aa007844 */ /* 0x0005e20000000200 */
[----:B------:R-:W-:Y:S02]  /*f4f0*/  F2FP.BF16.F32.PACK_AB R14, R109, R108 ;  /* 0x0000006c6d0e723e */ /* 0x000fe400000010ff */
[----:B------:R-:W-:Y:S02]  /*f500*/  F2FP.BF16.F32.PACK_AB R15, R111, R110 ;  /* 0x0000006e6f0f723e */ /* 0x000fe400000010ff */
[----:B---3--:R-:W-:Y:S02]  /*f510*/  F2FP.BF16.F32.PACK_AB R152, R113, R112 ;  /* 0x000000707198723e */ /* 0x008fe400000010ff */
[----:B------:R-:W-:Y:S01]  /*f520*/  F2FP.BF16.F32.PACK_AB R153, R115, R114 ;  /* 0x000000727399723e */ /* 0x000fe200000010ff */
[----:B------:R3:W-:Y:S01]  /*f530*/  STSM.16.M88.4 [R19], R12 ;  /* 0x0000000c13007844 */ /* 0x0007e20000000200 */
[----:B------:R-:W-:-:S02]  /*f540*/  F2FP.BF16.F32.PACK_AB R154, R117, R116 ;  /* 0x00000074759a723e */ /* 0x000fc400000010ff */
[----:B------:R-:W-:Y:S02]  /*f550*/  F2FP.BF16.F32.PACK_AB R155, R119, R118 ;  /* 0x00000076779b723e */ /* 0x000fe400000010ff */
[----:B-1----:R-:W-:Y:S02]  /*f560*/  F2FP.BF16.F32.PACK_AB R156, R121, R120 ;  /* 0x00000078799c723e */ /* 0x002fe400000010ff */
[----:B------:R-:W-:Y:S01]  /*f570*/  F2FP.BF16.F32.PACK_AB R157, R123, R122 ;  /* 0x0000007a7b9d723e */ /* 0x000fe200000010ff */
[----:B------:R-:W-:Y:S01]  /*f580*/  STSM.16.M88.4 [R160], R152 ;  /* 0x00000098a0007844 */ /* 0x000fe20000000200 */
[----:B------:R-:W-:Y:S02]  /*f590*/  F2FP.BF16.F32.PACK_AB R158, R125, R124 ;  /* 0x0000007c7d9e723e */ /* 0x000fe400000010ff */
[----:B------:R-:W-:Y:S02]  /*f5a0*/  F2FP.BF16.F32.PACK_AB R159, R127, R126 ;  /* 0x0000007e7f9f723e */ /* 0x000fe400000010ff */
[----:B0-----:R-:W-:-:S02]  /*f5b0*/  F2FP.BF16.F32.PACK_AB R4, R129, R128 ;  /* 0x000000808104723e */ /* 0x001fc400000010ff */
[----:B------:R-:W-:Y:S01]  /*f5c0*/  F2FP.BF16.F32.PACK_AB R5, R131, R130 ;  /* 0x000000828305723e */ /* 0x000fe200000010ff */
[----:B------:R-:W-:Y:S01]  /*f5d0*/  STSM.16.M88.4 [R3], R156 ;  /* 0x0000009c03007844 */ /* 0x000fe20000000200 */
[----:B------:R-:W-:Y:S02]  /*f5e0*/  F2FP.BF16.F32.PACK_AB R6, R133, R132 ;  /* 0x000000848506723e */ /* 0x000fe400000010ff */
[----:B------:R-:W-:Y:S02]  /*f5f0*/  F2FP.BF16.F32.PACK_AB R7, R135, R134 ;  /* 0x000000868707723e */ /* 0x000fe400000010ff */
[----:B--2---:R-:W-:Y:S02]  /*f600*/  F2FP.BF16.F32.PACK_AB R8, R137, R136 ;  /* 0x000000888908723e */ /* 0x004fe400000010ff */
[----:B------:R-:W-:Y:S01]  /*f610*/  F2FP.BF16.F32.PACK_AB R9, R139, R138 ;  /* 0x0000008a8b09723e */ /* 0x000fe200000010ff */
[----:B------:R0:W-:Y:S01]  /*f620*/  STSM.16.M88.4 [R17], R4 ;  /* 0x0000000411007844 */ /* 0x0001e20000000200 */
[----:B------:R-:W-:-:S02]  /*f630*/  F2FP.BF16.F32.PACK_AB R10, R141, R140 ;  /* 0x0000008c8d0a723e */ /* 0x000fc400000010ff */
[----:B------:R-:W-:Y:S02]  /*f640*/  F2FP.BF16.F32.PACK_AB R11, R143, R142 ;  /* 0x0000008e8f0b723e */ /* 0x000fe400000010ff */
[----:B------:R-:W-:Y:S01]  /*f650*/  MOV R161, R20 ;  /* 0x0000001400a17202 */ /* 0x000fe20000000f00 */
[----:B------:R-:W-:Y:S01]  /*f660*/  IMAD.U32 R20, RZ, RZ, UR9 ;  /* 0x00000009ff147e24 */ /* 0x000fe2000f8e00ff */
[----:B---3--:R-:W-:Y:S01]  /*f670*/  F2FP.BF16.F32.PACK_AB R12, R145, R144 ;  /* 0x00000090910c723e */ /* 0x008fe200000010ff */
[----:B------:R-:W-:Y:S01]  /*f680*/  STSM.16.M88.4 [R22], R8 ;  /* 0x0000000816007844 */ /* 0x000fe20000000200 */
[----:B------:R-:W-:Y:S01]  /*f690*/  F2FP.BF16.F32.PACK_AB R13, R147, R146 ;  /* 0x00000092930d723e */ /* 0x000fe200000010ff */
[----:B------:R-:W-:Y:S01]  /*f6a0*/  IMAD.U32 R21, RZ, RZ, UR12 ;  /* 0x0000000cff157e24 */ /* 0x000fe2000f8e00ff */
[----:B------:R-:W-:Y:S01]  /*f6b0*/  F2FP.BF16.F32.PACK_AB R14, R149, R148 ;  /* 0x00000094950e723e */ /* 0x000fe200000010ff */
[----:B------:R-:W-:Y:S01]  /*f6c0*/  ULDC.64 UR12, c[0x0][0xc08] ;  /* 0x00030200000c7ab9 */ /* 0x000fe20000000a00 */
[----:B------:R-:W-:-:S02]  /*f6d0*/  F2FP.BF16.F32.PACK_AB R15, R151, R150 ;  /* 0x00000096970f723e */ /* 0x000fc400000010ff */
[----:B------:R-:W-:-:S03]  /*f6e0*/  ISETP.NE.U32.AND P0, PT, RZ, UR14, PT ;  /* 0x0000000eff007c0c */ /* 0x000fc6000bf05070 */
[----:B------:R1:W-:Y:S01]  /*f6f0*/  STSM.16.M88.4 [R161], R12 ;  /* 0x0000000ca1007844 */ /* 0x0003e20000000200 */
[----:B------:R-:W-:Y:S01]  /*f700*/  BAR.SYNC.DEFER_BLOCKING 0x1, 0x100 ;  /* 0x0044000000007b1d */ /* 0x000fe20000010000 */
[----:B------:R-:W-:Y:S01]  /*f710*/  ISETP.NE.AND.EX P0, PT, RZ, UR15, PT, P0 ;  /* 0x0000000fff007c0c */ /* 0x000fe2000bf05300 */
[----:B------:R-:W-:-:S04]  /*f720*/  UISETP.NE.U32.AND UP0, UPT, UR12, URZ, UPT ;  /* 0x0000003f0c00728c */ /* 0x000fc8000bf05070 */
[----:B------:R-:W-:-:S08]  /*f730*/  UISETP.NE.AND.EX UP0, UPT, UR13, URZ, UPT, UP0 ;  /* 0x0000003f0d00728c */ /* 0x000fd0000bf05300 */
[----:B------:R-:W2:Y:S03]  /*f740*/  @P0 LDG.E R19, desc[UR38][R20.64] ;  /* 0x0000002614130981 */ /* 0x000ea6000c1e1900 */
[----:B------:R-:W-:Y:S01]  /*f750*/  @UP0 UIADD3 UR12, UP1, UR4, UR12, URZ ;  /* 0x0000000c040c0290 */ /* 0x000fe2000ff3e03f */
[----:B------:R-:W-:Y:S02]  /*f760*/  PLOP3.LUT P4, PT, PT, PT, UP0, 0x80, 0x0 ;  /* 0x000000000000781c */ /* 0x000fe40003f8f008 */
[----:B------:R-:W-:Y:S01]  /*f770*/  ULDC UR4, c[0x0][0xad4] ;  /* 0x0002b50000047ab9 */ /* 0x000fe20000000800 */
[----:B------:R-:W-:Y:S02]  /*f780*/  @UP0 UIADD3.X UR13, UR16, UR13, URZ, UP1, !UPT ;  /* 0x0000000d100d0290 */ /* 0x000fe40008ffe43f */
[----:B0-----:R-:W-:-:S04]  /*f790*/  IMAD.U32 R4, RZ, RZ, UR12 ;  /* 0x0000000cff047e24 */ /* 0x001fc8000f8e00ff */
[----:B------:R-:W-:-:S05]  /*f7a0*/  IMAD.U32 R5, RZ, RZ, UR13 ;  /* 0x0000000dff057e24 */ /* 0x000fca000f8e00ff */
[----:B------:R0:W3:Y:S01]  /*f7b0*/  @P4 LDG.E R3, desc[UR38][R4.64] ;  /* 0x0000002604034981 */ /* 0x0000e2000c1e1900 */
[----:B------:R-:W-:Y:S01]  /*f7c0*/  UISETP.NE.AND UP0, UPT, UR21, URZ, UPT ;  /* 0x0000003f1500728c */ /* 0x000fe2000bf05270 */
[----:B-1----:R-:W-:Y:S01]  /*f7d0*/  VIADD R12, R216, UR26 ;  /* 0x0000001ad80c7c36 */ /* 0x002fe20008000000 */
[----:B------:R-:W-:Y:S02]  /*f7e0*/  UISETP.NE.AND UP1, UPT, UR20, 0x1, UPT ;  /* 0x000000011400788c */ /* 0x000fe4000bf25270 */
[----:B------:R-:W-:Y:S01]  /*f7f0*/  USEL UR4, UR21, UR4, UP0 ;  /* 0x0000000415047287 */ /* 0x000fe20008000000 */
[----:B------:R-:W-:Y:S01]  /*f800*/  UMOV UR23, 0x9b8 ;  /* 0x000009b800177882 */ /* 0x000fe20000000000 */
[----:B------:R-:W-:Y:S02]  /*f810*/  UISETP.NE.U32.AND UP0, UPT, UR14, URZ, UPT ;  /* 0x0000003f0e00728c */ /* 0x000fe4000bf05070 */
[----:B------:R-:W-:Y:S01]  /*f820*/  PLOP3.LUT P1, PT, PT, PT, UP1, 0x80, 0x0 ;  /* 0x000000000000781c */ /* 0x000fe20003f2f018 */
[----:B------:R-:W-:Y:S01]  /*f830*/  UISETP.GT.AND UP2, UPT, UR4, 0x1, UPT ;  /* 0x000000010400788c */ /* 0x000fe2000bf44270 */
[----:B0-----:R-:W-:Y:S01]  /*f840*/  IMAD.MOV.U32 R5, RZ, RZ, R12 ;  /* 0x000000ffff057224 */ /* 0x001fe200078e000c */
[----:B------:R-:W-:-:S02]  /*f850*/  UISETP.NE.AND.EX UP0, UPT, UR15, URZ, UPT, UP0 ;  /* 0x0000003f0f00728c */ /* 0x000fc4000bf05300 */
[----:B------:R-:W-:Y:S01]  /*f860*/  USEL UR23, UR23, 0x978, UP2 ;  /* 0x0000097817177887 */ /* 0x000fe20009000000 */
[----:B------:R-:W-:Y:S01]  /*f870*/  UMOV UR4, URZ ;  /* 0x0000003f00047c82 */ /* 0x000fe20008000000 */
[----:B------:R-:W-:Y:S01]  /*f880*/  USEL UR9, UR18, URZ, !UP0 ;  /* 0x0000003f12097287 */ /* 0x000fe2000c000000 */
[----:B------:R-:W-:Y:S01]  /*f890*/  @UP1 ULDC UR25, c[0x0][0xbec] ;  /* 0x0002fb0000191ab9 */ /* 0x000fe20000000800 */
[----:B------:R-:W-:Y:S02]  /*f8a0*/  USEL UR22, UR17, URZ, !UP0 ;  /* 0x0000003f11167287 */ /* 0x000fe4000c000000 */
[----:B------:R-:W-:Y:S02]  /*f8b0*/  USEL UR21, UR19, URZ, UP2 ;  /* 0x0000003f13157287 */ /* 0x000fe40009000000 */
[----:B------:R-:W-:Y:S01]  /*f8c0*/  @P1 IMAD.HI.U32 R4, R12, UR25, RZ ;  /* 0x000000190c041c27 */ /* 0x000fe2000f8e00ff */
[----:B------:R-:W-:-:S03]  /*f8d0*/  @UP1 ULDC UR28, c[0x0][0xbf0] ;  /* 0x0002fc00001c1ab9 */ /* 0x000fc60000000800 */
[----:B------:R-:W-:Y:S01]  /*f8e0*/  ULDC.64 UR16, c[0x0][UR23+0x220] ;  /* 0x0000880017107abb */ /* 0x000fe20008000a00 */
[----:B------:R-:W-:Y:S01]  /*f8f0*/  ULDC.64 UR14, c[0x0][UR23+0x218] ;  /* 0x00008600170e7abb */ /* 0x000fe20008000a00 */
[----:B------:R-:W-:Y:S01]  /*f900*/  ULDC.64 UR18, c[0x0][UR23+0x228] ;  /* 0x00008a0017127abb */ /* 0x000fe20008000a00 */
[----:B------:R-:W-:Y:S01]  /*f910*/  UIMAD UR17, UR17, UR9, URZ ;  /* 0x00000009111172a4 */ /* 0x000fe2000f8e023f */
[----:B------:R-:W-:Y:S01]  /*f920*/  @P1 SHF.R.U32.HI R5, RZ, UR28, R4 ;  /* 0x0000001cff051c19 */ /* 0x000fe20008011604 */
[----:B------:R-:W-:Y:S02]  /*f930*/  UIMAD.WIDE.U32 UR12, UR14, UR24, URZ ;  /* 0x000000180e0c72a5 */ /* 0x000fe4000f8e003f */
[----:B------:R-:W-:Y:S02]  /*f940*/  UIMAD UR24, UR15, UR24, URZ ;  /* 0x000000180f1872a4 */ /* 0x000fe4000f8e023f */
[----:B------:R-:W-:Y:S01]  /*f950*/  UIMAD.WIDE.U32 UR26, UR18, UR21, URZ ;  /* 0x00000015121a72a5 */ /* 0x000fe2000f8e003f */
[----:B------:R-:W-:Y:S01]  /*f960*/  IMAD.MOV R7, RZ, RZ, -R5 ;  /* 0x000000ffff077224 */ /* 0x000fe200078e0a05 */
[----:B------:R-:W-:-:S02]  /*f970*/  UIMAD.WIDE.U32 UR14, UR16, UR9, URZ ;  /* 0x00000009100e72a5 */ /* 0x000fc4000f8e003f */
[----:B------:R-:W-:Y:S01]  /*f980*/  UIMAD UR18, UR19, UR21, URZ ;  /* 0x00000015131272a4 */ /* 0x000fe2000f8e023f */
[----:B------:R-:W-:Y:S01]  /*f990*/  IMAD R7, R7, UR20, R12 ;  /* 0x0000001407077c24 */ /* 0x000fe2000f8e020c */
[----:B------:R-:W-:Y:S01]  /*f9a0*/  UIMAD UR17, UR16, UR22, UR17 ;  /* 0x00000016101172a4 */ /* 0x000fe2000f8e0211 */
[----:B------:R-:W-:Y:S01]  /*f9b0*/  IMAD.U32 R4, RZ, RZ, UR26 ;  /* 0x0000001aff047e24 */ /* 0x000fe2000f8e00ff */
[----:B------:R-:W-:Y:S02]  /*f9c0*/  UIADD3 UR18, UR27, UR18, URZ ;  /* 0x000000121b127290 */ /* 0x000fe4000fffe03f */
[----:B------:R-:W-:Y:S01]  /*f9d0*/  UIADD3 UR24, UR13, UR24, URZ ;  /* 0x000000180d187290 */ /* 0x000fe2000fffe03f */
[----:B------:R-:W-:Y:S01]  /*f9e0*/  SHF.R.S32.HI R6, RZ, 0x1f, R7 ;  /* 0x0000001fff067819 */ /* 0x000fe20000011407 */
[----:B------:R-:W-:Y:S02]  /*f9f0*/  UIADD3 UR17, UR15, UR17, URZ ;  /* 0x000000110f117290 */ /* 0x000fe4000fffe03f */
[----:B------:R-:W-:Y:S01]  /*fa00*/  IMAD.U32 R8, RZ, RZ, UR18 ;  /* 0x00000012ff087e24 */ /* 0x000fe2000f8e00ff */
[----:B--2---:R-:W-:-:S13]  /*fa10*/  @P0 R2UR UR4, R19 ;  /* 0x00000000130402ca */ /* 0x004fda00000e0000 */
[----:B------:R-:W-:Y:S02]  /*fa20*/  UIADD3 UR12, UP0, UP3, UR14, UR12, UR4 ;  /* 0x0000000c0e0c7290 */ /* 0x000fe4000fb1e004 */
[----:B------:R-:W-:-:S04]  /*fa30*/  USHF.R.S32.HI UR16, URZ, 0x1f, UR4 ;  /* 0x0000001f3f107899 */ /* 0x000fc80008011404 */
[----:B------:R-:W-:Y:S01]  /*fa40*/  UIADD3.X UR14, UR17, UR24, UR16, UP0, UP3 ;  /* 0x00000018110e7290 */ /* 0x000fe200087e6410 */
[----:B------:R-:W-:Y:S01]  /*fa50*/  IADD3 R4, P2, P3, R5, UR12, R4 ;  /* 0x0000000c05047c10 */ /* 0x000fe2000fb5e004 */
[----:B------:R-:W-:Y:S01]  /*fa60*/  ULDC.64 UR12, c[0x0][UR23+0x210] ;  /* 0x00008400170c7abb */ /* 0x000fe20008000a00 */
[----:B------:R-:W-:Y:S01]  /*fa70*/  SHF.R.S32.HI R5, RZ, 0x1f, R5 ;  /* 0x0000001fff057819 */ /* 0x000fe20000011405 */
[----:B------:R-:W-:-:S03]  /*fa80*/  IMAD R9, R7, UR13, RZ ;  /* 0x0000000d07097c24 */ /* 0x000fc6000f8e02ff */
[----:B------:R-:W-:Y:S01]  /*fa90*/  IADD3.X R5, R5, UR14, R8, P2, P3 ;  /* 0x0000000e05057c10 */ /* 0x000fe200097e6408 */
[----:B------:R-:W-:Y:S01]  /*faa0*/  IMAD R9, R6, UR12, R9 ;  /* 0x0000000c06097c24 */ /* 0x000fe2000f8e0209 */
[----:B------:R-:W-:Y:S01]  /*fab0*/  ULDC.64 UR14, c[0x0][0xba8] ;  /* 0x0002ea00000e7ab9 */ /* 0x000fe20000000a00 */
[----:B------:R-:W-:Y:S01]  /*fac0*/  @!UP2 ULDC UR14, c[0x0][0xb50] ;  /* 0x0002d400000eaab9 */ /* 0x000fe20000000800 */
[----:B------:R-:W-:Y:S01]  /*fad0*/  @!UP2 ULDC UR15, c[0x0][0xb54] ;  /* 0x0002d500000faab9 */ /* 0x000fe20000000800 */
[----:B------:R-:W-:Y:S01]  /*fae0*/  IMAD.WIDE.U32 R4, R7, UR12, R4 ;  /* 0x0000000c07047c25 */ /* 0x000fe2000f8e0004 */
[----:B------:R-:W-:Y:S01]  /*faf0*/  ULDC UR12, c[0x0][0xa88] ;  /* 0x0002a200000c7ab9 */ /* 0x000fe20000000800 */
[----:B---3--:R-:W-:Y:S02]  /*fb00*/  @P4 R2UR UR12, R3 ;  /* 0x00000000030c42ca */ /* 0x008fe400000e0000 */
[----:B------:R-:W-:Y:S01]  /*fb10*/  IMAD.IADD R5, R5, 0x1, R9 ;  /* 0x0000000105057824 */ /* 0x000fe200078e0209 */
[----:B------:R-:W-:-:S04]  /*fb20*/  LEA R8, P2, R4, UR14, 0x2 ;  /* 0x0000000e04087c11 */ /* 0x000fc8000f8410ff */
[----:B------:R-:W-:Y:S01]  /*fb30*/  LEA.HI.X R9, R4, UR15, R5, 0x2, P2 ;  /* 0x0000000f04097c11 */ /* 0x000fe200090f1405 */
[----:B------:R-:W-:Y:S08]  /*fb40*/  @P4 BRA `(.L_x_2418) ;  /* 0x0000000000184947 */ /* 0x000ff00003800000 */
[----:B------:R-:W-:Y:S05]  /*fb50*/  @!P0 BRA `(.L_x_2418) ;  /* 0x0000000000148947 */ /* 0x000fea0003800000 */
[----:B------:R-:W2:Y:S04]  /*fb60*/  LDG.E R4, desc[UR38][R20.64] ;  /* 0x0000002614047981 */ /* 0x000ea8000c1e1900 */
[----:B------:R-:W3:Y:S01]  /*fb70*/  LDG.E R3, desc[UR38][R20.64+0x4] ;  /* 0x0000042614037981 */ /* 0x000ee2000c1e1900 */
[----:B--2---:R-:W-:Y:S02]  /*fb80*/  R2UR UR13, R4 ;  /* 0x00000000040d72ca */ /* 0x004fe400000e0000 */
[----:B---3--:R-:W-:-:S13]  /*fb90*/  R2UR UR12, R3 ;  /* 0x00000000030c72ca */ /* 0x008fda00000e0000 */
[----:B------:R-:W-:-:S12]  /*fba0*/  UIADD3 UR12, -UR13, UR12, URZ ;  /* 0x0000000c0d0c7290 */ /* 0x000fd8000fffe13f */
.L_x_2418:
[----:B------:R-:W2:Y:S04]  /*fbb0*/  LDL R10, [R1+0x38] ;  /* 0x00003800010a7983 */ /* 0x000ea80000100800 */
[----:B------:R-:W3:Y:S01]  /*fbc0*/  LDL R3, [R1+0x34] ;  /* 0x0000340001037983 */ /* 0x000ee20000100800 */
[----:B------:R-:W-:Y:S01]  /*fbd0*/  R2UR UR13, R215 ;  /* 0x00000000d70d72ca */ /* 0x000fe200000e0000 */
[----:B------:R-:W-:Y:S01]  /*fbe0*/  UIMAD UR17, UR12, UR20, URZ ;  /* 0x000000140c1172a4 */ /* 0x000fe2000f8e023f */
[----:B------:R-:W-:Y:S01]  /*fbf0*/  PLOP3.LUT P3, PT, PT, PT, UP2, 0x80, 0x0 ;  /* 0x000000000000781c */ /* 0x000fe20003f6f028 */
        /* <DEDUP_REMOVED lines=40> */
[----:B------:R-:W-:Y:S01]  /*fe80*/  UIMAD UR12, UR16, UR14, URZ ;  /* 0x0000000e100c72a4 */ /* 0x000fe2000f8e023f */
[----:B------:R-:W-:Y:S01]  /*fe90*/  LOP3.LUT R48, R49, 0x380, RZ, 0xc0, !PT ;  /* 0x0000038031307812 */ /* 0x000fe200078ec0ff */
[----:B------:R-:W-:Y:S01]  /*fea0*/  UIMAD.WIDE.U32 UR10, UR4, UR14, URZ ;  /* 0x0000000e040a72a5 */ /* 0x000fe2000f8e003f */
        /* <DEDUP_REMOVED lines=8> */
[----:B------:R-:W-:Y:S01]  /*ff30*/  UIMAD UR12, UR4, UR15, UR12 ;  /* 0x0000000f040c72a4 */ /* 0x000fe2000f8e020c */
[C---:B------:R-:W-:Y:S01]  /*ff40*/  IADD3 R41, P4, R2.reuse, 0x7000, RZ ;  /* 0x0000700002297810 */ /* 0x040fe20007f9e0ff */
[----:B------:R-:W-:Y:S01]  /*ff50*/  @UP1 ULDC UR14, c[0x0][0xbec] ;  /* 0x0002fb00000e1ab9 */ /* 0x000fe20000000800 */
        /* <DEDUP_REMOVED lines=11> */
[----:B------:R-:W-:Y:S01]  /*10010*/  IMAD.X R49, RZ, RZ, R3, P2 ;  /* 0x000000ffff317224 */ /* 0x000fe200010e0603 */
[----:B------:R-:W-:-:S02]  /*10020*/  IADD3 R5, P2, R2, 0xf000, RZ ;  /* 0x0000f00002057810 */ /* 0x000fc40007f5e0ff */
[----:B------:R-:W-:Y:S02]  /*10030*/  SHF.R.U64 R28, R28, 0x3, RZ ;  /* 0x000000031c1c7819 */ /* 0x000fe400000012ff */
[----:B------:R-:W-:Y:S02]  /*10040*/  SHF.R.U64 R32, R32, 0x3, RZ ;  /* 0x0000000320207819 */ /* 0x000fe400000012ff */
[----:B------:R-:W-:Y:S01]  /*10050*/  SHF.R.U64 R7, R7, 0x3, RZ ;  /* 0x0000000307077819 */ /* 0x000fe200000012ff */
[----:B------:R-:W-:Y:S01]  /*10060*/  UIADD3 UR11, UR11, UR12, URZ ;  /* 0x0000000c0b0b7290 */ /* 0x000fe2000fffe03f */
[----:B------:R-:W-:Y:S01]  /*10070*/  SHF.R.U64 R36, R36, 0x3, RZ ;  /* 0x0000000324247819 */ /* 0x000fe200000012ff */
[----:B------:R-:W-:Y:S01]  /*10080*/  USHF.R.S32.HI UR4, URZ, 0x1f, UR9 ;  /* 0x0000001f3f047899 */ /* 0x000fe20008011409 */
[----:B------:R-:W-:Y:S01]  /*10090*/  SHF.R.U64 R40, R40, 0x3, RZ ;  /* 0x0000000328287819 */ /* 0x000fe200000012ff */
[----:B------:R-:W-:Y:S01]  /*100a0*/  ULDC.64 UR12, c[0x0][0xae8] ;  /* 0x0002ba00000c7ab9 */ /* 0x000fe20000000a00 */
[----:B------:R-:W-:Y:S01]  /*100b0*/  SHF.R.U64 R44, R44, 0x3, RZ ;  /* 0x000000032c2c7819 */ /* 0x000fe200000012ff */
[--C-:B------:R-:W-:Y:S01]  /*100c0*/  IMAD.X R73, RZ, RZ, R3.reuse, P2 ;  /* 0x000000ffff497224 */ /* 0x100fe200010e0603 */
[----:B------:R-:W-:Y:S01]  /*100d0*/  LOP3.LUT R4, R5, 0x380, RZ, 0xc0, !PT ;  /* 0x0000038005047812 */ /* 0x000fe200078ec0ff */
[----:B------:R-:W5:Y:S01]  /*100e0*/  LD.E.128 R48, desc[UR38][R48.64] ;  /* 0x0000002630307980 */ /* 0x000f62000c101d00 */
        /* <DEDUP_REMOVED lines=11> */
[----:B------:R-:W-:Y:S01]  /*101a0*/  UIMAD.WIDE.U32 UR10, UR19, UR12, UR10 ;  /* 0x0000000c130a72a5 */ /* 0x000fe2000f8e000a */
[C---:B------:R-:W-:Y:S01]  /*101b0*/  IADD3 R57, P6, R2.reuse, 0xb000, RZ ;  /* 0x0000b00002397810 */ /* 0x040fe20007fde0ff */
[----:B------:R-:W5:Y:S01]  /*101c0*/  LD.E.128 R28, desc[UR38][R28.64] ;  /* 0x000000261c1c7980 */ /* 0x000f62000c101d00 */
[----:B------:R-:W-:-:S02]  /*101d0*/  IADD3 R61, P5, R2, 0xc000, RZ ;  /* 0x0000c000023d7810 */ /* 0x000fc40007fbe0ff */
[C---:B------:R-:W-:Y:S01]  /*101e0*/  IADD3 R65, P4, R2.reuse, 0xd000, RZ ;  /* 0x0000d00002417810 */ /* 0x040fe20007f9e0ff */
[----:B------:R-:W5:Y:S01]  /*101f0*/  LD.E.128 R32, desc[UR38][R32.64] ;  /* 0x0000002620207980 */ /* 0x000f62000c101d00 */
[----:B------:R-:W-:Y:S02]  /*10200*/  IADD3 R69, P3, R2, 0xe000, RZ ;  /* 0x0000e00002457810 */ /* 0x000fe40007f7e0ff */
[----:B------:R-:W-:Y:S01]  /*10210*/  SHF.R.U64 R4, R4, 0x3, RZ ;  /* 0x0000000304047819 */ /* 0x000fe200000012ff */
[----:B------:R-:W5:Y:S01]  /*10220*/  LD.E.128 R36, desc[UR38][R36.64] ;  /* 0x0000002624247980 */ /* 0x000f62000c101d00 */
[----:B------:R-:W-:Y:S02]  /*10230*/  LOP3.LUT R2, R7, R2, RZ, 0x3c, !PT ;  /* 0x0000000207027212 */ /* 0x000fe400078e3cff */
[----:B------:R-:W-:Y:S01]  /*10240*/  LOP3.LUT R72, R4, R5, RZ, 0x3c, !PT ;  /* 0x0000000504487212 */ /* 0x000fe200078e3cff */
[----:B------:R-:W-:Y:S01]  /*10250*/  UIMAD UR11, UR19, UR13, UR11 ;  /* 0x0000000d130b72a4 */ /* 0x000fe2000f8e020b */
[----:B------:R-:W-:Y:S01]  /*10260*/  LOP3.LUT R52, R53, 0x380, RZ, 0xc0, !PT ;  /* 0x0000038035347812 */ /* 0x000fe200078ec0ff */
[----:B------:R0:W5:Y:S01]  /*10270*/  LD.E.128 R4, desc[UR38][R2.64] ;  /* 0x0000002602047980 */ /* 0x000162000c101d00 */
[----:B------:R-:W-:Y:S01]  /*10280*/  ULDC.64 UR12, c[0x0][0xaf0] ;  /* 0x0002bc00000c7ab9 */ /* 0x000fe20000000a00 */
[----:B------:R-:W-:Y:S01]  /*10290*/  LOP3.LUT R56, R57, 0x380, RZ, 0xc0, !PT ;  /* 0x0000038039387812 */ /* 0x000fe200078ec0ff */
[----:B------:R-:W-:Y:S01]  /*102a0*/  UIMAD UR4, UR4, UR12, URZ ;  /* 0x0000000c040472a4 */ /* 0x000fe2000f8e023f */
[----:B------:R-:W-:Y:S01]  /*102b0*/  LOP3.LUT R60, R61, 0x380, RZ, 0xc0, !PT ;  /* 0x000003803d3c7812 */ /* 0x000fe200078ec0ff */
[----:B------:R-:W5:Y:S01]  /*102c0*/  LD.E.128 R40, desc[UR38][R40.64] ;  /* 0x0000002628287980 */ /* 0x000f62000c101d00 */
[----:B------:R-:W-:-:S02]  /*102d0*/  LOP3.LUT R64, R65, 0x380, RZ, 0xc0, !PT ;  /* 0x0000038041407812 */ /* 0x000fc400078ec0ff */
[----:B------:R-:W-:Y:S01]  /*102e0*/  LOP3.LUT R68, R69, 0x380, RZ, 0xc0, !PT ;  /* 0x0000038045447812 */ /* 0x000fe200078ec0ff */
[----:B------:R-:W5:Y:S01]  /*102f0*/  LD.E.128 R44, desc[UR38][R44.64] ;  /* 0x000000262c2c7980 */ /* 0x000f62000c101d00 */
[----:B0-----:R-:W-:Y:S01]  /*10300*/  IMAD R2, R20, 0x20, R17 ;  /* 0x0000002014027824 */ /* 0x001fe200078e0211 */
[----:B------:R-:W-:Y:S01]  /*10310*/  UIMAD UR4, UR9, UR13, UR4 ;  /* 0x0000000d090472a4 */ /* 0x000fe2000f8e0204 */
[----:B------:R-:W-:Y:S01]  /*10320*/  SHF.R.U64 R52, R52, 0x3, RZ ;  /* 0x0000000334347819 */ /* 0x000fe200000012ff */
[----:B------:R-:W5:Y:S01]  /*10330*/  LD.E.128 R72, desc[UR38][R72.64] ;  /* 0x0000002648487980 */ /* 0x000f62000c101d00 */
[----:B------:R-:W-:Y:S01]  /*10340*/  VIADD R22, R2, UR18 ;  /* 0x0000001202167c36 */ /* 0x000fe20008000000 */
[----:B------:R-:W-:Y:S01]  /*10350*/  UIMAD.WIDE.U32 UR10, UR9, UR12, UR10 ;  /* 0x0000000c090a72a5 */ /* 0x000fe2000f8e000a */
[----:B------:R-:W-:Y:S02]  /*10360*/  SHF.R.U64 R56, R56, 0x3, RZ ;  /* 0x0000000338387819 */ /* 0x000fe400000012ff */
[----:B------:R-:W-:Y:S01]  /*10370*/  @P1 IMAD.HI.U32 R2, R22, UR14, RZ ;  /* 0x0000000e16021c27 */ /* 0x000fe2000f8e00ff */
[----:B------:R-:W-:Y:S01]  /*10380*/  @UP1 ULDC UR9, c[0x0][0xbf0] ;  /* 0x0002fc0000091ab9 */ /* 0x000fe20000000800 */
[----:B------:R-:W-:-:S02]  /*10390*/  SHF.R.U64 R60, R60, 0x3, RZ ;  /* 0x000000033c3c7819 */ /* 0x000fc400000012ff */
[----:B------:R-:W-:Y:S01]  /*103a0*/  IMAD.MOV.U32 R19, RZ, RZ, R22 ;  /* 0x000000ffff137224 */ /* 0x000fe200078e0016 */
[----:B------:R-:W-:Y:S02]  /*103b0*/  SHF.R.U64 R64, R64, 0x3, RZ ;  /* 0x0000000340407819 */ /* 0x000fe400000012ff */
[----:B------:R-:W-:Y:S02]  /*103c0*/  SHF.R.U64 R68, R68, 0x3, RZ ;  /* 0x0000000344447819 */ /* 0x000fe400000012ff */
[----:B------:R-:W-:Y:S01]  /*103d0*/  @P1 SHF.R.U32.HI R19, RZ, UR9, R2 ;  /* 0x00000009ff131c19 */ /* 0x000fe20008011602 */
[----:B------:R-:W-:Y:S01]  /*103e0*/  UIADD3 UR4, UR11, UR4, URZ ;  /* 0x000000040b047290 */ /* 0x000fe2000fffe03f */
        /* <DEDUP_REMOVED lines=10> */
[--C-:B------:R-:W-:Y:S01]  /*10490*/  SHF.R.S32.HI R20, RZ, 0x1f, R19.reuse ;  /* 0x0000001fff147819 */ /* 0x100fe20000011413 */
[----:B------:R-:W-:Y:S01]  /*104a0*/  IMAD.MOV R21, RZ, RZ, -R19 ;  /* 0x000000ffff157224 */ /* 0x000fe200078e0a13 */
[----:B------:R-:W5:Y:S01]  /*104b0*/  LD.E.128 R52, desc[UR38][R52.64] ;  /* 0x0000002634347980 */ /* 0x000f62000c101d00 */
[----:B------:R-:W-:-:S02]  /*104c0*/  IMAD.U32 R2, RZ, RZ, UR10 ;  /* 0x0000000aff027e24 */ /* 0x000fc4000f8e00ff */
[----:B------:R-:W-:Y:S01]  /*104d0*/  IMAD.U32 R3, RZ, RZ, UR11 ;  /* 0x0000000bff037e24 */ /* 0x000fe2000f8e00ff */
[----:B------:R-:W-:Y:S01]  /*104e0*/  ULDC.64 UR10, c[0x0][0xae0] ;  /* 0x0002b800000a7ab9 */ /* 0x000fe20000000a00 */
[----:B------:R-:W-:Y:S01]  /*104f0*/  IMAD.U32 R3, RZ, RZ, UR4 ;  /* 0x00000004ff037e24 */ /* 0x000fe2000f8e00ff */
[----:B------:R-:W5:Y:S01]  /*10500*/  LD.E.128 R56, desc[UR38][R56.64] ;  /* 0x0000002638387980 */ /* 0x000f62000c101d00 */
[----:B------:R-:W-:Y:S02]  /*10510*/  IMAD R20, R20, UR10, RZ ;  /* 0x0000000a14147c24 */ /* 0x000fe4000f8e02ff */
[----:B------:R-:W-:Y:S01]  /*10520*/  IMAD R21, R21, UR20, R22 ;  /* 0x0000001415157c24 */ /* 0x000fe2000f8e0216 */
[----:B------:R-:W5:Y:S01]  /*10530*/  LD.E.128 R60, desc[UR38][R60.64] ;  /* 0x000000263c3c7980 */ /* 0x000f62000c101d00 */
[----:B------:R-:W-:-:S03]  /*10540*/  IMAD.WIDE.U32 R2, R19, UR10, R2 ;  /* 0x0000000a13027c25 */ /* 0x000fc6000f8e0002 */
[----:B------:R-:W5:Y:S01]  /*10550*/  LD.E.128 R64, desc[UR38][R64.64] ;  /* 0x0000002640407980 */ /* 0x000f62000c101d00 */
[----:B------:R-:W-:Y:S01]  /*10560*/  IMAD R77, R19, UR11, R20 ;  /* 0x0000000b134d7c24 */ /* 0x000fe2000f8e0214 */
[----:B------:R-:W-:Y:S01]  /*10570*/  SHF.R.S32.HI R19, RZ, 0x1f, R21 ;  /* 0x0000001fff137819 */ /* 0x000fe20000011415 */
[----:B------:R-:W-:Y:S01]  /*10580*/  ULDC.64 UR10, c[0x0][0xad8] ;  /* 0x0002b600000a7ab9 */ /* 0x000fe20000000a00 */
[----:B------:R-:W5:Y:S01]  /*10590*/  LD.E.128 R68, desc[UR38][R68.64] ;  /* 0x0000002644447980 */ /* 0x000f62000c101d00 */
[----:B------:R-:W-:Y:S02]  /*105a0*/  IMAD.IADD R3, R3, 0x1, R77 ;  /* 0x0000000103037824 */ /* 0x000fe400078e024d */
[----:B------:R-:W-:Y:S01]  /*105b0*/  IMAD R20, R19, UR10, RZ ;  /* 0x0000000a13147c24 */ /* 0x000fe2000f8e02ff */
[----:B------:R-:W-:Y:S01]  /*105c0*/  @!PT LDS RZ, [RZ] ;  /* 0x00000000fffff984 */ /* 0x000fe20000000800 */
[----:B------:R-:W-:Y:S01]  /*105d0*/  @!PT LDS RZ, [RZ] ;  /* 0x00000000fffff984 */ /* 0x000fe20000000800 */
[----:B------:R-:W-:Y:S01]  /*105e0*/  @!PT LDS RZ, [RZ] ;  /* 0x00000000fffff984 */ /* 0x000fe20000000800 */
[----:B------:R-:W-:Y:S01]  /*105f0*/  @!PT LDS RZ, [RZ] ;  /* 0x00000000fffff984 */ /* 0x000fe20000000800 */
[----:B------:R0:W-:Y:S06]  /*10600*/  MEMBAR.ALL.CTA ;  /* 0x0000000000007992 */ /* 0x0001ec0000008000 */
[----:B0-----:R-:W0:Y:S01]  /*10610*/  FENCE.VIEW.ASYNC.S ;  /* 0x00000000000073c6 */ /* 0x001e220000000000 */
[----:B------:R-:W-:-:S02]  /*10620*/  VIADD R22, R17, UR18 ;  /* 0x0000001211167c36 */ /* 0x000fc40008000000 */
[C---:B------:R-:W-:Y:S02]  /*10630*/  IMAD R17, R21.reuse, UR11, R20 ;  /* 0x0000000b15117c24 */ /* 0x040fe4000f8e0214 */
[----:B------:R-:W-:Y:S01]  /*10640*/  IMAD.WIDE.U32 R2, R21, UR10, R2 ;  /* 0x0000000a15027c25 */ /* 0x000fe2000f8e0002 */
[----:B------:R-:W-:-:S03]  /*10650*/  ULDC.64 UR10, c[0x0][0xa80] ;  /* 0x0002a000000a7ab9 */ /* 0x000fc60000000a00 */
[----:B------:R-:W-:Y:S02]  /*10660*/  VIADD R19, R22, 0x20 ;  /* 0x0000002016137836 */ /* 0x000fe40000000000 */
[----:B------:R-:W-:Y:S01]  /*10670*/  IMAD.IADD R3, R3, 0x1, R17 ;  /* 0x0000000103037824 */ /* 0x000fe200078e0211 */
[C---:B------:R-:W-:Y:S01]  /*10680*/  LEA R17, P2, R2.reuse, UR10, 0x1 ;  /* 0x0000000a02117c11 */ /* 0x040fe2000f8408ff */
[----:B------:R-:W-:Y:S01]  /*10690*/  UIADD3 UR8, UR8, 0x38820, URZ ;  /* 0x0003882008087890 */ /* 0x000fe2000fffe03f */
[----:B------:R-:W-:Y:S02]  /*106a0*/  ISETP.GE.AND P1, PT, R19, UR17, PT ;  /* 0x0000001113007c0c */ /* 0x000fe4000bf26270 */
[----:B------:R-:W-:Y:S02]  /*106b0*/  LEA.HI.X R19, R2, UR11, R3, 0x1, P2 ;  /* 0x0000000b02137c11 */ /* 0x000fe400090f0c03 */
[C---:B------:R-:W-:Y:S01]  /*106c0*/  ISETP.GE.AND P2, PT, R22.reuse, UR17, PT ;  /* 0x0000001116007c0c */ /* 0x040fe2000bf46270 */
[----:B------:R-:W-:Y:S01]  /*106d0*/  UPRMT UR8, URZ, 0x654, UR8 ;  /* 0x000006543f087896 */ /* 0x000fe20008000008 */
[----:B------:R-:W-:-:S02]  /*106e0*/  VIADD R20, R22, 0x40 ;  /* 0x0000004016147836 */ /* 0x000fc40000000000 */
[C---:B------:R-:W-:Y:S02]  /*106f0*/  VIADD R82, R0.reuse, 0x80 ;  /* 0x0000008000527836 */ /* 0x040fe40000000000 */
[C---:B------:R-:W-:Y:S02]  /*10700*/  VIADD R84, R0.reuse, 0xc0 ;  /* 0x000000c000547836 */ /* 0x040fe40000000000 */
[----:B------:R-:W-:Y:S01]  /*10710*/  VIADD R80, R0, 0x40 ;  /* 0x0000004000507836 */ /* 0x000fe20000000000 */
[----:B0-----:R0:W1:Y:S01]  /*10720*/  SHFL.IDX PT, R81, R17, RZ, 0x181f ;  /* 0x00181fff11517589 */ /* 0x00106200000e0000 */
[----:B------:R-:W-:Y:S01]  /*10730*/  SYNCS.ARRIVE.TRANS64.RED.A1T0 RZ, [UR8], RZ ;  /* 0x000000ffffff79a7 */ /* 0x000fe20008100408 */
[----:B------:R-:W-:Y:S02]  /*10740*/  BSSY B1, `(.L_x_2420) ;  /* 0x0000019000017945 */ /* 0x000fe40003800000 */
[----:B------:R0:W2:Y:S01]  /*10750*/  SHFL.IDX PT, R79, R19, RZ, 0x181f ;  /* 0x00181fff134f7589 */ /* 0x0000a200000e0000 */
[----:B------:R-:W-:-:S02]  /*10760*/  ISETP.GE.AND P0, PT, R20, UR17, PT ;  /* 0x0000001114007c0c */ /* 0x000fc4000bf06270 */
[----:B------:R-:W-:Y:S02]  /*10770*/  SHF.R.S32.HI R87, RZ, 0x1f, R0 ;  /* 0x0000001fff577819 */ /* 0x000fe40000011400 */
        /* <DEDUP_REMOVED lines=21> */
.L_x_2421:
[----:B------:R-:W-:Y:S05]  /*108d0*/  BSYNC B1 ;  /* 0x0000000000017941 */ /* 0x000fea0003800000 */
.L_x_2420:
        /* <DEDUP_REMOVED lines=21> */
.L_x_2423:
[----:B------:R-:W-:Y:S05]  /*10a30*/  BSYNC B1 ;  /* 0x0000000000017941 */ /* 0x000fea0003800000 */
.L_x_2422:
        /* <DEDUP_REMOVED lines=21> */
.L_x_2425:
[----:B------:R-:W-:Y:S05]  /*10b90*/  BSYNC B1 ;  /* 0x0000000000017941 */ /* 0x000fea0003800000 */
.L_x_2424:
[----:B0-----:R-:W-:Y:S01]  /*10ba0*/  VIADD R2, R22, 0x60 ;  /* 0x0000006016027836 */ /* 0x001fe20000000000 */
[----:B---3--:R-:W0:Y:S04]  /*10bb0*/  SHFL.IDX PT, R19, R19, 0x3, 0x181f ;  /* 0x00781f0013137f89 */ /* 0x008e2800000e0000 */
[----:B------:R-:W-:Y:S01]  /*10bc0*/  ISETP.GE.AND P0, PT, R2, UR17, PT ;  /* 0x0000001102007c0c */ /* 0x000fe2000bf06270 */
[----:B------:R-:W3:-:S12]  /*10bd0*/  SHFL.IDX PT, R17, R17, 0x3, 0x181f ;  /* 0x00781f0011117f89 */ /* 0x000ed800000e0000 */
        /* <DEDUP_REMOVED lines=20> */
.L_x_2419:
        /* <DEDUP_REMOVED lines=31> */
[----:B------:R-:W-:Y:S01]  /*10f10*/  BSSY B1, `(.L_x_2427) ;  /* 0x00000e1000017945 */ /* 0x000fe20003800000 */
        /* <DEDUP_REMOVED lines=41> */
[C---:B------:R-:W-:Y:S01]  /*111b0*/  VIADD R181, R23.reuse, 0x40 ;  /* 0x0000004017b57836 */ /* 0x040fe20000000000 */
[----:B------:R-:W-:Y:S01]  /*111c0*/  SHF.R.S32.HI R169, RZ, 0x1f, R169 ;  /* 0x0000001fffa97819 */ /* 0x000fe200000114a9 */
[C---:B------:R-:W-:Y:S01]  /*111d0*/  VIADD R183, R23.reuse, 0x38 ;  /* 0x0000003817b77836 */ /* 0x040fe20000000000 */
        /* <DEDUP_REMOVED lines=40> */
[----:B------:R-:W-:Y:S01]  /*11460*/  VIADD R194, R23, 0x8 ;  /* 0x0000000817c27836 */ /* 0x000fe20000000000 */
[----:B012---:R-:W-:Y:S06]  /*11470*/  @P2 BRA `(.L_x_2428) ;  /* 0x0000000800282947 */ /* 0x007fec0003800000 */
[----:B------:R-:W-:Y:S01]  /*11480*/  ULDC UR4, c[0x0][0xac8] ;  /* 0x0002b20000047ab9 */ /* 0x000fe20000000800 */
[C---:B------:R-:W-:Y:S01]  /*11490*/  VIADD R17, R23.reuse, 0xe0 ;  /* 0x000000e017117836 */ /* 0x040fe20000000000 */
[C---:B------:R-:W-:Y:S01]  /*114a0*/  ISETP.GE.AND P2, PT, R23.reuse, UR4, PT ;  /* 0x0000000417007c0c */ /* 0x040fe2000bf46270 */
[C---:B------:R-:W-:Y:S01]  /*114b0*/  VIADD R19, R23.reuse, 0xe8 ;  /* 0x000000e817137836 */ /* 0x040fe20000000000 */
[----:B------:R-:W-:Y:S01]  /*114c0*/  ISETP.GE.AND P1, PT, R194, UR4, PT ;  /* 0x00000004c2007c0c */ /* 0x000fe2000bf26270 */
[----:B------:R-:W-:Y:S01]  /*114d0*/  VIADD R21, R23, 0xf0 ;  /* 0x000000f017157836 */ /* 0x000fe20000000000 */
[----:B------:R-:W-:Y:S02]  /*114e0*/  ISETP.GE.AND P3, PT, R192, UR4, PT ;  /* 0x00000004c0007c0c */ /* 0x000fe4000bf66270 */
[----:B------:R-:W-:Y:S02]  /*114f0*/  ISETP.GE.AND P4, PT, R190, UR4, PT ;  /* 0x00000004be007c0c */ /* 0x000fe4000bf86270 */
[----:B------:R-:W-:-:S05]  /*11500*/  SHF.R.S32.HI R9, RZ, 0x1f, R219 ;  /* 0x0000001fff097819 */ /* 0x000fca00000114db */
[----:B------:R-:W-:Y:S02]  /*11510*/  @!P2 IMAD.WIDE R4, R23, 0x4, R2 ;  /* 0x000000041704a825 */ /* 0x000fe400078e0202 */
[----:B------:R-:W-:-:S03]  /*11520*/  @!P1 LEA R6, P5, R194, R2, 0x2 ;  /* 0x00000002c2069211 */ /* 0x000fc600078a10ff */
[----:B------:R0:W-:Y:S01]  /*11530*/  @!P2 ST.E.64 desc[UR38][R4.64], R24 ;  /* 0x000000180400a985 */ /* 0x0001e2000c101b26 */
[----:B------:R-:W-:Y:S02]  /*11540*/  ISETP.GE.AND P2, PT, R188, UR4, PT ;  /* 0x00000004bc007c0c */ /* 0x000fe4000bf46270 */
[----:B------:R-:W-:-:S05]  /*11550*/  @!P1 LEA.HI.X R7, R194, R3, R195, 0x2, P5 ;  /* 0x00000003c2079211 */ /* 0x000fca00028f14c3 */
[----:B------:R1:W-:Y:S01]  /*11560*/  @!P1 ST.E.64 desc[UR38][R6.64], R28 ;  /* 0x0000001c06009985 */ /* 0x0003e2000c101b26 */
[----:B------:R-:W-:Y:S02]  /*11570*/  ISETP.GE.AND P1, PT, R186, UR4, PT ;  /* 0x00000004ba007c0c */ /* 0x000fe4000bf26270 */
[----:B0-----:R-:W-:Y:S01]  /*11580*/  @!P3 LEA R4, P6, R192, R2, 0x2 ;  /* 0x00000002c004b211 */ /* 0x001fe200078c10ff */
[----:B------:R-:W-:-:S03]  /*11590*/  VIADD R25, R23, 0xf8 ;  /* 0x000000f817197836 */ /* 0x000fc60000000000 */
        /* <DEDUP_REMOVED lines=55> */
[----:B0-----:R-:W-:-:S04]  /*11910*/  @!P4 LEA R4, P6, R164, R2, 0x2 ;  /* 0x00000002a404c211 */ /* 0x001fc800078c10ff */
[----:B------:R-:W-:Y:S02]  /*11920*/  @!P4 LEA.HI.X R5, R164, R3, R165, 0x2, P6 ;  /* 0x00000003a405c211 */ /* 0x000fe400030f14a5 */
[----:B-1----:R-:W-:-:S03]  /*11930*/  @!P1 LEA R6, P5, R162, R2, 0x2 ;  /* 0x00000002a2069211 */ /* 0x002fc600078a10ff */
[----:B------:R0:W-:Y:S01]  /*11940*/  @!P4 ST.E.64 desc[UR38][R4.64], R88 ;  /* 0x000000580400c985 */ /* 0x0001e2000c101b26 */
[----:B------:R-:W-:Y:S02]  /*11950*/  ISETP.GE.AND P4, PT, R156, UR4, PT ;  /* 0x000000049c007c0c */ /* 0x000fe4000bf86270 */
[----:B------:R-:W-:Y:S02]  /*11960*/  @!P1 LEA.HI.X R7, R162, R3, R163, 0x2, P5 ;  /* 0x00000003a2079211 */ /* 0x000fe400028f14a3 */
[----:B------:R-:W-:-:S03]  /*11970*/  @!P2 LEA R10, P5, R158, R2, 0x2 ;  /* 0x000000029e0aa211 */ /* 0x000fc600078a10ff */
[----:B------:R1:W-:Y:S01]  /*11980*/  @!P1 ST.E.64 desc[UR38][R6.64], R92 ;  /* 0x0000005c06009985 */ /* 0x0003e2000c101b26 */
[----:B------:R-:W-:Y:S02]  /*11990*/  @!P2 LEA.HI.X R11, R158, R3, R159, 0x2, P5 ;  /* 0x000000039e0ba211 */ /* 0x000fe400028f149f */
[----:B0-----:R-:W-:-:S03]  /*119a0*/  @!P3 LEA R4, P6, R160, R2, 0x2 ;  /* 0x00000002a004b211 */ /* 0x001fc600078c10ff */
[----:B------:R-:W-:Y:S02]  /*119b0*/  @!P4 LEA R12, P1, R156, R2, 0x2 ;  /* 0x000000029c0cc211 */ /* 0x000fe400078210ff */
[-C--:B------:R-:W-:Y:S02]  /*119c0*/  @!P3 LEA.HI.X R5, R160, R3.reuse, R161, 0x2, P6 ;  /* 0x00000003a005b211 */ /* 0x080fe400030f14a1 */
[----:B------:R-:W-:Y:S02]  /*119d0*/  ISETP.GE.AND P6, PT, R154, UR4, PT ;  /* 0x000000049a007c0c */ /* 0x000fe4000bfc6270 */
[----:B------:R-:W-:Y:S01]  /*119e0*/  @!P4 LEA.HI.X R13, R156, R3, R157, 0x2, P1 ;  /* 0x000000039c0dc211 */ /* 0x000fe200008f149d */
[----:B------:R0:W-:Y:S01]  /*119f0*/  @!P3 ST.E.64 desc[UR38][R4.64], R96 ;  /* 0x000000600400b985 */ /* 0x0001e2000c101b26 */
[----:B------:R-:W-:Y:S02]  /*11a00*/  ISETP.GE.AND P3, PT, R226, UR4, PT ;  /* 0x00000004e2007c0c */ /* 0x000fe4000bf66270 */
[----:B------:R-:W-:Y:S01]  /*11a10*/  ISETP.GE.AND P1, PT, R224, UR4, PT ;  /* 0x00000004e0007c0c */ /* 0x000fe2000bf26270 */
[----:B------:R2:W-:Y:S01]  /*11a20*/  @!P2 ST.E.64 desc[UR38][R10.64], R100 ;  /* 0x000000640a00a985 */ /* 0x0005e2000c101b26 */
[----:B------:R-:W-:-:S03]  /*11a30*/  ISETP.GE.AND P2, PT, R225, UR4, PT ;  /* 0x00000004e1007c0c */ /* 0x000fc6000bf46270 */
[----:B------:R3:W-:Y:S02]  /*11a40*/  @!P4 ST.E.64 desc[UR38][R12.64], R104 ;  /* 0x000000680c00c985 */ /* 0x0007e4000c101b26 */
[----:B------:R-:W-:-:S04]  /*11a50*/  @!P6 LEA R14, P5, R154, R2, 0x2 ;  /* 0x000000029a0ee211 */ /* 0x000fc800078a10ff */
[-C--:B------:R-:W-:Y:S02]  /*11a60*/  @!P6 LEA.HI.X R15, R154, R3.reuse, R155, 0x2, P5 ;  /* 0x000000039a0fe211 */ /* 0x080fe400028f149b */
[----:B------:R-:W-:Y:S02]  /*11a70*/  ISETP.GE.AND P5, PT, R223, UR4, PT ;  /* 0x00000004df007c0c */ /* 0x000fe4000bfa6270 */
[CC--:B-1----:R-:W-:Y:S01]  /*11a80*/  @!P2 LEA R6, P4, R225.reuse, R2.reuse, 0x2 ;  /* 0x00000002e106a211 */ /* 0x0c2fe200078810ff */
[----:B------:R1:W-:Y:S01]  /*11a90*/  @!P6 ST.E.64 desc[UR38][R14.64], R108 ;  /* 0x0000006c0e00e985 */ /* 0x0003e2000c101b26 */
[C---:B0-----:R-:W-:Y:S02]  /*11aa0*/  @!P3 LEA R4, P6, R226.reuse, R2, 0x2 ;  /* 0x00000002e204b211 */ /* 0x041fe400078c10ff */
[-C--:B------:R-:W-:Y:S02]  /*11ab0*/  @!P2 LEA.HI.X R7, R225, R3.reuse, R152, 0x2, P4 ;  /* 0x00000003e107a211 */ /* 0x080fe400020f1498 */
[----:B------:R-:W-:-:S02]  /*11ac0*/  @!P3 LEA.HI.X R5, R226, R3, R153, 0x2, P6 ;  /* 0x00000003e205b211 */ /* 0x000fc400030f1499 */
[----:B------:R-:W-:Y:S02]  /*11ad0*/  ISETP.GE.AND P4, PT, R219, UR4, PT ;  /* 0x00000004db007c0c */ /* 0x000fe4000bf86270 */
[CC--:B--2---:R-:W-:Y:S01]  /*11ae0*/  @!P1 LEA R10, P6, R224.reuse, R2.reuse, 0x2 ;  /* 0x00000002e00a9211 */ /* 0x0c4fe200078c10ff */
[----:B------:R0:W-:Y:S03]  /*11af0*/  @!P3 ST.E.64 desc[UR38][R4.64], R112 ;  /* 0x000000700400b985 */ /* 0x0001e6000c101b26 */
[----:B------:R-:W-:Y:S01]  /*11b00*/  @!P1 LEA.HI.X R11, R224, R3, R22, 0x2, P6 ;  /* 0x00000003e00b9211 */ /* 0x000fe200030f1416 */
[----:B------:R2:W-:Y:S01]  /*11b10*/  @!P2 ST.E.64 desc[UR38][R6.64], R116 ;  /* 0x000000740600a985 */ /* 0x0005e2000c101b26 */
[----:B---3--:R-:W-:-:S03]  /*11b20*/  @!P5 LEA R12, P2, R223, R2, 0x2 ;  /* 0x00000002df0cd211 */ /* 0x008fc600078410ff */
[----:B------:R3:W-:Y:S01]  /*11b30*/  @!P1 ST.E.64 desc[UR38][R10.64], R120 ;  /* 0x000000780a009985 */ /* 0x0007e2000c101b26 */
[-C--:B------:R-:W-:Y:S02]  /*11b40*/  @!P5 LEA.HI.X R13, R223, R3.reuse, R20, 0x2, P2 ;  /* 0x00000003df0dd211 */ /* 0x080fe400010f1414 */
[----:B------:R-:W-:Y:S02]  /*11b50*/  ISETP.GE.AND P2, PT, R218, UR4, PT ;  /* 0x00000004da007c0c */ /* 0x000fe4000bf46270 */
[----:B-1----:R-:W-:Y:S01]  /*11b60*/  @!P4 LEA R14, P3, R219, R2, 0x2 ;  /* 0x00000002db0ec211 */ /* 0x002fe200078610ff */
[----:B------:R1:W-:Y:S01]  /*11b70*/  @!P5 ST.E.64 desc[UR38][R12.64], R124 ;  /* 0x0000007c0c00d985 */ /* 0x0003e2000c101b26 */
[----:B------:R-:W-:Y:S02]  /*11b80*/  ISETP.GE.AND P1, PT, R17, UR4, PT ;  /* 0x0000000411007c0c */ /* 0x000fe4000bf26270 */
[----:B------:R-:W-:Y:S02]  /*11b90*/  @!P4 LEA.HI.X R15, R219, R3, R9, 0x2, P3 ;  /* 0x00000003db0fc211 */ /* 0x000fe400018f1409 */
[----:B------:R-:W-:-:S02]  /*11ba0*/  ISETP.GE.AND P3, PT, R19, UR4, PT ;  /* 0x0000000413007c0c */ /* 0x000fc4000bf66270 */
[----:B0-----:R-:W-:Y:S01]  /*11bb0*/  SHF.R.S32.HI R5, RZ, 0x1f, R218 ;  /* 0x0000001fff057819 */ /* 0x001fe200000114da */
[----:B------:R0:W-:Y:S01]  /*11bc0*/  @!P4 ST.E.64 desc[UR38][R14.64], R128 ;  /* 0x000000800e00c985 */ /* 0x0001e2000c101b26 */
[----:B------:R-:W-:Y:S02]  /*11bd0*/  ISETP.GE.AND P4, PT, R21, UR4, PT ;  /* 0x0000000415007c0c */ /* 0x000fe4000bf86270 */
[CC--:B------:R-:W-:Y:S02]  /*11be0*/  @!P2 LEA R4, P5, R218.reuse, R2.reuse, 0x2 ;  /* 0x00000002da04a211 */ /* 0x0c0fe400078a10ff */
[----:B--2---:R-:W-:Y:S02]  /*11bf0*/  SHF.R.S32.HI R7, RZ, 0x1f, R17 ;  /* 0x0000001fff077819 */ /* 0x004fe40000011411 */
[----:B------:R-:W-:Y:S02]  /*11c00*/  @!P1 LEA R6, P6, R17, R2, 0x2 ;  /* 0x0000000211069211 */ /* 0x000fe400078c10ff */
[----:B------:R-:W-:-:S02]  /*11c10*/  @!P2 LEA.HI.X R5, R218, R3, R5, 0x2, P5 ;  /* 0x00000003da05a211 */ /* 0x000fc400028f1405 */
[----:B------:R-:W-:Y:S02]  /*11c20*/  ISETP.GE.AND P5, PT, R25, UR4, PT ;  /* 0x0000000419007c0c */ /* 0x000fe4000bfa6270 */
[-C--:B------:R-:W-:Y:S01]  /*11c30*/  @!P1 LEA.HI.X R7, R17, R3.reuse, R7, 0x2, P6 ;  /* 0x0000000311079211 */ /* 0x080fe200030f1407 */
[----:B------:R0:W-:Y:S01]  /*11c40*/  @!P2 ST.E.64 desc[UR38][R4.64], R132 ;  /* 0x000000840400a985 */ /* 0x0001e2000c101b26 */
[----:B------:R-:W-:Y:S02]  /*11c50*/  SHF.R.S32.HI R9, RZ, 0x1f, R19 ;  /* 0x0000001fff097819 */ /* 0x000fe40000011413 */
[C---:B---3--:R-:W-:Y:S01]  /*11c60*/  @!P3 LEA R10, P6, R19.reuse, R2, 0x2 ;  /* 0x00000002130ab211 */ /* 0x048fe200078c10ff */
[----:B------:R0:W-:Y:S03]  /*11c70*/  @!P1 ST.E.64 desc[UR38][R6.64], R136 ;  /* 0x0000008806009985 */ /* 0x0001e6000c101b26 */
[----:B------:R-:W-:-:S02]  /*11c80*/  @!P3 LEA.HI.X R11, R19, R3, R9, 0x2, P6 ;  /* 0x00000003130bb211 */ /* 0x000fc400030f1409 */
[----:B------:R-:W-:Y:S02]  /*11c90*/  SHF.R.S32.HI R9, RZ, 0x1f, R21 ;  /* 0x0000001fff097819 */ /* 0x000fe40000011415 */
[CC--:B-1----:R-:W-:Y:S01]  /*11ca0*/  @!P4 LEA R12, P6, R21.reuse, R2.reuse, 0x2 ;  /* 0x00000002150cc211 */ /* 0x0c2fe200078c10ff */
[----:B------:R0:W-:Y:S03]  /*11cb0*/  @!P3 ST.E.64 desc[UR38][R10.64], R140 ;  /* 0x0000008c0a00b985 */ /* 0x0001e6000c101b26 */
[-C--:B------:R-:W-:Y:S02]  /*11cc0*/  @!P4 LEA.HI.X R13, R21, R3.reuse, R9, 0x2, P6 ;  /* 0x00000003150dc211 */ /* 0x080fe400030f1409 */
[----:B------:R-:W-:Y:S02]  /*11cd0*/  SHF.R.S32.HI R9, RZ, 0x1f, R25 ;  /* 0x0000001fff097819 */ /* 0x000fe40000011419 */
[C---:B------:R-:W-:Y:S01]  /*11ce0*/  @!P5 LEA R2, P6, R25.reuse, R2, 0x2 ;  /* 0x000000021902d211 */ /* 0x040fe200078c10ff */
[----:B------:R0:W-:Y:S03]  /*11cf0*/  @!P4 ST.E.64 desc[UR38][R12.64], R144 ;  /* 0x000000900c00c985 */ /* 0x0001e6000c101b26 */
[----:B------:R-:W-:-:S05]  /*11d00*/  @!P5 LEA.HI.X R3, R25, R3, R9, 0x2, P6 ;  /* 0x000000031903d211 */ /* 0x000fca00030f1409 */
[----:B------:R0:W-:Y:S04]  /*11d10*/  @!P5 ST.E.64 desc[UR38][R2.64], R148 ;  /* 0x000000940200d985 */ /* 0x0001e8000c101b26 */
.L_x_2428:
[----:B------:R-:W-:Y:S05]  /*11d20*/  BSYNC B1 ;  /* 0x0000000000017941 */ /* 0x000fea0003800000 */
.L_x_2427:
[----:B0-----:R0:W1:Y:S04]  /*11d30*/  SHFL.IDX PT, R3, R8, 0x1, 0x1c1f ;  /* 0x003c1f0008037f89 */ /* 0x00106800000e0000 */
        /* <DEDUP_REMOVED lines=68> */
[-C--:B-1----:R-:W-:Y:S02]  /*12180*/  @!P6 LEA R4, P4, R166, R2.reuse, 0x2 ;  /* 0x00000002a604e211 */ /* 0x082fe400078810ff */
[-C--:B---3--:R-:W-:Y:S01]  /*12190*/  @!P0 LEA R6, P5, R164, R2.reuse, 0x2 ;  /* 0x00000002a4068211 */ /* 0x088fe200078a10ff */
        /* <DEDUP_REMOVED lines=9> */
[----:B0-----:R-:W-:Y:S02]  /*12230*/  @!P2 LEA R8, P6, R160, R2, 0x2 ;  /* 0x00000002a008a211 */ /* 0x001fe400078c10ff */
[----:B------:R-:W-:Y:S01]  /*12240*/  ISETP.GE.AND P0, PT, R154, UR4, PT ;  /* 0x000000049a007c0c */ /* 0x000fe2000bf06270 */
[----:B------:R0:W-:Y:S01]  /*12250*/  @!P1 ST.E.64 desc[UR38][R14.64], R94 ;  /* 0x0000005e0e009985 */ /* 0x0001e2000c101b26 */
[----:B------:R-:W-:Y:S02]  /*12260*/  @!P2 LEA.HI.X R9, R160, R3, R161, 0x2, P6 ;  /* 0x00000003a009a211 */ /* 0x000fe400030f14a1 */
[----:B------:R-:W-:-:S02]  /*12270*/  ISETP.GE.AND P1, PT, R226, UR4, PT ;  /* 0x00000004e2007c0c */ /* 0x000fc4000bf26270 */
[CC--:B-1----:R-:W-:Y:S01]  /*12280*/  @!P3 LEA R10, P4, R158.reuse, R2.reuse, 0x2 ;  /* 0x000000029e0ab211 */ /* 0x0c2fe200078810ff */
[----:B------:R1:W-:Y:S01]  /*12290*/  @!P2 ST.E.64 desc[UR38][R8.64], R98 ;  /* 0x000000620800a985 */ /* 0x0003e2000c101b26 */
[----:B------:R-:W-:Y:S02]  /*122a0*/  ISETP.GE.AND P2, PT, R225, UR4, PT ;  /* 0x00000004e1007c0c */ /* 0x000fe4000bf46270 */
[-C--:B------:R-:W-:Y:S02]  /*122b0*/  @!P3 LEA.HI.X R11, R158, R3.reuse, R159, 0x2, P4 ;  /* 0x000000039e0bb211 */ /* 0x080fe400020f149f */
[-C--:B--2---:R-:W-:Y:S02]  /*122c0*/  @!P5 LEA R4, P4, R156, R2.reuse, 0x2 ;  /* 0x000000029c04d211 */ /* 0x084fe400078810ff */
        /* <DEDUP_REMOVED lines=14> */
[----:B-1----:R-:W-:Y:S01]  /*123b0*/  @!P3 LEA R8, P4, R224, R2, 0x2 ;  /* 0x00000002e008b211 */ /* 0x002fe200078810ff */
[----:B------:R-:W-:Y:S01]  /*123c0*/  @!P2 ST.E.64 desc[UR38][R14.64], R118 ;  /* 0x000000760e00a985 */ /* 0x000fe2000c101b26 */
[----:B------:R-:W-:Y:S02]  /*123d0*/  ISETP.GE.AND P2, PT, R218, UR4, PT ;  /* 0x00000004da007c0c */ /* 0x000fe4000bf46270 */
[----:B------:R-:W-:Y:S02]  /*123e0*/  @!P3 LEA.HI.X R9, R224, R3, R22, 0x2, P4 ;  /* 0x00000003e009b211 */ /* 0x000fe400020f1416 */
[----:B------:R-:W-:-:S02]  /*123f0*/  ISETP.GE.AND P4, PT, R17, UR4, PT ;  /* 0x0000000411007c0c */ /* 0x000fc4000bf86270 */
[-C--:B0-----:R-:W-:Y:S01]  /*12400*/  @!P0 LEA R6, P6, R219, R2.reuse, 0x2 ;  /* 0x00000002db068211 */ /* 0x081fe200078c10ff */
[----:B------:R0:W-:Y:S01]  /*12410*/  @!P3 ST.E.64 desc[UR38][R8.64], R122 ;  /* 0x0000007a0800b985 */ /* 0x0001e2000c101b26 */
[----:B------:R-:W-:Y:S01]  /*12420*/  SHF.R.S32.HI R11, RZ, 0x1f, R218 ;  /* 0x0000001fff0b7819 */ /* 0x000fe200000114da */
[----:B--2---:R-:W-:Y:S01]  /*12430*/  VIADD R13, R23, 0xe8 ;  /* 0x000000e8170d7836 */ /* 0x004fe20000000000 */
[----:B------:R-:W-:Y:S02]  /*12440*/  @!P1 LEA R4, P5, R223, R2, 0x2 ;  /* 0x00000002df049211 */ /* 0x000fe400078a10ff */
[-C--:B------:R-:W-:Y:S02]  /*12450*/  @!P0 LEA.HI.X R7, R219, R3.reuse, R0, 0x2, P6 ;  /* 0x00000003db078211 */ /* 0x080fe400030f1400 */
[----:B------:R-:W-:Y:S02]  /*12460*/  ISETP.GE.AND P3, PT, R13, UR4, PT ;  /* 0x000000040d007c0c */ /* 0x000fe4000bf66270 */
[----:B------:R-:W-:-:S02]  /*12470*/  @!P1 LEA.HI.X R5, R223, R3, R20, 0x2, P5 ;  /* 0x00000003df059211 */ /* 0x000fc400028f1414 */
[CC--:B------:R-:W-:Y:S02]  /*12480*/  @!P2 LEA R10, P5, R218.reuse, R2.reuse, 0x2 ;  /* 0x00000002da0aa211 */ /* 0x0c0fe400078a10ff */
[----:B------:R-:W-:Y:S01]  /*12490*/  ISETP.GE.AND P6, PT, R19, UR4, PT ;  /* 0x0000000413007c0c */ /* 0x000fe2000bfc6270 */
[----:B------:R1:W-:Y:S01]  /*124a0*/  @!P1 ST.E.64 desc[UR38][R4.64], R126 ;  /* 0x0000007e04009985 */ /* 0x0003e2000c101b26 */
[----:B------:R-:W-:Y:S02]  /*124b0*/  @!P2 LEA.HI.X R11, R218, R3, R11, 0x2, P5 ;  /* 0x00000003da0ba211 */ /* 0x000fe400028f140b */
[----:B------:R-:W-:Y:S01]  /*124c0*/  SHF.R.S32.HI R0, RZ, 0x1f, R17 ;  /* 0x0000001fff007819 */ /* 0x000fe20000011411 */
        /* <DEDUP_REMOVED lines=21> */
.L_x_2417:
[----:B------:R-:W-:Y:S01]  /*12620*/  R2UR UR4, R220 ;  /* 0x00000000dc0472ca */ /* 0x000fe200000e0000 */
[----:B------:R-:W-:Y:S01]  /*12630*/  ULDC.64 UR8, c[0x0][0xc00] ;  /* 0x0003000000087ab9 */ /* 0x000fe20000000a00 */
[----:B------:R-:W-:Y:S01]  /*12640*/  R2UR UR10, R217 ;  /* 0x00000000d90a72ca */ /* 0x000fe200000e0000 */
[----:B------:R-:W-:-:S04]  /*12650*/  UISETP.NE.U32.AND UP0, UPT, UR8, URZ, UPT ;  /* 0x0000003f0800728c */ /* 0x000fc8000bf05070 */
[----:B------:R-:W-:-:S03]  /*12660*/  UISETP.NE.AND.EX UP0, UPT, UR9, URZ, UPT, UP0 ;  /* 0x0000003f0900728c */ /* 0x000fc6000bf05300 */
[----:B------:R-:W-:-:S03]  /*12670*/  ULDC.64 UR8, c[0x0][0xc00] ;  /* 0x0003000000087ab9 */ /* 0x000fc60000000a00 */
[----:B------:R-:W-:Y:S01]  /*12680*/  UIMAD.WIDE UR8, UR4, 0x4, UR8 ;  /* 0x00000004040878a5 */ /* 0x000fe2000f8e0208 */
[----:B------:R-:W-:-:S05]  /*12690*/  PLOP3.LUT P1, PT, PT, PT, UP0, 0x80, 0x0 ;  /* 0x000000000000781c */ /* 0x000fca0003f2f008 */
[----:B------:R-:W-:Y:S02]  /*126a0*/  IMAD.U32 R2, RZ, RZ, UR8 ;  /* 0x00000008ff027e24 */ /* 0x000fe4000f8e00ff */
[----:B------:R-:W-:Y:S01]  /*126b0*/  IMAD.U32 R3, RZ, RZ, UR9 ;  /* 0x00000009ff037e24 */ /* 0x000fe2000f8e00ff */
[----:B------:R-:W-:Y:S02]  /*126c0*/  ULDC.64 UR8, c[0x0][0xc08] ;  /* 0x0003020000087ab9 */ /* 0x000fe40000000a00 */
[----:B------:R-:W-:-:S03]  /*126d0*/  UISETP.NE.U32.AND UP1, UPT, UR8, URZ, UPT ;  /* 0x0000003f0800728c */ /* 0x000fc6000bf25070 */
[----:B------:R-:W2:Y:S01]  /*126e0*/  @P1 LDG.E R7, desc[UR38][R2.64] ;  /* 0x0000002602071981 */ /* 0x000ea2000c1e1900 */
        /* <DEDUP_REMOVED lines=23> */
.L_x_2429:
[----:B------:R-:W2:Y:S01]  /*12860*/  LDL.LU R2, [R1+0x2c] ;  /* 0x00002c0001027983 */ /* 0x000ea20000300800 */
[----:B------:R-:W-:Y:S01]  /*12870*/  R2UR UR9, R220 ;  /* 0x00000000dc0972ca */ /* 0x000fe200000e0000 */
[----:B------:R-:W-:-:S12]  /*12880*/  BSSY B1, `(.L_x_2430) ;  /* 0x000003e000017945 */ /* 0x000fd80003800000 */
[----:B------:R-:W-:Y:S01]  /*12890*/  USEL UR12, UR9, URZ, !UP0 ;  /* 0x0000003f090c7287 */ /* 0x000fe2000c000000 */
[----:B--2---:R-:W-:-:S13]  /*128a0*/  R2UR UR8, R2 ;  /* 0x00000000020872ca */ /* 0x004fda00000e0000 */
[----:B------:R-:W-:Y:S01]  /*128b0*/  USEL UR13, UR8, URZ, !UP0 ;  /* 0x0000003f080d7287 */ /* 0x000fe2000c000000 */
[----:B------:R-:W-:Y:S11]  /*128c0*/  @P0 BRA `(.L_x_2431) ;  /* 0x0000000000e40947 */ /* 0x000ff60003800000 */
[----:B------:R-:W0:Y:S01]  /*128d0*/  S2R R4, SR_TID.X ;  /* 0x0000000000047919 */ /* 0x000e220000002100 */
[----:B------:R-:W1:Y:S01]  /*128e0*/  LDC R9, c[0x0][0xbe8] ;  /* 0x0002fa00ff097b82 */ /* 0x000e620000000800 */
[----:B------:R-:W-:-:S13]  /*128f0*/  R2UR UR8, R215 ;  /* 0x00000000d70872ca */ /* 0x000fda00000e0000 */
[----:B------:R-:W-:Y:S02]  /*12900*/  IMAD.U32 R3, RZ, RZ, UR8 ;  /* 0x00000008ff037e24 */ /* 0x000fe4000f8e00ff */
[----:B-1---5:R-:W-:-:S03]  /*12910*/  IMAD R2, R0, R9, RZ ;  /* 0x0000000900027224 */ /* 0x022fc600078e02ff */
[----:B0-----:R-:W-:-:S04]  /*12920*/  IADD3 R4, R3, -0x80, R4 ;  /* 0xffffff8003047810 */ /* 0x001fc80007ffe004 */
        /* <DEDUP_REMOVED lines=51> */
.L_x_2431:
[----:B------:R-:W-:Y:S05]  /*12c60*/  BSYNC B1 ;  /* 0x0000000000017941 */ /* 0x000fea0003800000 */
.L_x_2430:
[----:B------:R-:W-:-:S13]  /*12c70*/  R2UR UR8, R217 ;  /* 0x00000000d90872ca */ /* 0x000fda00000e0000 */
[----:B------:R-:W-:-:S06]  /*12c80*/  UISETP.GT.AND UP0, UPT, UR8, 0x1, UPT ;  /* 0x000000010800788c */ /* 0x000fcc000bf04270 */
[----:B------:R-:W-:-:S13]  /*12c90*/  PLOP3.LUT P0, PT, PT, PT, UP0, 0x80, 0x0 ;  /* 0x000000000000781c */ /* 0x000fda0003f0f008 */
[----:B------:R-:W-:Y:S05]  /*12ca0*/  @P0 BRA `(.L_x_2426) ;  /* 0x0000000800600947 */ /* 0x000fea0003800000 */
[----:B------:R-:W1:Y:S01]  /*12cb0*/  LDC R11, c[0x0][0xbe8] ;  /* 0x0002fa00ff0b7b82 */ /* 0x000e620000000800 */
[----:B0-----:R-:W-:Y:S01]  /*12cc0*/  SHF.R.S32.HI R3, RZ, 0x1f, R6 ;  /* 0x0000001fff037819 */ /* 0x001fe20000011406 */
[----:B------:R-:W-:Y:S01]  /*12cd0*/  ULDC.64 UR10, c[0x0][0xaa0] ;  /* 0x0002a800000a7ab9 */ /* 0x000fe20000000a00 */
[----:B------:R-:W-:Y:S01]  /*12ce0*/  R2UR UR15, R222 ;  /* 0x00000000de0f72ca */ /* 0x000fe200000e0000 */
[----:B------:R-:W-:Y:S01]  /*12cf0*/  UIMAD.WIDE.U32 UR8, UR4, UR10, URZ ;  /* 0x0000000a040872a5 */ /* 0x000fe2000f8e003f */
[----:B------:R-:W-:Y:S01]  /*12d00*/  LEA.HI R2, R3, R6, RZ, 0x3 ;  /* 0x0000000603027211 */ /* 0x000fe200078f18ff */
[----:B------:R-:W-:Y:S01]  /*12d10*/  UIMAD UR10, UR21, UR10, URZ ;  /* 0x0000000a150a72a4 */ /* 0x000fe2000f8e023f */
[----:B------:R-:W-:Y:S01]  /*12d20*/  R2UR UR14, R215 ;  /* 0x00000000d70e72ca */ /* 0x000fe200000e0000 */
[----:B------:R-:W-:Y:S01]  /*12d30*/  BSSY B1, `(.L_x_2432) ;  /* 0x000004d000017945 */ /* 0x000fe20003800000 */
[----:B------:R-:W-:Y:S01]  /*12d40*/  LOP3.LUT R5, R2, 0xfffffff8, RZ, 0xc0, !PT ;  /* 0xfffffff802057812 */ /* 0x000fe200078ec0ff */
[----:B------:R-:W-:Y:S01]  /*12d50*/  UIMAD UR10, UR4, UR11, UR10 ;  /* 0x0000000b040a72a4 */ /* 0x000fe2000f8e020a */
[----:B------:R-:W-:-:S03]  /*12d60*/  SHF.R.S32.HI R13, RZ, 0x3, R2 ;  /* 0x00000003ff0d7819 */ /* 0x000fc60000011402 */
[----:B------:R-:W-:Y:S01]  /*12d70*/  IMAD.IADD R8, R6, 0x1, -R5 ;  /* 0x0000000106087824 */ /* 0x000fe200078e0a05 */
[----:B------:R-:W-:-:S03]  /*12d80*/  UIADD3 UR9, UR9, UR10, URZ ;  /* 0x0000000a09097290 */ /* 0x000fc6000fffe03f */
[----:B------:R-:W-:Y:S01]  /*12d90*/  IMAD R2, R8, 0x20, R13 ;  /* 0x0000002008027824 */ /* 0x000fe200078e020d */
[----:B------:R-:W-:Y:S02]  /*12da0*/  ULDC.64 UR10, c[0x0][0xae8] ;  /* 0x0002ba00000a7ab9 */ /* 0x000fe40000000a00 */
[----:B------:R-:W-:Y:S01]  /*12db0*/  UIMAD.WIDE.U32 UR8, UR15, UR10, UR8 ;  /* 0x0000000a0f0872a5 */ /* 0x000fe2000f8e0008 */
[----:B------:R-:W-:Y:S01]  /*12dc0*/  VIADD R6, R2, UR14 ;  /* 0x0000000e02067c36 */ /* 0x000fe20008000000 */
[----:B-1----:R-:W-:Y:S02]  /*12dd0*/  ISETP.NE.AND P0, PT, R11, 0x1, PT ;  /* 0x000000010b00780c */ /* 0x002fe40003f05270 */
[----:B------:R-:W-:Y:S01]  /*12de0*/  UIMAD UR9, UR15, UR11, UR9 ;  /* 0x0000000b0f0972a4 */ /* 0x000fe2000f8e0209 */
[----:B------:R-:W-:Y:S02]  /*12df0*/  IMAD.MOV.U32 R5, RZ, RZ, R6 ;  /* 0x000000ffff057224 */ /* 0x000fe400078e0006 */
[----:B------:R-:W-:-:S02]  /*12e00*/  ULDC.64 UR10, c[0x0][0xaf0] ;  /* 0x0002bc00000a7ab9 */ /* 0x000fc40000000a00 */
[----:B------:R-:W-:-:S04]  /*12e10*/  UIMAD UR13, UR13, UR10, URZ ;  /* 0x0000000a0d0d72a4 */ /* 0x000fc8000f8e023f */
[----:B------:R-:W-:Y:S02]  /*12e20*/  UIMAD UR4, UR12, UR11, UR13 ;  /* 0x0000000b0c0472a4 */ /* 0x000fe4000f8e020d */
[----:B------:R-:W-:Y:S01]  /*12e30*/  UIMAD.WIDE.U32 UR12, UR12, UR10, UR8 ;  /* 0x0000000a0c0c72a5 */ /* 0x000fe2000f8e0008 */
[----:B------:R-:W0:Y:S02]  /*12e40*/  @P0 LDC R3, c[0x0][0xbec] ;  /* 0x0002fb00ff030b82 */ /* 0x000e240000000800 */
[----:B------:R-:W-:Y:S01]  /*12e50*/  ULDC.64 UR8, c[0x0][0xae0] ;  /* 0x0002b80000087ab9 */ /* 0x000fe20000000a00 */
[----:B------:R-:W-:-:S05]  /*12e60*/  UIADD3 UR4, UR13, UR4, URZ ;  /* 0x000000040d047290 */ /* 0x000fca000fffe03f */
[----:B------:R-:W1:Y:S01]  /*12e70*/  @P0 LDC R7, c[0x0][0xbf0] ;  /* 0x0002fc00ff070b82 */ /* 0x000e620000000800 */
[----:B0-----:R-:W-:-:S04]  /*12e80*/  @P0 IMAD.HI.U32 R2, R6, R3, RZ ;  /* 0x0000000306020227 */ /* 0x001fc800078e00ff */
[----:B------:R-:W-:Y:S02]  /*12e90*/  IMAD.U32 R3, RZ, RZ, UR13 ;  /* 0x0000000dff037e24 */ /* 0x000fe4000f8e00ff */
[----:B------:R-:W-:Y:S01]  /*12ea0*/  IMAD.U32 R3, RZ, RZ, UR4 ;  /* 0x00000004ff037e24 */ /* 0x000fe2000f8e00ff */
[----:B-1----:R-:W-:Y:S01]  /*12eb0*/  @P0 SHF.R.U32.HI R5, RZ, R7, R2 ;  /* 0x00000007ff050219 */ /* 0x002fe20000011602 */
[----:B------:R-:W-:-:S03]  /*12ec0*/  IMAD.U32 R2, RZ, RZ, UR12 ;  /* 0x0000000cff027e24 */ /* 0x000fc6000f8e00ff */
[--C-:B------:R-:W-:Y:S01]  /*12ed0*/  SHF.R.S32.HI R4, RZ, 0x1f, R5.reuse ;  /* 0x0000001fff047819 */ /* 0x100fe20000011405 */
[----:B------:R-:W-:Y:S02]  /*12ee0*/  IMAD.MOV R7, RZ, RZ, -R5 ;  /* 0x000000ffff077224 */ /* 0x000fe400078e0a05 */
[----:B------:R-:W-:-:S04]  /*12ef0*/  IMAD.WIDE.U32 R2, R5, UR8, R2 ;  /* 0x0000000805027c25 */ /* 0x000fc8000f8e0002 */
[----:B------:R-:W-:Y:S02]  /*12f00*/  IMAD R7, R11, R7, R6 ;  /* 0x000000070b077224 */ /* 0x000fe400078e0206 */
[----:B------:R-:W-:Y:S02]  /*12f10*/  IMAD R4, R4, UR8, RZ ;  /* 0x0000000804047c24 */ /* 0x000fe4000f8e02ff */
[----:B------:R-:W-:Y:S02]  /*12f20*/  VIADD R6, R13, UR14 ;  /* 0x0000000e0d067c36 */ /* 0x000fe40008000000 */
[----:B------:R-:W-:Y:S01]  /*12f30*/  IMAD R9, R5, UR9, R4 ;  /* 0x0000000905097c24 */ /* 0x000fe2000f8e0204 */
[----:B------:R-:W-:Y:S01]  /*12f40*/  SHF.R.S32.HI R4, RZ, 0x1f, R7 ;  /* 0x0000001fff047819 */ /* 0x000fe20000011407 */
[----:B------:R-:W-:Y:S01]  /*12f50*/  ULDC.64 UR8, c[0x0][0xad8] ;  /* 0x0002b60000087ab9 */ /* 0x000fe20000000a00 */
[----:B-----5:R-:W-:Y:S02]  /*12f60*/  IMAD R11, R0, R11, RZ ;  /* 0x0000000b000b7224 */ /* 0x020fe400078e02ff */
[----:B------:R-:W-:-:S02]  /*12f70*/  IMAD.IADD R3, R3, 0x1, R9 ;  /* 0x0000000103037824 */ /* 0x000fc400078e0209 */
[----:B------:R-:W-:Y:S02]  /*12f80*/  IMAD R4, R4, UR8, RZ ;  /* 0x0000000804047c24 */ /* 0x000fe4000f8e02ff */
[----:B------:R-:W-:-:S04]  /*12f90*/  IMAD.WIDE.U32 R2, R7, UR8, R2 ;  /* 0x0000000807027c25 */ /* 0x000fc8000f8e0002 */
[----:B------:R-:W-:Y:S01]  /*12fa0*/  IMAD R5, R7, UR9, R4 ;  /* 0x0000000907057c24 */ /* 0x000fe2000f8e0204 */
[----:B------:R-:W-:Y:S01]  /*12fb0*/  ULDC.64 UR8, c[0x0][0xa80] ;  /* 0x0002a00000087ab9 */ /* 0x000fe20000000a00 */
        /* <DEDUP_REMOVED lines=36> */
.L_x_2433:
[----:B------:R-:W-:Y:S05]  /*13200*/  BSYNC B1 ;  /* 0x0000000000017941 */ /* 0x000fea0003800000 */
.L_x_2432:
        /* <DEDUP_REMOVED lines=21> */
.L_x_2435:
[----:B------:R-:W-:Y:S05]  /*13360*/  BSYNC B1 ;  /* 0x0000000000017941 */ /* 0x000fea0003800000 */
.L_x_2434:
        /* <DEDUP_REMOVED lines=21> */
.L_x_2437:
[----:B------:R-:W-:Y:S05]  /*134c0*/  BSYNC B1 ;  /* 0x0000000000017941 */ /* 0x000fea0003800000 */
.L_x_2436:
[----:B0-----:R-:W-:Y:S01]  /*134d0*/  VIADD R0, R6, 0x60 ;  /* 0x0000006006007836 */ /* 0x001fe20000000000 */
[----:B--2-4-:R-:W2:Y:S04]  /*134e0*/  SHFL.IDX PT, R4, R4, 0x3, 0x181f ;  /* 0x00781f0004047f89 */ /* 0x014ea800000e0000 */
[----:B------:R-:W-:Y:S01]  /*134f0*/  ISETP.GE.AND P0, PT, R0, R11, PT ;  /* 0x0000000b0000720c */ /* 0x000fe20003f06270 */
[----:B-1-3--:R1:W3:-:S12]  /*13500*/  SHFL.IDX PT, R2, R5, 0x3, 0x181f ;  /* 0x00781f0005027f89 */ /* 0x00a2d800000e0000 */
[----:B-1----:R-:W-:Y:S05]  /*13510*/  @P0 BRA `(.L_x_2426) ;  /* 0x0000000000440947 */ /* 0x002fea0003800000 */
[----:B------:R-:W-:Y:S02]  /*13520*/  ULDC UR4, c[0x0][0xac8] ;  /* 0x0002b20000047ab9 */ /* 0x000fe40000000800 */
[----:B------:R-:W-:Y:S02]  /*13530*/  ISETP.GE.AND P3, PT, R7, UR4, PT ;  /* 0x0000000407007c0c */ /* 0x000fe4000bf66270 */
[----:B------:R-:W-:Y:S02]  /*13540*/  ISETP.GE.AND P2, PT, R13, UR4, PT ;  /* 0x000000040d007c0c */ /* 0x000fe4000bf46270 */
[----:B------:R-:W-:Y:S02]  /*13550*/  ISETP.GE.AND P1, PT, R9, UR4, PT ;  /* 0x0000000409007c0c */ /* 0x000fe4000bf26270 */
[----:B------:R-:W-:-:S07]  /*13560*/  ISETP.GE.AND P0, PT, R15, UR4, PT ;  /* 0x000000040f007c0c */ /* 0x000fce000bf06270 */
[----:B---3--:R-:W-:-:S04]  /*13570*/  @!P3 LEA R6, P4, R7, R2, 0x1 ;  /* 0x000000020706b211 */ /* 0x008fc800078808ff */
[----:B--2---:R-:W-:Y:S02]  /*13580*/  @!P3 LEA.HI.X R7, R7, R4, R8, 0x1, P4 ;  /* 0x000000040707b211 */ /* 0x004fe400020f0c08 */
        /* <DEDUP_REMOVED lines=10> */
.L_x_2426:
[----:B------:R-:W-:Y:S05]  /*13630*/  BSYNC B0 ;  /* 0x0000000000007941 */ /* 0x000fea0003800000 */
.L_x_2416:
[----:B------:R-:W-:Y:S02]  /*13640*/  ULDC UR4, c[0x0][0xc3c] ;  /* 0x00030f0000047ab9 */ /* 0x000fe40000000800 */
[----:B------:R-:W-:-:S06]  /*13650*/  UISETP.GE.AND UP0, UPT, UR7, UR4, UPT ;  /* 0x000000040700728c */ /* 0x000fcc000bf06270 */
[----:B------:R-:W-:-:S13]  /*13660*/  PLOP3.LUT P0, PT, PT, PT, UP0, 0x80, 0x0 ;  /* 0x000000000000781c */ /* 0x000fda0003f0f008 */
[----:B------:R-:W-:Y:S05]  /*13670*/  @!P0 BRA `(.L_x_2438) ;  /* 0xfffffed800808947 */ /* 0x000fea000383ffff */
[----:B------:R-:W-:Y:S05]  /*13680*/  EXIT ;  /* 0x000000000000794d */ /* 0x000fea0003800000 */
.L_x_2373:
        /* <DEDUP_REMOVED lines=16> */
.L_x_2439:
        /* <DEDUP_REMOVED lines=43> */
.L_x_2443:
        /* <DEDUP_REMOVED lines=35> */
.L_x_2441:
        /* <DEDUP_REMOVED lines=13> */
.L_x_2444:
        /* <DEDUP_REMOVED lines=62> */
.L_x_2445:
        /* <DEDUP_REMOVED lines=61> */
.L_x_2446:
[----:B------:R-:W-:-:S05]  /*144f0*/  LOP3.LUT R25, RZ, R2, RZ, 0x33, !PT ;  /* 0x00000002ff197212 */ /* 0x000fca00078e33ff */
[----:B------:R-:W-:Y:S01]  /*14500*/  IMAD.IADD R25, R6, 0x1, R25 ;  /* 0x0000000106197824 */ /* 0x000fe200078e0219 */
[----:B------:R-:W-:Y:S06]  /*14510*/  BRA `(.L_x_2447) ;  /* 0x0000000000147947 */ /* 0x000fec0003800000 */
.L_x_2442:
[----:B------:R-:W-:Y:S01]  /*14520*/  ULDC UR4, c[0x0][0xc3c] ;  /* 0x00030f0000047ab9 */ /* 0x000fe20000000800 */
[----:B------:R-:W-:Y:S02]  /*14530*/  IMAD.MOV.U32 R25, RZ, RZ, RZ ;  /* 0x000000ffff197224 */ /* 0x000fe400078e00ff */
[----:B------:R-:W-:Y:S02]  /*14540*/  IMAD.U32 R24, RZ, RZ, UR6 ;  /* 0x00000006ff187e24 */ /* 0x000fe4000f8e00ff */
[----:B------:R-:W-:Y:S02]  /*14550*/  IMAD.MOV.U32 R26, RZ, RZ, RZ ;  /* 0x000000ffff1a7224 */ /* 0x000fe400078e00ff */
[----:B------:R-:W-:-:S07]  /*14560*/  IMAD.U32 R27, RZ, RZ, UR4 ;  /* 0x00000004ff1b7e24 */ /* 0x000fce000f8e00ff */
.L_x_2447:
[----:B------:R-:W-:-:S13]  /*14570*/  ISETP.NE.AND P0, PT, R7, RZ, PT ;  /* 0x000000ff0700720c */ /* 0x000fda0003f05270 */
[----:B------:R-:W0:Y:S01]  /*14580*/  @!P0 S2R R3, SR_CgaCtaId ;  /* 0x0000000000038919 */ /* 0x000e220000008800 */
[----:B------:R-:W-:-:S04]  /*14590*/  @!P0 MOV R2, 0x400 ;  /* 0x0000040000028802 */ /* 0x000fc80000000f00 */
[----:B0-----:R-:W-:-:S05]  /*145a0*/  @!P0 LEA R2, R3, R2, 0x18 ;  /* 0x0000000203028211 */ /* 0x001fca00078ec0ff */
[----:B------:R1:W-:Y:S01]  /*145b0*/  @!P0 STS.128 [R2+0x388d0], R24 ;  /* 0x0388d01802008388 */ /* 0x0003e20000000c00 */
[----:B------:R-:W-:Y:S06]  /*145c0*/  BAR.ARV 0x5, 0x180 ;  /* 0x0146000000007b1d */ /* 0x000fec0000002000 */
.L_x_2440:
        /* <DEDUP_REMOVED lines=31> */
.L_x_2515:
        /* <DEDUP_REMOVED lines=49> */
.L_x_2449:
        /* <DEDUP_REMOVED lines=9> */
.L_x_2450:
        /* <DEDUP_REMOVED lines=9> */
.L_x_2451:
[----:B------:R-:W4:Y:S01]  /*14bf0*/  LDL R5, [R1+0x10] ;  /* 0x0000100001057983 */ /* 0x000f220000100800 */
[----:B-123--:R-:W1:Y:S01]  /*14c00*/  LDC R2, c[0x0][0x448] ;  /* 0x00011200ff027b82 */ /* 0x00ee620000000800 */
[----:B-----5:R-:W-:Y:S01]  /*14c10*/  IMAD.IADD R0, R0, 0x1, -R6 ;  /* 0x0000000100007824 */ /* 0x020fe200078e0a06 */
[----:B------:R-:W-:Y:S01]  /*14c20*/  LOP3.LUT R16, R16, 0xfffffeff, RZ, 0xc0, !PT ;  /* 0xfffffeff10107812 */ /* 0x000fe200078ec0ff */
[----:B------:R-:W-:Y:S03]  /*14c30*/  BSSY B0, `(.L_x_2452) ;  /* 0x0000039000007945 */ /* 0x000fe60003800000 */
[----:B------:R2:W-:Y:S01]  /*14c40*/  STL [R1], R0 ;  /* 0x0000000001007387 */ /* 0x0005e20000100800 */
[----:B-1----:R-:W-:Y:S01]  /*14c50*/  ISETP.NE.AND P0, PT, R2, 0x1, PT ;  /* 0x000000010200780c */ /* 0x002fe20003f05270 */
[----:B------:R-:W-:-:S04]  /*14c60*/  IMAD.SHL.U32 R2, R25, 0x80, RZ ;  /* 0x0000008019027824 */ /* 0x000fc800078e00ff */
[----:B------:R-:W-:-:S08]  /*14c70*/  VIADD R2, R2, 0x7f ;  /* 0x0000007f02027836 */ /* 0x000fd00000000000 */
[----:B------:R-:W1:Y:S01]  /*14c80*/  @P0 LDC R3, c[0x0][0x44c] ;  /* 0x00011300ff030b82 */ /* 0x000e620000000800 */
[----:B------:R-:W-:-:S07]  /*14c90*/  @P0 LOP3.LUT R16, R16, 0x100, RZ, 0xfc, !PT ;  /* 0x0000010010100812 */ /* 0x000fce00078efcff */
[----:B0-----:R-:W0:Y:S01]  /*14ca0*/  @P0 LDC R4, c[0x0][0x450] ;  /* 0x00011400ff040b82 */ /* 0x001e220000000800 */
[----:B-1----:R-:W-:-:S05]  /*14cb0*/  @P0 IMAD.HI.U32 R3, R2, R3, RZ ;  /* 0x0000000302030227 */ /* 0x002fca00078e00ff */
[----:B0-----:R-:W-:Y:S02]  /*14cc0*/  @P0 SHF.R.U32.HI R2, RZ, R4, R3 ;  /* 0x00000004ff020219 */ /* 0x001fe40000011603 */
[C---:B----4-:R-:W-:Y:S01]  /*14cd0*/  IADD3 R3, R0.reuse, 0x50, -R5 ;  /* 0x0000005000037810 */ /* 0x050fe20007ffe805 */
[----:B--2---:R-:W-:-:S04]  /*14ce0*/  VIADD R0, R0, 0x4f ;  /* 0x0000004f00007836 */ /* 0x004fc80000000000 */
[----:B------:R-:W-:-:S04]  /*14cf0*/  IMAD.HI R0, R0, 0x66666667, RZ ;  /* 0x6666666700007827 */ /* 0x000fc800078e02ff */
[----:B------:R-:W-:Y:S01]  /*14d00*/  IMAD.IADD R2, R3, 0x1, R2 ;  /* 0x0000000103027824 */ /* 0x000fe200078e0202 */
[----:B------:R-:W-:-:S03]  /*14d10*/  SHF.R.U32.HI R3, RZ, 0x1f, R0 ;  /* 0x0000001fff037819 */ /* 0x000fc60000011600 */
[----:B------:R-:W-:Y:S01]  /*14d20*/  IMAD.HI R2, R2, 0x66666667, RZ ;  /* 0x6666666702027827 */ /* 0x000fe200078e02ff */
[----:B------:R-:W-:-:S04]  /*14d30*/  LEA.HI.SX32 R0, R0, R3, 0x1b ;  /* 0x0000000300007211 */ /* 0x000fc800078fdaff */
[----:B------:R-:W-:-:S04]  /*14d40*/  SHF.R.U32.HI R3, RZ, 0x1f, R2 ;  /* 0x0000001fff037819 */ /* 0x000fc80000011602 */
[----:B------:R-:W-:Y:S02]  /*14d50*/  LEA.HI.SX32 R3, R2, R3, 0x1b ;  /* 0x0000000302037211 */ /* 0x000fe400078fdaff */
[----:B------:R-:W-:Y:S02]  /*14d60*/  LOP3.LUT R2, R26, 0xff000000, RZ, 0xc0, !PT ;  /* 0xff0000001a027812 */ /* 0x000fe400078ec0ff */
[----:B------:R-:W-:Y:S02]  /*14d70*/  VIMNMX R0, R0, R3, PT ;  /* 0x0000000300007248 */ /* 0x000fe40003fe0100 */
[----:B------:R-:W-:Y:S02]  /*14d80*/  SHF.R.U32.HI R2, RZ, 0x8, R2 ;  /* 0x00000008ff027819 */ /* 0x000fe40000011602 */
[----:B------:R-:W-:Y:S02]  /*14d90*/  ISETP.GE.AND P0, PT, R0, 0x1, PT ;  /* 0x000000010000780c */ /* 0x000fe40003f06270 */
[----:B------:R-:W-:-:S04]  /*14da0*/  LOP3.LUT R3, R26, 0xff0000, RZ, 0xc0, !PT ;  /* 0x00ff00001a037812 */ /* 0x000fc800078ec0ff */
[----:B------:R-:W-:Y:S01]  /*14db0*/  LEA.HI R2, R3, R2, RZ, 0x10 ;  /* 0x0000000203027211 */ /* 0x000fe200078f80ff */
[----:B------:R-:W-:-:S03]  /*14dc0*/  IMAD.MOV.U32 R3, RZ, RZ, RZ ;  /* 0x000000ffff037224 */ /* 0x000fc600078e00ff */
[----:B------:R-:W-:-:S03]  /*14dd0*/  LOP3.LUT R4, R2, 0xff, RZ, 0xc0, !PT ;  /* 0x000000ff02047812 */ /* 0x000fc600078ec0ff */
[----:B------:R-:W-:Y:S05]  /*14de0*/  @!P0 BRA `(.L_x_2453) ;  /* 0x0000000000748947 */ /* 0x000fea0003800000 */
        /* <DEDUP_REMOVED lines=10> */
[----:B------:R-:W0:Y:S02]  /*14e90*/  F2I.FTZ.U32.TRUNC.NTZ R3, R10 ;  /* 0x0000000a00037305 */ /* 0x000e24000021f000 */
[----:B0-----:R-:W-:-:S04]  /*14ea0*/  IMAD.MOV R2, RZ, RZ, -R3 ;  /* 0x000000ffff027224 */ /* 0x001fc800078e0a03 */
        /* <DEDUP_REMOVED lines=17> */
.L_x_2453:
[----:B------:R-:W-:Y:S05]  /*14fc0*/  BSYNC B0 ;  /* 0x0000000000007941 */ /* 0x000fea0003800000 */
.L_x_2452:
        /* <DEDUP_REMOVED lines=24> */
.L_x_2455:
        /* <DEDUP_REMOVED lines=20> */
.L_x_2458:
[----:B------:R-:W-:Y:S05]  /*15290*/  BSYNC B6 ;  /* 0x0000000000067941 */ /* 0x000fea0003800000 */
.L_x_2457:
        /* <DEDUP_REMOVED lines=20> */
.L_x_2461:
        /* <DEDUP_REMOVED lines=15> */
.L_x_2460:
[----:B------:R-:W-:Y:S05]  /*154d0*/  BSYNC B6 ;  /* 0x0000000000067941 */ /* 0x000fea0003800000 */
.L_x_2459:
[----:B------:R-:W-:Y:S01]  /*154e0*/  ULDC.64 UR4, c[0x0][0x9f8] ;  /* 0x00027e0000047ab9 */ /* 0x000fe20000000a00 */
[----:B------:R-:W0:Y:S01]  /*154f0*/  LDC R9, c[0x0][0x430] ;  /* 0x00010c00ff097b82 */ /* 0x000e220000000800 */
[----:B------:R-:W-:-:S04]  /*15500*/  ISETP.NE.U32.AND P0, PT, RZ, UR4, PT ;  /* 0x00000004ff007c0c */ /* 0x000fc8000bf05070 */
[----:B------:R-:W-:-:S13]  /*15510*/  ISETP.NE.AND.EX P0, PT, RZ, UR5, PT, P0 ;  /* 0x00000005ff007c0c */ /* 0x000fda000bf05300 */
[----:B------:R-:W-:Y:S01]  /*15520*/  @P0 IADD3 R18, P1, R18, UR4, RZ ;  /* 0x0000000412120c10 */ /* 0x000fe2000ff3e0ff */
[----:B------:R-:W-:-:S03]  /*15530*/  ULDC UR4, c[0x0][0x2f4] ;  /* 0x0000bd0000047ab9 */ /* 0x000fc60000000800 */
[----:B------:R-:W-:-:S05]  /*15540*/  @P0 IADD3.X R19, R19, UR5, RZ, P1, !PT ;  /* 0x0000000513130c10 */ /* 0x000fca0008ffe4ff */
[----:B------:R1:W5:Y:S01]  /*15550*/  @P0 LDG.E R30, desc[UR38][R18.64] ;  /* 0x00000026121e0981 */ /* 0x000362000c1e1900 */
[----:B------:R-:W-:Y:S01]  /*15560*/  ISETP.GE.AND P0, PT, R32, UR4, PT ;  /* 0x0000000420007c0c */ /* 0x000fe2000bf06270 */
[----:B------:R-:W-:Y:S01]  /*15570*/  UMOV UR5, 0xffffffff ;  /* 0xffffffff00057882 */ /* 0x000fe20000000000 */
[----:B------:R-:W-:Y:S02]  /*15580*/  ISETP.GE.AND P2, PT, R37, UR4, PT ;  /* 0x0000000425007c0c */ /* 0x000fe4000bf46270 */
[----:B------:R-:W-:Y:S02]  /*15590*/  LOP3.LUT R16, R16, 0xffffffef, RZ, 0xc0, !PT ;  /* 0xffffffef10107812 */ /* 0x000fe400078ec0ff */
[----:B------:R-:W-:-:S07]  /*155a0*/  ISETP.GE.AND P1, PT, R36, UR4, PT ;  /* 0x0000000424007c0c */ /* 0x000fce000bf26270 */
        /* <DEDUP_REMOVED lines=9> */
.L_x_2532:
[----:B------:R-:W2:Y:S04]  /*15640*/  LDL R0, [R1+0x20] ;  /* 0x0000200001007983 */ /* 0x000ea80000100800 */
[----:B------:R-:W3:Y:S04]  /*15650*/  LDL R5, [R1] ;  /* 0x0000000001057983 */ /* 0x000ee80000100800 */
[----:B------:R-:W4:Y:S01]  /*15660*/  LDL R2, [R1+0x8] ;  /* 0x0000080001027983 */ /* 0x000f220000100800 */
[----:B------:R-:W0:Y:S01]  /*15670*/  S2R R3, SR_TID.X ;  /* 0x0000000000037919 */ /* 0x000e220000002100 */
[----:B------:R-:W1:Y:S01]  /*15680*/  S2R R8, SR_TID.X ;  /* 0x0000000000087919 */ /* 0x000e620000002100 */
[----:B------:R-:W-:-:S02]  /*15690*/  ISETP.NE.AND P1, PT, R9, 0x1, PT ;  /* 0x000000010900780c */ /* 0x000fc40003f25270 */
[----:B0-----:R-:W-:-:S04]  /*156a0*/  LOP3.LUT R3, R3, 0x7f, RZ, 0xc0, !PT ;  /* 0x0000007f03037812 */ /* 0x001fc800078ec0ff */
[----:B------:R-:W-:Y:S01]  /*156b0*/  SHF.R.U32.HI R3, RZ, 0x3, R3 ;  /* 0x00000003ff037819 */ /* 0x000fe20000011603 */
[----:B-1----:R-:W-:-:S05]  /*156c0*/  IMAD.SHL.U32 R8, R8, 0x10, RZ ;  /* 0x0000001008087824 */ /* 0x002fca00078e00ff */
[----:B------:R-:W-:Y:S02]  /*156d0*/  LOP3.LUT R8, R3, 0x70, R8, 0xf8, !PT ;  /* 0x0000007003087812 */ /* 0x000fe400078ef808 */
[----:B------:R-:W0:Y:S01]  /*156e0*/  @P1 LDC R3, c[0x0][0x434] ;  /* 0x00010d00ff031b82 */ /* 0x000e220000000800 */
[----:B-----5:R-:W-:Y:S02]  /*156f0*/  SHF.R.S32.HI R10, RZ, 0x1f, R30 ;  /* 0x0000001fff0a7819 */ /* 0x020fe4000001141e */
[----:B------:R-:W-:-:S04]  /*15700*/  LOP3.LUT R16, R16, 0xffffffbf, RZ, 0xc0, !PT ;  /* 0xffffffbf10107812 */ /* 0x000fc800078ec0ff */
[----:B------:R-:W-:Y:S01]  /*15710*/  @P1 LOP3.LUT R16, R16, 0x40, RZ, 0xfc, !PT ;  /* 0x0000004010101812 */ /* 0x000fe200078efcff */
[----:B------:R1:W-:Y:S03]  /*15720*/  STL [R1+0xc], R10 ;  /* 0x00000c0a01007387 */ /* 0x0003e60000100800 */
[----:B------:R-:W-:Y:S02]  /*15730*/  LOP3.LUT R16, R16, 0xffffffdf, RZ, 0xc0, !PT ;  /* 0xffffffdf10107812 */ /* 0x000fe400078ec0ff */
[----:B------:R-:W-:Y:S01]  /*15740*/  LOP3.LUT R26, R26, 0xffff, RZ, 0xc0, !PT ;  /* 0x0000ffff1a1a7812 */ /* 0x000fe200078ec0ff */
[----:B--2---:R-:W-:Y:S02]  /*15750*/  VIADD R22, R0, 0xffffffff ;  /* 0xffffffff00167836 */ /* 0x004fe40000000000 */
[----:B------:R-:W2:Y:S02]  /*15760*/  @P1 LDC R0, c[0x0][0x438] ;  /* 0x00010e00ff001b82 */ /* 0x000ea40000000800 */
[----:B------:R-:W-:-:S05]  /*15770*/  IMAD R6, R22, 0x50, R8 ;  /* 0x0000005016067824 */ /* 0x000fca00078e0208 */
[C---:B---3--:R-:W-:Y:S01]  /*15780*/  ISETP.GE.AND P0, PT, R6.reuse, R5, PT ;  /* 0x000000050600720c */ /* 0x048fe20003f06270 */
[----:B----4-:R-:W-:-:S03]  /*15790*/  IMAD.IADD R6, R6, 0x1, R2 ;  /* 0x0000000106067824 */ /* 0x010fc600078e0202 */
[----:B------:R-:W-:Y:S01]  /*157a0*/  ISETP.GT.U32.OR P0, PT, R8, 0x4f, P0 ;  /* 0x0000004f0800780c */ /* 0x000fe20000704470 */
[----:B0-----:R-:W-:-:S04]  /*157b0*/  @P1 IMAD.HI.U32 R3, R6, R3, RZ ;  /* 0x0000000306031227 */ /* 0x001fc800078e00ff */
[----:B------:R-:W-:Y:S01]  /*157c0*/  IMAD.MOV.U32 R7, RZ, RZ, R6 ;  /* 0x000000ffff077224 */ /* 0x000fe200078e0006 */
[----:B--2---:R-:W-:-:S07]  /*157d0*/  @P1 SHF.R.U32.HI R7, RZ, R0, R3 ;  /* 0x00000000ff071219 */ /* 0x004fce0000011603 */
        /* <DEDUP_REMOVED lines=8> */
[----:B0-----:R-:W-:-:S04]  /*15860*/  @!P0 LEA R2, P1, R4, R2, 0x2 ;  /* 0x0000000204028211 */ /* 0x001fc800078210ff */
[----:B------:R-:W-:Y:S01]  /*15870*/  @!P0 LEA.HI.X R3, R4, R3, R0, 0x2, P1 ;  /* 0x0000000304038211 */ /* 0x000fe200008f1400 */
[----:B------:R-:W-:-:S06]  /*15880*/  IMAD.MOV.U32 R0, RZ, RZ, RZ ;  /* 0x000000ffff007224 */ /* 0x000fcc00078e00ff */
[----:B------:R0:W5:Y:S02]  /*15890*/  @!P0 LDG.E R0, desc[UR38][R2.64] ;  /* 0x0000002602008981 */ /* 0x000164000c1e1900 */
[----:B0-----:R-:W-:-:S05]  /*158a0*/  IMAD.U32 R2, RZ, RZ, UR36 ;  /* 0x00000024ff027e24 */ /* 0x001fca000f8e00ff */
[----:B------:R-:W-:Y:S02]  /*158b0*/  ISETP.NE.AND P2, PT, R2, 0x3, PT ;  /* 0x000000030200780c */ /* 0x000fe40003f45270 */
[----:B------:R-:W-:Y:S01]  /*158c0*/  ISETP.GT.U32.AND P0, PT, R8, 0x4f, PT ;  /* 0x0000004f0800780c */ /* 0x000fe20003f04070 */
[----:B------:R-:W-:-:S10]  /*158d0*/  IMAD.MOV R5, RZ, RZ, -R7 ;  /* 0x000000ffff057224 */ /* 0x000fd400078e0a07 */
[----:B------:R-:W-:-:S04]  /*158e0*/  @P2 LOP3.LUT R16, R16, 0x20, RZ, 0xfc, !PT ;  /* 0x0000002010102812 */ /* 0x000fc800078efcff */
[----:B------:R-:W-:Y:S01]  /*158f0*/  LOP3.LUT R16, R16, 0xfffffffe, RZ, 0xc0, !PT ;  /* 0xfffffffe10107812 */ /* 0x000fe200078ec0ff */
[----:B------:R-:W-:-:S03]  /*15900*/  IMAD R4, R9, R5, R6 ;  /* 0x0000000509047224 */ /* 0x000fc600078e0206 */
[----:B------:R-:W-:Y:S01]  /*15910*/  @P0 LOP3.LUT R16, R16, 0x1, RZ, 0xfc, !PT ;  /* 0x0000000110100812 */ /* 0x000fe200078efcff */
[----:B-1----:R-:W-:Y:S06]  /*15920*/  @!P2 BRA `(.L_x_2463) ;  /* 0x000000000004a947 */ /* 0x002fec0003800000 */
[----:B------:R-:W-:Y:S01]  /*15930*/  BPT.TRAP 0x1 ;  /* 0x000000040000795c */ /* 0x000fe20000300000 */
.L_x_2463:
        /* <DEDUP_REMOVED lines=23> */
.L_x_2533:
[----:B------:R-:W-:Y:S05]  /*15ab0*/  BSYNC B0 ;  /* 0x0000000000007941 */ /* 0x000fea0003800000 */
.L_x_2464:
        /* <DEDUP_REMOVED lines=74> */
.L_x_2545:
[----:B------:R-:W-:Y:S01]  /*15f60*/  ISETP.GE.AND P0, PT, R4, 0x41, PT ;  /* 0x000000410400780c */ /* 0x000fe20003f06270 */
[----:B------:R-:W-:-:S12]  /*15f70*/  BSSY B0, `(.L_x_2467) ;  /* 0x0000010000007945 */ /* 0x000fd80003800000 */
[----:B------:R-:W-:Y:S05]  /*15f80*/  @!P0 BRA `(.L_x_2468) ;  /* 0x0000000000388947 */ /* 0x000fea0003800000 */
[C---:B------:R-:W-:Y:S01]  /*15f90*/  LOP3.LUT P4, RZ, R16.reuse, 0x10, RZ, 0xc0, !PT ;  /* 0x0000001010ff7812 */ /* 0x040fe2000788c0ff */
        /* <DEDUP_REMOVED lines=13> */
.L_x_2468:
[----:B------:R-:W-:Y:S05]  /*16070*/  BSYNC B0 ;  /* 0x0000000000007941 */ /* 0x000fea0003800000 */
.L_x_2467:
[----:B------:R-:W-:Y:S01]  /*16080*/  NOP ;  /* 0x0000000000007918 */ /* 0x000fe20000000000 */
[----:B------:R-:W-:-:S13]  /*16090*/  PLOP3.LUT P0, PT, PT, PT, PT, 0x80, 0x0 ;  /* 0x000000000000781c */ /* 0x000fda0003f0f070 */
.L_x_2469:
        /* <DEDUP_REMOVED lines=10> */
.L_x_2470:
        /* <DEDUP_REMOVED lines=35> */
.L_x_2472:
[----:B------:R-:W-:Y:S05]  /*16370*/  BSYNC B6 ;  /* 0x0000000000067941 */ /* 0x000fea0003800000 */
.L_x_2471:
[----:B------:R-:W4:Y:S01]  /*16380*/  LDL.LU R2, [R1+0x28] ;  /* 0x0000280001027983 */ /* 0x000f220000300800 */
[----:B------:R-:W-:Y:S01]  /*16390*/  ULDC.64 UR6, c[0x0][0x2e0] ;  /* 0x0000b80000067ab9 */ /* 0x000fe20000000a00 */
[----:B------:R-:W-:Y:S01]  /*163a0*/  IMAD.MOV.U32 R3, RZ, RZ, R35 ;  /* 0x000000ffff037224 */ /* 0x000fe200078e0023 */
[----:B------:R-:W-:Y:S01]  /*163b0*/  ULDC.64 UR4, c[0x0][0x2d8] ;  /* 0x0000b60000047ab9 */ /* 0x000fe20000000a00 */
[----:B------:R-:W2:Y:S04]  /*163c0*/  LDL.LU.64 R20, [R1+0x18] ;  /* 0x0000180001147983 */ /* 0x000ea80000300a00 */
[----:B------:R0:W5:Y:S01]  /*163d0*/  LDL R9, [R1+0x10] ;  /* 0x0000100001097983 */ /* 0x0001620000100800 */
[----:B----4-:R-:W-:Y:S02]  /*163e0*/  IMAD.MOV.U32 R0, RZ, RZ, R2 ;  /* 0x000000ffff007224 */ /* 0x010fe400078e0002 */
[----:B--2---:R-:W-:Y:S01]  /*163f0*/  IMAD.MOV.U32 R2, RZ, RZ, R20 ;  /* 0x000000ffff027224 */ /* 0x004fe200078e0014 */
[----:B------:R-:W1:Y:S01]  /*16400*/  LDC R21, c[0x0][0x448] ;  /* 0x00011200ff157b82 */ /* 0x000e620000000800 */
[----:B------:R-:W2:Y:S01]  /*16410*/  S2R R20, SR_TID.X ;  /* 0x0000000000147919 */ /* 0x000ea20000002100 */
[----:B------:R-:W-:-:S02]  /*16420*/  IMAD R4, R0, UR6, RZ ;  /* 0x0000000600047c24 */ /* 0x000fc4000f8e02ff */
[----:B------:R-:W-:-:S04]  /*16430*/  IMAD.WIDE.U32 R2, R26, UR4, R2 ;  /* 0x000000041a027c25 */ /* 0x000fc8000f8e0002 */
[----:B------:R-:W-:Y:S01]  /*16440*/  IMAD R3, R26, UR5, R3 ;  /* 0x000000051a037c24 */ /* 0x000fe2000f8e0203 */
[----:B------:R-:W-:Y:S01]  /*16450*/  ULDC.64 UR4, c[0x0][0x2d0] ;  /* 0x0000b40000047ab9 */ /* 0x000fe20000000a00 */
[C---:B------:R-:W-:Y:S02]  /*16460*/  IMAD R4, R29.reuse, UR7, R4 ;  /* 0x000000071d047c24 */ /* 0x040fe4000f8e0204 */
[----:B------:R-:W-:Y:S01]  /*16470*/  IMAD.WIDE.U32 R2, R29, UR6, R2 ;  /* 0x000000061d027c25 */ /* 0x000fe2000f8e0002 */
[----:B-1----:R-:W-:Y:S02]  /*16480*/  ISETP.NE.AND P6, PT, R21, 0x1, PT ;  /* 0x000000011500780c */ /* 0x002fe40003fc5270 */
[----:B--2---:R-:W-:-:S04]  /*16490*/  LOP3.LUT R20, R20, 0x7f, RZ, 0xc0, !PT ;  /* 0x0000007f14147812 */ /* 0x004fc800078ec0ff */
[----:B------:R-:W-:-:S07]  /*164a0*/  SHF.R.U32.HI R21, RZ, 0x3, R20 ;  /* 0x00000003ff157819 */ /* 0x000fce0000011614 */
[----:B------:R-:W1:Y:S01]  /*164b0*/  @P6 LDC R7, c[0x0][0x44c] ;  /* 0x00011300ff076b82 */ /* 0x000e620000000800 */
[----:B------:R-:W2:Y:S07]  /*164c0*/  S2R R20, SR_TID.X ;  /* 0x0000000000147919 */ /* 0x000eae0000002100 */
[----:B---3--:R-:W3:Y:S01]  /*164d0*/  @P6 LDC R5, c[0x0][0x450] ;  /* 0x00011400ff056b82 */ /* 0x008ee20000000800 */
[----:B--2---:R-:W-:-:S05]  /*164e0*/  IMAD.SHL.U32 R20, R20, 0x10, RZ ;  /* 0x0000001014147824 */ /* 0x004fca00078e00ff */
[----:B------:R-:W-:-:S05]  /*164f0*/  LOP3.LUT R20, R21, 0x70, R20, 0xf8, !PT ;  /* 0x0000007015147812 */ /* 0x000fca00078ef814 */
[----:B------:R-:W-:-:S04]  /*16500*/  IMAD R6, R25, 0x80, R20 ;  /* 0x0000008019067824 */ /* 0x000fc800078e0214 */
[----:B-1----:R-:W-:-:S04]  /*16510*/  @P6 IMAD.HI.U32 R7, R6, R7, RZ ;  /* 0x0000000706076227 */ /* 0x002fc800078e00ff */
[----:B------:R-:W-:Y:S01]  /*16520*/  IMAD.MOV.U32 R0, RZ, RZ, R6 ;  /* 0x000000ffff007224 */ /* 0x000fe200078e0006 */
[----:B---3--:R-:W-:Y:S02]  /*16530*/  @P6 SHF.R.U32.HI R0, RZ, R5, R7 ;  /* 0x00000005ff006219 */ /* 0x008fe40000011607 */
[----:B------:R-:W1:Y:S01]  /*16540*/  LDC R5, c[0x0][0x448] ;  /* 0x00011200ff057b82 */ /* 0x000e620000000800 */
[----:B------:R-:W-:Y:S02]  /*16550*/  IMAD.IADD R3, R3, 0x1, R4 ;  /* 0x0000000103037824 */ /* 0x000fe400078e0204 */
[----:B------:R-:W-:Y:S01]  /*16560*/  IMAD.MOV R4, RZ, RZ, -R0 ;  /* 0x000000ffff047224 */ /* 0x000fe200078e0a00 */
[----:B------:R-:W2:Y:S01]  /*16570*/  S2R R20, SR_TID.X ;  /* 0x0000000000147919 */ /* 0x000ea20000002100 */
[----:B------:R-:W-:-:S04]  /*16580*/  IMAD.WIDE.U32 R2, R0, UR4, R2 ;  /* 0x0000000400027c25 */ /* 0x000fc8000f8e0002 */
[----:B-1----:R-:W-:Y:S01]  /*16590*/  IMAD R4, R5, R4, R6 ;  /* 0x0000000405047224 */ /* 0x002fe200078e0206 */
[----:B------:R-:W-:-:S05]  /*165a0*/  SHF.R.S32.HI R6, RZ, 0x1f, R0 ;  /* 0x0000001fff067819 */ /* 0x000fca0000011400 */
        /* <DEDUP_REMOVED lines=11> */
[----:B------:R-:W-:Y:S01]  /*16660*/  ULDC UR4, c[0x0][0x2b8] ;  /* 0x0000ae0000047ab9 */ /* 0x000fe20000000800 */
[----:B--2---:R-:W-:-:S03]  /*16670*/  LOP3.LUT R20, R20, 0x7f, RZ, 0xc0, !PT ;  /* 0x0000007f14147812 */ /* 0x004fc600078ec0ff */
[----:B------:R-:W-:Y:S01]  /*16680*/  LEA.HI.X R0, R2, UR5, R3, 0x1, P0 ;  /* 0x0000000502007c11 */ /* 0x000fe200080f0c03 */
[----:B------:R-:W-:Y:S01]  /*16690*/  UMOV UR5, 0xffffffff ;  /* 0xffffffff00057882 */ /* 0x000fe20000000000 */
[----:B------:R-:W-:Y:S02]  /*166a0*/  ISETP.GE.AND P4, PT, R32, UR4, PT ;  /* 0x0000000420007c0c */ /* 0x000fe4000bf86270 */
[----:B------:R-:W-:Y:S02]  /*166b0*/  ISETP.GE.AND P3, PT, R37, UR4, PT ;  /* 0x0000000425007c0c */ /* 0x000fe4000bf66270 */
[----:B------:R-:W-:Y:S02]  /*166c0*/  ISETP.GE.AND P2, PT, R36, UR4, PT ;  /* 0x0000000424007c0c */ /* 0x000fe4000bf46270 */
[----:B------:R-:W-:Y:S02]  /*166d0*/  ISETP.GE.AND P1, PT, R34, UR4, PT ;  /* 0x0000000422007c0c */ /* 0x000fe4000bf26270 */
[----:B------:R-:W-:Y:S01]  /*166e0*/  SHF.R.U32.HI R8, RZ, 0x3, R20 ;  /* 0x00000003ff087819 */ /* 0x000fe20000011614 */
[----:B0-----:R-:W-:Y:S10]  /*166f0*/  BRA.DIV UR5, `(.L_x_2473) ;  /* 0x0000003e05dc7947 */ /* 0x001ff4000b800000 */
[----:B------:R-:W0:Y:S01]  /*16700*/  SHFL.IDX PT, R14, R4, RZ, 0x181f ;  /* 0x00181fff040e7589 */ /* 0x000e2200000e0000 */
[----:B-----5:R-:W-:Y:S02]  /*16710*/  IMAD R5, R9, R5, RZ ;  /* 0x0000000509057224 */ /* 0x020fe400078e02ff */
[----:B------:R-:W-:Y:S01]  /*16720*/  IMAD R25, R25, 0x80, R8 ;  /* 0x0000008019197824 */ /* 0x000fe200078e0208 */
        /* <DEDUP_REMOVED lines=83> */
.L_x_2562:
        /* <DEDUP_REMOVED lines=13> */
.L_x_2475:
[----:B------:R-:W-:Y:S05]  /*16d30*/  BSYNC B0 ;  /* 0x0000000000007941 */ /* 0x000fea0003800000 */
.L_x_2474:
[----:B------:R-:W-:Y:S01]  /*16d40*/  NOP ;  /* 0x0000000000007918 */ /* 0x000fe20000000000 */
[----:B------:R-:W-:-:S13]  /*16d50*/  PLOP3.LUT P0, PT, PT, PT, PT, 0x80, 0x0 ;  /* 0x000000000000781c */ /* 0x000fda0003f0f070 */
.L_x_2476:
        /* <DEDUP_REMOVED lines=20> */
.L_x_2563:
[----:B------:R-:W-:Y:S05]  /*16ea0*/  BSYNC B0 ;  /* 0x0000000000007941 */ /* 0x000fea0003800000 */
.L_x_2477:
        /* <DEDUP_REMOVED lines=12> */
.L_x_2493:
        /* <DEDUP_REMOVED lines=14> */
[----:B--2---:R-:W-:-:S04]  /*17050*/  IMAD R6, R0, 0x50, R6 ;  /* 0x0000005000067824 */ /* 0x004fc800078e0206 */
[----:B------:R-:W-:-:S04]  /*17060*/  IMAD.IADD R6, R9, 0x1, R6 ;  /* 0x0000000109067824 */ /* 0x000fc800078e0206 */
[----:B0-----:R-:W-:-:S04]  /*17070*/  @P0 IMAD.HI.U32 R3, R6, R3, RZ ;  /* 0x0000000306030227 */ /* 0x001fc800078e00ff */
[----:B------:R-:W-:Y:S01]  /*17080*/  IMAD.MOV.U32 R10, RZ, RZ, R6 ;  /* 0x000000ffff0a7224 */ /* 0x000fe200078e0006 */
[----:B----4-:R-:W-:Y:S01]  /*17090*/  @P0 SHF.R.U32.HI R10, RZ, R2, R3 ;  /* 0x00000002ff0a0219 */ /* 0x010fe20000011603 */
        /* <DEDUP_REMOVED lines=24> */
.L_x_2481:
[----:B------:R-:W-:Y:S01]  /*17220*/  IMAD R6, R23, 0x8, R17 ;  /* 0x0000000817067824 */ /* 0x000fe200078e0211 */
[----:B------:R-:W-:Y:S01]  /*17230*/  SHF.L.U32 R3, R28, 0x1f, RZ ;  /* 0x0000001f1c037819 */ /* 0x000fe200000006ff */
[----:B------:R-:W-:Y:S03]  /*17240*/  BSSY B1, `(.L_x_2482) ;  /* 0x0000003000017945 */ /* 0x000fe60003800000 */
[----:B------:R-:W0:Y:S02]  /*17250*/  SYNCS.PHASECHK.TRANS64.TRYWAIT P0, [R6+URZ+0x38840], R3 ;  /* 0x03884003060075a7 */ /* 0x000e24000800017f */
[----:B0-----:R-:W-:Y:S05]  /*17260*/  @!P0 BRA `(.L_x_2483) ;  /* 0x0000003c00cc8947 */ /* 0x001fea0003800000 */
.L_x_2564:
[----:B------:R-:W-:Y:S05]  /*17270*/  BSYNC B1 ;  /* 0x0000000000017941 */ /* 0x000fea0003800000 */
.L_x_2482:
        /* <DEDUP_REMOVED lines=67> */
.L_x_2576:
        /* <DEDUP_REMOVED lines=17> */
.L_x_2485:
        /* <DEDUP_REMOVED lines=10> */
.L_x_2486:
[----:B------:R3:W-:Y:S01]  /*17860*/  SYNCS.ARRIVE.TRANS64.A1T0 RZ, [R6+URZ+0x38830], RZ ;  /* 0x038830ff06ff79a7 */ /* 0x0007e2000810003f */
[----:B------:R-:W-:Y:S05]  /*17870*/  @!P6 BRA `(.L_x_2487) ;  /* 0x000000000004e947 */ /* 0x000fea0003800000 */
[----:B------:R-:W-:Y:S01]  /*17880*/  BPT.TRAP 0x1 ;  /* 0x000000040000795c */ /* 0x000fe20000300000 */
.L_x_2487:
[----:B--2---:R-:W-:Y:S01]  /*17890*/  SHF.L.U32 R2, R20, 0x1f, RZ ;  /* 0x0000001f14027819 */ /* 0x004fe200000006ff */
[----:B---3--:R-:W-:Y:S01]  /*178a0*/  IMAD R6, R7, 0x8, R17 ;  /* 0x0000000807067824 */ /* 0x008fe200078e0211 */
[----:B------:R-:W-:Y:S03]  /*178b0*/  BSSY B1, `(.L_x_2488) ;  /* 0x0000003000017945 */ /* 0x000fe60003800000 */
[----:B------:R-:W2:Y:S02]  /*178c0*/  SYNCS.PHASECHK.TRANS64.TRYWAIT P0, [R6+URZ+0x38860], R2 ;  /* 0x03886002060075a7 */ /* 0x000ea4000800017f */
[----:B--2---:R-:W-:Y:S05]  /*178d0*/  @!P0 BRA `(.L_x_2489) ;  /* 0x0000004000088947 */ /* 0x004fea0003800000 */
.L_x_2577:
[----:B------:R-:W-:Y:S05]  /*178e0*/  BSYNC B1 ;  /* 0x0000000000017941 */ /* 0x000fea0003800000 */
.L_x_2488:
[----:B0-----:R-:W3:Y:S01]  /*178f0*/  LDL R8, [R1] ;  /* 0x0000000001087983 */ /* 0x001ee20000100800 */
[----:B------:R-:W0:Y:S01]  /*17900*/  S2R R3, SR_TID.X ;  /* 0x0000000000037919 */ /* 0x000e220000002100 */
[----:B------:R-:W-:Y:S01]  /*17910*/  UMOV UR4, 0xffffffff ;  /* 0xffffffff00047882 */ /* 0x000fe20000000000 */
[----:B------:R-:W-:Y:S01]  /*17920*/  IMAD R7, R7, 0x5000, R31 ;  /* 0x0000500007077824 */ /* 0x000fe200078e021f */
[----:B0-----:R-:W-:-:S04]  /*17930*/  LOP3.LUT R3, R3, 0x7f, RZ, 0xc0, !PT ;  /* 0x0000007f03037812 */ /* 0x001fc800078ec0ff */
[----:B------:R-:W-:Y:S01]  /*17940*/  SHF.R.U32.HI R3, RZ, 0x3, R3 ;  /* 0x00000003ff037819 */ /* 0x000fe20000011603 */
[----:B---3--:R-:W-:-:S04]  /*17950*/  IMAD R8, R29, -0x50, R8 ;  /* 0xffffffb01d087824 */ /* 0x008fc800078e0208 */
[----:B------:R-:W-:Y:S01]  /*17960*/  IMAD.IADD R8, R8, 0x1, -R3 ;  /* 0x0000000108087824 */ /* 0x000fe200078e0a03 */
[----:B------:R-:W-:Y:S06]  /*17970*/  BRA.DIV UR4, `(.L_x_2490) ;  /* 0x0000003e04f47947 */ /* 0x000fec000b800000 */
[----:B--2---:R-:W0:Y:S01]  /*17980*/  SHFL.IDX PT, R2, R18, RZ, 0x181f ;  /* 0x00181fff12027589 */ /* 0x004e2200000e0000 */
[----:B------:R-:W-:-:S03]  /*17990*/  IMAD R7, R7, 0x2, R17 ;  /* 0x0000000207077824 */ /* 0x000fc600078e0211 */
[----:B------:R-:W2:Y:S04]  /*179a0*/  SHFL.IDX PT, R3, R19, RZ, 0x181f ;  /* 0x00181fff13037589 */ /* 0x000ea800000e0000 */
[----:B-1----:R-:W-:Y:S01]  /*179b0*/  SHFL.IDX PT, R14, R18, 0x4, 0x181f ;  /* 0x00981f00120e7f89 */ /* 0x002fe200000e0000 */
[----:B0-----:R-:W-:-:S05]  /*179c0*/  IADD3 R2, P0, R2, R0, RZ ;  /* 0x0000000002027210 */ /* 0x001fca0007f1e0ff */
        /* <DEDUP_REMOVED lines=46> */
.L_x_2589:
        /* <DEDUP_REMOVED lines=31> */
.L_x_2491:
        /* <DEDUP_REMOVED lines=10> */
.L_x_2492:
        /* <DEDUP_REMOVED lines=8> */
.L_x_2480:
[----:B------:R-:W-:Y:S05]  /*17fc0*/  BSYNC B0 ;  /* 0x0000000000007941 */ /* 0x000fea0003800000 */
.L_x_2479:
        /* <DEDUP_REMOVED lines=17> */
.L_x_2495:
[----:B------:R-:W-:Y:S05]  /*180e0*/  BSYNC B0 ;  /* 0x0000000000007941 */ /* 0x000fea0003800000 */
.L_x_2494:
[----:B------:R-:W-:-:S13]  /*180f0*/  LOP3.LUT P0, RZ, R16, 0x20, RZ, 0xc0, !PT ;  /* 0x0000002010ff7812 */ /* 0x000fda000780c0ff */
[----:B------:R-:W-:Y:S05]  /*18100*/  @!P0 BRA `(.L_x_2496) ;  /* 0x0000000000048947 */ /* 0x000fea0003800000 */
[----:B------:R-:W-:Y:S01]  /*18110*/  BPT.TRAP 0x1 ;  /* 0x000000040000795c */ /* 0x000fe20000300000 */
.L_x_2496:
[----:B------:R-:W2:Y:S01]  /*18120*/  LDL.LU R0, [R1] ;  /* 0x0000000001007983 */ /* 0x000ea20000300800 */
[----:B------:R-:W-:Y:S01]  /*18130*/  IMAD R4, R23, 0x8, R17 ;  /* 0x0000000817047824 */ /* 0x000fe200078e0211 */
[----:B------:R-:W-:Y:S01]  /*18140*/  SHF.L.U32 R3, R28, 0x1f, RZ ;  /* 0x0000001f1c037819 */ /* 0x000fe200000006ff */
[----:B------:R-:W-:Y:S03]  /*18150*/  BSSY B0, `(.L_x_2497) ;  /* 0x0000004000007945 */ /* 0x000fe60003800000 */
[----:B------:R-:W0:Y:S01]  /*18160*/  SYNCS.PHASECHK.TRANS64.TRYWAIT P0, [R4+URZ+0x38860], R3 ;  /* 0x03886003040075a7 */ /* 0x000e22000800017f */
[----:B--2---:R-:W-:Y:S01]  /*18170*/  IMAD R5, R22, -0x50, R0 ;  /* 0xffffffb016057824 */ /* 0x004fe200078e0200 */
[----:B0-----:R-:W-:Y:S06]  /*18180*/  @!P0 BRA `(.L_x_2498) ;  /* 0x0000003c00c88947 */ /* 0x001fec0003800000 */
.L_x_2590:
[----:B------:R-:W-:Y:S05]  /*18190*/  BSYNC B0 ;  /* 0x0000000000007941 */ /* 0x000fea0003800000 */
.L_x_2497:
[----:B------:R-:W2:Y:S01]  /*181a0*/  S2R R0, SR_TID.X ;  /* 0x0000000000007919 */ /* 0x000ea20000002100 */
[----:B------:R-:W-:Y:S01]  /*181b0*/  UMOV UR4, 0xffffffff ;  /* 0xffffffff00047882 */ /* 0x000fe20000000000 */
[----:B--2---:R-:W-:-:S04]  /*181c0*/  LOP3.LUT R0, R0, 0x7f, RZ, 0xc0, !PT ;  /* 0x0000007f00007812 */ /* 0x004fc800078ec0ff */
[----:B------:R-:W-:-:S05]  /*181d0*/  SHF.R.U32.HI R0, RZ, 0x3, R0 ;  /* 0x00000003ff007819 */ /* 0x000fca0000011600 */
[----:B------:R-:W-:Y:S02]  /*181e0*/  IMAD.IADD R5, R5, 0x1, -R0 ;  /* 0x0000000105057824 */ /* 0x000fe400078e0a00 */
[----:B------:R-:W-:Y:S01]  /*181f0*/  IMAD R0, R23, 0x5000, R31 ;  /* 0x0000500017007824 */ /* 0x000fe200078e021f */
        /* <DEDUP_REMOVED lines=58> */
.L_x_2602:
        /* <DEDUP_REMOVED lines=15> */
.L_x_2500:
        /* <DEDUP_REMOVED lines=10> */
.L_x_2501:
[----:B------:R1:W-:Y:S01]  /*18730*/  SYNCS.ARRIVE.TRANS64.A1T0 RZ, [R4+URZ+0x38850], RZ ;  /* 0x038850ff04ff79a7 */ /* 0x0003e2000810003f */
[----:B------:R-:W-:-:S05]  /*18740*/  VIADD R23, R23, 0x1 ;  /* 0x0000000117177836 */ /* 0x000fca0000000000 */
[----:B------:R-:W-:-:S04]  /*18750*/  ISETP.NE.AND P0, PT, R23, 0x2, PT ;  /* 0x000000021700780c */ /* 0x000fc80003f05270 */
[----:B0-----:R-:W-:Y:S02]  /*18760*/  SEL R3, RZ, 0x1, P0 ;  /* 0x00000001ff037807 */ /* 0x001fe40000000000 */
[----:B------:R-:W-:Y:S02]  /*18770*/  SEL R23, R23, RZ, P0 ;  /* 0x000000ff17177207 */ /* 0x000fe40000000000 */
[----:B-1----:R-:W-:-:S07]  /*18780*/  LOP3.LUT R28, R28, R3, RZ, 0x3c, !PT ;  /* 0x000000031c1c7212 */ /* 0x002fce00078e3cff */
.L_x_2456:
[----:B------:R-:W-:Y:S05]  /*18790*/  BSYNC B7 ;  /* 0x0000000000077941 */ /* 0x000fea0003800000 */
.L_x_2454:
        /* <DEDUP_REMOVED lines=11> */
.L_x_2502:
        /* <DEDUP_REMOVED lines=43> */
.L_x_2612:
[----:B------:R-:W-:Y:S02]  /*18b00*/  ULDC UR4, c[0x0][0xc38] ;  /* 0x00030e0000047ab9 */ /* 0x000fe40000000800 */
[----:B------:R-:W-:-:S04]  /*18b10*/  IMAD.U32 R5, RZ, RZ, UR4 ;  /* 0x00000004ff057e24 */ /* 0x000fc8000f8e00ff */
[----:B-1----:R-:W-:-:S04]  /*18b20*/  IMAD R14, R14, R5, RZ ;  /* 0x000000050e0e7224 */ /* 0x002fc800078e02ff */
[----:B------:R-:W-:-:S05]  /*18b30*/  IMAD.IADD R7, R7, 0x1, R14 ;  /* 0x0000000107077824 */ /* 0x000fca00078e020e */
[----:B------:R-:W-:-:S13]  /*18b40*/  ISETP.GT.AND P6, PT, R7, R0, PT ;  /* 0x000000000700720c */ /* 0x000fda0003fc4270 */
[----:B------:R-:W-:Y:S05]  /*18b50*/  @P6 BRA `(.L_x_2505) ;  /* 0x0000000000a46947 */ /* 0x000fea0003800000 */
.L_x_2508:
        /* <DEDUP_REMOVED lines=35> */
.L_x_2620:
[----:B------:R-:W-:Y:S02]  /*18d90*/  ULDC UR4, c[0x0][0xc38] ;  /* 0x00030e0000047ab9 */ /* 0x000fe40000000800 */
[----:B------:R-:W-:-:S04]  /*18da0*/  IMAD.U32 R5, RZ, RZ, UR4 ;  /* 0x00000004ff057e24 */ /* 0x000fc8000f8e00ff */
[----:B-1----:R-:W-:-:S04]  /*18db0*/  IMAD R14, R14, R5, RZ ;  /* 0x000000050e0e7224 */ /* 0x002fc800078e02ff */
[----:B------:R-:W-:-:S05]  /*18dc0*/  IMAD.IADD R7, R14, 0x1, R7 ;  /* 0x000000010e077824 */ /* 0x000fca00078e0207 */
[----:B------:R-:W-:-:S13]  /*18dd0*/  ISETP.GT.AND P6, PT, R7, R0, PT ;  /* 0x000000000700720c */ /* 0x000fda0003fc4270 */
[----:B------:R-:W-:Y:S05]  /*18de0*/  @!P6 BRA `(.L_x_2508) ;  /* 0xfffffffc005ce947 */ /* 0x000fea000383ffff */
.L_x_2505:
        /* <DEDUP_REMOVED lines=10> */
.L_x_2625:
[----:B------:R-:W-:-:S13]  /*18e90*/  ISETP.NE.AND P0, PT, R3, RZ, PT ;  /* 0x000000ff0300720c */ /* 0x000fda0003f05270 */
[----:B------:R-:W-:Y:S05]  /*18ea0*/  @!P0 BRA `(.L_x_2510) ;  /* 0x0000000000108947 */ /* 0x000fea0003800000 */
[----:B------:R-:W-:Y:S01]  /*18eb0*/  UMOV UR4, 0xffffffff ;  /* 0xffffffff00047882 */ /* 0x000fe20000000000 */
[----:B-1----:R-:W-:Y:S02]  /*18ec0*/  VIADD R12, R12, 0xffffffff ;  /* 0xffffffff0c0c7836 */ /* 0x002fe40000000000 */
[----:B------:R-:W-:Y:S05]  /*18ed0*/  BRA.DIV UR4, `(.L_x_2511) ;  /* 0x0000004204dc7947 */ /* 0x000fea000b800000 */
[----:B------:R4:W1:Y:S02]  /*18ee0*/  SHFL.IDX PT, R6, R2, R12, 0x1f ;  /* 0x00001f0c02067589 */ /* 0x00086400000e0000 */
.L_x_2510:
        /* <DEDUP_REMOVED lines=59> */
.L_x_2512:
        /* <DEDUP_REMOVED lines=60> */
.L_x_2513:
[----:B------:R-:W-:-:S05]  /*19660*/  LOP3.LUT R2, RZ, R2, RZ, 0x33, !PT ;  /* 0x00000002ff027212 */ /* 0x000fca00078e33ff */
[----:B------:R-:W-:Y:S01]  /*19670*/  IMAD.IADD R25, R25, 0x1, R2 ;  /* 0x0000000119197824 */ /* 0x000fe200078e0202 */
[----:B------:R-:W-:Y:S06]  /*19680*/  BRA `(.L_x_2514) ;  /* 0x00000000001c7947 */ /* 0x000fec0003800000 */
.L_x_2506:
[----:B------:R-:W-:Y:S01]  /*19690*/  UMOV UR4, URZ ;  /* 0x0000003f00047c82 */ /* 0x000fe20008000000 */
[----:B------:R-:W-:Y:S01]  /*196a0*/  UMOV UR5, URZ ;  /* 0x0000003f00057c82 */ /* 0x000fe20008000000 */
[----:B------:R-:W-:Y:S01]  /*196b0*/  ULDC UR6, c[0x0][0xc3c] ;  /* 0x00030f0000067ab9 */ /* 0x000fe20000000800 */
[----:B------:R-:W-:Y:S02]  /*196c0*/  IMAD.MOV.U32 R24, RZ, RZ, R0 ;  /* 0x000000ffff187224 */ /* 0x000fe400078e0000 */
[----:B------:R-:W-:Y:S02]  /*196d0*/  IMAD.U32 R25, RZ, RZ, UR4 ;  /* 0x00000004ff197e24 */ /* 0x000fe4000f8e00ff */
[----:B------:R-:W-:Y:S02]  /*196e0*/  IMAD.U32 R26, RZ, RZ, UR5 ;  /* 0x00000005ff1a7e24 */ /* 0x000fe4000f8e00ff */
[----:B------:R-:W-:-:S07]  /*196f0*/  IMAD.U32 R27, RZ, RZ, UR6 ;  /* 0x00000006ff1b7e24 */ /* 0x000fce000f8e00ff */
.L_x_2514:
        /* <DEDUP_REMOVED lines=10> */
.L_x_2503:
[----:B------:R-:W-:Y:S02]  /*197a0*/  ULDC UR4, c[0x0][0xc3c] ;  /* 0x00030f0000047ab9 */ /* 0x000fe40000000800 */
[----:B-1----:R-:W-:-:S13]  /*197b0*/  ISETP.GE.AND P0, PT, R27, UR4, PT ;  /* 0x000000041b007c0c */ /* 0x002fda000bf06270 */
[----:B------:R-:W-:Y:S05]  /*197c0*/  @!P0 BRA `(.L_x_2515) ;  /* 0xffffffac00fc8947 */ /* 0x000fea000383ffff */
[----:B------:R-:W-:Y:S05]  /*197d0*/  BSYNC B8 ;  /* 0x0000000000087941 */ /* 0x000fea0003800000 */
.L_x_2448:
        /* <DEDUP_REMOVED lines=12> */
.L_x_2628:
[----:B------:R-:W-:Y:S05]  /*198a0*/  BSYNC B0 ;  /* 0x0000000000007941 */ /* 0x000fea0003800000 */
.L_x_2516:
[----:B------:R-:W-:-:S03]  /*198b0*/  UMOV UR4, 0xffffffff ;  /* 0xffffffff00047882 */ /* 0x000fc60000000000 */
[----:B------:R-:W-:Y:S05]  /*198c0*/  BRA.DIV UR4, `(.L_x_2518) ;  /* 0x0000003a049c7947 */ /* 0x000fea000b800000 */
[----:B-1----:R-:W1:Y:S02]  /*198d0*/  S2R R0, SR_TID.X ;  /* 0x0000000000007919 */ /* 0x002e640000002100 */
[----:B-1----:R-:W-:-:S04]  /*198e0*/  SHF.R.U32.HI R0, RZ, 0x5, R0 ;  /* 0x00000005ff007819 */ /* 0x002fc80000011600 */
[----:B------:R-:W-:-:S05]  /*198f0*/  LOP3.LUT R0, R0, 0x3, RZ, 0xc0, !PT ;  /* 0x0000000300007812 */ /* 0x000fca00078ec0ff */
[----:B------:R1:W3:Y:S02]  /*19900*/  SHFL.IDX PT, R14, R0, RZ, 0x1f ;  /* 0x00001fff000e7589 */ /* 0x0002e400000e0000 */
.L_x_2631:
[----:B---3--:R-:W-:Y:S01]  /*19910*/  ISETP.NE.AND P0, PT, R14, RZ, PT ;  /* 0x000000ff0e00720c */ /* 0x008fe20003f05270 */
[----:B------:R-:W-:-:S12]  /*19920*/  BSSY B0, `(.L_x_2519) ;  /* 0x0000026000007945 */ /* 0x000fd80003800000 */
[----:B------:R-:W-:Y:S05]  /*19930*/  @P0 BRA `(.L_x_2520) ;  /* 0x0000000000900947 */ /* 0x000fea0003800000 */
[----:B------:R-:W-:-:S03]  /*19940*/  UMOV UR4, 0xffffffff ;  /* 0xffffffff00047882 */ /* 0x000fc60000000000 */
[----:B------:R-:W-:Y:S05]  /*19950*/  BRA.DIV UR4, `(.L_x_2521) ;  /* 0x0000003a04ac7947 */ /* 0x000fea000b800000 */
[----:B------:R-:W-:-:S13]  /*19960*/  ELECT P6, URZ, PT ;  /* 0x00000000003f782f */ /* 0x000fda00038c0000 */
.L_x_2634:
        /* <DEDUP_REMOVED lines=8> */
.L_x_2522:
[C---:B------:R-:W-:Y:S01]  /*199f0*/  IMAD R5, R23.reuse, 0x8, R4 ;  /* 0x0000000817057824 */ /* 0x040fe200078e0204 */
[----:B------:R-:W-:Y:S01]  /*19a00*/  SHF.L.U32 R0, R28, 0x1f, RZ ;  /* 0x0000001f1c007819 */ /* 0x000fe200000006ff */
[----:B------:R-:W-:-:S03]  /*19a10*/  VIADD R23, R23, 0x1 ;  /* 0x0000000117177836 */ /* 0x000fc60000000000 */
[----:B------:R-:W1:Y:S02]  /*19a20*/  SYNCS.PHASECHK.TRANS64.TRYWAIT P1, [R5+URZ+0x38840], R0 ;  /* 0x03884000050075a7 */ /* 0x000e64000802017f */
[----:B------:R-:W-:-:S04]  /*19a30*/  ISETP.NE.AND P2, PT, R23, 0x2, PT ;  /* 0x000000021700780c */ /* 0x000fc80003f45270 */
[----:B------:R-:W-:Y:S01]  /*19a40*/  SEL R3, RZ, 0x1, P2 ;  /* 0x00000001ff037807 */ /* 0x000fe20001000000 */
[----:B-1----:R-:W-:Y:S08]  /*19a50*/  @!P1 BRA `(.L_x_2523) ;  /* 0x00000038008c9947 */ /* 0x002ff00003800000 */
.L_x_2635:
[----:B------:R-:W-:Y:S02]  /*19a60*/  SEL R23, R23, RZ, P2 ;  /* 0x000000ff17177207 */ /* 0x000fe40001000000 */
[----:B------:R-:W-:Y:S01]  /*19a70*/  LOP3.LUT R2, R28, R3, RZ, 0x3c, !PT ;  /* 0x000000031c027212 */ /* 0x000fe200078e3cff */
[----:B------:R-:W-:Y:S06]  /*19a80*/  @!P0 BRA `(.L_x_2524) ;  /* 0x0000000000048947 */ /* 0x000fec0003800000 */
[----:B------:R-:W-:Y:S01]  /*19a90*/  BPT.TRAP 0x1 ;  /* 0x000000040000795c */ /* 0x000fe20000300000 */
.L_x_2524:
[----:B------:R-:W-:Y:S01]  /*19aa0*/  IMAD R23, R23, 0x8, R4 ;  /* 0x0000000817177824 */ /* 0x000fe200078e0204 */
[----:B------:R-:W-:-:S04]  /*19ab0*/  SHF.L.U32 R2, R2, 0x1f, RZ ;  /* 0x0000001f02027819 */ /* 0x000fc800000006ff */
[----:B------:R-:W3:Y:S02]  /*19ac0*/  SYNCS.PHASECHK.TRANS64.TRYWAIT P1, [R23+URZ+0x38840], R2 ;  /* 0x03884002170075a7 */ /* 0x000ee4000802017f */
[----:B---3--:R-:W-:Y:S05]  /*19ad0*/  @!P1 BRA `(.L_x_2525) ;  /* 0x0000003800809947 */ /* 0x008fea0003800000 */
.L_x_2636:
[----:B------:R-:W-:Y:S05]  /*19ae0*/  @!P0 BRA `(.L_x_2526) ;  /* 0x0000000000048947 */ /* 0x000fea0003800000 */
[----:B------:R-:W-:Y:S01]  /*19af0*/  BPT.TRAP 0x1 ;  /* 0x000000040000795c */ /* 0x000fe20000300000 */
.L_x_2526:
[----:B------:R-:W4:Y:S02]  /*19b00*/  SYNCS.PHASECHK.TRANS64.TRYWAIT P1, [R5+URZ+0x38860], R0 ;  /* 0x03886000050075a7 */ /* 0x000f24000802017f */
[----:B----4-:R-:W-:Y:S05]  /*19b10*/  @!P1 BRA `(.L_x_2527) ;  /* 0x0000003800849947 */ /* 0x010fea0003800000 */
.L_x_2637:
[----:B------:R-:W-:Y:S05]  /*19b20*/  @!P0 BRA `(.L_x_2528) ;  /* 0x0000000000048947 */ /* 0x000fea0003800000 */
[----:B------:R-:W-:Y:S01]  /*19b30*/  BPT.TRAP 0x1 ;  /* 0x000000040000795c */ /* 0x000fe20000300000 */
.L_x_2528:
[----:B------:R0:W0:Y:S02]  /*19b40*/  SYNCS.PHASECHK.TRANS64.TRYWAIT P0, [R23+URZ+0x38860], R2 ;  /* 0x03886002170075a7 */ /* 0x000024000800017f */
[----:B0-----:R-:W-:Y:S05]  /*19b50*/  @!P0 NANOSLEEP.SYNCS 0x989680 ;  /* 0x009896800000895d */ /* 0x001fea0003900000 */
[----:B------:R-:W0:Y:S02]  /*19b60*/  @!P0 SYNCS.PHASECHK.TRANS64 P0, [R23+URZ+0x38860], R2 ;  /* 0x03886002170085a7 */ /* 0x000e24000800007f */
[----:B0-----:R-:W-:Y:S05]  /*19b70*/  @!P0 BRA `(.L_x_2528) ;  /* 0xfffffffc00f08947 */ /* 0x001fea000383ffff */
.L_x_2520:
[----:B------:R-:W-:Y:S05]  /*19b80*/  BSYNC B0 ;  /* 0x0000000000007941 */ /* 0x000fea0003800000 */
.L_x_2519:
[----:B------:R-:W-:Y:S05]  /*19b90*/  EXIT ;  /* 0x000000000000794d */ /* 0x000fea0003800000 */
.L_x_2381:
[----:B------:R-:W-:-:S13]  /*19ba0*/  R2UR UR4, R17 ;  /* 0x00000000110472ca */ /* 0x000fda00000e0000 */
[----:B0-----:R-:W-:-:S04]  /*19bb0*/  IMAD.U32 R3, RZ, RZ, UR4 ;  /* 0x00000004ff037e24 */ /* 0x001fc8000f8e00ff */
[----:B------:R0:W1:Y:S03]  /*19bc0*/  SYNCS.PHASECHK.TRANS64.TRYWAIT P1, [R3+URZ+0x38800], R0 ;  /* 0x03880000030075a7 */ /* 0x000066000802017f */
[----:B-1----:R-:W-:Y:S05]  /*19bd0*/  @!P1 NANOSLEEP.SYNCS 0x989680 ;  /* 0x009896800000995d */ /* 0x002fea0003900000 */
[----:B------:R-:W1:Y:S02]  /*19be0*/  @!P1 SYNCS.PHASECHK.TRANS64 P1, [R3+URZ+0x38800], R0 ;  /* 0x03880000030095a7 */ /* 0x000e64000802007f */
[----:B-1----:R-:W-:Y:S05]  /*19bf0*/  @!P1 BRA `(.L_x_2381) ;  /* 0xfffffffc00e89947 */ /* 0x002fea000383ffff */
[----:B------:R-:W-:Y:S05]  /*19c00*/  BRA `(.L_x_2529) ;  /* 0xfffffe84009c7947 */ /* 0x000fea000383ffff */
.L_x_2385:
[----:B-1----:R1:W2:Y:S02]  /*19c10*/  SYNCS.PHASECHK.TRANS64.TRYWAIT P1, [R0+URZ+0x38830], R3 ;  /* 0x03883003000075a7 */ /* 0x0022a4000802017f */
[----:B--2---:R-:W-:Y:S05]  /*19c20*/  @!P1 NANOSLEEP.SYNCS 0x989680 ;  /* 0x009896800000995d */ /* 0x004fea0003900000 */
[----:B------:R-:W2:Y:S02]  /*19c30*/  @!P1 SYNCS.PHASECHK.TRANS64 P1, [R0+URZ+0x38830], R3 ;  /* 0x03883003000095a7 */ /* 0x000ea4000802007f */
[----:B--2---:R-:W-:Y:S05]  /*19c40*/  @!P1 BRA `(.L_x_2385) ;  /* 0xfffffffc00f09947 */ /* 0x004fea000383ffff */
[----:B------:R-:W-:Y:S05]  /*19c50*/  BRA `(.L_x_2384) ;  /* 0xfffffe8400c07947 */ /* 0x000fea000383ffff */
.L_x_2391:
[----:B-1----:R-:W-:-:S04]  /*19c60*/  IMAD.U32 R4, RZ, RZ, UR61 ;  /* 0x0000003dff047e24 */ /* 0x002fc8000f8e00ff */
[----:B------:R1:W2:Y:S03]  /*19c70*/  SYNCS.PHASECHK.TRANS64.TRYWAIT P1, [R4+URZ+0x38830], R3 ;  /* 0x03883003040075a7 */ /* 0x0002a6000802017f */
[----:B--2---:R-:W-:Y:S05]  /*19c80*/  @!P1 NANOSLEEP.SYNCS 0x989680 ;  /* 0x009896800000995d */ /* 0x004fea0003900000 */
[----:B------:R-:W2:Y:S02]  /*19c90*/  @!P1 SYNCS.PHASECHK.TRANS64 P1, [R4+URZ+0x38830], R3 ;  /* 0x03883003040095a7 */ /* 0x000ea4000802007f */
[----:B--2---:R-:W-:Y:S05]  /*19ca0*/  @!P1 BRA `(.L_x_2391) ;  /* 0xfffffffc00ec9947 */ /* 0x004fea000383ffff */
[----:B------:R-:W-:Y:S05]  /*19cb0*/  BRA `(.L_x_2390) ;  /* 0xfffffec000d07947 */ /* 0x000fea000383ffff */
.L_x_2395:
[----:B---3--:R-:W-:-:S04]  /*19cc0*/  IMAD.U32 R2, RZ, RZ, UR4 ;  /* 0x00000004ff027e24 */ /* 0x008fc8000f8e00ff */
[----:B------:R3:W4:Y:S03]  /*19cd0*/  SYNCS.PHASECHK.TRANS64.TRYWAIT P1, [R2+URZ+0x38850], R0 ;  /* 0x03885000020075a7 */ /* 0x000726000802017f */
[----:B----4-:R-:W-:Y:S05]  /*19ce0*/  @!P1 NANOSLEEP.SYNCS 0x989680 ;  /* 0x009896800000995d */ /* 0x010fea0003900000 */
[----:B------:R-:W4:Y:S02]  /*19cf0*/  @!P1 SYNCS.PHASECHK.TRANS64 P1, [R2+URZ+0x38850], R0 ;  /* 0x03885000020095a7 */ /* 0x000f24000802007f */
[----:B----4-:R-:W-:Y:S05]  /*19d00*/  @!P1 BRA `(.L_x_2395) ;  /* 0xfffffffc00ec9947 */ /* 0x010fea000383ffff */
[----:B------:R-:W-:Y:S05]  /*19d10*/  BRA `(.L_x_2394) ;  /* 0xfffffee800247947 */ /* 0x000fea000383ffff */
.L_x_2403:
[----:B-1----:R-:W-:-:S04]  /*19d20*/  IMAD.U32 R4, RZ, RZ, UR4 ;  /* 0x00000004ff047e24 */ /* 0x002fc8000f8e00ff */
[----:B------:R1:W2:Y:S03]  /*19d30*/  SYNCS.PHASECHK.TRANS64.TRYWAIT P1, [R4+URZ+0x38830], R3 ;  /* 0x03883003040075a7 */ /* 0x0002a6000802017f */
[----:B--2---:R-:W-:Y:S05]  /*19d40*/  @!P1 NANOSLEEP.SYNCS 0x989680 ;  /* 0x009896800000995d */ /* 0x004fea0003900000 */
[----:B------:R-:W2:Y:S02]  /*19d50*/  @!P1 SYNCS.PHASECHK.TRANS64 P1, [R4+URZ+0x38830], R3 ;  /* 0x03883003040095a7 */ /* 0x000ea4000802007f */
[----:B--2---:R-:W-:Y:S05]  /*19d60*/  @!P1 BRA `(.L_x_2403) ;  /* 0xfffffffc00ec9947 */ /* 0x004fea000383ffff */
[----:B------:R-:W-:Y:S05]  /*19d70*/  BRA `(.L_x_2402) ;  /* 0xffffff0000407947 */ /* 0x000fea000383ffff */
.L_x_2407:
[----:B---3--:R-:W-:-:S04]  /*19d80*/  IMAD.U32 R2, RZ, RZ, UR4 ;  /* 0x00000004ff027e24 */ /* 0x008fc8000f8e00ff */
[----:B------:R3:W4:Y:S03]  /*19d90*/  SYNCS.PHASECHK.TRANS64.TRYWAIT P1, [R2+URZ+0x38850], R0 ;  /* 0x03885000020075a7 */ /* 0x000726000802017f */
[----:B----4-:R-:W-:Y:S05]  /*19da0*/  @!P1 NANOSLEEP.SYNCS 0x989680 ;  /* 0x009896800000995d */ /* 0x010fea0003900000 */
[----:B------:R-:W4:Y:S02]  /*19db0*/  @!P1 SYNCS.PHASECHK.TRANS64 P1, [R2+URZ+0x38850], R0 ;  /* 0x03885000020095a7 */ /* 0x000f24000802007f */
[----:B----4-:R-:W-:Y:S05]  /*19dc0*/  @!P1 BRA `(.L_x_2407) ;  /* 0xfffffffc00ec9947 */ /* 0x010fea000383ffff */
[----:B------:R-:W-:Y:S05]  /*19dd0*/  BRA `(.L_x_2406) ;  /* 0xffffff2400907947 */ /* 0x000fea000383ffff */
.L_x_2414:
[----:B-1----:R-:W-:-:S04]  /*19de0*/  IMAD.U32 R7, RZ, RZ, UR8 ;  /* 0x00000008ff077e24 */ /* 0x002fc8000f8e00ff */
[----:B------:R1:W2:Y:S03]  /*19df0*/  SYNCS.PHASECHK.TRANS64.TRYWAIT P1, [R7+URZ+0x38850], R0 ;  /* 0x03885000070075a7 */ /* 0x0002a6000802017f */
[----:B--2---:R-:W-:Y:S05]  /*19e00*/  @!P1 NANOSLEEP.SYNCS 0x989680 ;  /* 0x009896800000995d */ /* 0x004fea0003900000 */
[----:B------:R-:W2:Y:S02]  /*19e10*/  @!P1 SYNCS.PHASECHK.TRANS64 P1, [R7+URZ+0x38850], R0 ;  /* 0x03885000070095a7 */ /* 0x000ea4000802007f */
[----:B--2---:R-:W-:Y:S05]  /*19e20*/  @!P1 BRA `(.L_x_2414) ;  /* 0xfffffffc00ec9947 */ /* 0x004fea000383ffff */
[----:B------:R-:W-:Y:S05]  /*19e30*/  BRA `(.L_x_2413) ;  /* 0xffffff3c00ac7947 */ /* 0x000fea000383ffff */
.L_x_2462:
        /* <DEDUP_REMOVED lines=11> */
.L_x_2531:
[----:B------:R-:W-:Y:S05]  /*19ef0*/  BSYNC B0 ;  /* 0x0000000000007941 */ /* 0x000fea0003800000 */
.L_x_2530:
[----:B------:R-:W-:Y:S05]  /*19f00*/  BRA `(.L_x_2532) ;  /* 0xffffffb400cc7947 */ /* 0x000fea000383ffff */
.L_x_2465:
[----:B0-----:R0:W1:Y:S02]  /*19f10*/  SYNCS.PHASECHK.TRANS64.TRYWAIT P0, [R5+URZ+0x38840], R2 ;  /* 0x03884002050075a7 */ /* 0x001064000800017f */
[----:B-1----:R-:W-:Y:S05]  /*19f20*/  @!P0 NANOSLEEP.SYNCS 0x989680 ;  /* 0x009896800000895d */ /* 0x002fea0003900000 */
[----:B------:R-:W1:Y:S02]  /*19f30*/  @!P0 SYNCS.PHASECHK.TRANS64 P0, [R5+URZ+0x38840], R2 ;  /* 0x03884002050085a7 */ /* 0x000e64000800007f */
[----:B-1----:R-:W-:Y:S05]  /*19f40*/  @!P0 BRA `(.L_x_2465) ;  /* 0xfffffffc00f08947 */ /* 0x002fea000383ffff */
[----:B------:R-:W-:Y:S05]  /*19f50*/  BRA `(.L_x_2533) ;  /* 0xffffffb800d47947 */ /* 0x000fea000383ffff */
.L_x_2466:
        /* <DEDUP_REMOVED lines=8> */
.L_x_2535:
[----:B------:R-:W-:Y:S05]  /*19fe0*/  BSYNC B0 ;  /* 0x0000000000007941 */ /* 0x000fea0003800000 */
.L_x_2534:
        /* <DEDUP_REMOVED lines=13> */
.L_x_2536:
[----:B------:R-:W-:Y:S02]  /*1a0c0*/  IMAD.MOV.U32 R13, RZ, RZ, R6 ;  /* 0x000000ffff0d7224 */ /* 0x000fe400078e0006 */
[----:B------:R-:W-:Y:S02]  /*1a0d0*/  IMAD.MOV.U32 R12, RZ, RZ, 0x1 ;  /* 0x00000001ff0c7424 */ /* 0x000fe400078e00ff */
[----:B------:R-:W-:-:S07]  /*1a0e0*/  IMAD.MOV.U32 R3, RZ, RZ, R14 ;  /* 0x000000ffff037224 */ /* 0x000fce00078e000e */
[----:B------:R-:W-:Y:S05]  /*1a0f0*/  WARPSYNC.COLLECTIVE R15, `(.L_x_2537) ;  /* 0x000000000f087348 */ /* 0x000fea0003c00000 */
[----:B------:R0:W1:Y:S02]  /*1a100*/  SHFL.IDX P6, R14, R13, R12, R11 ;  /* 0x0000000c0d0e7389 */ /* 0x00006400000c000b */
[----:B01----:R-:W-:Y:S01]  /*1a110*/  ENDCOLLECTIVE ;  /* 0x000000000000791b */ /* 0x003fe20003800000 */
.L_x_2537:
        /* <DEDUP_REMOVED lines=10> */
.L_x_2538:
        /* <DEDUP_REMOVED lines=14> */
.L_x_2539:
        /* <DEDUP_REMOVED lines=16> */
.L_x_2540:
[----:B------:R-:W-:Y:S02]  /*1a3a0*/  @P0 IMAD R9, R7, 0x2, R17 ;  /* 0x0000000207090824 */ /* 0x000fe400078e0211 */
[----:B------:R-:W-:Y:S02]  /*1a3b0*/  IMAD.MOV.U32 R13, RZ, RZ, R6 ;  /* 0x000000ffff0d7224 */ /* 0x000fe400078e0006 */
[----:B------:R-:W-:Y:S02]  /*1a3c0*/  IMAD.MOV.U32 R12, RZ, RZ, 0x3 ;  /* 0x00000003ff0c7424 */ /* 0x000fe400078e00ff */
[----:B------:R-:W-:-:S07]  /*1a3d0*/  IMAD.MOV.U32 R2, RZ, RZ, R14 ;  /* 0x000000ffff027224 */ /* 0x000fce00078e000e */
[----:B------:R-:W-:Y:S05]  /*1a3e0*/  WARPSYNC.COLLECTIVE R15, `(.L_x_2541) ;  /* 0x000000000f087348 */ /* 0x000fea0003c00000 */
[----:B------:R0:W1:Y:S02]  /*1a3f0*/  SHFL.IDX P6, R14, R13, R12, R11 ;  /* 0x0000000c0d0e7389 */ /* 0x00006400000c000b */
[----:B01----:R-:W-:Y:S01]  /*1a400*/  ENDCOLLECTIVE ;  /* 0x000000000000791b */ /* 0x003fe20003800000 */
.L_x_2541:
        /* <DEDUP_REMOVED lines=15> */
.L_x_2542:
[----:B------:R-:W-:Y:S02]  /*1a500*/  @P0 IMAD R21, R7, 0x2, R17 ;  /* 0x0000000207150824 */ /* 0x000fe400078e0211 */
[----:B------:R-:W-:Y:S02]  /*1a510*/  IMAD.MOV.U32 R13, RZ, RZ, R6 ;  /* 0x000000ffff0d7224 */ /* 0x000fe400078e0006 */
[----:B------:R-:W-:Y:S02]  /*1a520*/  IMAD.MOV.U32 R12, RZ, RZ, 0x4 ;  /* 0x00000004ff0c7424 */ /* 0x000fe400078e00ff */
[----:B------:R-:W-:-:S07]  /*1a530*/  IMAD.MOV.U32 R2, RZ, RZ, R14 ;  /* 0x000000ffff027224 */ /* 0x000fce00078e000e */
[----:B------:R-:W-:Y:S05]  /*1a540*/  WARPSYNC.COLLECTIVE R15, `(.L_x_2543) ;  /* 0x000000000f087348 */ /* 0x000fea0003c00000 */
[----:B------:R0:W1:Y:S02]  /*1a550*/  SHFL.IDX P6, R14, R13, R12, R11 ;  /* 0x0000000c0d0e7389 */ /* 0x00006400000c000b */
[----:B01----:R-:W-:Y:S01]  /*1a560*/  ENDCOLLECTIVE ;  /* 0x000000000000791b */ /* 0x003fe20003800000 */
.L_x_2543:
        /* <DEDUP_REMOVED lines=14> */
.L_x_2544:
[----:B------:R-:W-:Y:S01]  /*1a650*/  IMAD.MOV.U32 R0, RZ, RZ, R14 ;  /* 0x000000ffff007224 */ /* 0x000fe200078e000e */
[----:B------:R-:W-:Y:S06]  /*1a660*/  BRA `(.L_x_2545) ;  /* 0xffffffb8003c7947 */ /* 0x000fec000383ffff */
.L_x_2473:
[----:B------:R-:W-:Y:S02]  /*1a670*/  IMAD.MOV.U32 R13, RZ, RZ, R0 ;  /* 0x000000ffff0d7224 */ /* 0x000fe400078e0000 */
[----:B------:R-:W-:Y:S02]  /*1a680*/  IMAD.MOV.U32 R12, RZ, RZ, RZ ;  /* 0x000000ffff0c7224 */ /* 0x000fe400078e00ff */
[----:B------:R-:W-:Y:S02]  /*1a690*/  IMAD.MOV.U32 R11, RZ, RZ, 0x181f ;  /* 0x0000181fff0b7424 */ /* 0x000fe400078e00ff */
[----:B------:R-:W-:Y:S02]  /*1a6a0*/  IMAD.MOV.U32 R15, RZ, RZ, -0x1 ;  /* 0xffffffffff0f7424 */ /* 0x000fe400078e00ff */
[----:B-----5:R-:W-:Y:S02]  /*1a6b0*/  IMAD R5, R9, R5, RZ ;  /* 0x0000000509057224 */ /* 0x020fe400078e02ff */
[----:B------:R-:W-:-:S07]  /*1a6c0*/  IMAD R25, R25, 0x80, R8 ;  /* 0x0000008019197824 */ /* 0x000fce00078e0208 */
[----:B------:R-:W-:Y:S05]  /*1a6d0*/  WARPSYNC.COLLECTIVE R15, `(.L_x_2546) ;  /* 0x000000000f087348 */ /* 0x000fea0003c00000 */
[----:B------:R0:W1:Y:S02]  /*1a6e0*/  SHFL.IDX P6, R14, R13, R12, R11 ;  /* 0x0000000c0d0e7389 */ /* 0x00006400000c000b */
[----:B01----:R-:W-:Y:S01]  /*1a6f0*/  ENDCOLLECTIVE ;  /* 0x000000000000791b */ /* 0x003fe20003800000 */
.L_x_2546:
[C---:B------:R-:W-:Y:S01]  /*1a700*/  VIADD R6, R25.reuse, 0x10 ;  /* 0x0000001019067836 */ /* 0x040fe20000000000 */
[----:B------:R-:W-:Y:S01]  /*1a710*/  ISETP.GE.AND P0, PT, R25, R5, PT ;  /* 0x000000051900720c */ /* 0x000fe20003f06270 */
[----:B------:R-:W-:Y:S02]  /*1a720*/  IMAD.MOV.U32 R13, RZ, RZ, R4 ;  /* 0x000000ffff0d7224 */ /* 0x000fe400078e0004 */
[----:B------:R-:W-:-:S10]  /*1a730*/  IMAD.MOV.U32 R2, RZ, RZ, R14 ;  /* 0x000000ffff027224 */ /* 0x000fd400078e000e */
[----:B------:R-:W-:Y:S05]  /*1a740*/  WARPSYNC.COLLECTIVE R15, `(.L_x_2547) ;  /* 0x000000000f087348 */ /* 0x000fea0003c00000 */
[----:B------:R0:W1:Y:S02]  /*1a750*/  SHFL.IDX P6, R14, R13, R12, R11 ;  /* 0x0000000c0d0e7389 */ /* 0x00006400000c000b */
[----:B01----:R-:W-:Y:S01]  /*1a760*/  ENDCOLLECTIVE ;  /* 0x000000000000791b */ /* 0x003fe20003800000 */
.L_x_2547:
        /* <DEDUP_REMOVED lines=8> */
.L_x_2548:
        /* <DEDUP_REMOVED lines=14> */
.L_x_2549:
        /* <DEDUP_REMOVED lines=8> */
.L_x_2550:
        /* <DEDUP_REMOVED lines=15> */
.L_x_2551:
        /* <DEDUP_REMOVED lines=8> */
.L_x_2552:
        /* <DEDUP_REMOVED lines=15> */
.L_x_2553:
        /* <DEDUP_REMOVED lines=8> */
.L_x_2554:
        /* <DEDUP_REMOVED lines=15> */
.L_x_2555:
        /* <DEDUP_REMOVED lines=8> */
.L_x_2556:
        /* <DEDUP_REMOVED lines=15> */
.L_x_2557:
        /* <DEDUP_REMOVED lines=8> */
.L_x_2558:
        /* <DEDUP_REMOVED lines=14> */
.L_x_2559:
        /* <DEDUP_REMOVED lines=8> */
.L_x_2560:
        /* <DEDUP_REMOVED lines=13> */
.L_x_2561:
[----:B------:R-:W-:Y:S05]  /*1b140*/  BRA `(.L_x_2562) ;  /* 0xffffffb800c47947 */ /* 0x000fea000383ffff */
.L_x_2478:
[----:B0-----:R0:W2:Y:S02]  /*1b150*/  SYNCS.PHASECHK.TRANS64.TRYWAIT P0, [R17+URZ+0x38820], R2 ;  /* 0x03882002110075a7 */ /* 0x0010a4000800017f */
[----:B--2---:R-:W-:Y:S05]  /*1b160*/  @!P0 NANOSLEEP.SYNCS 0x989680 ;  /* 0x009896800000895d */ /* 0x004fea0003900000 */
[----:B------:R-:W2:Y:S02]  /*1b170*/  @!P0 SYNCS.PHASECHK.TRANS64 P0, [R17+URZ+0x38820], R2 ;  /* 0x03882002110085a7 */ /* 0x000ea4000800007f */
[----:B--2---:R-:W-:Y:S05]  /*1b180*/  @!P0 BRA `(.L_x_2478) ;  /* 0xfffffffc00f08947 */ /* 0x004fea000383ffff */
[----:B------:R-:W-:Y:S05]  /*1b190*/  BRA `(.L_x_2563) ;  /* 0xffffffbc00407947 */ /* 0x000fea000383ffff */
.L_x_2483:
[----:B0-----:R0:W2:Y:S02]  /*1b1a0*/  SYNCS.PHASECHK.TRANS64.TRYWAIT P0, [R6+URZ+0x38840], R3 ;  /* 0x03884003060075a7 */ /* 0x0010a4000800017f */
[----:B--2---:R-:W-:Y:S05]  /*1b1b0*/  @!P0 NANOSLEEP.SYNCS 0x989680 ;  /* 0x009896800000895d */ /* 0x004fea0003900000 */
[----:B------:R-:W2:Y:S02]  /*1b1c0*/  @!P0 SYNCS.PHASECHK.TRANS64 P0, [R6+URZ+0x38840], R3 ;  /* 0x03884003060085a7 */ /* 0x000ea4000800007f */
[----:B--2---:R-:W-:Y:S05]  /*1b1d0*/  @!P0 BRA `(.L_x_2483) ;  /* 0xfffffffc00f08947 */ /* 0x004fea000383ffff */
[----:B------:R-:W-:Y:S05]  /*1b1e0*/  BRA `(.L_x_2564) ;  /* 0xffffffc000207947 */ /* 0x000fea000383ffff */
.L_x_2484:
        /* <DEDUP_REMOVED lines=8> */
.L_x_2566:
[----:B------:R-:W-:Y:S05]  /*1b270*/  BSYNC B1 ;  /* 0x0000000000017941 */ /* 0x000fea0003800000 */
.L_x_2565:
        /* <DEDUP_REMOVED lines=12> */
.L_x_2567:
        /* <DEDUP_REMOVED lines=13> */
.L_x_2568:
        /* <DEDUP_REMOVED lines=14> */
.L_x_2569:
[----:B------:R-:W-:Y:S02]  /*1b4f0*/  IMAD.MOV.U32 R13, RZ, RZ, R10 ;  /* 0x000000ffff0d7224 */ /* 0x000fe400078e000a */
[----:B------:R-:W-:Y:S02]  /*1b500*/  IMAD.MOV.U32 R12, RZ, RZ, 0x2 ;  /* 0x00000002ff0c7424 */ /* 0x000fe400078e00ff */
[----:B------:R-:W-:-:S07]  /*1b510*/  IMAD.MOV.U32 R2, RZ, RZ, R14 ;  /* 0x000000ffff027224 */ /* 0x000fce00078e000e */
[----:B------:R-:W-:Y:S05]  /*1b520*/  WARPSYNC.COLLECTIVE R15, `(.L_x_2570) ;  /* 0x000000000f087348 */ /* 0x000fea0003c00000 */
[----:B------:R0:W1:Y:S02]  /*1b530*/  SHFL.IDX P6, R14, R13, R12, R11 ;  /* 0x0000000c0d0e7389 */ /* 0x00006400000c000b */
[----:B01----:R-:W-:Y:S01]  /*1b540*/  ENDCOLLECTIVE ;  /* 0x000000000000791b */ /* 0x003fe20003800000 */
.L_x_2570:
        /* <DEDUP_REMOVED lines=14> */
.L_x_2571:
[----:B------:R-:W-:Y:S02]  /*1b630*/  IMAD.MOV.U32 R13, RZ, RZ, R10 ;  /* 0x000000ffff0d7224 */ /* 0x000fe400078e000a */
[----:B------:R-:W-:Y:S02]  /*1b640*/  IMAD.MOV.U32 R12, RZ, RZ, 0x3 ;  /* 0x00000003ff0c7424 */ /* 0x000fe400078e00ff */
[----:B------:R-:W-:-:S07]  /*1b650*/  IMAD.MOV.U32 R2, RZ, RZ, R14 ;  /* 0x000000ffff027224 */ /* 0x000fce00078e000e */
[----:B------:R-:W-:Y:S05]  /*1b660*/  WARPSYNC.COLLECTIVE R15, `(.L_x_2572) ;  /* 0x000000000f087348 */ /* 0x000fea0003c00000 */
[----:B------:R0:W1:Y:S02]  /*1b670*/  SHFL.IDX P6, R14, R13, R12, R11 ;  /* 0x0000000c0d0e7389 */ /* 0x00006400000c000b */
[----:B01----:R-:W-:Y:S01]  /*1b680*/  ENDCOLLECTIVE ;  /* 0x000000000000791b */ /* 0x003fe20003800000 */
.L_x_2572:
        /* <DEDUP_REMOVED lines=14> */
.L_x_2573:
[----:B------:R-:W-:Y:S02]  /*1b770*/  IMAD.MOV.U32 R13, RZ, RZ, R10 ;  /* 0x000000ffff0d7224 */ /* 0x000fe400078e000a */
[----:B------:R-:W-:Y:S02]  /*1b780*/  IMAD.MOV.U32 R12, RZ, RZ, 0x4 ;  /* 0x00000004ff0c7424 */ /* 0x000fe400078e00ff */
[----:B------:R-:W-:-:S07]  /*1b790*/  IMAD.MOV.U32 R2, RZ, RZ, R14 ;  /* 0x000000ffff027224 */ /* 0x000fce00078e000e */
[----:B------:R-:W-:Y:S05]  /*1b7a0*/  WARPSYNC.COLLECTIVE R15, `(.L_x_2574) ;  /* 0x000000000f087348 */ /* 0x000fea0003c00000 */
[----:B------:R0:W1:Y:S02]  /*1b7b0*/  SHFL.IDX P6, R14, R13, R12, R11 ;  /* 0x0000000c0d0e7389 */ /* 0x00006400000c000b */
[----:B01----:R-:W-:Y:S01]  /*1b7c0*/  ENDCOLLECTIVE ;  /* 0x000000000000791b */ /* 0x003fe20003800000 */
.L_x_2574:
        /* <DEDUP_REMOVED lines=17> */
.L_x_2575:
[----:B------:R-:W-:Y:S01]  /*1b8e0*/  IMAD.MOV.U32 R2, RZ, RZ, R14 ;  /* 0x000000ffff027224 */ /* 0x000fe200078e000e */
[----:B------:R-:W-:Y:S06]  /*1b8f0*/  BRA `(.L_x_2576) ;  /* 0xffffffbc006c7947 */ /* 0x000fec000383ffff */
.L_x_2489:
[----:B--2---:R2:W3:Y:S02]  /*1b900*/  SYNCS.PHASECHK.TRANS64.TRYWAIT P0, [R6+URZ+0x38860], R2 ;  /* 0x03886002060075a7 */ /* 0x0044e4000800017f */
[----:B---3--:R-:W-:Y:S05]  /*1b910*/  @!P0 NANOSLEEP.SYNCS 0x989680 ;  /* 0x009896800000895d */ /* 0x008fea0003900000 */
[----:B------:R-:W3:Y:S02]  /*1b920*/  @!P0 SYNCS.PHASECHK.TRANS64 P0, [R6+URZ+0x38860], R2 ;  /* 0x03886002060085a7 */ /* 0x000ee4000800007f */
[----:B---3--:R-:W-:Y:S05]  /*1b930*/  @!P0 BRA `(.L_x_2489) ;  /* 0xfffffffc00f08947 */ /* 0x008fea000383ffff */
[----:B------:R-:W-:Y:S05]  /*1b940*/  BRA `(.L_x_2577) ;  /* 0xffffffbc00e47947 */ /* 0x000fea000383ffff */
.L_x_2490:
[----:B------:R-:W-:Y:S01]  /*1b950*/  BSSY B1, `(.L_x_2578) ;  /* 0x0000008000017945 */ /* 0x000fe20003800000 */
[----:B------:R-:W-:Y:S02]  /*1b960*/  IMAD.MOV.U32 R13, RZ, RZ, R19 ;  /* 0x000000ffff0d7224 */ /* 0x000fe400078e0013 */
[----:B------:R-:W-:Y:S02]  /*1b970*/  IMAD.MOV.U32 R12, RZ, RZ, RZ ;  /* 0x000000ffff0c7224 */ /* 0x000fe400078e00ff */
[----:B------:R-:W-:Y:S02]  /*1b980*/  IMAD.MOV.U32 R11, RZ, RZ, 0x181f ;  /* 0x0000181fff0b7424 */ /* 0x000fe400078e00ff */
[----:B------:R-:W-:-:S07]  /*1b990*/  IMAD.MOV.U32 R15, RZ, RZ, -0x1 ;  /* 0xffffffffff0f7424 */ /* 0x000fce00078e00ff */
[----:B-12---:R-:W-:Y:S05]  /*1b9a0*/  WARPSYNC.COLLECTIVE R15, `(.L_x_2579) ;  /* 0x000000000f087348 */ /* 0x006fea0003c00000 */
[----:B-1----:R0:W1:Y:S02]  /*1b9b0*/  SHFL.IDX P6, R14, R13, R12, R11 ;  /* 0x0000000c0d0e7389 */ /* 0x00206400000c000b */
[----:B012---:R-:W-:Y:S01]  /*1b9c0*/  ENDCOLLECTIVE ;  /* 0x000000000000791b */ /* 0x007fe20003800000 */
.L_x_2579:
[----:B------:R-:W-:Y:S05]  /*1b9d0*/  BSYNC B1 ;  /* 0x0000000000017941 */ /* 0x000fea0003800000 */
.L_x_2578:
        /* <DEDUP_REMOVED lines=9> */
.L_x_2580:
[----:B------:R-:W-:Y:S02]  /*1ba70*/  IMAD.MOV.U32 R13, RZ, RZ, R19 ;  /* 0x000000ffff0d7224 */ /* 0x000fe400078e0013 */
[----:B------:R-:W-:Y:S02]  /*1ba80*/  IMAD.MOV.U32 R12, RZ, RZ, 0x1 ;  /* 0x00000001ff0c7424 */ /* 0x000fe400078e00ff */
[----:B------:R-:W-:-:S07]  /*1ba90*/  IMAD.MOV.U32 R2, RZ, RZ, R14 ;  /* 0x000000ffff027224 */ /* 0x000fce00078e000e */
[----:B------:R-:W-:Y:S05]  /*1baa0*/  WARPSYNC.COLLECTIVE R15, `(.L_x_2581) ;  /* 0x000000000f087348 */ /* 0x000fea0003c00000 */
[----:B------:R0:W1:Y:S02]  /*1bab0*/  SHFL.IDX P6, R14, R13, R12, R11 ;  /* 0x0000000c0d0e7389 */ /* 0x00006400000c000b */
[----:B01----:R-:W-:Y:S01]  /*1bac0*/  ENDCOLLECTIVE ;  /* 0x000000000000791b */ /* 0x003fe20003800000 */
.L_x_2581:
        /* <DEDUP_REMOVED lines=18> */
.L_x_2582:
[----:B------:R-:W-:Y:S02]  /*1bbf0*/  IMAD.MOV.U32 R13, RZ, RZ, R19 ;  /* 0x000000ffff0d7224 */ /* 0x000fe400078e0013 */
[----:B------:R-:W-:Y:S02]  /*1bc00*/  IMAD.MOV.U32 R12, RZ, RZ, 0x2 ;  /* 0x00000002ff0c7424 */ /* 0x000fe400078e00ff */
[----:B------:R-:W-:-:S07]  /*1bc10*/  IMAD.MOV.U32 R2, RZ, RZ, R14 ;  /* 0x000000ffff027224 */ /* 0x000fce00078e000e */
[----:B------:R-:W-:Y:S05]  /*1bc20*/  WARPSYNC.COLLECTIVE R15, `(.L_x_2583) ;  /* 0x000000000f087348 */ /* 0x000fea0003c00000 */
[----:B------:R0:W1:Y:S02]  /*1bc30*/  SHFL.IDX P6, R14, R13, R12, R11 ;  /* 0x0000000c0d0e7389 */ /* 0x00006400000c000b */
[----:B01----:R-:W-:Y:S01]  /*1bc40*/  ENDCOLLECTIVE ;  /* 0x000000000000791b */ /* 0x003fe20003800000 */
.L_x_2583:
        /* <DEDUP_REMOVED lines=18> */
.L_x_2584:
[----:B------:R-:W-:Y:S02]  /*1bd70*/  IMAD.MOV.U32 R13, RZ, RZ, R19 ;  /* 0x000000ffff0d7224 */ /* 0x000fe400078e0013 */
[----:B------:R-:W-:Y:S02]  /*1bd80*/  IMAD.MOV.U32 R12, RZ, RZ, 0x3 ;  /* 0x00000003ff0c7424 */ /* 0x000fe400078e00ff */
[----:B------:R-:W-:-:S07]  /*1bd90*/  IMAD.MOV.U32 R2, RZ, RZ, R14 ;  /* 0x000000ffff027224 */ /* 0x000fce00078e000e */
[----:B------:R-:W-:Y:S05]  /*1bda0*/  WARPSYNC.COLLECTIVE R15, `(.L_x_2585) ;  /* 0x000000000f087348 */ /* 0x000fea0003c00000 */
[----:B------:R0:W1:Y:S02]  /*1bdb0*/  SHFL.IDX P6, R14, R13, R12, R11 ;  /* 0x0000000c0d0e7389 */ /* 0x00006400000c000b */
[----:B01----:R-:W-:Y:S01]  /*1bdc0*/  ENDCOLLECTIVE ;  /* 0x000000000000791b */ /* 0x003fe20003800000 */
.L_x_2585:
        /* <DEDUP_REMOVED lines=18> */
.L_x_2586:
[----:B------:R-:W-:Y:S02]  /*1bef0*/  IMAD.MOV.U32 R13, RZ, RZ, R19 ;  /* 0x000000ffff0d7224 */ /* 0x000fe400078e0013 */
[----:B------:R-:W-:Y:S02]  /*1bf00*/  IMAD.MOV.U32 R12, RZ, RZ, 0x4 ;  /* 0x00000004ff0c7424 */ /* 0x000fe400078e00ff */
[----:B------:R-:W-:-:S07]  /*1bf10*/  IMAD.MOV.U32 R2, RZ, RZ, R14 ;  /* 0x000000ffff027224 */ /* 0x000fce00078e000e */
[----:B------:R-:W-:Y:S05]  /*1bf20*/  WARPSYNC.COLLECTIVE R15, `(.L_x_2587) ;  /* 0x000000000f087348 */ /* 0x000fea0003c00000 */
[----:B------:R0:W1:Y:S02]  /*1bf30*/  SHFL.IDX P6, R14, R13, R12, R11 ;  /* 0x0000000c0d0e7389 */ /* 0x00006400000c000b */
[----:B01----:R-:W-:Y:S01]  /*1bf40*/  ENDCOLLECTIVE ;  /* 0x000000000000791b */ /* 0x003fe20003800000 */
.L_x_2587:
        /* <DEDUP_REMOVED lines=13> */
.L_x_2588:
        /* <DEDUP_REMOVED lines=9> */
.L_x_2498:
[----:B0-----:R0:W2:Y:S02]  /*1c0b0*/  SYNCS.PHASECHK.TRANS64.TRYWAIT P0, [R4+URZ+0x38860], R3 ;  /* 0x03886003040075a7 */ /* 0x0010a4000800017f */
[----:B--2---:R-:W-:Y:S05]  /*1c0c0*/  @!P0 NANOSLEEP.SYNCS 0x989680 ;  /* 0x009896800000895d */ /* 0x004fea0003900000 */
[----:B------:R-:W2:Y:S02]  /*1c0d0*/  @!P0 SYNCS.PHASECHK.TRANS64 P0, [R4+URZ+0x38860], R3 ;  /* 0x03886003040085a7 */ /* 0x000ea4000800007f */
[----:B--2---:R-:W-:Y:S05]  /*1c0e0*/  @!P0 BRA `(.L_x_2498) ;  /* 0xfffffffc00f08947 */ /* 0x004fea000383ffff */
[----:B------:R-:W-:Y:S05]  /*1c0f0*/  BRA `(.L_x_2590) ;  /* 0xffffffc000247947 */ /* 0x000fea000383ffff */
.L_x_2499:
        /* <DEDUP_REMOVED lines=8> */
.L_x_2592:
[----:B------:R-:W-:Y:S05]  /*1c180*/  BSYNC B0 ;  /* 0x0000000000007941 */ /* 0x000fea0003800000 */
.L_x_2591:
        /* <DEDUP_REMOVED lines=9> */
.L_x_2593:
        /* <DEDUP_REMOVED lines=21> */
.L_x_2594:
        /* <DEDUP_REMOVED lines=11> */
.L_x_2595:
[----:B------:R-:W-:Y:S02]  /*1c420*/  IMAD.MOV.U32 R13, RZ, RZ, R19 ;  /* 0x000000ffff0d7224 */ /* 0x000fe400078e0013 */
[----:B------:R-:W-:Y:S01]  /*1c430*/  IMAD.MOV.U32 R12, RZ, RZ, 0x2 ;  /* 0x00000002ff0c7424 */ /* 0x000fe200078e00ff */
[----:B------:R-:W-:-:S13]  /*1c440*/  IADD3 R2, P4, R14, R8, RZ ;  /* 0x000000080e027210 */ /* 0x000fda0007f9e0ff */
[----:B------:R-:W-:Y:S05]  /*1c450*/  WARPSYNC.COLLECTIVE R15, `(.L_x_2596) ;  /* 0x000000000f087348 */ /* 0x000fea0003c00000 */
[----:B------:R0:W1:Y:S02]  /*1c460*/  SHFL.IDX P6, R14, R13, R12, R11 ;  /* 0x0000000c0d0e7389 */ /* 0x00006400000c000b */
[----:B01----:R-:W-:Y:S01]  /*1c470*/  ENDCOLLECTIVE ;  /* 0x000000000000791b */ /* 0x003fe20003800000 */
.L_x_2596:
        /* <DEDUP_REMOVED lines=12> */
.L_x_2597:
        /* <DEDUP_REMOVED lines=14> */
.L_x_2598:
        /* <DEDUP_REMOVED lines=12> */
.L_x_2599:
        /* <DEDUP_REMOVED lines=14> */
.L_x_2600:
        /* <DEDUP_REMOVED lines=12> */
.L_x_2601:
        /* <DEDUP_REMOVED lines=9> */
.L_x_2504:
        /* <DEDUP_REMOVED lines=8> */
.L_x_2604:
[----:B------:R-:W-:Y:S05]  /*1c990*/  BSYNC B0 ;  /* 0x0000000000007941 */ /* 0x000fea0003800000 */
.L_x_2603:
        /* <DEDUP_REMOVED lines=9> */
.L_x_2605:
        /* <DEDUP_REMOVED lines=24> */
.L_x_2606:
[----:B------:R-:W-:Y:S01]  /*1cbb0*/  IMAD.MOV.U32 R12, RZ, RZ, 0x2 ;  /* 0x00000002ff0c7424 */ /* 0x000fe200078e00ff */
[----:B------:R-:W-:-:S05]  /*1cbc0*/  SEL R14, R14, RZ, P1 ;  /* 0x000000ff0e0e7207 */ /* 0x000fca0000800000 */
[----:B------:R-:W-:-:S04]  /*1cbd0*/  IMAD.IADD R5, R13, 0x1, R14 ;  /* 0x000000010d057824 */ /* 0x000fc800078e020e */
[----:B------:R-:W-:-:S07]  /*1cbe0*/  IMAD.MOV.U32 R13, RZ, RZ, R5 ;  /* 0x000000ffff0d7224 */ /* 0x000fce00078e0005 */
[----:B------:R-:W-:Y:S05]  /*1cbf0*/  WARPSYNC.COLLECTIVE R15, `(.L_x_2607) ;  /* 0x000000000f087348 */ /* 0x000fea0003c00000 */
[----:B------:R0:W1:Y:S02]  /*1cc00*/  SHFL.UP P6, R14, R13, R12, R11 ;  /* 0x0400000c0d0e7389 */ /* 0x00006400000c000b */
[----:B01----:R-:W-:Y:S01]  /*1cc10*/  ENDCOLLECTIVE ;  /* 0x000000000000791b */ /* 0x003fe20003800000 */
.L_x_2607:
[----:B------:R-:W-:Y:S01]  /*1cc20*/  IMAD.MOV.U32 R12, RZ, RZ, 0x4 ;  /* 0x00000004ff0c7424 */ /* 0x000fe200078e00ff */
[----:B------:R-:W-:-:S05]  /*1cc30*/  SEL R2, R14, RZ, P2 ;  /* 0x000000ff0e027207 */ /* 0x000fca0001000000 */
[----:B------:R-:W-:-:S04]  /*1cc40*/  IMAD.IADD R2, R5, 0x1, R2 ;  /* 0x0000000105027824 */ /* 0x000fc800078e0202 */
[----:B------:R-:W-:-:S07]  /*1cc50*/  IMAD.MOV.U32 R13, RZ, RZ, R2 ;  /* 0x000000ffff0d7224 */ /* 0x000fce00078e0002 */
[----:B------:R-:W-:Y:S05]  /*1cc60*/  WARPSYNC.COLLECTIVE R15, `(.L_x_2608) ;  /* 0x000000000f087348 */ /* 0x000fea0003c00000 */
[----:B------:R0:W1:Y:S02]  /*1cc70*/  SHFL.UP P6, R14, R13, R12, R11 ;  /* 0x0400000c0d0e7389 */ /* 0x00006400000c000b */
[----:B01----:R-:W-:Y:S01]  /*1cc80*/  ENDCOLLECTIVE ;  /* 0x000000000000791b */ /* 0x003fe20003800000 */
.L_x_2608:
[----:B------:R-:W-:Y:S01]  /*1cc90*/  IMAD.MOV.U32 R12, RZ, RZ, 0x8 ;  /* 0x00000008ff0c7424 */ /* 0x000fe200078e00ff */
[----:B------:R-:W-:-:S05]  /*1cca0*/  SEL R3, R14, RZ, P3 ;  /* 0x000000ff0e037207 */ /* 0x000fca0001800000 */
[----:B------:R-:W-:-:S04]  /*1ccb0*/  IMAD.IADD R3, R2, 0x1, R3 ;  /* 0x0000000102037824 */ /* 0x000fc800078e0203 */
[----:B------:R-:W-:-:S07]  /*1ccc0*/  IMAD.MOV.U32 R13, RZ, RZ, R3 ;  /* 0x000000ffff0d7224 */ /* 0x000fce00078e0003 */
[----:B------:R-:W-:Y:S05]  /*1ccd0*/  WARPSYNC.COLLECTIVE R15, `(.L_x_2609) ;  /* 0x000000000f087348 */ /* 0x000fea0003c00000 */
[----:B------:R0:W1:Y:S02]  /*1cce0*/  SHFL.UP P6, R14, R13, R12, R11 ;  /* 0x0400000c0d0e7389 */ /* 0x00006400000c000b */
[----:B01----:R-:W-:Y:S01]  /*1ccf0*/  ENDCOLLECTIVE ;  /* 0x000000000000791b */ /* 0x003fe20003800000 */
.L_x_2609:
[----:B------:R-:W-:Y:S01]  /*1cd00*/  IMAD.MOV.U32 R12, RZ, RZ, 0x10 ;  /* 0x00000010ff0c7424 */ /* 0x000fe200078e00ff */
[----:B------:R-:W-:-:S05]  /*1cd10*/  SEL R14, R14, RZ, P4 ;  /* 0x000000ff0e0e7207 */ /* 0x000fca0002000000 */
[----:B------:R-:W-:-:S04]  /*1cd20*/  IMAD.IADD R5, R3, 0x1, R14 ;  /* 0x0000000103057824 */ /* 0x000fc800078e020e */
[----:B------:R-:W-:-:S07]  /*1cd30*/  IMAD.MOV.U32 R13, RZ, RZ, R5 ;  /* 0x000000ffff0d7224 */ /* 0x000fce00078e0005 */
[----:B------:R-:W-:Y:S05]  /*1cd40*/  WARPSYNC.COLLECTIVE R15, `(.L_x_2610) ;  /* 0x000000000f087348 */ /* 0x000fea0003c00000 */
[----:B------:R0:W1:Y:S02]  /*1cd50*/  SHFL.UP P6, R14, R13, R12, R11 ;  /* 0x0400000c0d0e7389 */ /* 0x00006400000c000b */
[----:B01----:R-:W-:Y:S01]  /*1cd60*/  ENDCOLLECTIVE ;  /* 0x000000000000791b */ /* 0x003fe20003800000 */
.L_x_2610:
        /* <DEDUP_REMOVED lines=8> */
.L_x_2611:
[----:B------:R-:W-:Y:S05]  /*1cdf0*/  BRA `(.L_x_2612) ;  /* 0xffffffbc00407947 */ /* 0x000fea000383ffff */
.L_x_2507:
[----:B------:R-:W-:Y:S01]  /*1ce00*/  BSSY B0, `(.L_x_2613) ;  /* 0x0000007000007945 */ /* 0x000fe20003800000 */
[----:B------:R-:W-:Y:S02]  /*1ce10*/  IMAD.MOV.U32 R12, RZ, RZ, 0x1 ;  /* 0x00000001ff0c7424 */ /* 0x000fe400078e00ff */
[----:B------:R-:W-:Y:S02]  /*1ce20*/  IMAD.MOV.U32 R11, RZ, RZ, RZ ;  /* 0x000000ffff0b7224 */ /* 0x000fe400078e00ff */
[----:B------:R-:W-:-:S07]  /*1ce30*/  IMAD.MOV.U32 R15, RZ, RZ, -0x1 ;  /* 0xffffffffff0f7424 */ /* 0x000fce00078e00ff */
[----:B------:R-:W-:Y:S05]  /*1ce40*/  WARPSYNC.COLLECTIVE R15, `(.L_x_2614) ;  /* 0x000000000f087348 */ /* 0x000fea0003c00000 */
[----:B------:R0:W1:Y:S02]  /*1ce50*/  SHFL.UP P6, R14, R13, R12, R11 ;  /* 0x0400000c0d0e7389 */ /* 0x00006400000c000b */
[----:B01----:R-:W-:Y:S01]  /*1ce60*/  ENDCOLLECTIVE ;  /* 0x000000000000791b */ /* 0x003fe20003800000 */
.L_x_2614:
[----:B------:R-:W-:Y:S05]  /*1ce70*/  BSYNC B0 ;  /* 0x0000000000007941 */ /* 0x000fea0003800000 */
.L_x_2613:
        /* <DEDUP_REMOVED lines=8> */
.L_x_2615:
[----:B------:R-:W-:Y:S01]  /*1cf00*/  IMAD.MOV.U32 R12, RZ, RZ, 0x4 ;  /* 0x00000004ff0c7424 */ /* 0x000fe200078e00ff */
[----:B------:R-:W-:-:S05]  /*1cf10*/  SEL R2, R14, RZ, P2 ;  /* 0x000000ff0e027207 */ /* 0x000fca0001000000 */
[----:B------:R-:W-:-:S04]  /*1cf20*/  IMAD.IADD R2, R13, 0x1, R2 ;  /* 0x000000010d027824 */ /* 0x000fc800078e0202 */
[----:B------:R-:W-:-:S07]  /*1cf30*/  IMAD.MOV.U32 R13, RZ, RZ, R2 ;  /* 0x000000ffff0d7224 */ /* 0x000fce00078e0002 */
[----:B------:R-:W-:Y:S05]  /*1cf40*/  WARPSYNC.COLLECTIVE R15, `(.L_x_2616) ;  /* 0x000000000f087348 */ /* 0x000fea0003c00000 */
[----:B------:R0:W1:Y:S02]  /*1cf50*/  SHFL.UP P6, R14, R13, R12, R11 ;  /* 0x0400000c0d0e7389 */ /* 0x00006400000c000b */
[----:B01----:R-:W-:Y:S01]  /*1cf60*/  ENDCOLLECTIVE ;  /* 0x000000000000791b */ /* 0x003fe20003800000 */
.L_x_2616:
[----:B------:R-:W-:Y:S01]  /*1cf70*/  IMAD.MOV.U32 R12, RZ, RZ, 0x8 ;  /* 0x00000008ff0c7424 */ /* 0x000fe200078e00ff */
[----:B------:R-:W-:-:S05]  /*1cf80*/  SEL R3, R14, RZ, P3 ;  /* 0x000000ff0e037207 */ /* 0x000fca0001800000 */
[----:B------:R-:W-:-:S04]  /*1cf90*/  IMAD.IADD R3, R2, 0x1, R3 ;  /* 0x0000000102037824 */ /* 0x000fc800078e0203 */
[----:B------:R-:W-:-:S07]  /*1cfa0*/  IMAD.MOV.U32 R13, RZ, RZ, R3 ;  /* 0x000000ffff0d7224 */ /* 0x000fce00078e0003 */
[----:B------:R-:W-:Y:S05]  /*1cfb0*/  WARPSYNC.COLLECTIVE R15, `(.L_x_2617) ;  /* 0x000000000f087348 */ /* 0x000fea0003c00000 */
[----:B------:R0:W1:Y:S02]  /*1cfc0*/  SHFL.UP P6, R14, R13, R12, R11 ;  /* 0x0400000c0d0e7389 */ /* 0x00006400000c000b */
[----:B01----:R-:W-:Y:S01]  /*1cfd0*/  ENDCOLLECTIVE ;  /* 0x000000000000791b */ /* 0x003fe20003800000 */
.L_x_2617:
[----:B------:R-:W-:Y:S01]  /*1cfe0*/  IMAD.MOV.U32 R12, RZ, RZ, 0x10 ;  /* 0x00000010ff0c7424 */ /* 0x000fe200078e00ff */
[----:B------:R-:W-:-:S05]  /*1cff0*/  SEL R14, R14, RZ, P4 ;  /* 0x000000ff0e0e7207 */ /* 0x000fca0002000000 */
[----:B------:R-:W-:-:S04]  /*1d000*/  IMAD.IADD R5, R3, 0x1, R14 ;  /* 0x0000000103057824 */ /* 0x000fc800078e020e */
[----:B------:R-:W-:-:S07]  /*1d010*/  IMAD.MOV.U32 R13, RZ, RZ, R5 ;  /* 0x000000ffff0d7224 */ /* 0x000fce00078e0005 */
[----:B------:R-:W-:Y:S05]  /*1d020*/  WARPSYNC.COLLECTIVE R15, `(.L_x_2618) ;  /* 0x000000000f087348 */ /* 0x000fea0003c00000 */
[----:B------:R0:W1:Y:S02]  /*1d030*/  SHFL.UP P6, R14, R13, R12, R11 ;  /* 0x0400000c0d0e7389 */ /* 0x00006400000c000b */
[----:B01----:R-:W-:Y:S01]  /*1d040*/  ENDCOLLECTIVE ;  /* 0x000000000000791b */ /* 0x003fe20003800000 */
.L_x_2618:
        /* <DEDUP_REMOVED lines=8> */
.L_x_2619:
[----:B------:R-:W-:Y:S05]  /*1d0d0*/  BRA `(.L_x_2620) ;  /* 0xffffffbc002c7947 */ /* 0x000fea000383ffff */
.L_x_2509:
[----:B------:R-:W-:Y:S01]  /*1d0e0*/  BSSY B0, `(.L_x_2621) ;  /* 0x0000006000007945 */ /* 0x000fe20003800000 */
[----:B------:R-:W-:Y:S01]  /*1d0f0*/  PLOP3.LUT P6, PT, P6, PT, PT, 0x8, 0x0 ;  /* 0x000000000000781c */ /* 0x000fe200037ce170 */
[----:B------:R-:W-:-:S12]  /*1d100*/  IMAD.MOV.U32 R15, RZ, RZ, -0x1 ;  /* 0xffffffffff0f7424 */ /* 0x000fd800078e00ff */
[----:B0-----:R-:W-:Y:S05]  /*1d110*/  WARPSYNC.COLLECTIVE R15, `(.L_x_2622) ;  /* 0x000000000f087348 */ /* 0x001fea0003c00000 */
[----:B------:R-:W-:Y:S01]  /*1d120*/  VOTE.ANY R14, PT, P6 ;  /* 0x00000000000e7806 */ /* 0x000fe200030e0100 */
[----:B0-----:R-:W-:Y:S06]  /*1d130*/  ENDCOLLECTIVE ;  /* 0x000000000000791b */ /* 0x001fec0003800000 */
.L_x_2622:
[----:B------:R-:W-:Y:S05]  /*1d140*/  BSYNC B0 ;  /* 0x0000000000007941 */ /* 0x000fea0003800000 */
.L_x_2621:
        /* <DEDUP_REMOVED lines=8> */
.L_x_2623:
[----:B------:R-:W-:Y:S02]  /*1d1d0*/  IMAD.IADD R27, R12, 0x1, R27 ;  /* 0x000000010c1b7824 */ /* 0x000fe400078e021b */
[----:B------:R-:W-:Y:S02]  /*1d1e0*/  IMAD.MOV.U32 R13, RZ, RZ, R4 ;  /* 0x000000ffff0d7224 */ /* 0x000fe400078e0004 */
[----:B------:R-:W-:-:S07]  /*1d1f0*/  IMAD.MOV.U32 R25, RZ, RZ, R14 ;  /* 0x000000ffff197224 */ /* 0x000fce00078e000e */
[----:B------:R-:W-:Y:S05]  /*1d200*/  WARPSYNC.COLLECTIVE R15, `(.L_x_2624) ;  /* 0x000000000f087348 */ /* 0x000fea0003c00000 */
[----:B------:R0:W1:Y:S02]  /*1d210*/  SHFL.IDX P6, R14, R13, R12, R11 ;  /* 0x0000000c0d0e7389 */ /* 0x00006400000c000b */
[----:B01----:R-:W-:Y:S01]  /*1d220*/  ENDCOLLECTIVE ;  /* 0x000000000000791b */ /* 0x003fe20003800000 */
.L_x_2624:
[----:B------:R-:W-:Y:S01]  /*1d230*/  IMAD.MOV.U32 R4, RZ, RZ, R14 ;  /* 0x000000ffff047224 */ /* 0x000fe200078e000e */
[----:B------:R-:W-:Y:S06]  /*1d240*/  BRA `(.L_x_2625) ;  /* 0xffffffbc00107947 */ /* 0x000fec000383ffff */
.L_x_2511:
[----:B------:R-:W-:Y:S01]  /*1d250*/  BSSY B0, `(.L_x_2626) ;  /* 0x0000007000007945 */ /* 0x000fe20003800000 */
[----:B------:R-:W-:Y:S02]  /*1d260*/  IMAD.MOV.U32 R13, RZ, RZ, R2 ;  /* 0x000000ffff0d7224 */ /* 0x000fe400078e0002 */
[----:B------:R-:W-:Y:S02]  /*1d270*/  IMAD.MOV.U32 R11, RZ, RZ, 0x1f ;  /* 0x0000001fff0b7424 */ /* 0x000fe400078e00ff */
[----:B------:R-:W-:-:S07]  /*1d280*/  IMAD.MOV.U32 R15, RZ, RZ, -0x1 ;  /* 0xffffffffff0f7424 */ /* 0x000fce00078e00ff */
[----:B0-23--:R-:W-:Y:S05]  /*1d290*/  WARPSYNC.COLLECTIVE R15, `(.L_x_2627) ;  /* 0x000000000f087348 */ /* 0x00dfea0003c00000 */
[----:B------:R1:W4:Y:S02]  /*1d2a0*/  SHFL.IDX P6, R14, R13, R12, R11 ;  /* 0x0000000c0d0e7389 */ /* 0x00032400000c000b */
[----:B01234-:R-:W-:Y:S01]  /*1d2b0*/  ENDCOLLECTIVE ;  /* 0x000000000000791b */ /* 0x01ffe20003800000 */
.L_x_2627:
[----:B------:R-:W-:Y:S05]  /*1d2c0*/  BSYNC B0 ;  /* 0x0000000000007941 */ /* 0x000fea0003800000 */
.L_x_2626:
[----:B------:R-:W-:Y:S01]  /*1d2d0*/  IMAD.MOV.U32 R6, RZ, RZ, R14 ;  /* 0x000000ffff067224 */ /* 0x000fe200078e000e */
[----:B------:R-:W-:Y:S06]  /*1d2e0*/  BRA `(.L_x_2510) ;  /* 0xffffffbc00007947 */ /* 0x000fec000383ffff */
.L_x_2517:
[----:B-1----:R1:W3:Y:S02]  /*1d2f0*/  SYNCS.PHASECHK.TRANS64.TRYWAIT P0, [R4+URZ+0x38820], R0 ;  /* 0x03882000040075a7 */ /* 0x0022e4000800017f */
[----:B---3--:R-:W-:Y:S05]  /*1d300*/  @!P0 NANOSLEEP.SYNCS 0x989680 ;  /* 0x009896800000895d */ /* 0x008fea0003900000 */
[----:B------:R-:W3:Y:S02]  /*1d310*/  @!P0 SYNCS.PHASECHK.TRANS64 P0, [R4+URZ+0x38820], R0 ;  /* 0x03882000040085a7 */ /* 0x000ee4000800007f */
[----:B---3--:R-:W-:Y:S05]  /*1d320*/  @!P0 BRA `(.L_x_2517) ;  /* 0xfffffffc00f08947 */ /* 0x008fea000383ffff */
[----:B------:R-:W-:Y:S05]  /*1d330*/  BRA `(.L_x_2628) ;  /* 0xffffffc400587947 */ /* 0x000fea000383ffff */
.L_x_2518:
        /* <DEDUP_REMOVED lines=11> */
.L_x_2630:
[----:B------:R-:W-:Y:S05]  /*1d3f0*/  BSYNC B0 ;  /* 0x0000000000007941 */ /* 0x000fea0003800000 */
.L_x_2629:
[----:B------:R-:W-:Y:S05]  /*1d400*/  BRA `(.L_x_2631) ;  /* 0xffffffc400407947 */ /* 0x000fea000383ffff */
.L_x_2521:
[----:B------:R-:W-:Y:S01]  /*1d410*/  BSSY B1, `(.L_x_2632) ;  /* 0x0000006000017945 */ /* 0x000fe20003800000 */
[----:B------:R-:W-:-:S07]  /*1d420*/  IMAD.MOV.U32 R15, RZ, RZ, -0x1 ;  /* 0xffffffffff0f7424 */ /* 0x000fce00078e00ff */
[----:B012---:R-:W-:Y:S05]  /*1d430*/  WARPSYNC.COLLECTIVE R15, `(.L_x_2633) ;  /* 0x000000000f0c7348 */ /* 0x007fea0003c00000 */
[----:B------:R-:W-:Y:S02]  /*1d440*/  ELECT P6, UR62, PT ;  /* 0x00000000003e782f */ /* 0x000fe400038c0000 */
[----:B------:R-:W-:Y:S01]  /*1d450*/  MOV R14, UR62 ;  /* 0x0000003e000e7c02 */ /* 0x000fe20008000f00 */
[----:B012---:R-:W-:Y:S10]  /*1d460*/  ENDCOLLECTIVE ;  /* 0x000000000000791b */ /* 0x007ff40003800000 */
.L_x_2633:
[----:B------:R-:W-:Y:S05]  /*1d470*/  BSYNC B1 ;  /* 0x0000000000017941 */ /* 0x000fea0003800000 */
.L_x_2632:
[----:B------:R-:W-:Y:S05]  /*1d480*/  BRA `(.L_x_2634) ;  /* 0xffffffc400387947 */ /* 0x000fea000383ffff */
.L_x_2523:
[----:B-1----:R1:W3:Y:S02]  /*1d490*/  SYNCS.PHASECHK.TRANS64.TRYWAIT P1, [R5+URZ+0x38840], R0 ;  /* 0x03884000050075a7 */ /* 0x0022e4000802017f */
[----:B---3--:R-:W-:Y:S05]  /*1d4a0*/  @!P1 NANOSLEEP.SYNCS 0x989680 ;  /* 0x009896800000995d */ /* 0x008fea0003900000 */
[----:B------:R-:W3:Y:S02]  /*1d4b0*/  @!P1 SYNCS.PHASECHK.TRANS64 P1, [R5+URZ+0x38840], R0 ;  /* 0x03884000050095a7 */ /* 0x000ee4000802007f */
[----:B---3--:R-:W-:Y:S05]  /*1d4c0*/  @!P1 BRA `(.L_x_2523) ;  /* 0xfffffffc00f09947 */ /* 0x008fea000383ffff */
[----:B------:R-:W-:Y:S05]  /*1d4d0*/  BRA `(.L_x_2635) ;  /* 0xffffffc400607947 */ /* 0x000fea000383ffff */
.L_x_2525:
[----:B---3--:R3:W4:Y:S02]  /*1d4e0*/  SYNCS.PHASECHK.TRANS64.TRYWAIT P1, [R23+URZ+0x38840], R2 ;  /* 0x03884002170075a7 */ /* 0x008724000802017f */
[----:B----4-:R-:W-:Y:S05]  /*1d4f0*/  @!P1 NANOSLEEP.SYNCS 0x989680 ;  /* 0x009896800000995d */ /* 0x010fea0003900000 */
[----:B------:R-:W4:Y:S02]  /*1d500*/  @!P1 SYNCS.PHASECHK.TRANS64 P1, [R23+URZ+0x38840], R2 ;  /* 0x03884002170095a7 */ /* 0x000f24000802007f */
[----:B----4-:R-:W-:Y:S05]  /*1d510*/  @!P1 BRA `(.L_x_2525) ;  /* 0xfffffffc00f09947 */ /* 0x010fea000383ffff */
[----:B------:R-:W-:Y:S05]  /*1d520*/  BRA `(.L_x_2636) ;  /* 0xffffffc4006c7947 */ /* 0x000fea000383ffff */
.L_x_2527:
[----:B----4-:R4:W0:Y:S02]  /*1d530*/  SYNCS.PHASECHK.TRANS64.TRYWAIT P1, [R5+URZ+0x38860], R0 ;  /* 0x03886000050075a7 */ /* 0x010824000802017f */
[----:B0-----:R-:W-:Y:S05]  /*1d540*/  @!P1 NANOSLEEP.SYNCS 0x989680 ;  /* 0x009896800000995d */ /* 0x001fea0003900000 */
[----:B------:R-:W0:Y:S02]  /*1d550*/  @!P1 SYNCS.PHASECHK.TRANS64 P1, [R5+URZ+0x38860], R0 ;  /* 0x03886000050095a7 */ /* 0x000e24000802007f */
[----:B0-----:R-:W-:Y:S05]  /*1d560*/  @!P1 BRA `(.L_x_2527) ;  /* 0xfffffffc00f09947 */ /* 0x001fea000383ffff */
[----:B------:R-:W-:Y:S05]  /*1d570*/  BRA `(.L_x_2637) ;  /* 0xffffffc400687947 */ /* 0x000fea000383ffff */
.L_x_2638:
        /* <DEDUP_REMOVED lines=16> */
.L_x_3278:


//--------------------- .text._ZN7cutlass13device_kernelIN5flash11enable_sm90INS1_16FlashAttnFwdSm90INS1_25CollectiveMainloopFwdSm90ILi2EN4cute5tupleIJNS5_1CILi1EEES8_S8_EEENS6_IJNS7_ILi128EEENS7_ILi80EEENS7_ILi256EEEEEELi256ENS_10bfloat16_tEfNS_4arch4Sm90ELb1ELb0ELb0ELb1ELb1ELb1ELb0ELb1ELb1ELb1ELb1ELb0EEENS1_21CollectiveEpilogueFwdINS6_IJSA_SC_SB_EEES9_SE_SG_Li256ELb1ELb1ELb1ELb0EEENS1_36VarlenDynamicPersistentTileSchedulerILi128ELi80ELi256ELi128ELb1ELb1ELb1ELb1ELb1ELb1EEEEEEEEEvNT_6ParamsE --------------------------
	.section	.text._ZN7cutlass13device_kernelIN5flash11enable_sm90INS1_16FlashAttnFwdSm90INS1_25CollectiveMainloopFwdSm90ILi2EN4cute5tupleIJNS5_1CILi1EEES8_S8_EEENS6_IJNS7_ILi128EEENS7_ILi80EEENS7_ILi256EEEEEELi256ENS_10bfloat16_tEfNS_4arch4Sm90ELb1ELb0ELb0ELb1ELb1ELb1ELb0ELb1ELb1ELb1ELb1ELb0EEENS1_21CollectiveEpilogueFwdINS6_IJSA_SC_SB_EEES9_SE_SG_Li256ELb1ELb1ELb1ELb0EEENS1_36VarlenDynamicPersistentTileSchedulerILi128ELi80ELi256ELi128ELb1ELb1ELb1ELb1ELb1ELb1EEEEEEEEEvNT_6ParamsE,"ax",@progbits
	.align	128
.text._ZN7cutlass13device_kernelIN5flash11enable_sm90INS1_16FlashAttnFwdSm90INS1_25CollectiveMainloopFwdSm90ILi2EN4cute5tupleIJNS5_1CILi1EEES8_S8_EEENS6_IJNS7_ILi128EEENS7_ILi80EEENS7_ILi256EEEEEELi256ENS_10bfloat16_tEfNS_4arch4Sm90ELb1ELb0ELb0ELb1ELb1ELb1ELb0ELb1ELb1ELb1ELb1ELb0EEENS1_21CollectiveEpilogueFwdINS6_IJSA_SC_SB_EEES9_SE_SG_Li256ELb1ELb1ELb1ELb0EEENS1_36VarlenDynamicPersistentTileSchedulerILi128ELi80ELi256ELi128ELb1ELb1ELb1ELb1ELb1ELb1EEEEEEEEEvNT_6ParamsE:
        .type           _ZN7cutlass13device_kernelIN5flash11enable_sm90INS1_16FlashAttnFwdSm90INS1_25CollectiveMainloopFwdSm90ILi2EN4cute5tupleIJNS5_1CILi1EEES8_S8_EEENS6_IJNS7_ILi128EEENS7_ILi80EEENS7_ILi256EEEEEELi256ENS_10bfloat16_tEfNS_4arch4Sm90ELb1ELb0ELb0ELb1ELb1ELb1ELb0ELb1ELb1ELb1ELb1ELb0EEENS1_21CollectiveEpilogueFwdINS6_IJSA_SC_SB_EEES9_SE_SG_Li256ELb1ELb1ELb1ELb0EEENS1_36VarlenDynamicPersistentTileSchedulerILi128ELi80ELi256ELi128ELb1ELb1ELb1ELb1ELb1ELb1EEEEEEEEEvNT_6ParamsE,@function
        .size           _ZN7cutlass13device_kernelIN5flash11enable_sm90INS1_16FlashAttnFwdSm90INS1_25CollectiveMainloopFwdSm90ILi2EN4cute5tupleIJNS5_1CILi1EEES8_S8_EEENS6_IJNS7_ILi128EEENS7_ILi80EEENS7_ILi256EEEEEELi256ENS_10bfloat16_tEfNS_4arch4Sm90ELb1ELb0ELb0ELb1ELb1ELb1ELb0ELb1ELb1ELb1ELb1ELb0EEENS1_21CollectiveEpilogueFwdINS6_IJSA_SC_SB_EEES9_SE_SG_Li256ELb1ELb1ELb1ELb0EEENS1_36VarlenDynamicPersistentTileSchedulerILi128ELi80ELi256ELi128ELb1ELb1ELb1ELb1ELb1ELb1EEEEEEEEEvNT_6ParamsE,(.L_x_3279 - _ZN7cutlass13device_kernelIN5flash11enable_sm90INS1_16FlashAttnFwdSm90INS1_25CollectiveMainloopFwdSm90ILi2EN4cute5tupleIJNS5_1CILi1EEES8_S8_EEENS6_IJNS7_ILi128EEENS7_ILi80EEENS7_ILi256EEEEEELi256ENS_10bfloat16_tEfNS_4arch4Sm90ELb1ELb0ELb0ELb1ELb1ELb1ELb0ELb1ELb1ELb1ELb1ELb0EEENS1_21CollectiveEpilogueFwdINS6_IJSA_SC_SB_EEES9_SE_SG_Li256ELb1ELb1ELb1ELb0EEENS1_36VarlenDynamicPersistentTileSchedulerILi128ELi80ELi256ELi128ELb1ELb1ELb1ELb1ELb1ELb1EEEEEEEEEvNT_6ParamsE)
        .other          _ZN7cutlass13device_kernelIN5flash11enable_sm90INS1_16FlashAttnFwdSm90INS1_25CollectiveMainloopFwdSm90ILi2EN4cute5tupleIJNS5_1CILi1EEES8_S8_EEENS6_IJNS7_ILi128EEENS7_ILi80EEENS7_ILi256EEEEEELi256ENS_10bfloat16_tEfNS_4arch4Sm90ELb1ELb0ELb0ELb1ELb1ELb1ELb0ELb1ELb1ELb1ELb1ELb0EEENS1_21CollectiveEpilogueFwdINS6_IJSA_SC_SB_EEES9_SE_SG_Li256ELb1ELb1ELb1ELb0EEENS1_36VarlenDynamicPersistentTileSchedulerILi128ELi80ELi256ELi128ELb1ELb1ELb1ELb1ELb1ELb1EEEEEEEEEvNT_6ParamsE,@"STO_CUDA_ENTRY STV_DEFAULT"
_ZN7cutlass13device_kernelIN5flash11enable_sm90INS1_16FlashAttnFwdSm90INS1_25CollectiveMainloopFwdSm90ILi2EN4cute5tupleIJNS5_1CILi1EEES8_S8_EEENS6_IJNS7_ILi128EEENS7_ILi80EEENS7_ILi256EEEEEELi256ENS_10bfloat16_tEfNS_4arch4Sm90ELb1ELb0ELb0ELb1ELb1ELb1ELb0ELb1ELb1ELb1ELb1ELb0EEENS1_21CollectiveEpilogueFwdINS6_IJSA_SC_SB_EEES9_SE_SG_Li256ELb1ELb1ELb1ELb0EEENS1_36VarlenDynamicPersistentTileSchedulerILi128ELi80ELi256ELi128ELb1ELb1ELb1ELb1ELb1ELb1EEEEEEEEEvNT_6ParamsE:
        /* <DEDUP_REMOVED lines=18> */
.L_x_2640:
[----:B------:R-:W-:Y:S05]  /*0120*/  BSYNC B0 ;  /* 0x0000000000007941 */ /* 0x000fea0003800000 */
.L_x_2639:
        /* <DEDUP_REMOVED lines=41> */
.L_x_2641:
        /* <DEDUP_REMOVED lines=22> */
.L_x_2642:
        /* <DEDUP_REMOVED lines=18> */
.L_x_2643:
        /* <DEDUP_REMOVED lines=22> */
.L_x_2644:
        /* <DEDUP_REMOVED lines=22> */
.L_x_2645:
[----:B------:R-:W-:Y:S01]  /*0900*/  PLOP3.LUT P0, PT, PT, PT, UP0, 0x80, 0x0 ;  /* 0x000000000000781c */ /* 0x000fe20003f0f008 */
[----:B------:R-:W-:Y:S01]  /*0910*/  UMOV UR60, 0x1 ;  /* 0x00000001003c7882 */ /* 0x000fe20000000000 */
[----:B------:R-:W-:Y:S01]  /*0920*/  NOP ;  /* 0x0000000000007918 */ /* 0x000fe20000000000 */
[----:B------:R-:W-:Y:S01]  /*0930*/  USEL UR60, UR60, 0x2, !UP0 ;  /* 0x000000023c3c7887 */ /* 0x000fe2000c000000 */
[----:B------:R-:W-:Y:S01]  /*0940*/  BSSY B9, `(.L_x_2646) ;  /* 0x0003255000097945 */ /* 0x000fe20003800000 */
[----:B012-4-:R-:W-:Y:S08]  /*0950*/  BAR.SYNC.DEFER_BLOCKING 0x0 ;  /* 0x0000000000007b1d */ /* 0x017ff00000010000 */
[----:B------:R-:W-:Y:S05]  /*0960*/  @!P0 BRA `(.L_x_2647) ;  /* 0x000002a000548947 */ /* 0x000fea0003800000 */
.L_x_2648:
        /* <DEDUP_REMOVED lines=10> */
[----:B------:R-:W-:-:S05]  /*0a10*/  LEA R23, R228, R23, 0x18 ;  /* 0x00000017e4177211 */ /* 0x000fca00078ec0ff */
[----:B------:R-:W0:Y:S01]  /*0a20*/  LDS.128 R12, [R23+0x388d0] ;  /* 0x0388d000170c7984 */ /* 0x000e220000000c00 */
[----:B------:R-:W-:Y:S06]  /*0a30*/  BAR.ARV 0x4, 0x180 ;  /* 0x0106000000007b1d */ /* 0x000fec0000002000 */
[----:B0-----:R-:W-:-:S13]  /*0a40*/  ISETP.GE.AND P0, PT, R15, UR4, PT ;  /* 0x000000040f007c0c */ /* 0x001fda000bf06270 */
[----:B------:R-:W-:Y:S05]  /*0a50*/  @P0 BRA `(.L_x_2649) ;  /* 0x00000324000c0947 */ /* 0x000fea0003800000 */
[----:B------:R-:W-:Y:S01]  /*0a60*/  VIADD R0, R0, 0xffffff80 ;  /* 0xffffff8000007836 */ /* 0x000fe20000000000 */
[----:B------:R-:W-:Y:S01]  /*0a70*/  R2UR UR4, R23 ;  /* 0x00000000170472ca */ /* 0x000fe200000e0000 */
[----:B------:R-:W-:Y:S01]  /*0a80*/  ULOP3.LUT UR5, UR60, 0x1, URZ, 0xfc, !UPT ;  /* 0x000000013c057892 */ /* 0x000fe2000f8efc3f */
[----:B------:R-:W-:Y:S01]  /*0a90*/  IMAD.MOV.U32 R213, RZ, RZ, RZ ;  /* 0x000000ffffd57224 */ /* 0x000fe200078e00ff */
[----:B------:R-:W-:Y:S02]  /*0aa0*/  CS2R R226, SRZ ;  /* 0x0000000000e27805 */ /* 0x000fe4000001ff00 */
[----:B------:R-:W-:Y:S01]  /*0ab0*/  SHF.R.S32.HI R3, RZ, 0x1f, R0 ;  /* 0x0000001fff037819 */ /* 0x000fe20000011400 */
[----:B------:R-:W-:-:S03]  /*0ac0*/  IMAD.MOV.U32 R220, RZ, RZ, RZ ;  /* 0x000000ffffdc7224 */ /* 0x000fc600078e00ff */
[CC--:B------:R-:W-:Y:S02]  /*0ad0*/  LEA.HI R2, R3.reuse, R0.reuse, RZ, 0x7 ;  /* 0x0000000003027211 */ /* 0x0c0fe400078f38ff */
[CC--:B------:R-:W-:Y:S02]  /*0ae0*/  LEA.HI R9, R3.reuse, R0.reuse, RZ, 0x2 ;  /* 0x0000000003097211 */ /* 0x0c0fe400078f10ff */
[----:B------:R-:W-:Y:S01]  /*0af0*/  LOP3.LUT R5, R2, 0xffffff80, RZ, 0xc0, !PT ;  /* 0xffffff8002057812 */ /* 0x000fe200078ec0ff */
[----:B------:R-:W-:Y:S01]  /*0b00*/  UIADD3 UR4, UR4, 0x14400, URZ ;  /* 0x0001440004047890 */ /* 0x000fe2000fffe03f */
[CC--:B------:R-:W-:Y:S02]  /*0b10*/  LEA.HI R4, R3.reuse, R0.reuse, RZ, 0x4 ;  /* 0x0000000003047211 */ /* 0x0c0fe400078f20ff */
[----:B------:R-:W-:Y:S01]  /*0b20*/  LEA.HI R225, R3, R0, RZ, 0x3 ;  /* 0x0000000003e17211 */ /* 0x000fe200078f18ff */
[----:B------:R-:W-:Y:S01]  /*0b30*/  IMAD.IADD R21, R0, 0x1, -R5 ;  /* 0x0000000100157824 */ /* 0x000fe200078e0a05 */
[----:B------:R-:W-:-:S02]  /*0b40*/  LOP3.LUT R11, R9, 0xfffffffc, RZ, 0xc0, !PT ;  /* 0xfffffffc090b7812 */ /* 0x000fc400078ec0ff */
[CC--:B------:R-:W-:Y:S02]  /*0b50*/  LEA.HI R6, R3.reuse, R0.reuse, RZ, 0x5 ;  /* 0x0000000003067211 */ /* 0x0c0fe400078f28ff */
[----:B------:R-:W-:Y:S01]  /*0b60*/  SHF.R.S32.HI R9, RZ, 0x1f, R21 ;  /* 0x0000001fff097819 */ /* 0x000fe20000011415 */
[----:B------:R-:W-:Y:S01]  /*0b70*/  IMAD.IADD R12, R0, 0x1, -R11 ;  /* 0x00000001000c7824 */ /* 0x000fe200078e0a0b */
[----:B------:R-:W-:Y:S01]  /*0b80*/  LEA.HI R8, R3, R0, RZ, 0x6 ;  /* 0x0000000003087211 */ /* 0x000fe200078f30ff */
[----:B------:R-:W-:Y:S01]  /*0b90*/  IMAD.SHL.U32 R6, R6, 0x20, RZ ;  /* 0x0000002006067824 */ /* 0x000fe200078e00ff */
[----:B------:R-:W-:Y:S01]  /*0ba0*/  LOP3.LUT R3, R4, 0x3fffff0, RZ, 0xc0, !PT ;  /* 0x03fffff004037812 */ /* 0x000fe200078ec0ff */
[----:B------:R-:W-:Y:S01]  /*0bb0*/  STL [R1+0x130], R21 ;  /* 0x0001301501007387 */ /* 0x000fe20000100800 */
[----:B------:R-:W-:Y:S01]  /*0bc0*/  LOP3.LUT R7, R225, 0xfffffff8, RZ, 0xc0, !PT ;  /* 0xfffffff8e1077812 */ /* 0x000fe200078ec0ff */
[----:B------:R-:W-:Y:S01]  /*0bd0*/  IMAD.SHL.U32 R8, R8, 0x8, RZ ;  /* 0x0000000808087824 */ /* 0x000fe200078e00ff */
[----:B------:R-:W-:Y:S01]  /*0be0*/  LEA.HI R10, R9, R21, RZ, 0x2 ;  /* 0x00000015090a7211 */ /* 0x000fe200078f10ff */
[C---:B------:R-:W-:Y:S01]  /*0bf0*/  IMAD.IADD R5, R0.reuse, 0x1, -R3 ;  /* 0x0000000100057824 */ /* 0x040fe200078e0a03 */
[----:B------:R-:W-:Y:S01]  /*0c00*/  SHF.R.S32.HI R3, RZ, 0x7, R2 ;  /* 0x00000007ff037819 */ /* 0x000fe20000011402 */
[----:B------:R-:W-:Y:S01]  /*0c10*/  IMAD.IADD R16, R0, 0x1, -R7 ;  /* 0x0000000100107824 */ /* 0x000fe200078e0a07 */
[----:B------:R-:W-:-:S02]  /*0c20*/  SHF.R.S32.HI R0, RZ, 0x2, R10 ;  /* 0x00000002ff007819 */ /* 0x000fc4000001140a */
[----:B------:R-:W-:Y:S01]  /*0c30*/  SHF.R.S32.HI R11, RZ, 0x1f, R10 ;  /* 0x0000001fff0b7819 */ /* 0x000fe2000001140a */
[----:B------:R-:W-:Y:S01]  /*0c40*/  IMAD.SHL.U32 R216, R16, 0x4, RZ ;  /* 0x0000000410d87824 */ /* 0x000fe200078e00ff */
[----:B------:R-:W-:Y:S01]  /*0c50*/  SHF.R.S32.HI R7, RZ, 0x4, R4 ;  /* 0x00000004ff077819 */ /* 0x000fe20000011404 */
[----:B------:R0:W-:Y:S01]  /*0c60*/  STL [R1+0x80], R16 ;  /* 0x0000801001007387 */ /* 0x0001e20000100800 */
[----:B------:R-:W-:Y:S01]  /*0c70*/  LEA.HI R11, R11, R0, RZ, 0x3 ;  /* 0x000000000b0b7211 */ /* 0x000fe200078f18ff */
[C---:B------:R-:W-:Y:S01]  /*0c80*/  VIADD R222, R216.reuse, 0x40 ;  /* 0x00000040d8de7836 */ /* 0x040fe20000000000 */
[----:B------:R-:W-:Y:S01]  /*0c90*/  LEA.HI R9, R9, R21, RZ, 0x5 ;  /* 0x0000001509097211 */ /* 0x000fe200078f28ff */
[C---:B------:R-:W-:Y:S01]  /*0ca0*/  VIADD R221, R216.reuse, 0x20 ;  /* 0x00000020d8dd7836 */ /* 0x040fe20000000000 */
[----:B------:R-:W-:Y:S01]  /*0cb0*/  LOP3.LUT R11, R11, 0xfffffff8, RZ, 0xc0, !PT ;  /* 0xfffffff80b0b7812 */ /* 0x000fe200078ec0ff */
[----:B------:R-:W-:Y:S01]  /*0cc0*/  IMAD.IADD R214, R216, 0x1, R222 ;  /* 0x00000001d8d67824 */ /* 0x000fe200078e02de */
[----:B------:R-:W-:Y:S01]  /*0cd0*/  LEA.HI R4, R4, R7, RZ, 0x1 ;  /* 0x0000000704047211 */ /* 0x000fe200078f08ff */
[----:B------:R-:W-:Y:S01]  /*0ce0*/  VIADD R223, R216, 0x60 ;  /* 0x00000060d8df7836 */ /* 0x000fe20000000000 */
[----:B------:R-:W-:Y:S01]  /*0cf0*/  LEA.HI R2, R2, R3, RZ, 0x1 ;  /* 0x0000000302027211 */ /* 0x000fe200078f08ff */
[----:B------:R-:W-:Y:S01]  /*0d00*/  IMAD.IADD R0, R0, 0x1, -R11 ;  /* 0x0000000100007824 */ /* 0x000fe200078e0a0b */
[----:B------:R-:W-:Y:S01]  /*0d10*/  SHF.R.S32.HI R9, RZ, 0x5, R9 ;  /* 0x00000005ff097819 */ /* 0x000fe20000011409 */
[----:B0-----:R-:W-:Y:S01]  /*0d20*/  IMAD.SHL.U32 R16, R16, 0x8, RZ ;  /* 0x0000000810107824 */ /* 0x001fe200078e00ff */
[----:B------:R-:W-:-:S02]  /*0d30*/  LOP3.LUT R6, R6, 0xfffffc00, RZ, 0xc0, !PT ;  /* 0xfffffc0006067812 */ /* 0x000fc400078ec0ff */
[----:B------:R-:W-:Y:S01]  /*0d40*/  LOP3.LUT R4, R4, 0x1ffffffe, RZ, 0xc0, !PT ;  /* 0x1ffffffe04047812 */ /* 0x000fe200078ec0ff */
[----:B------:R-:W-:Y:S01]  /*0d50*/  IMAD R9, R9, 0x10, R0 ;  /* 0x0000001009097824 */ /* 0x000fe200078e0200 */
[----:B------:R-:W-:Y:S01]  /*0d60*/  SHF.R.S32.HI R225, RZ, 0x3, R225 ;  /* 0x00000003ffe17819 */ /* 0x000fe200000114e1 */
[----:B------:R-:W-:Y:S01]  /*0d70*/  IMAD R5, R5, 0x40, R6 ;  /* 0x0000004005057824 */ /* 0x000fe200078e0206 */
[----:B------:R-:W-:Y:S01]  /*0d80*/  LOP3.LUT R2, R2, 0x3fffffe, RZ, 0xc0, !PT ;  /* 0x03fffffe02027812 */ /* 0x000fe200078ec0ff */
[----:B------:R-:W-:Y:S01]  /*0d90*/  IMAD.IADD R4, R7, 0x1, -R4 ;  /* 0x0000000107047824 */ /* 0x000fe200078e0a04 */
[----:B------:R-:W-:Y:S01]  /*0da0*/  LOP3.LUT R25, R8, 0xfffffe00, RZ, 0xc0, !PT ;  /* 0xfffffe0008197812 */ /* 0x000fe200078ec0ff */
[----:B------:R-:W-:Y:S01]  /*0db0*/  IMAD.SHL.U32 R0, R225, 0x40, RZ ;  /* 0x00000040e1007824 */ /* 0x000fe200078e00ff */
[----:B------:R-:W-:Y:S01]  /*0dc0*/  LOP3.LUT R10, R10, 0x7ffffffc, RZ, 0xc0, !PT ;  /* 0x7ffffffc0a0a7812 */ /* 0x000fe200078ec0ff */
[----:B------:R-:W-:Y:S01]  /*0dd0*/  IMAD.IADD R2, R3, 0x1, -R2 ;  /* 0x0000000103027824 */ /* 0x000fe200078e0a02 */
[----:B------:R-:W-:Y:S01]  /*0de0*/  SHF.R.S32.HI R217, RZ, 0x1f, R216 ;  /* 0x0000001fffd97819 */ /* 0x000fe200000114d8 */
[----:B------:R-:W-:Y:S01]  /*0df0*/  IMAD R3, R4, 0x8, R5 ;  /* 0x0000000804037824 */ /* 0x000fe200078e0205 */
[----:B------:R-:W-:Y:S01]  /*0e00*/  LOP3.LUT R19, R0, 0x1c0, RZ, 0xc0, !PT ;  /* 0x000001c000137812 */ /* 0x000fe200078ec0ff */
[----:B------:R-:W-:Y:S01]  /*0e10*/  VIADD R7, R225, 0x20 ;  /* 0x00000020e1077836 */ /* 0x000fe20000000000 */
[----:B------:R-:W-:Y:S01]  /*0e20*/  LEA.HI R0, R12, R12, RZ, 0x1 ;  /* 0x0000000c0c007211 */ /* 0x000fe200078f08ff */
[----:B------:R-:W-:Y:S01]  /*0e30*/  IMAD R11, R2, 0x40, R9 ;  /* 0x00000040020b7824 */ /* 0x000fe200078e0209 */
[----:B------:R-:W-:Y:S01]  /*0e40*/  SHF.R.S32.HI R5, RZ, 0x1f, R214 ;  /* 0x0000001fff057819 */ /* 0x000fe200000114d6 */
[----:B------:R0:W-:Y:S01]  /*0e50*/  STL [R1+0x1c4], R3 ;  /* 0x0001c40301007387 */ /* 0x0001e20000100800 */
[----:B------:R-:W-:Y:S01]  /*0e60*/  IMAD.SHL.U32 R4, R7, 0x40, RZ ;  /* 0x0000004007047824 */ /* 0x000fe200078e00ff */
[----:B------:R-:W-:Y:S01]  /*0e70*/  SHF.R.S32.HI R6, RZ, 0x1f, R7 ;  /* 0x0000001fff067819 */ /* 0x000fe20000011407 */
[----:B------:R-:W-:Y:S01]  /*0e80*/  VIADD R9, R225, 0x40 ;  /* 0x00000040e1097836 */ /* 0x000fe20000000000 */
[-C--:B------:R-:W-:Y:S01]  /*0e90*/  LEA.HI R212, R5, R214.reuse, RZ, 0x3 ;  /* 0x000000d605d47211 */ /* 0x080fe200078f18ff */
[----:B------:R-:W-:Y:S01]  /*0ea0*/  STL [R1+0x5c], R25 ;  /* 0x00005c1901007387 */ /* 0x000fe20000100800 */
[----:B------:R-:W-:Y:S01]  /*0eb0*/  LOP3.LUT R24, R4, 0x1c0, RZ, 0xc0, !PT ;  /* 0x000001c004187812 */ /* 0x000fe200078ec0ff */
[----:B------:R-:W-:Y:S01]  /*0ec0*/  IMAD.IADD R10, R21, 0x1, -R10 ;  /* 0x00000001150a7824 */ /* 0x000fe200078e0a0a */
[----:B------:R-:W-:Y:S01]  /*0ed0*/  SHF.R.U32.HI R26, RZ, 0x3, R19 ;  /* 0x00000003ff1a7819 */ /* 0x000fe20000011613 */
[----:B------:R-:W-:Y:S01]  /*0ee0*/  VIADD R22, R16, 0xc0 ;  /* 0x000000c010167836 */ /* 0x000fe20000000000 */
[----:B0-----:R-:W-:Y:S01]  /*0ef0*/  LOP3.LUT R3, R0, 0x1ffffffe, RZ, 0xc0, !PT ;  /* 0x1ffffffe00037812 */ /* 0x001fe200078ec0ff */
[----:B------:R-:W-:Y:S01]  /*0f00*/  IMAD.SHL.U32 R45, R10, 0x2, RZ ;  /* 0x000000020a2d7824 */ /* 0x000fe200078e00ff */
[----:B------:R-:W-:-:S02]  /*0f10*/  LEA.HI R0, R5, R214, RZ, 0x6 ;  /* 0x000000d605007211 */ /* 0x000fc400078f30ff */
[----:B------:R-:W-:Y:S01]  /*0f20*/  LEA.HI R6, R6, R7, RZ, 0x3 ;  /* 0x0000000706067211 */ /* 0x000fe200078f18ff */
[----:B------:R-:W-:Y:S01]  /*0f30*/  IMAD.IADD R3, R12, 0x1, -R3 ;  /* 0x000000010c037824 */ /* 0x000fe200078e0a03 */
[----:B------:R-:W-:Y:S01]  /*0f40*/  SHF.R.S32.HI R2, RZ, 0x1f, R9 ;  /* 0x0000001fff027819 */ /* 0x000fe20000011409 */
[----:B------:R-:W-:Y:S01]  /*0f50*/  IMAD.SHL.U32 R4, R0, 0x80, RZ ;  /* 0x0000008000047824 */ /* 0x000fe200078e00ff */
[----:B------:R-:W-:Y:S01]  /*0f60*/  LOP3.LUT R0, R19, 0x38, R212, 0xf8, !PT ;  /* 0x0000003813007812 */ /* 0x000fe200078ef8d4 */
[----:B------:R-:W-:Y:S01]  /*0f70*/  IMAD.SHL.U32 R6, R6, 0x40, RZ ;  /* 0x0000004006067824 */ /* 0x000fe200078e00ff */
[----:B------:R-:W-:Y:S01]  /*0f80*/  SHF.R.U32.HI R20, RZ, 0x3, R24 ;  /* 0x00000003ff147819 */ /* 0x000fe20000011618 */
[----:B------:R-:W-:Y:S01]  /*0f90*/  IMAD.U32 R12, RZ, RZ, UR4 ;  /* 0x00000004ff0c7e24 */ /* 0x000fe2000f8e00ff */
[----:B------:R-:W-:Y:S01]  /*0fa0*/  LOP3.LUT R5, R0, R26, RZ, 0x3c, !PT ;  /* 0x0000001a00057212 */ /* 0x000fe200078e3cff */
[----:B------:R-:W-:Y:S01]  /*0fb0*/  IMAD.U32 R0, RZ, RZ, UR5 ;  /* 0x00000005ff007e24 */ /* 0x000fe2000f8e00ff */
[----:B------:R-:W-:Y:S01]  /*0fc0*/  LOP3.LUT R7, R24, 0x38, R212, 0xf8, !PT ;  /* 0x0000003818077812 */ /* 0x000fe200078ef8d4 */
[----:B------:R-:W-:Y:S01]  /*0fd0*/  IMAD.SHL.U32 R0, R9, 0x40, RZ ;  /* 0x0000004009007824 */ /* 0x000fe200078e00ff */
[----:B------:R-:W-:Y:S01]  /*0fe0*/  LOP3.LUT R4, R4, 0xffffe000, RZ, 0xc0, !PT ;  /* 0xffffe00004047812 */ /* 0x000fe200078ec0ff */
[C---:B------:R-:W-:Y:S01]  /*0ff0*/  VIADD R44, R45.reuse, 0x8 ;  /* 0x000000082d2c7836 */ /* 0x040fe20000000000 */
[----:B------:R-:W-:Y:S01]  /*1000*/  LEA.HI R2, R2, R9, RZ, 0x3 ;  /* 0x0000000902027211 */ /* 0x000fe200078f18ff */
[----:B------:R-:W-:Y:S01]  /*1010*/  VIADD R43, R45, 0x10 ;  /* 0x000000102d2b7836 */ /* 0x000fe20000000000 */
[----:B------:R-:W-:Y:S01]  /*1020*/  LOP3.LUT R18, R6, 0xfffffe00, RZ, 0xc0, !PT ;  /* 0xfffffe0006127812 */ /* 0x000fe200078ec0ff */
[----:B------:R-:W-:Y:S01]  /*1030*/  IMAD.MOV.U32 R6, RZ, RZ, R14 ;  /* 0x000000ffff067224 */ /* 0x000fe200078e000e */
[----:B------:R-:W-:Y:S01]  /*1040*/  LOP3.LUT R9, R0, 0x1c0, RZ, 0xc0, !PT ;  /* 0x000001c000097812 */ /* 0x000fe200078ec0ff */
[----:B------:R-:W-:Y:S01]  /*1050*/  IMAD.SHL.U32 R2, R2, 0x40, RZ ;  /* 0x0000004002027824 */ /* 0x000fe200078e00ff */
[----:B------:R-:W-:Y:S01]  /*1060*/  LOP3.LUT R0, R19, 0x38, R16, 0xf8, !PT ;  /* 0x0000003813007812 */ /* 0x000fe200078ef810 */
[----:B------:R-:W-:Y:S01]  /*1070*/  STL [R1+0x58], R18 ;  /* 0x0000581201007387 */ /* 0x000fe20000100800 */
[----:B------:R-:W-:Y:S01]  /*1080*/  LOP3.LUT R7, R7, R20, RZ, 0x3c, !PT ;  /* 0x0000001407077212 */ /* 0x000fe200078e3cff */
[----:B------:R-:W-:Y:S01]  /*1090*/  VIADD R42, R45, 0x18 ;  /* 0x000000182d2a7836 */ /* 0x000fe20000000000 */
[----:B------:R-:W-:Y:S01]  /*10a0*/  IADD3 R8, R5, R4, R25 ;  /* 0x0000000405087210 */ /* 0x000fe20007ffe019 */
[----:B------:R-:W-:Y:S01]  /*10b0*/  IMAD.MOV.U32 R5, RZ, RZ, R13 ;  /* 0x000000ffff057224 */ /* 0x000fe200078e000d */
[----:B------:R-:W-:Y:S01]  /*10c0*/  LOP3.LUT R13, R25, R0, R26, 0xf6, !PT ;  /* 0x00000000190d7212 */ /* 0x000fe200078ef61a */
[----:B------:R-:W-:Y:S01]  /*10d0*/  STL [R1+0x1c0], R11 ;  /* 0x0001c00b01007387 */ /* 0x000fe20000100800 */
[----:B------:R-:W-:Y:S01]  /*10e0*/  IADD3 R4, R7, R4, R18 ;  /* 0x0000000407047210 */ /* 0x000fe20007ffe012 */
[----:B------:R-:W-:Y:S01]  /*10f0*/  IMAD.MOV.U32 R7, RZ, RZ, R15 ;  /* 0x000000ffff077224 */ /* 0x000fe200078e000f */
[----:B------:R-:W-:Y:S01]  /*1100*/  SHF.R.S32.HI R14, RZ, 0x1f, R221 ;  /* 0x0000001fff0e7819 */ /* 0x000fe200000114dd */
[----:B------:R-:W-:Y:S01]  /*1110*/  STL [R1+0x94], RZ ;  /* 0x000094ff01007387 */ /* 0x000fe20000100800 */
[----:B------:R-:W-:Y:S01]  /*1120*/  SHF.R.S32.HI R15, RZ, 0x1f, R222 ;  /* 0x0000001fff0f7819 */ /* 0x000fe200000114de */
[C---:B------:R-:W-:Y:S01]  /*1130*/  VIADD R41, R45.reuse, 0x20 ;  /* 0x000000202d297836 */ /* 0x040fe20000000000 */
[----:B------:R-:W-:Y:S01]  /*1140*/  LOP3.LUT R2, R2, 0xfffffe00, RZ, 0xc0, !PT ;  /* 0xfffffe0002027812 */ /* 0x000fe200078ec0ff */
[----:B------:R0:W-:Y:S01]  /*1150*/  STL [R1+0x11c], R12 ;  /* 0x00011c0c01007387 */ /* 0x0001e20000100800 */
[--C-:B------:R-:W-:Y:S01]  /*1160*/  LOP3.LUT R0, R24, 0x38, R16.reuse, 0xf8, !PT ;  /* 0x0000003818007812 */ /* 0x100fe200078ef810 */
[C---:B------:R-:W-:Y:S01]  /*1170*/  VIADD R40, R45.reuse, 0x28 ;  /* 0x000000282d287836 */ /* 0x040fe20000000000 */
[----:B------:R-:W-:Y:S01]  /*1180*/  SHF.R.S32.HI R17, RZ, 0x1f, R16 ;  /* 0x0000001fff117819 */ /* 0x000fe20000011410 */
[----:B------:R1:W-:Y:S01]  /*1190*/  STL [R1+0x7c], R13 ;  /* 0x00007c0d01007387 */ /* 0x0003e20000100800 */
[----:B------:R-:W-:Y:S01]  /*11a0*/  LOP3.LUT R0, R18, R0, R20, 0xf6, !PT ;  /* 0x0000000012007212 */ /* 0x000fe200078ef614 */
[C---:B------:R-:W-:Y:S01]  /*11b0*/  VIADD R39, R45.reuse, 0x30 ;  /* 0x000000302d277836 */ /* 0x040fe20000000000 */
[----:B------:R-:W-:Y:S01]  /*11c0*/  SHF.R.S32.HI R218, RZ, 0x1f, R22 ;  /* 0x0000001fffda7819 */ /* 0x000fe20000011416 */
[----:B------:R2:W-:Y:S01]  /*11d0*/  STL [R1+0x128], R14 ;  /* 0x0001280e01007387 */ /* 0x0005e20000100800 */
[C---:B------:R-:W-:Y:S01]  /*11e0*/  VIADD R38, R45.reuse, 0x38 ;  /* 0x000000382d267836 */ /* 0x040fe20000000000 */
[----:B0-----:R-:W-:Y:S01]  /*11f0*/  SHF.R.U32.HI R12, RZ, 0x3, R9 ;  /* 0x00000003ff0c7819 */ /* 0x001fe20000011609 */
[----:B------:R-:W-:Y:S01]  /*1200*/  VIADD R37, R45, 0x40 ;  /* 0x000000402d257836 */ /* 0x000fe20000000000 */
[----:B------:R-:W-:Y:S01]  /*1210*/  LOP3.LUT R9, R9, 0x38, R16, 0xf8, !PT ;  /* 0x0000003809097812 */ /* 0x000fe200078ef810 */
[----:B------:R-:W-:Y:S01]  /*1220*/  STL [R1+0x124], R15 ;  /* 0x0001240f01007387 */ /* 0x000fe20000100800 */
[----:B-1----:R-:W-:Y:S01]  /*1230*/  LEA R13, R13, UR4, 0x1 ;  /* 0x000000040d0d7c11 */ /* 0x002fe2000f8e08ff */
[C---:B------:R-:W-:Y:S01]  /*1240*/  VIADD R36, R45.reuse, 0x48 ;  /* 0x000000482d247836 */ /* 0x040fe20000000000 */
[----:B------:R-:W-:Y:S01]  /*1250*/  LOP3.LUT R9, R2, R9, R12, 0xf6, !PT ;  /* 0x0000000902097212 */ /* 0x000fe200078ef60c */
[----:B------:R0:W-:Y:S01]  /*1260*/  STL [R1+0x54], R2 ;  /* 0x0000540201007387 */ /* 0x0001e20000100800 */
[----:B--2---:R-:W-:Y:S01]  /*1270*/  SHF.R.S32.HI R14, RZ, 0x1f, R223 ;  /* 0x0000001fff0e7819 */ /* 0x004fe200000114df */
[----:B------:R-:W-:-:S02]  /*1280*/  VIADD R35, R45, 0x50 ;  /* 0x000000502d237836 */ /* 0x000fc40000000000 */
[C---:B------:R-:W-:Y:S02]  /*1290*/  VIADD R34, R45.reuse, 0x58 ;  /* 0x000000582d227836 */ /* 0x040fe40000000000 */
[----:B------:R-:W-:Y:S01]  /*12a0*/  STL [R1+0x120], R14 ;  /* 0x0001200e01007387 */ /* 0x000fe20000100800 */
[C---:B------:R-:W-:Y:S02]  /*12b0*/  VIADD R33, R45.reuse, 0x60 ;  /* 0x000000602d217836 */ /* 0x040fe40000000000 */
[C---:B------:R-:W-:Y:S01]  /*12c0*/  VIADD R32, R45.reuse, 0x68 ;  /* 0x000000682d207836 */ /* 0x040fe20000000000 */
[----:B0-----:R-:W-:Y:S01]  /*12d0*/  SHF.R.S32.HI R2, RZ, 0x3, R212 ;  /* 0x00000003ff027819 */ /* 0x001fe200000114d4 */
[----:B------:R-:W-:Y:S01]  /*12e0*/  STL [R1+0x64], R13 ;  /* 0x0000640d01007387 */ /* 0x000fe20000100800 */
[C---:B------:R-:W-:Y:S01]  /*12f0*/  VIADD R31, R45.reuse, 0x70 ;  /* 0x000000702d1f7836 */ /* 0x040fe20000000000 */
[----:B------:R-:W-:Y:S01]  /*1300*/  LOP3.LUT R212, R212, 0xfffffff8, RZ, 0xc0, !PT ;  /* 0xfffffff8d4d47812 */ /* 0x000fe200078ec0ff */
[C---:B------:R-:W-:Y:S01]  /*1310*/  VIADD R30, R45.reuse, 0x78 ;  /* 0x000000782d1e7836 */ /* 0x040fe20000000000 */
[----:B------:R-:W-:Y:S01]  /*1320*/  STL [R1+0x74], R45 ;  /* 0x0000742d01007387 */ /* 0x000fe20000100800 */
[C---:B------:R-:W-:Y:S01]  /*1330*/  VIADD R29, R45.reuse, 0x80 ;  /* 0x000000802d1d7836 */ /* 0x040fe20000000000 */
[----:B------:R-:W-:Y:S01]  /*1340*/  SHF.R.S32.HI R215, RZ, 0x1f, R212 ;  /* 0x0000001fffd77819 */ /* 0x000fe200000114d4 */
[C---:B------:R-:W-:Y:S01]  /*1350*/  VIADD R28, R45.reuse, 0x88 ;  /* 0x000000882d1c7836 */ /* 0x040fe20000000000 */
[----:B------:R0:W-:Y:S01]  /*1360*/  STL [R1+0x12c], R2 ;  /* 0x00012c0201007387 */ /* 0x0001e20000100800 */
[----:B------:R-:W-:-:S02]  /*1370*/  VIADD R27, R45, 0x90 ;  /* 0x000000902d1b7836 */ /* 0x000fc40000000000 */
[C---:B------:R-:W-:Y:S02]  /*1380*/  VIADD R26, R45.reuse, 0x98 ;  /* 0x000000982d1a7836 */ /* 0x040fe40000000000 */
[C---:B------:R-:W-:Y:S02]  /*1390*/  VIADD R25, R45.reuse, 0xa0 ;  /* 0x000000a02d197836 */ /* 0x040fe40000000000 */
[C---:B------:R-:W-:Y:S02]  /*13a0*/  VIADD R24, R45.reuse, 0xa8 ;  /* 0x000000a82d187836 */ /* 0x040fe40000000000 */
[C---:B------:R-:W-:Y:S01]  /*13b0*/  VIADD R21, R45.reuse, 0xb0 ;  /* 0x000000b02d157836 */ /* 0x040fe20000000000 */
[----:B0-----:R-:W-:Y:S01]  /*13c0*/  LEA R2, R0, UR4, 0x1 ;  /* 0x0000000400027c11 */ /* 0x001fe2000f8e08ff */
[----:B------:R-:W-:Y:S01]  /*13d0*/  VIADD R20, R45, 0xb8 ;  /* 0x000000b82d147836 */ /* 0x000fe20000000000 */
[----:B------:R-:W-:Y:S01]  /*13e0*/  LEA R0, R9, UR4, 0x1 ;  /* 0x0000000409007c11 */ /* 0x000fe2000f8e08ff */
[C---:B------:R-:W-:Y:S01]  /*13f0*/  VIADD R18, R45.reuse, 0xc0 ;  /* 0x000000c02d127836 */ /* 0x040fe20000000000 */
[----:B------:R-:W-:Y:S01]  /*1400*/  SHF.R.S32.HI R9, RZ, 0x1f, R43 ;  /* 0x0000001fff097819 */ /* 0x000fe2000001142b */
[----:B------:R0:W-:Y:S01]  /*1410*/  STL [R1+0x1b8], R2 ;  /* 0x0001b80201007387 */ /* 0x0001e20000100800 */
[----:B------:R-:W-:-:S02]  /*1420*/  VIADD R15, R45, 0xc8 ;  /* 0x000000c82d0f7836 */ /* 0x000fc40000000000 */
[C---:B------:R-:W-:Y:S01]  /*1430*/  VIADD R14, R45.reuse, 0xd0 ;  /* 0x000000d02d0e7836 */ /* 0x040fe20000000000 */
[----:B------:R1:W-:Y:S01]  /*1440*/  STL [R1+0x1b0], R0 ;  /* 0x0001b00001007387 */ /* 0x0003e20000100800 */
[C---:B------:R-:W-:Y:S02]  /*1450*/  VIADD R13, R45.reuse, 0xd8 ;  /* 0x000000d82d0d7836 */ /* 0x040fe40000000000 */
[C---:B------:R-:W-:Y:S01]  /*1460*/  VIADD R12, R45.reuse, 0xe0 ;  /* 0x000000e02d0c7836 */ /* 0x040fe20000000000 */
[----:B------:R2:W-:Y:S01]  /*1470*/  STL [R1+0x114], R44 ;  /* 0x0001142c01007387 */ /* 0x0005e20000100800 */
[C---:B------:R-:W-:Y:S02]  /*1480*/  VIADD R10, R45.reuse, 0xe8 ;  /* 0x000000e82d0a7836 */ /* 0x040fe40000000000 */
[----:B0-----:R-:W-:Y:S01]  /*1490*/  VIADD R2, R45, 0xf0 ;  /* 0x000000f02d027836 */ /* 0x001fe20000000000 */
[----:B------:R-:W-:Y:S01]  /*14a0*/  STL [R1+0x110], R43 ;  /* 0x0001102b01007387 */ /* 0x000fe20000100800 */
[----:B------:R-:W-:-:S02]  /*14b0*/  IMAD R3, R3, 0x8, R11 ;  /* 0x0000000803037824 */ /* 0x000fc400078e020b */
[----:B-1----:R-:W-:Y:S01]  /*14c0*/  VIADD R0, R45, 0xf8 ;  /* 0x000000f82d007836 */ /* 0x002fe20000000000 */
[----:B------:R0:W-:Y:S01]  /*14d0*/  STL [R1+0x10c], R42 ;  /* 0x00010c2a01007387 */ /* 0x0001e20000100800 */
[----:B------:R-:W-:Y:S01]  /*14e0*/  VIADD R19, R16, 0x80 ;  /* 0x0000008010137836 */ /* 0x000fe20000000000 */
[----:B--2---:R-:W-:Y:S02]  /*14f0*/  SHF.R.S32.HI R44, RZ, 0x1f, R44 ;  /* 0x0000001fff2c7819 */ /* 0x004fe4000001142c */
[----:B------:R1:W-:Y:S02]  /*1500*/  STL [R1+0x108], R41 ;  /* 0x0001082901007387 */ /* 0x0003e40000100800 */
[----:B------:R-:W-:Y:S02]  /*1510*/  SHF.R.S32.HI R219, RZ, 0x1f, R19 ;  /* 0x0000001fffdb7819 */ /* 0x000fe40000011413 */
[----:B------:R-:W-:Y:S01]  /*1520*/  STL [R1+0x104], R40 ;  /* 0x0001042801007387 */ /* 0x000fe20000100800 */
[----:B0-----:R-:W-:-:S03]  /*1530*/  SHF.R.S32.HI R42, RZ, 0x1f, R42 ;  /* 0x0000001fff2a7819 */ /* 0x001fc6000001142a */
[----:B------:R0:W-:Y:S01]  /*1540*/  STL [R1+0x100], R39 ;  /* 0x0001002701007387 */ /* 0x0001e20000100800 */
[----:B-1----:R-:W-:-:S03]  /*1550*/  SHF.R.S32.HI R41, RZ, 0x1f, R41 ;  /* 0x0000001fff297819 */ /* 0x002fc60000011429 */
[----:B------:R1:W-:Y:S04]  /*1560*/  STL [R1+0xfc], R38 ;  /* 0x0000fc2601007387 */ /* 0x0003e80000100800 */
        /* <DEDUP_REMOVED lines=39> */
[----:B------:R-:W-:Y:S04]  /*17e0*/  STL [R1+0x1ac], R44 ;  /* 0x0001ac2c01007387 */ /* 0x000fe80000100800 */
[----:B------:R1:W-:Y:S01]  /*17f0*/  STL [R1+0x9c], R0 ;  /* 0x00009c0001007387 */ /* 0x0003e20000100800 */
[----:B0-----:R-:W-:-:S03]  /*1800*/  SHF.R.S32.HI R2, RZ, 0x1f, R2 ;  /* 0x0000001fff027819 */ /* 0x001fc60000011402 */
[----:B------:R0:W-:Y:S04]  /*1810*/  STL [R1+0x1a8], R9 ;  /* 0x0001a80901007387 */ /* 0x0001e80000100800 */
[----:B------:R-:W-:Y:S01]  /*1820*/  STL [R1+0x1a4], R42 ;  /* 0x0001a42a01007387 */ /* 0x000fe20000100800 */
[----:B-1----:R-:W-:-:S03]  /*1830*/  SHF.R.S32.HI R0, RZ, 0x1f, R0 ;  /* 0x0000001fff007819 */ /* 0x002fc60000011400 */
[----:B------:R-:W-:Y:S01]  /*1840*/  STL [R1+0x1a0], R41 ;  /* 0x0001a02901007387 */ /* 0x000fe20000100800 */
[----:B0-----:R-:W-:-:S05]  /*1850*/  SHF.R.S32.HI R9, RZ, 0x1f, R40 ;  /* 0x0000001fff097819 */ /* 0x001fca0000011428 */
[----:B------:R0:W-:Y:S04]  /*1860*/  STL [R1+0x19c], R9 ;  /* 0x00019c0901007387 */ /* 0x0001e80000100800 */
[----:B------:R-:W-:Y:S04]  /*1870*/  STL [R1+0x198], R39 ;  /* 0x0001982701007387 */ /* 0x000fe80000100800 */
        /* <DEDUP_REMOVED lines=30> */
[----:B------:R-:W-:Y:S04]  /*1a60*/  STL [R1+0x13c], R9 ;  /* 0x00013c0901007387 */ /* 0x000fe80000100800 */
[----:B------:R0:W-:Y:S04]  /*1a70*/  STL [R1+0x138], R2 ;  /* 0x0001380201007387 */ /* 0x0001e80000100800 */
[----:B------:R1:W-:Y:S04]  /*1a80*/  STL [R1+0x134], R0 ;  /* 0x0001340001007387 */ /* 0x0003e80000100800 */
[----:B------:R2:W-:Y:S01]  /*1a90*/  STL [R1+0x78], R3 ;  /* 0x0000780301007387 */ /* 0x0005e20000100800 */
[----:B0-----:R-:W-:-:S02]  /*1aa0*/  LEA R2, R8, UR4, 0x1 ;  /* 0x0000000408027c11 */ /* 0x001fc4000f8e08ff */
[----:B-1----:R-:W-:-:S05]  /*1ab0*/  LEA R0, R4, UR4, 0x1 ;  /* 0x0000000404007c11 */ /* 0x002fca000f8e08ff */
[----:B------:R2:W-:Y:S04]  /*1ac0*/  STL [R1+0x1b4], R0 ;  /* 0x0001b40001007387 */ /* 0x0005e80000100800 */
[----:B------:R2:W-:Y:S02]  /*1ad0*/  STL [R1+0x1bc], R2 ;  /* 0x0001bc0201007387 */ /* 0x0005e40000100800 */
.L_x_2927:
[----:B0-23--:R-:W0:Y:S01]  /*1ae0*/  LDC.64 R2, c[0x0][0xc88] ;  /* 0x00032200ff027b82 */ /* 0x00de220000000a00 */
[----:B------:R-:W-:Y:S01]  /*1af0*/  ULDC.64 UR10, c[0x0][0x208] ;  /* 0x00008200000a7ab9 */ /* 0x000fe20000000a00 */
[----:B------:R-:W-:Y:S01]  /*1b00*/  ULDC.64 UR4, c[0x0][0xa28] ;  /* 0x00028a0000047ab9 */ /* 0x000fe20000000a00 */
[----:B------:R-:W-:Y:S01]  /*1b10*/  ULDC.64 UR8, c[0x0][0xa18] ;  /* 0x0002860000087ab9 */ /* 0x000fe20000000a00 */
[----:B------:R-:W-:Y:S01]  /*1b20*/  ULDC.64 UR6, c[0x0][0xa08] ;  /* 0x0002820000067ab9 */ /* 0x000fe20000000a00 */
[----:B0-----:R-:W-:-:S05]  /*1b30*/  IMAD.WIDE R2, R7, 0x4, R2 ;  /* 0x0000000407027825 */ /* 0x001fca00078e0202 */
[----:B------:R-:W2:Y:S01]  /*1b40*/  LDG.E R25, desc[UR10][R2.64] ;  /* 0x0000000a02197981 */ /* 0x000ea2000c1e1900 */
[----:B------:R-:W-:Y:S01]  /*1b50*/  ISETP.NE.U32.AND P2, PT, RZ, UR4, PT ;  /* 0x00000004ff007c0c */ /* 0x000fe2000bf45070 */
[----:B----4-:R-:W-:Y:S01]  /*1b60*/  IMAD.MOV.U32 R11, RZ, RZ, RZ ;  /* 0x000000ffff0b7224 */ /* 0x010fe200078e00ff */
[----:B------:R-:W-:Y:S01]  /*1b70*/  ISETP.NE.U32.AND P1, PT, RZ, UR8, PT ;  /* 0x00000008ff007c0c */ /* 0x000fe2000bf25070 */
[----:B------:R-:W-:Y:S01]  /*1b80*/  IMAD.MOV.U32 R115, RZ, RZ, RZ ;  /* 0x000000ffff737224 */ /* 0x000fe200078e00ff */
[----:B------:R-:W-:Y:S02]  /*1b90*/  ISETP.NE.AND.EX P2, PT, RZ, UR5, PT, P2 ;  /* 0x00000005ff007c0c */ /* 0x000fe4000bf45320 */
[----:B------:R-:W-:Y:S02]  /*1ba0*/  ISETP.NE.AND.EX P1, PT, RZ, UR9, PT, P1 ;  /* 0x00000009ff007c0c */ /* 0x000fe4000bf25310 */
[----:B------:R-:W-:-:S04]  /*1bb0*/  ISETP.NE.U32.AND P0, PT, RZ, UR6, PT ;  /* 0x00000006ff007c0c */ /* 0x000fc8000bf05070 */
[----:B------:R-:W-:Y:S02]  /*1bc0*/  ISETP.NE.AND.EX P0, PT, RZ, UR7, PT, P0 ;  /* 0x00000007ff007c0c */ /* 0x000fe4000bf05300 */
[----:B--2---:R-:W-:Y:S01]  /*1bd0*/  SHF.R.S32.HI R0, RZ, 0x1f, R25 ;  /* 0x0000001fff007819 */ /* 0x004fe20000011419 */
[C---:B------:R-:W-:Y:S02]  /*1be0*/  IMAD.SHL.U32 R28, R25.reuse, 0x4, RZ ;  /* 0x00000004191c7824 */ /* 0x040fe400078e00ff */
[C---:B------:R-:W-:Y:S01]  /*1bf0*/  @P2 LEA R8, P3, R25.reuse, UR4, 0x2 ;  /* 0x0000000419082c11 */ /* 0x040fe2000f8610ff */
[----:B------:R-:W-:Y:S01]  /*1c00*/  STL [R1+0x88], R25 ;  /* 0x0000881901007387 */ /* 0x000fe20000100800 */
[C-C-:B------:R-:W-:Y:S02]  /*1c10*/  SHF.L.U64.HI R27, R25.reuse, 0x2, R0.reuse ;  /* 0x00000002191b7819 */ /* 0x140fe40000010200 */
[----:B------:R-:W-:Y:S01]  /*1c20*/  @P2 LEA.HI.X R9, R25, UR5, R0, 0x2, P3 ;  /* 0x0000000519092c11 */ /* 0x000fe200098f1400 */
[----:B------:R-:W-:Y:S01]  /*1c30*/  ULDC UR4, c[0x0][0x288] ;  /* 0x0000a20000047ab9 */ /* 0x000fe20000000800 */
[----:B------:R0:W-:Y:S01]  /*1c40*/  STL [R1+0x118], R0 ;  /* 0x0001180001007387 */ /* 0x0001e20000100800 */
[----:B------:R-:W-:-:S03]  /*1c50*/  IADD3 R2, P4, R28, UR6, RZ ;  /* 0x000000061c027c10 */ /* 0x000fc6000ff9e0ff */
[----:B-1---5:R1:W5:Y:S01]  /*1c60*/  @P2 LDG.E R11, desc[UR10][R8.64] ;  /* 0x0000000a080b2981 */ /* 0x022362000c1e1900 */
[----:B------:R-:W-:Y:S01]  /*1c70*/  IADD3.X R3, R27, UR7, RZ, P4, !PT ;  /* 0x000000071b037c10 */ /* 0x000fe2000a7fe4ff */
[----:B------:R-:W-:Y:S01]  /*1c80*/  ULDC.64 UR6, c[0x0][0xa20] ;  /* 0x0002880000067ab9 */ /* 0x000fe20000000a00 */
[----:B------:R-:W-:Y:S01]  /*1c90*/  LOP3.LUT R4, R6, 0xff000000, RZ, 0xc0, !PT ;  /* 0xff00000006047812 */ /* 0x000fe200078ec0ff */
[----:B------:R-:W-:Y:S01]  /*1ca0*/  STL [R1+0x8c], R28 ;  /* 0x00008c1c01007387 */ /* 0x000fe20000100800 */
[----:B0-----:R-:W-:Y:S01]  /*1cb0*/  IMAD.U32 R0, RZ, RZ, UR4 ;  /* 0x00000004ff007e24 */ /* 0x001fe2000f8e00ff */
[----:B------:R-:W-:Y:S02]  /*1cc0*/  ULDC.64 UR4, c[0x0][0x418] ;  /* 0x0001060000047ab9 */ /* 0x000fe40000000a00 */
[----:B------:R-:W-:Y:S01]  /*1cd0*/  STL [R1+0x90], R27 ;  /* 0x0000901b01007387 */ /* 0x000fe20000100800 */
[----:B-1----:R-:W-:-:S03]  /*1ce0*/  @P1 IADD3 R8, P2, R28, UR8, RZ ;  /* 0x000000081c081c10 */ /* 0x002fc6000ff5e0ff */
[----:B------:R0:W5:Y:S01]  /*1cf0*/  @P0 LDG.E R115, desc[UR10][R2.64] ;  /* 0x0000000a02730981 */ /* 0x000162000c1e1900 */
[----:B------:R-:W-:-:S05]  /*1d00*/  @P1 IADD3.X R9, R27, UR9, RZ, P2, !PT ;  /* 0x000000091b091c10 */ /* 0x000fca00097fe4ff */
[----:B------:R-:W2:Y:S01]  /*1d10*/  @P1 LDG.E R0, desc[UR10][R8.64] ;  /* 0x0000000a08001981 */ /* 0x000ea2000c1e1900 */
[----:B------:R-:W-:-:S03]  /*1d20*/  UISETP.NE.U32.AND UP0, UPT, UR4, URZ, UPT ;  /* 0x0000003f0400728c */ /* 0x000fc6000bf05070 */
[----:B------:R-:W-:Y:S01]  /*1d30*/  ULDC UR4, c[0x0][0x424] ;  /* 0x0001090000047ab9 */ /* 0x000fe20000000800 */
[----:B------:R-:W-:Y:S01]  /*1d40*/  UISETP.NE.AND.EX UP0, UPT, UR5, URZ, UPT, UP0 ;  /* 0x0000003f0500728c */ /* 0x000fe2000bf05300 */
[----:B------:R-:W-:Y:S02]  /*1d50*/  ISETP.NE.U32.AND P2, PT, RZ, UR6, PT ;  /* 0x00000006ff007c0c */ /* 0x000fe4000bf45070 */
[----:B------:R-:W-:Y:S01]  /*1d60*/  ULDC UR5, c[0x0][0x2f0] ;  /* 0x0000bc0000057ab9 */ /* 0x000fe20000000800 */
[----:B------:R-:W-:Y:S01]  /*1d70*/  USEL UR4, UR4, 0x1, UP0 ;  /* 0x0000000104047887 */ /* 0x000fe20008000000 */
[----:B------:R-:W-:Y:S02]  /*1d80*/  SHF.R.U32.HI R7, RZ, 0x8, R4 ;  /* 0x00000008ff077819 */ /* 0x000fe40000011604 */
[----:B------:R-:W-:Y:S01]  /*1d90*/  ISETP.NE.AND.EX P2, PT, RZ, UR7, PT, P2 ;  /* 0x00000007ff007c0c */ /* 0x000fe2000bf45320 */
[----:B------:R-:W-:-:S03]  /*1da0*/  UIMAD UR4, UR4, UR5, URZ ;  /* 0x00000005040472a4 */ /* 0x000fc6000f8e023f */
[----:B------:R-:W-:Y:S01]  /*1db0*/  ULDC UR5, c[0x0][0x348] ;  /* 0x0000d20000057ab9 */ /* 0x000fe20000000800 */
[C---:B------:R-:W-:Y:S01]  /*1dc0*/  LOP3.LUT R224, R6.reuse, 0xffff, RZ, 0xc0, !PT ;  /* 0x0000ffff06e07812 */ /* 0x040fe200078ec0ff */
[----:B--2---:R1:W-:Y:S01]  /*1dd0*/  STL [R1+0x60], R0 ;  /* 0x0000600001007387 */ /* 0x0043e20000100800 */
[----:B------:R-:W-:Y:S01]  /*1de0*/  IMAD.MOV.U32 R10, RZ, RZ, R0 ;  /* 0x000000ffff0a7224 */ /* 0x000fe200078e0000 */
[----:B-1----:R-:W-:-:S04]  /*1df0*/  LOP3.LUT R0, R6, 0xff0000, RZ, 0xc0, !PT ;  /* 0x00ff000006007812 */ /* 0x002fc800078ec0ff */
[----:B------:R-:W-:Y:S01]  /*1e00*/  LEA.HI R8, R0, R7, RZ, 0x10 ;  /* 0x0000000700087211 */ /* 0x000fe200078f80ff */
[----:B0-----:R-:W-:Y:S06]  /*1e10*/  @P1 BRA `(.L_x_2650) ;  /* 0x00000000002c1947 */ /* 0x001fec0003800000 */
        /* <DEDUP_REMOVED lines=9> */
[----:B--2---:R-:W-:-:S05]  /*1eb0*/  IMAD.IADD R10, R9, 0x1, -R0 ;  /* 0x00000001090a7824 */ /* 0x004fca00078e0a00 */
[----:B------:R0:W-:Y:S02]  /*1ec0*/  STL [R1+0x60], R10 ;  /* 0x0000600a01007387 */ /* 0x0001e40000100800 */
.L_x_2650:
        /* <DEDUP_REMOVED lines=8> */
.L_x_2651:
[----:B------:R-:W-:Y:S05]  /*1f50*/  @!P0 BRA `(.L_x_2652) ;  /* 0x0000000000108947 */ /* 0x000fea0003800000 */
[----:B------:R-:W-:Y:S02]  /*1f60*/  ULDC.64 UR4, c[0x0][0x208] ;  /* 0x0000820000047ab9 */ /* 0x000fe40000000a00 */
[----:B------:R-:W2:Y:S04]  /*1f70*/  LDG.E R7, desc[UR4][R2.64] ;  /* 0x0000000402077981 */ /* 0x000ea8000c1e1900 */
[----:B------:R-:W2:Y:S02]  /*1f80*/  LDG.E R26, desc[UR4][R2.64+0x4] ;  /* 0x00000404021a7981 */ /* 0x000ea4000c1e1900 */
[----:B--2---:R-:W-:-:S07]  /*1f90*/  IMAD.IADD R26, R26, 0x1, -R7 ;  /* 0x000000011a1a7824 */ /* 0x004fce00078e0a07 */
.L_x_2652:
[----:B------:R-:W-:Y:S01]  /*1fa0*/  ULDC.64 UR4, c[0x0][0xa10] ;  /* 0x0002840000047ab9 */ /* 0x000fe20000000a00 */
[----:B------:R-:W-:Y:S01]  /*1fb0*/  ULDC.64 UR6, c[0x0][0x208] ;  /* 0x0000820000067ab9 */ /* 0x000fe20000000a00 */
[----:B------:R-:W-:Y:S01]  /*1fc0*/  ISETP.NE.U32.AND P0, PT, RZ, UR4, PT ;  /* 0x00000004ff007c0c */ /* 0x000fe2000bf05070 */
[----:B------:R-:W2:Y:S03]  /*1fd0*/  LDC R4, c[0x0][0x448] ;  /* 0x00011200ff047b82 */ /* 0x000ea60000000800 */
[----:B------:R-:W-:Y:S01]  /*1fe0*/  ISETP.NE.AND.EX P0, PT, RZ, UR5, PT, P0 ;  /* 0x00000005ff007c0c */ /* 0x000fe2000bf05300 */
[----:B------:R-:W-:-:S12]  /*1ff0*/  ULDC.64 UR4, c[0x0][0xa30] ;  /* 0x00028c0000047ab9 */ /* 0x000fd80000000a00 */
[----:B-1----:R-:W1:Y:S02]  /*2000*/  @P0 LDC.64 R2, c[0x0][0xa10] ;  /* 0x00028400ff020b82 */ /* 0x002e640000000a00 */
[----:B-1----:R-:W-:-:S05]  /*2010*/  @P0 IMAD.WIDE R2, R25, 0x4, R2 ;  /* 0x0000000419020825 */ /* 0x002fca00078e0202 */
[----:B------:R-:W3:Y:S04]  /*2020*/  @P0 LDG.E R0, desc[UR6][R2.64] ;  /* 0x0000000602000981 */ /* 0x000ee8000c1e1900 */
[----:B------:R1:W3:Y:S01]  /*2030*/  @P0 LDG.E R7, desc[UR6][R2.64+0x4] ;  /* 0x0000040602070981 */ /* 0x0002e2000c1e1900 */
[----:B------:R-:W-:Y:S01]  /*2040*/  ISETP.NE.U32.AND P1, PT, RZ, UR4, PT ;  /* 0x00000004ff007c0c */ /* 0x000fe2000bf25070 */
[----:B-----5:R-:W-:-:S03]  /*2050*/  IMAD.MOV.U32 R152, RZ, RZ, R26 ;  /* 0x000000ffff987224 */ /* 0x020fc600078e001a */
[----:B------:R-:W-:-:S13]  /*2060*/  ISETP.NE.AND.EX P1, PT, RZ, UR5, PT, P1 ;  /* 0x00000005ff007c0c */ /* 0x000fda000bf25310 */
[----:B-1----:R-:W-:-:S04]  /*2070*/  @P1 IADD3 R2, P2, R28, UR4, RZ ;  /* 0x000000041c021c10 */ /* 0x002fc8000ff5e0ff */
[----:B------:R-:W-:-:S05]  /*2080*/  @P1 IADD3.X R3, R27, UR5, RZ, P2, !PT ;  /* 0x000000051b031c10 */ /* 0x000fca00097fe4ff */
[----:B------:R1:W5:Y:S01]  /*2090*/  @P1 LDG.E R152, desc[UR6][R2.64] ;  /* 0x0000000602981981 */ /* 0x000362000c1e1900 */
[----:B--2---:R-:W-:Y:S01]  /*20a0*/  ISETP.NE.AND P1, PT, R4, 0x1, PT ;  /* 0x000000010400780c */ /* 0x004fe20003f25270 */
[----:B------:R-:W-:Y:S01]  /*20b0*/  IMAD.SHL.U32 R5, R5, 0x80, RZ ;  /* 0x0000008005057824 */ /* 0x000fe200078e00ff */
[----:B------:R-:W-:Y:S01]  /*20c0*/  LOP3.LUT R12, R8, 0xff, RZ, 0xc0, !PT ;  /* 0x000000ff080c7812 */ /* 0x000fe200078ec0ff */
[----:B------:R-:W-:Y:S01]  /*20d0*/  IMAD.IADD R11, R26, 0x1, -R11 ;  /* 0x000000011a0b7824 */ /* 0x000fe200078e0a0b */
[----:B------:R-:W-:Y:S01]  /*20e0*/  BSSY B0, `(.L_x_2653) ;  /* 0x0000038000007945 */ /* 0x000fe20003800000 */
[----:B------:R-:W-:Y:S01]  /*20f0*/  VIADD R4, R5, 0x7f ;  /* 0x0000007f05047836 */ /* 0x000fe20000000000 */
[----:B------:R-:W-:Y:S07]  /*2100*/  STL [R1+0x68], R5 ;  /* 0x0000680501007387 */ /* 0x000fee0000100800 */
[----:B------:R-:W2:Y:S08]  /*2110*/  @P1 LDC R9, c[0x0][0x44c] ;  /* 0x00011300ff091b82 */ /* 0x000eb00000000800 */
[----:B------:R-:W4:Y:S01]  /*2120*/  @P1 LDC R13, c[0x0][0x450] ;  /* 0x00011400ff0d1b82 */ /* 0x000f220000000800 */
[----:B---3--:R-:W-:-:S02]  /*2130*/  @P0 IMAD.IADD R24, R7, 0x1, -R0 ;  /* 0x0000000107180824 */ /* 0x008fc400078e0a00 */
[----:B--2---:R-:W-:-:S04]  /*2140*/  @P1 IMAD.HI.U32 R0, R4, R9, RZ ;  /* 0x0000000904001227 */ /* 0x004fc800078e00ff */
[----:B-1----:R-:W-:Y:S01]  /*2150*/  IMAD.IADD R2, R11, 0x1, R24 ;  /* 0x000000010b027824 */ /* 0x002fe200078e0218 */
[----:B----4-:R-:W-:-:S03]  /*2160*/  @P1 SHF.R.U32.HI R4, RZ, R13, R0 ;  /* 0x0000000dff041219 */ /* 0x010fc60000011600 */
[C---:B------:R-:W-:Y:S01]  /*2170*/  VIADD R0, R2.reuse, 0x4f ;  /* 0x0000004f02007836 */ /* 0x040fe20000000000 */
[----:B------:R-:W-:Y:S01]  /*2180*/  IADD3 R130, R2, 0x50, -R10 ;  /* 0x0000005002827810 */ /* 0x000fe20007ffe80a */
[----:B------:R1:W-:Y:S02]  /*2190*/  STL [R1+0x6c], R2 ;  /* 0x00006c0201007387 */ /* 0x0003e40000100800 */
[----:B------:R-:W-:Y:S02]  /*21a0*/  IMAD.HI R0, R0, 0x66666667, RZ ;  /* 0x6666666700007827 */ /* 0x000fe400078e02ff */
[----:B------:R2:W-:Y:S02]  /*21b0*/  STL [R1+0x98], R12 ;  /* 0x0000980c01007387 */ /* 0x0005e40000100800 */
[----:B------:R-:W-:Y:S01]  /*21c0*/  IMAD.IADD R4, R130, 0x1, R4 ;  /* 0x0000000182047824 */ /* 0x000fe200078e0204 */
[----:B------:R-:W-:-:S03]  /*21d0*/  SHF.R.U32.HI R131, RZ, 0x1f, R0 ;  /* 0x0000001fff837819 */ /* 0x000fc60000011600 */
[----:B------:R-:W-:Y:S01]  /*21e0*/  IMAD.HI R4, R4, 0x66666667, RZ ;  /* 0x6666666704047827 */ /* 0x000fe200078e02ff */
[----:B-1----:R-:W-:Y:S02]  /*21f0*/  SHF.R.U32.HI R2, RZ, 0x10, R8 ;  /* 0x00000010ff027819 */ /* 0x002fe40000011608 */
[----:B------:R-:W-:Y:S01]  /*2200*/  LEA.HI.SX32 R131, R0, R131, 0x1b ;  /* 0x0000008300837211 */ /* 0x000fe200078fdaff */
[----:B------:R-:W-:Y:S01]  /*2210*/  IMAD.MOV.U32 R0, RZ, RZ, RZ ;  /* 0x000000ffff007224 */ /* 0x000fe200078e00ff */
[----:B------:R-:W-:Y:S01]  /*2220*/  SHF.R.U32.HI R3, RZ, 0x1f, R4 ;  /* 0x0000001fff037819 */ /* 0x000fe20000011604 */
[----:B------:R2:W-:Y:S03]  /*2230*/  STL [R1+0x84], R2 ;  /* 0x0000840201007387 */ /* 0x0005e60000100800 */
[----:B------:R-:W-:-:S04]  /*2240*/  LEA.HI.SX32 R4, R4, R3, 0x1b ;  /* 0x0000000304047211 */ /* 0x000fc800078fdaff */
[----:B------:R-:W-:-:S04]  /*2250*/  VIMNMX R6, R131, R4, PT ;  /* 0x0000000483067248 */ /* 0x000fc80003fe0100 */
[----:B------:R-:W-:-:S13]  /*2260*/  ISETP.GE.AND P0, PT, R6, 0x1, PT ;  /* 0x000000010600780c */ /* 0x000fda0003f06270 */
[----:B--2---:R-:W-:Y:S05]  /*2270*/  @!P0 BRA `(.L_x_2654) ;  /* 0x0000000000788947 */ /* 0x004fea0003800000 */
[----:B------:R-:W-:Y:S01]  /*2280*/  ISETP.NE.AND P0, PT, R2, RZ, PT ;  /* 0x000000ff0200720c */ /* 0x000fe20003f05270 */
[----:B------:R-:W-:-:S03]  /*2290*/  ULDC UR4, c[0x0][0x9f0] ;  /* 0x00027c0000047ab9 */ /* 0x000fc60000000800 */
[----:B------:R-:W-:-:S04]  /*22a0*/  SEL R9, R2, UR4, P0 ;  /* 0x0000000402097c07 */ /* 0x000fc80008000000 */
[-C--:B------:R-:W-:Y:S02]  /*22b0*/  IABS R5, R9.reuse ;  /* 0x0000000900057213 */ /* 0x080fe40000000000 */
[----:B------:R-:W-:Y:S02]  /*22c0*/  IADD3 R0, R9, -0x1, R6 ;  /* 0xffffffff09007810 */ /* 0x000fe40007ffe006 */
[----:B------:R-:W1:Y:S01]  /*22d0*/  I2F.RP R4, R5 ;  /* 0x0000000500047306 */ /* 0x000e620000209400 */
[----:B0-----:R-:W-:-:S05]  /*22e0*/  IABS R10, R9 ;  /* 0x00000009000a7213 */ /* 0x001fca0000000000 */
[----:B------:R-:W-:Y:S02]  /*22f0*/  IMAD.MOV R10, RZ, RZ, -R10 ;  /* 0x000000ffff0a7224 */ /* 0x000fe400078e0a0a */
[----:B-1----:R-:W0:Y:S02]  /*2300*/  MUFU.RCP R4, R4 ;  /* 0x0000000400047308 */ /* 0x002e240000001000 */
        /* <DEDUP_REMOVED lines=21> */
.L_x_2654:
[----:B------:R-:W-:Y:S05]  /*2460*/  BSYNC B0 ;  /* 0x0000000000007941 */ /* 0x000fea0003800000 */
.L_x_2653:
[----:B------:R-:W-:-:S05]  /*2470*/  IMAD R3, R12, R0, RZ ;  /* 0x000000000c037224 */ /* 0x000fca00078e02ff */
[C---:B------:R-:W-:Y:S01]  /*2480*/  VIADDMNMX R0, R3.reuse, R0, R6, PT ;  /* 0x0000000003007246 */ /* 0x040fe20003800106 */
[----:B------:R-:W-:-:S04]  /*2490*/  IMAD R3, R3, 0x50, -R11 ;  /* 0x0000005003037824 */ /* 0x000fc800078e0a0b */
[----:B------:R-:W-:Y:S01]  /*24a0*/  IMAD R5, R0, 0x50, -R11 ;  /* 0x0000005000057824 */ /* 0x000fe200078e0a0b */
[----:B------:R-:W-:-:S04]  /*24b0*/  VIMNMX R3, RZ, R3, !PT ;  /* 0x00000003ff037248 */ /* 0x000fc80007fe0100 */
[----:B------:R-:W-:-:S04]  /*24c0*/  VIMNMX R0, R5, R24, PT ;  /* 0x0000001805007248 */ /* 0x000fc80003fe0100 */
[----:B------:R-:W-:Y:S01]  /*24d0*/  ISETP.GT.AND P0, PT, R0, R3, PT ;  /* 0x000000030000720c */ /* 0x000fe20003f04270 */
[----:B------:R-:W-:-:S05]  /*24e0*/  IMAD.WIDE.U32 R2, R3, -0x33333333, RZ ;  /* 0xcccccccd03027825 */ /* 0x000fca00078e00ff */
[----:B------:R-:W-:-:S05]  /*24f0*/  SHF.R.U32.HI R113, RZ, 0x6, R3 ;  /* 0x00000006ff717819 */ /* 0x000fca0000011603 */
[----:B------:R-:W-:Y:S02]  /*2500*/  IMAD.MOV.U32 R2, RZ, RZ, R113 ;  /* 0x000000ffff027224 */ /* 0x000fe400078e0071 */
        /* <DEDUP_REMOVED lines=16> */
[----:B------:R-:W1:Y:S01]  /*2610*/  LDC.64 R14, c[0x4][R14] ;  /* 0x010000000e0e7b82 */ /* 0x000e620000000a00 */
[----:B------:R-:W-:Y:S01]  /*2620*/  ULDC.64 UR4, c[0x4][0xb0] ;  /* 0x01002c0000047ab9 */ /* 0x000fe20000000a00 */
        /* <DEDUP_REMOVED lines=8> */
[----:B-1---5:R-:W-:Y:S05]  /*26b0*/  CALL.ABS.NOINC R14 ;  /* 0x000000000e007343 */ /* 0x022fea0003c00000 */
.L_x_2657:
[----:B------:R-:W-:Y:S05]  /*26c0*/  BSYNC B6 ;  /* 0x0000000000067941 */ /* 0x000fea0003800000 */
.L_x_2656:
        /* <DEDUP_REMOVED lines=20> */
.L_x_2659:
[----:B------:R-:W-:Y:S05]  /*2810*/  BSYNC B6 ;  /* 0x0000000000067941 */ /* 0x000fea0003800000 */
.L_x_2658:
[----:B------:R-:W-:Y:S01]  /*2820*/  ULDC.64 UR4, c[0x0][0x9f8] ;  /* 0x00027e0000047ab9 */ /* 0x000fe20000000a00 */
[----:B------:R-:W1:Y:S01]  /*2830*/  LDC R7, c[0x0][0x3f4] ;  /* 0x0000fd00ff077b82 */ /* 0x000e620000000800 */
[----:B------:R-:W-:Y:S01]  /*2840*/  ISETP.NE.U32.AND P0, PT, RZ, UR4, PT ;  /* 0x00000004ff007c0c */ /* 0x000fe2000bf05070 */
[----:B------:R-:W-:Y:S01]  /*2850*/  IMAD.MOV.U32 R0, RZ, RZ, R25 ;  /* 0x000000ffff007224 */ /* 0x000fe200078e0019 */
[----:B------:R-:W-:Y:S01]  /*2860*/  ULDC.64 UR6, c[0x0][0x208] ;  /* 0x0000820000067ab9 */ /* 0x000fe20000000a00 */
[----:B------:R-:W2:Y:S01]  /*2870*/  LDL R20, [R1+0x54] ;  /* 0x0000540001147983 */ /* 0x000ea20000100800 */
[----:B------:R-:W-:-:S03]  /*2880*/  ISETP.NE.AND.EX P0, PT, RZ, UR5, PT, P0 ;  /* 0x00000005ff007c0c */ /* 0x000fc6000bf05300 */
[----:B------:R-:W3:Y:S01]  /*2890*/  LDC.64 R96, c[0x0][0x3f8] ;  /* 0x0000fe00ff607b82 */ /* 0x000ee20000000a00 */
[----:B------:R-:W-:-:S07]  /*28a0*/  SHF.R.S32.HI R9, RZ, 0x1f, R225 ;  /* 0x0000001fff097819 */ /* 0x000fce00000114e1 */
[----:B------:R-:W4:Y:S02]  /*28b0*/  LDC.64 R90, c[0x0][0x408] ;  /* 0x00010200ff5a7b82 */ /* 0x000f240000000a00 */
[----:B------:R-:W-:Y:S01]  /*28c0*/  @P0 IADD3 R4, P1, R28, UR4, RZ ;  /* 0x000000041c040c10 */ /* 0x000fe2000ff3e0ff */
[----:B------:R-:W-:Y:S01]  /*28d0*/  ULDC UR4, c[0x0][0x2f4] ;  /* 0x0000bd0000047ab9 */ /* 0x000fe20000000800 */
[----:B------:R-:W2:Y:S02]  /*28e0*/  LDL R28, [R1+0x5c] ;  /* 0x00005c00011c7983 */ /* 0x000ea40000100800 */
[----:B------:R-:W-:Y:S02]  /*28f0*/  @P0 IADD3.X R5, R27, UR5, RZ, P1, !PT ;  /* 0x000000051b050c10 */ /* 0x000fe40008ffe4ff */
[----:B------:R-:W4:Y:S01]  /*2900*/  LDL R27, [R1+0x58] ;  /* 0x00005800011b7983 */ /* 0x000f220000100800 */
[----:B------:R-:W-:-:S03]  /*2910*/  ISETP.GE.AND P1, PT, R214, UR4, PT ;  /* 0x00000004d6007c0c */ /* 0x000fc6000bf26270 */
[----:B------:R0:W2:Y:S01]  /*2920*/  @P0 LDG.E R0, desc[UR6][R4.64] ;  /* 0x0000000604000981 */ /* 0x0000a2000c1e1900 */
[----:B------:R-:W-:Y:S02]  /*2930*/  SEL R6, RZ, 0xffffffff, P1 ;  /* 0xffffffffff067807 */ /* 0x000fe40000800000 */
[----:B------:R-:W-:Y:S02]  /*2940*/  ISETP.GE.AND P0, PT, R16, UR4, PT ;  /* 0x0000000410007c0c */ /* 0x000fe4000bf06270 */
[----:B------:R-:W-:Y:S01]  /*2950*/  ISETP.GE.AND P2, PT, R19, UR4, PT ;  /* 0x0000000413007c0c */ /* 0x000fe2000bf46270 */
[----:B------:R-:W-:Y:S01]  /*2960*/  IMAD.SHL.U32 R6, R6, 0x2, RZ ;  /* 0x0000000206067824 */ /* 0x000fe200078e00ff */
[----:B------:R-:W-:Y:S02]  /*2970*/  SEL R3, RZ, 0x1, P0 ;  /* 0x00000001ff037807 */ /* 0x000fe40000000000 */
[----:B0-----:R-:W-:Y:S02]  /*2980*/  SEL R4, RZ, 0x4, P2 ;  /* 0x00000004ff047807 */ /* 0x001fe40001000000 */
[----:B------:R-:W-:-:S02]  /*2990*/  LOP3.LUT R3, R6, 0x2, R3, 0xe2, !PT ;  /* 0x0000000206037812 */ /* 0x000fc400078ee203 */
[-C--:B-1----:R-:W-:Y:S01]  /*29a0*/  ISETP.GE.AND P2, PT, R16, R7.reuse, PT ;  /* 0x000000071000720c */ /* 0x082fe20003f46270 */
[----:B---3--:R-:W-:Y:S01]  /*29b0*/  IMAD R8, R9, R96, RZ ;  /* 0x0000006009087224 */ /* 0x008fe200078e02ff */
[----:B------:R-:W-:Y:S02]  /*29c0*/  LOP3.LUT R4, R3, R4, RZ, 0xfc, !PT ;  /* 0x0000000403047212 */ /* 0x000fe400078efcff */
[----:B------:R-:W-:Y:S01]  /*29d0*/  SEL R3, R7, RZ, P2 ;  /* 0x000000ff07037207 */ /* 0x000fe20001000000 */
[----:B------:R-:W-:Y:S01]  /*29e0*/  IMAD.WIDE.U32 R100, R225, R96, R216 ;  /* 0x00000060e1647225 */ /* 0x000fe200078e00d8 */
[----:B------:R-:W-:-:S03]  /*29f0*/  ISETP.GE.AND P1, PT, R214, R7, PT ;  /* 0x00000007d600720c */ /* 0x000fc60003f26270 */
[C---:B------:R-:W-:Y:S02]  /*2a00*/  IMAD R5, R225.reuse, R97, R8 ;  /* 0x00000061e1057224 */ /* 0x040fe400078e0208 */
[----:B------:R-:W-:-:S04]  /*2a10*/  IMAD.WIDE.U32 R98, R225, R96, R16 ;  /* 0x00000060e1627225 */ /* 0x000fc800078e0010 */
[----:B------:R-:W-:Y:S02]  /*2a20*/  IMAD.IADD R3, R16, 0x1, R3 ;  /* 0x0000000110037824 */ /* 0x000fe400078e0203 */
[C---:B------:R-:W-:Y:S02]  /*2a30*/  VIADD R31, R225.reuse, 0x20 ;  /* 0x00000020e11f7836 */ /* 0x040fe40000000000 */
[----:B------:R-:W-:Y:S02]  /*2a40*/  VIADD R25, R225, 0x20 ;  /* 0x00000020e1197836 */ /* 0x000fe40000000000 */
[----:B------:R-:W-:Y:S02]  /*2a50*/  IMAD.IADD R101, R101, 0x1, R5 ;  /* 0x0000000165657824 */ /* 0x000fe400078e0205 */
[----:B------:R-:W-:Y:S01]  /*2a60*/  IMAD.IADD R99, R5, 0x1, R99 ;  /* 0x0000000105637824 */ /* 0x000fe200078e0263 */
[----:B------:R-:W-:Y:S01]  /*2a70*/  SEL R5, R7, RZ, P1 ;  /* 0x000000ff07057207 */ /* 0x000fe20000800000 */
[----:B------:R-:W-:Y:S01]  /*2a80*/  IMAD.SHL.U32 R31, R31, 0x40, RZ ;  /* 0x000000401f1f7824 */ /* 0x000fe200078e00ff */
[----:B------:R-:W-:Y:S01]  /*2a90*/  SHF.R.S32.HI R10, RZ, 0x1f, R3 ;  /* 0x0000001fff0a7819 */ /* 0x000fe20000011403 */
[----:B------:R-:W-:-:S02]  /*2aa0*/  IMAD.SHL.U32 R25, R25, 0x40, RZ ;  /* 0x0000004019197824 */ /* 0x000fc400078e00ff */
[----:B------:R-:W-:Y:S01]  /*2ab0*/  IMAD.IADD R8, R214, 0x1, R5 ;  /* 0x00000001d6087824 */ /* 0x000fe200078e0205 */
[CC--:B------:R-:W-:Y:S02]  /*2ac0*/  LEA.HI R5, R10.reuse, R3.reuse, RZ, 0x6 ;  /* 0x000000030a057211 */ /* 0x0c0fe400078f30ff */
[----:B------:R-:W-:Y:S02]  /*2ad0*/  LEA.HI R10, R10, R3, RZ, 0x3 ;  /* 0x000000030a0a7211 */ /* 0x000fe400078f18ff */
[----:B------:R-:W-:Y:S02]  /*2ae0*/  LOP3.LUT R31, R31, 0x1c0, RZ, 0xc0, !PT ;  /* 0x000001c01f1f7812 */ /* 0x000fe400078ec0ff */
[----:B------:R-:W-:Y:S02]  /*2af0*/  LOP3.LUT R25, R25, 0x1c0, RZ, 0xc0, !PT ;  /* 0x000001c019197812 */ /* 0x000fe400078ec0ff */
[----:B------:R-:W-:Y:S02]  /*2b00*/  SHF.R.S32.HI R5, RZ, 0x6, R5 ;  /* 0x00000006ff057819 */ /* 0x000fe40000011405 */
[----:B------:R-:W-:-:S02]  /*2b10*/  LOP3.LUT R11, R31, 0x38, R10, 0xf8, !PT ;  /* 0x000000381f0b7812 */ /* 0x000fc400078ef80a */
[----:B------:R-:W-:-:S04]  /*2b20*/  SHF.R.U32.HI R25, RZ, 0x3, R25 ;  /* 0x00000003ff197819 */ /* 0x000fc80000011619 */
[----:B------:R-:W-:Y:S01]  /*2b30*/  LOP3.LUT R12, R11, R25, RZ, 0x3c, !PT ;  /* 0x000000190b0c7212 */ /* 0x000fe200078e3cff */
[----:B----4-:R-:W-:-:S04]  /*2b40*/  IMAD R125, R5, 0x1400, R27 ;  /* 0x00001400057d7824 */ /* 0x010fc800078e021b */
[----:B------:R-:W-:Y:S02]  /*2b50*/  IMAD.IADD R125, R125, 0x1, R12 ;  /* 0x000000017d7d7824 */ /* 0x000fe400078e020c */
[----:B------:R-:W3:Y:S01]  /*2b60*/  LDL R12, [R1+0x80] ;  /* 0x00008000010c7983 */ /* 0x000ee20000100800 */
[-C--:B------:R-:W-:Y:S02]  /*2b70*/  IMAD R6, R9, R90.reuse, RZ ;  /* 0x0000005a09067224 */ /* 0x080fe400078e02ff */
[C---:B------:R-:W-:Y:S02]  /*2b80*/  IMAD.SHL.U32 R32, R225.reuse, 0x40, RZ ;  /* 0x00000040e1207824 */ /* 0x040fe400078e00ff */
[C---:B------:R-:W-:Y:S02]  /*2b90*/  IMAD.SHL.U32 R29, R225.reuse, 0x40, RZ ;  /* 0x00000040e11d7824 */ /* 0x040fe400078e00ff */
[----:B------:R-:W-:-:S04]  /*2ba0*/  IMAD.WIDE.U32 R94, R225, R90, R216 ;  /* 0x0000005ae15e7225 */ /* 0x000fc800078e00d8 */
[C---:B------:R-:W-:Y:S02]  /*2bb0*/  IMAD R9, R225.reuse, R91, R6 ;  /* 0x0000005be1097224 */ /* 0x040fe400078e0206 */
[----:B------:R-:W-:Y:S01]  /*2bc0*/  IMAD.WIDE.U32 R92, R225, R90, R16 ;  /* 0x0000005ae15c7225 */ /* 0x000fe200078e0010 */
[----:B------:R-:W-:Y:S02]  /*2bd0*/  LOP3.LUT R32, R32, 0x1c0, RZ, 0xc0, !PT ;  /* 0x000001c020207812 */ /* 0x000fe400078ec0ff */
[----:B------:R-:W-:Y:S01]  /*2be0*/  LOP3.LUT R29, R29, 0x1c0, RZ, 0xc0, !PT ;  /* 0x000001c01d1d7812 */ /* 0x000fe200078ec0ff */
[----:B------:R-:W-:Y:S02]  /*2bf0*/  IMAD.IADD R95, R95, 0x1, R9 ;  /* 0x000000015f5f7824 */ /* 0x000fe400078e0209 */
[----:B------:R-:W-:Y:S01]  /*2c00*/  IMAD.IADD R93, R9, 0x1, R93 ;  /* 0x00000001095d7824 */ /* 0x000fe200078e025d */
[----:B------:R-:W-:Y:S01]  /*2c10*/  SHF.R.S32.HI R9, RZ, 0x1f, R8 ;  /* 0x0000001fff097819 */ /* 0x000fe20000011408 */
[----:B------:R-:W-:-:S02]  /*2c20*/  VIADD R30, R225, 0x40 ;  /* 0x00000040e11e7836 */ /* 0x000fc40000000000 */
[----:B------:R-:W-:Y:S01]  /*2c30*/  VIADD R15, R225, 0x40 ;  /* 0x00000040e10f7836 */ /* 0x000fe20000000000 */
[----:B------:R-:W0:Y:S01]  /*2c40*/  S2R R155, SR_TID.X ;  /* 0x00000000009b7919 */ /* 0x000e220000002100 */
[----:B------:R-:W-:Y:S01]  /*2c50*/  LOP3.LUT R3, R32, 0x38, R10, 0xf8, !PT ;  /* 0x0000003820037812 */ /* 0x000fe200078ef80a */
[----:B------:R-:W-:Y:S01]  /*2c60*/  IMAD.SHL.U32 R30, R30, 0x40, RZ ;  /* 0x000000401e1e7824 */ /* 0x000fe200078e00ff */
[----:B------:R-:W-:Y:S01]  /*2c70*/  SHF.R.U32.HI R29, RZ, 0x3, R29 ;  /* 0x00000003ff1d7819 */ /* 0x000fe2000001161d */
[----:B------:R-:W-:Y:S01]  /*2c80*/  IMAD.SHL.U32 R15, R15, 0x40, RZ ;  /* 0x000000400f0f7824 */ /* 0x000fe200078e00ff */
[CC--:B------:R-:W-:Y:S02]  /*2c90*/  LEA.HI R21, R9.reuse, R8.reuse, RZ, 0x3 ;  /* 0x0000000809157211 */ /* 0x0c0fe400078f18ff */
[----:B------:R-:W-:Y:S01]  /*2ca0*/  LEA.HI R8, R9, R8, RZ, 0x6 ;  /* 0x0000000809087211 */ /* 0x000fe200078f30ff */
[----:B--2---:R-:W-:Y:S01]  /*2cb0*/  IMAD R127, R5, 0x1400, R28 ;  /* 0x00001400057f7824 */ /* 0x004fe200078e021c */
[----:B------:R-:W-:Y:S01]  /*2cc0*/  LOP3.LUT R6, R3, R29, RZ, 0x3c, !PT ;  /* 0x0000001d03067212 */ /* 0x000fe200078e3cff */
[----:B------:R-:W-:Y:S01]  /*2cd0*/  IMAD R123, R5, 0x1400, R20 ;  /* 0x00001400057b7824 */ /* 0x000fe200078e0214 */
[----:B------:R-:W-:-:S02]  /*2ce0*/  LOP3.LUT R30, R30, 0x1c0, RZ, 0xc0, !PT ;  /* 0x000001c01e1e7812 */ /* 0x000fc400078ec0ff */
[----:B------:R-:W-:Y:S02]  /*2cf0*/  LOP3.LUT R15, R15, 0x1c0, RZ, 0xc0, !PT ;  /* 0x000001c00f0f7812 */ /* 0x000fe400078ec0ff */
[----:B------:R-:W-:Y:S02]  /*2d00*/  SHF.R.S32.HI R8, RZ, 0x6, R8 ;  /* 0x00000006ff087819 */ /* 0x000fe40000011408 */
[----:B------:R-:W-:Y:S01]  /*2d10*/  LOP3.LUT R5, R31, 0x38, R21, 0xf8, !PT ;  /* 0x000000381f057812 */ /* 0x000fe200078ef815 */
[----:B------:R-:W-:Y:S01]  /*2d20*/  IMAD.IADD R127, R127, 0x1, R6 ;  /* 0x000000017f7f7824 */ /* 0x000fe200078e0206 */
[----:B------:R-:W-:Y:S01]  /*2d30*/  SHF.R.U32.HI R15, RZ, 0x3, R15 ;  /* 0x00000003ff0f7819 */ /* 0x000fe2000001160f */
[----:B------:R-:W-:Y:S01]  /*2d40*/  IMAD R124, R8, 0x1400, R27 ;  /* 0x00001400087c7824 */ /* 0x000fe200078e021b */
[--C-:B------:R-:W-:Y:S02]  /*2d50*/  LOP3.LUT R3, R32, 0x38, R21.reuse, 0xf8, !PT ;  /* 0x0000003820037812 */ /* 0x100fe400078ef815 */
[----:B------:R-:W-:-:S02]  /*2d60*/  LOP3.LUT R6, R30, 0x38, R21, 0xf8, !PT ;  /* 0x000000381e067812 */ /* 0x000fc400078ef815 */
[----:B------:R-:W-:Y:S02]  /*2d70*/  LOP3.LUT R5, R5, R25, RZ, 0x3c, !PT ;  /* 0x0000001905057212 */ /* 0x000fe400078e3cff */
[----:B-----5:R-:W-:Y:S01]  /*2d80*/  SHF.R.S32.HI R11, RZ, 0x1f, R152 ;  /* 0x0000001fff0b7819 */ /* 0x020fe20000011498 */
[C---:B------:R-:W-:Y:S01]  /*2d90*/  IMAD R126, R8.reuse, 0x1400, R28 ;  /* 0x00001400087e7824 */ /* 0x040fe200078e021c */
[----:B------:R-:W-:Y:S01]  /*2da0*/  LOP3.LUT R3, R3, R29, RZ, 0x3c, !PT ;  /* 0x0000001d03037212 */ /* 0x000fe200078e3cff */
[----:B------:R-:W-:Y:S01]  /*2db0*/  IMAD R122, R8, 0x1400, R20 ;  /* 0x00001400087a7824 */ /* 0x000fe200078e0214 */
[-C--:B------:R-:W-:Y:S01]  /*2dc0*/  LOP3.LUT R9, R6, R15.reuse, RZ, 0x3c, !PT ;  /* 0x0000000f06097212 */ /* 0x080fe200078e3cff */
[----:B------:R-:W-:Y:S01]  /*2dd0*/  IMAD.IADD R124, R124, 0x1, R5 ;  /* 0x000000017c7c7824 */ /* 0x000fe200078e0205 */
[----:B------:R-:W-:Y:S01]  /*2de0*/  LOP3.LUT R13, R30, 0x38, R10, 0xf8, !PT ;  /* 0x000000381e0d7812 */ /* 0x000fe200078ef80a */
[----:B------:R-:W-:Y:S01]  /*2df0*/  IMAD R5, R11, R96, RZ ;  /* 0x000000600b057224 */ /* 0x000fe200078e02ff */
[----:B------:R-:W-:Y:S01]  /*2e00*/  ISETP.GE.AND P0, PT, R22, UR4, PT ;  /* 0x0000000416007c0c */ /* 0x000fe2000bf06270 */
[----:B------:R-:W-:Y:S01]  /*2e10*/  IMAD.IADD R126, R126, 0x1, R3 ;  /* 0x000000017e7e7824 */ /* 0x000fe200078e0203 */
[----:B------:R-:W-:Y:S01]  /*2e20*/  LOP3.LUT R14, R13, R15, RZ, 0x3c, !PT ;  /* 0x0000000f0d0e7212 */ /* 0x000fe200078e3cff */
[----:B------:R-:W-:Y:S01]  /*2e30*/  IMAD.IADD R122, R122, 0x1, R9 ;  /* 0x000000017a7a7824 */ /* 0x000fe200078e0209 */
[C-C-:B------:R-:W-:Y:S01]  /*2e40*/  SHF.L.U64.HI R3, R96.reuse, 0x5, R97.reuse ;  /* 0x0000000560037819 */ /* 0x140fe20000010261 */
[----:B------:R-:W-:Y:S01]  /*2e50*/  IMAD R9, R97, 0x50, RZ ;  /* 0x0000005061097824 */ /* 0x000fe200078e02ff */
[----:B------:R-:W-:Y:S01]  /*2e60*/  SHF.L.U64.HI R105, R96, 0x6, R97 ;  /* 0x0000000660697819 */ /* 0x000fe20000010261 */
[----:B------:R-:W-:-:S02]  /*2e70*/  IMAD R13, R152, R97, R5 ;  /* 0x00000061980d7224 */ /* 0x000fc400078e0205 */
[C---:B------:R-:W-:Y:S02]  /*2e80*/  IMAD.SHL.U32 R102, R96.reuse, 0x20, RZ ;  /* 0x0000002060667824 */ /* 0x040fe400078e00ff */
[----:B------:R-:W-:Y:S02]  /*2e90*/  IMAD.SHL.U32 R106, R96, 0x40, RZ ;  /* 0x00000040606a7824 */ /* 0x000fe400078e00ff */
[----:B------:R-:W-:Y:S01]  /*2ea0*/  IMAD.WIDE.U32 R100, R152, R96, R100 ;  /* 0x0000006098647225 */ /* 0x000fe200078e0064 */
[----:B------:R-:W-:-:S03]  /*2eb0*/  SEL R5, RZ, 0x8, P0 ;  /* 0x00000008ff057807 */ /* 0x000fc60000000000 */
[----:B------:R-:W-:-:S04]  /*2ec0*/  IMAD.WIDE.U32 R98, R152, R96, R98 ;  /* 0x0000006098627225 */ /* 0x000fc800078e0062 */
[----:B------:R-:W-:-:S04]  /*2ed0*/  IMAD.WIDE.U32 R96, R96, 0x50, RZ ;  /* 0x0000005060607825 */ /* 0x000fc800078e00ff */
[-C--:B------:R-:W-:Y:S01]  /*2ee0*/  IMAD R11, R11, R90.reuse, RZ ;  /* 0x0000005a0b0b7224 */ /* 0x080fe200078e02ff */
[C---:B------:R-:W-:Y:S01]  /*2ef0*/  SHF.L.U64.HI R103, R90.reuse, 0x5, R91 ;  /* 0x000000055a677819 */ /* 0x040fe2000001025b */
[----:B------:R-:W-:Y:S01]  /*2f00*/  IMAD.IADD R116, R97, 0x1, R9 ;  /* 0x0000000161747824 */ /* 0x000fe200078e0209 */
[----:B------:R-:W-:Y:S01]  /*2f10*/  SHF.L.U64.HI R107, R90, 0x6, R91 ;  /* 0x000000065a6b7819 */ /* 0x000fe2000001025b */
[----:B------:R-:W-:Y:S01]  /*2f20*/  IMAD R117, R91, 0x50, RZ ;  /* 0x000000505b757824 */ /* 0x000fe200078e02ff */
[----:B------:R-:W-:Y:S01]  /*2f30*/  LOP3.LUT R27, R4, R5, RZ, 0xfc, !PT ;  /* 0x00000005041b7212 */ /* 0x000fe200078efcff */
[----:B------:R-:W-:Y:S01]  /*2f40*/  IMAD R11, R152, R91, R11 ;  /* 0x0000005b980b7224 */ /* 0x000fe200078e020b */
[----:B------:R-:W-:Y:S01]  /*2f50*/  SHF.R.S32.HI R9, RZ, 0x3, R10 ;  /* 0x00000003ff097819 */ /* 0x000fe2000001140a */
[C---:B------:R-:W-:Y:S01]  /*2f60*/  IMAD.SHL.U32 R104, R90.reuse, 0x20, RZ ;  /* 0x000000205a687824 */ /* 0x040fe200078e00ff */
[----:B------:R-:W-:Y:S01]  /*2f70*/  SHF.R.S32.HI R20, RZ, 0x3, R21 ;  /* 0x00000003ff147819 */ /* 0x000fe20000011415 */
[----:B------:R-:W-:Y:S01]  /*2f80*/  IMAD.SHL.U32 R108, R90, 0x40, RZ ;  /* 0x000000405a6c7824 */ /* 0x000fe200078e00ff */
[----:B------:R-:W-:Y:S01]  /*2f90*/  LOP3.LUT R10, R10, 0xfffffff8, RZ, 0xc0, !PT ;  /* 0xfffffff80a0a7812 */ /* 0x000fe200078ec0ff */
[----:B------:R-:W-:Y:S01]  /*2fa0*/  IMAD.WIDE.U32 R94, R152, R90, R94 ;  /* 0x0000005a985e7225 */ /* 0x000fe200078e005e */
[----:B------:R-:W-:-:S03]  /*2fb0*/  LOP3.LUT R21, R21, 0xfffffff8, RZ, 0xc0, !PT ;  /* 0xfffffff815157812 */ /* 0x000fc600078ec0ff */
[----:B------:R-:W-:Y:S01]  /*2fc0*/  IMAD.WIDE.U32 R92, R152, R90, R92 ;  /* 0x0000005a985c7225 */ /* 0x000fe200078e005c */
[----:B------:R-:W-:-:S03]  /*2fd0*/  LOP3.LUT R25, R27, 0x2, RZ, 0xc0, !PT ;  /* 0x000000021b197812 */ /* 0x000fc600078ec0ff */
[----:B------:R-:W-:Y:S01]  /*2fe0*/  IMAD.WIDE.U32 R90, R90, 0x50, RZ ;  /* 0x000000505a5a7825 */ /* 0x000fe200078e00ff */
[----:B0-----:R-:W-:-:S03]  /*2ff0*/  LEA.HI R155, R155, 0x8, RZ, 0x19 ;  /* 0x000000089b9b7811 */ /* 0x001fc600078fc8ff */
[----:B------:R-:W-:Y:S01]  /*3000*/  IMAD.IADD R115, R115, 0x1, R26 ;  /* 0x0000000173737824 */ /* 0x000fe200078e021a */
[----:B------:R-:W-:Y:S01]  /*3010*/  LOP3.LUT R26, R27, 0x4, RZ, 0xc0, !PT ;  /* 0x000000041b1a7812 */ /* 0x000fe200078ec0ff */
[----:B------:R-:W-:Y:S01]  /*3020*/  IMAD.SHL.U32 R112, R7, 0x2, RZ ;  /* 0x0000000207707824 */ /* 0x000fe200078e00ff */
        /* <DEDUP_REMOVED lines=11> */
[----:B---3--:R-:W-:-:S07]  /*30e0*/  IMAD R109, R12, 0x20, R225 ;  /* 0x000000200c6d7824 */ /* 0x008fce00078e02e1 */
.L_x_2776:
[----:B--2---:R-:W2:Y:S01]  /*30f0*/  LDL R34, [R1+0x7c] ;  /* 0x00007c0001227983 */ /* 0x004ea20000100800 */
[----:B------:R-:W0:Y:S01]  /*3100*/  LDC R32, c[0x0][0x430] ;  /* 0x00010c00ff207b82 */ /* 0x000e220000000800 */
[----:B------:R-:W-:Y:S01]  /*3110*/  VIADD R2, R2, 0xffffffff ;  /* 0xffffffff02027836 */ /* 0x000fe20000000000 */
[----:B------:R-:W-:-:S03]  /*3120*/  ULDC.64 UR4, c[0x0][0x208] ;  /* 0x0000820000047ab9 */ /* 0x000fc60000000a00 */
[----:B---3--:R-:W-:-:S03]  /*3130*/  IMAD R11, R2, 0x50, R109 ;  /* 0x00000050020b7824 */ /* 0x008fc600078e026d */
        /* <DEDUP_REMOVED lines=13> */
[--C-:B------:R-:W-:Y:S01]  /*3210*/  @!P0 SHF.R.S32.HI R31, RZ, 0x1f, R11.reuse ;  /* 0x0000001fff1f8819 */ /* 0x100fe2000001140b */
[----:B------:R-:W-:Y:S02]  /*3220*/  @!P0 IMAD R33, R0, R15, R30 ;  /* 0x0000000f00218224 */ /* 0x000fe400078e021e */
[----:B------:R-:W-:-:S04]  /*3230*/  @!P0 IMAD.MOV.U32 R30, RZ, RZ, R11 ;  /* 0x000000ffff1e8224 */ /* 0x000fc800078e000b */
[----:B------:R-:W-:-:S04]  /*3240*/  @!P0 IMAD.WIDE.U32 R14, R0, R14, R30 ;  /* 0x0000000e000e8225 */ /* 0x000fc800078e001e */
[----:B------:R-:W-:Y:S01]  /*3250*/  @!P0 IMAD.IADD R15, R15, 0x1, R33 ;  /* 0x000000010f0f8824 */ /* 0x000fe200078e0221 */
[----:B---3--:R-:W-:Y:S01]  /*3260*/  @!P0 LEA R12, P3, R14, R12, 0x2 ;  /* 0x0000000c0e0c8211 */ /* 0x008fe200078610ff */
[----:B------:R-:W-:-:S03]  /*3270*/  IMAD.MOV.U32 R30, RZ, RZ, RZ ;  /* 0x000000ffff1e7224 */ /* 0x000fc600078e00ff */
[----:B------:R-:W-:-:S05]  /*3280*/  @!P0 LEA.HI.X R13, R14, R13, R15, 0x2, P3 ;  /* 0x0000000d0e0d8211 */ /* 0x000fca00018f140f */
[----:B------:R0:W5:Y:S01]  /*3290*/  @!P0 LDG.E R30, desc[UR4][R12.64] ;  /* 0x000000040c1e8981 */ /* 0x000162000c1e1900 */
[----:B------:R-:W-:Y:S01]  /*32a0*/  ISETP.GE.AND P0, PT, R111, 0x1, PT ;  /* 0x000000016f00780c */ /* 0x000fe20003f06270 */
[----:B------:R-:W-:Y:S01]  /*32b0*/  IMAD.MOV R31, RZ, RZ, -R11 ;  /* 0x000000ffff1f7224 */ /* 0x000fe200078e0a0b */
[----:B------:R-:W-:Y:S01]  /*32c0*/  ISETP.GT.AND P3, PT, R2, R113, PT ;  /* 0x000000710200720c */ /* 0x000fe20003f64270 */
[----:B------:R-:W-:Y:S05]  /*32d0*/  YIELD ;  /* 0x0000000000007946 */ /* 0x000fea0003800000 */
[----:B------:R-:W-:Y:S01]  /*32e0*/  BSSY B0, `(.L_x_2660) ;  /* 0x000084f000007945 */ /* 0x000fe20003800000 */
[----:B------:R-:W-:Y:S01]  /*32f0*/  IMAD R31, R32, R31, R35 ;  /* 0x0000001f201f7224 */ /* 0x000fe200078e0223 */
[----:B------:R-:W-:Y:S01]  /*3300*/  P2R R110, PR, RZ, 0x8 ;  /* 0x00000008ff6e7803 */ /* 0x000fe20000000000 */
        /* <DEDUP_REMOVED lines=10> */
[----:B------:R-:W-:Y:S02]  /*33b0*/  IMAD R87, R2, -0x50, R24 ;  /* 0xffffffb002577824 */ /* 0x000fe400078e0218 */
[----:B------:R-:W-:Y:S01]  /*33c0*/  IMAD R11, R31, UR5, R14 ;  /* 0x000000051f0b7c24 */ /* 0x000fe2000f8e020e */
[----:B------:R-:W-:Y:S01]  /*33d0*/  ULDC.64 UR4, c[0x0][0x310] ;  /* 0x0000c40000047ab9 */ /* 0x000fe20000000a00 */
[----:B------:R-:W-:Y:S01]  /*33e0*/  IMAD R14, R116, R2, RZ ;  /* 0x00000002740e7224 */ /* 0x000fe200078e02ff */
[----:B------:R-:W-:Y:S01]  /*33f0*/  VIMNMX R87, R87, 0x50, PT ;  /* 0x0000005057577848 */ /* 0x000fe20003fe0100 */
[----:B------:R-:W-:-:S02]  /*3400*/  IMAD R15, R86, UR4, RZ ;  /* 0x00000004560f7c24 */ /* 0x000fc4000f8e02ff */
[----:B------:R-:W-:Y:S01]  /*3410*/  IMAD.IADD R13, R13, 0x1, R11 ;  /* 0x000000010d0d7824 */ /* 0x000fe200078e020b */
[----:B------:R-:W-:Y:S01]  /*3420*/  SHF.R.S32.HI R11, RZ, 0x1f, R2 ;  /* 0x0000001fff0b7819 */ /* 0x000fe20000011402 */
[C---:B------:R-:W-:Y:S02]  /*3430*/  IMAD R15, R30.reuse, UR5, R15 ;  /* 0x000000051e0f7c24 */ /* 0x040fe4000f8e020f */
[----:B------:R-:W-:Y:S01]  /*3440*/  IMAD.WIDE.U32 R12, R30, UR4, R12 ;  /* 0x000000041e0c7c25 */ /* 0x000fe2000f8e000c */
[----:B------:R-:W-:-:S03]  /*3450*/  ULDC.64 UR4, c[0x0][0x308] ;  /* 0x0000c20000047ab9 */ /* 0x000fc60000000a00 */
[----:B------:R-:W-:Y:S02]  /*3460*/  IMAD.IADD R13, R13, 0x1, R15 ;  /* 0x000000010d0d7824 */ /* 0x000fe400078e020f */
        /* <DEDUP_REMOVED lines=27> */
[----:B------:R-:W-:Y:S02]  /*3620*/  IADD3 R33, P4, R94, R12, RZ ;  /* 0x0000000c5e217210 */ /* 0x000fe40007f9e0ff */
[----:B------:R-:W-:Y:S02]  /*3630*/  CS2R R76, SRZ ;  /* 0x00000000004c7805 */ /* 0x000fe4000001ff00 */
[-C--:B------:R-:W-:Y:S01]  /*3640*/  ISETP.GE.AND P5, PT, R216, R111.reuse, PT ;  /* 0x0000006fd800720c */ /* 0x080fe20003fa6270 */
[----:B------:R-:W-:Y:S01]  /*3650*/  IMAD.X R35, R11, 0x1, R5, P0 ;  /* 0x000000010b237824 */ /* 0x000fe200000e0605 */
[----:B------:R-:W-:Y:S01]  /*3660*/  LEA R34, P0, R32, UR4, 0x1 ;  /* 0x0000000420227c11 */ /* 0x000fe2000f8008ff */
[----:B------:R-:W-:Y:S01]  /*3670*/  IMAD.X R36, R80, 0x1, R7, P4 ;  /* 0x0000000150247824 */ /* 0x000fe200020e0607 */
[----:B------:R-:W-:Y:S01]  /*3680*/  CS2R R78, SRZ ;  /* 0x00000000004e7805 */ /* 0x000fe2000001ff00 */
[----:B------:R-:W-:Y:S01]  /*3690*/  ULDC.64 UR6, c[0x0][0x208] ;  /* 0x0000820000067ab9 */ /* 0x000fe20000000a00 */
[----:B------:R-:W-:Y:S01]  /*36a0*/  LEA.HI.X R35, R32, UR5, R35, 0x1, P0 ;  /* 0x0000000520237c11 */ /* 0x000fe200080f0c23 */
[----:B------:R-:W-:Y:S01]  /*36b0*/  ULDC.64 UR4, c[0x0][0x400] ;  /* 0x0001000000047ab9 */ /* 0x000fe20000000a00 */
[----:B------:R-:W-:-:S02]  /*36c0*/  ISETP.GE.AND P4, PT, R221, R111, PT ;  /* 0x0000006fdd00720c */ /* 0x000fc40003f86270 */
[----:B------:R-:W-:-:S03]  /*36d0*/  LEA R32, P0, R33, UR4, 0x1 ;  /* 0x0000000421207c11 */ /* 0x000fc6000f8008ff */
[----:B------:R0:W5:Y:S01]  /*36e0*/  @!P5 LDG.E.64 R76, desc[UR6][R34.64] ;  /* 0x00000006224cd981 */ /* 0x000162000c1e1b00 */
        /* <DEDUP_REMOVED lines=16> */
.L_x_2664:
[----:B------:R-:W-:Y:S05]  /*37f0*/  BSYNC B1 ;  /* 0x0000000000017941 */ /* 0x000fea0003800000 */
.L_x_2663:
[----:B0----5:R-:W-:Y:S01]  /*3800*/  IMAD.MOV.U32 R32, RZ, RZ, R64 ;  /* 0x000000ffff207224 */ /* 0x021fe200078e0040 */
[----:B------:R-:W-:Y:S01]  /*3810*/  BSSY B1, `(.L_x_2665) ;  /* 0x0000043000017945 */ /* 0x000fe20003800000 */
[----:B------:R-:W-:Y:S01]  /*3820*/  IMAD.MOV.U32 R34, RZ, RZ, R65 ;  /* 0x000000ffff227224 */ /* 0x000fe200078e0041 */
[----:B------:R-:W-:Y:S01]  /*3830*/  CS2R R52, SRZ ;  /* 0x0000000000347805 */ /* 0x000fe2000001ff00 */
[----:B------:R-:W-:Y:S01]  /*3840*/  IMAD.MOV.U32 R33, RZ, RZ, R68 ;  /* 0x000000ffff217224 */ /* 0x000fe200078e0044 */
[----:B------:R-:W-:Y:S01]  /*3850*/  CS2R R56, SRZ ;  /* 0x0000000000387805 */ /* 0x000fe2000001ff00 */
[----:B------:R-:W-:Y:S01]  /*3860*/  VIADD R35, R225, 0x20 ;  /* 0x00000020e1237836 */ /* 0x000fe20000000000 */
[----:B------:R-:W-:Y:S01]  /*3870*/  PRMT R147, R34, 0x5410, R32 ;  /* 0x0000541022937816 */ /* 0x000fe20000000020 */
[----:B------:R-:W-:Y:S01]  /*3880*/  IMAD.MOV.U32 R32, RZ, RZ, R69 ;  /* 0x000000ffff207224 */ /* 0x000fe200078e0045 */
[----:B------:R-:W-:Y:S01]  /*3890*/  CS2R R60, SRZ ;  /* 0x00000000003c7805 */ /* 0x000fe2000001ff00 */
[----:B------:R-:W-:Y:S01]  /*38a0*/  IMAD.MOV.U32 R34, RZ, RZ, R76 ;  /* 0x000000ffff227224 */ /* 0x000fe200078e004c */
[----:B------:R-:W-:-:S02]  /*38b0*/  ISETP.GE.AND P4, PT, R35, R87, PT ;  /* 0x000000572300720c */ /* 0x000fc40003f86270 */
[----:B------:R-:W-:Y:S02]  /*38c0*/  CS2R R50, SRZ ;  /* 0x0000000000327805 */ /* 0x000fe4000001ff00 */
[----:B------:R-:W-:Y:S01]  /*38d0*/  PRMT R149, R32, 0x5410, R33 ;  /* 0x0000541020957816 */ /* 0x000fe20000000021 */
[----:B------:R-:W-:Y:S01]  /*38e0*/  IMAD.MOV.U32 R33, RZ, RZ, R72 ;  /* 0x000000ffff217224 */ /* 0x000fe200078e0048 */
[----:B------:R-:W-:Y:S01]  /*38f0*/  CS2R R54, SRZ ;  /* 0x0000000000367805 */ /* 0x000fe2000001ff00 */
[----:B------:R-:W-:Y:S01]  /*3900*/  IMAD.MOV.U32 R32, RZ, RZ, R73 ;  /* 0x000000ffff207224 */ /* 0x000fe200078e0049 */
[----:B------:R-:W-:Y:S02]  /*3910*/  CS2R R58, SRZ ;  /* 0x00000000003a7805 */ /* 0x000fe4000001ff00 */
[----:B------:R-:W-:Y:S02]  /*3920*/  CS2R R62, SRZ ;  /* 0x00000000003e7805 */ /* 0x000fe4000001ff00 */
[----:B------:R-:W-:Y:S01]  /*3930*/  PRMT R150, R32, 0x5410, R33 ;  /* 0x0000541020967816 */ /* 0x000fe20000000021 */
[----:B------:R-:W-:-:S02]  /*3940*/  IMAD.MOV.U32 R33, RZ, RZ, R77 ;  /* 0x000000ffff217224 */ /* 0x000fc400078e004d */
[----:B------:R-:W-:-:S03]  /*3950*/  IMAD.MOV.U32 R32, RZ, RZ, R66 ;  /* 0x000000ffff207224 */ /* 0x000fc600078e0042 */
[----:B------:R-:W-:Y:S01]  /*3960*/  PRMT R83, R33, 0x5410, R34 ;  /* 0x0000541021537816 */ /* 0x000fe20000000022 */
[----:B------:R-:W-:Y:S02]  /*3970*/  IMAD.MOV.U32 R34, RZ, RZ, R67 ;  /* 0x000000ffff227224 */ /* 0x000fe400078e0043 */
[----:B------:R-:W-:-:S03]  /*3980*/  IMAD.MOV.U32 R33, RZ, RZ, R70 ;  /* 0x000000ffff217224 */ /* 0x000fc600078e0046 */
[----:B------:R-:W-:Y:S01]  /*3990*/  PRMT R146, R34, 0x5410, R32 ;  /* 0x0000541022927816 */ /* 0x000fe20000000020 */
[----:B------:R-:W-:Y:S02]  /*39a0*/  IMAD.MOV.U32 R32, RZ, RZ, R71 ;  /* 0x000000ffff207224 */ /* 0x000fe400078e0047 */
[----:B------:R-:W-:-:S03]  /*39b0*/  IMAD.MOV.U32 R34, RZ, RZ, R74 ;  /* 0x000000ffff227224 */ /* 0x000fc600078e004a */
[----:B------:R-:W-:Y:S01]  /*39c0*/  PRMT R148, R32, 0x5410, R33 ;  /* 0x0000541020947816 */ /* 0x000fe20000000021 */
[----:B------:R-:W-:Y:S01]  /*39d0*/  IMAD.MOV.U32 R33, RZ, RZ, R75 ;  /* 0x000000ffff217224 */ /* 0x000fe200078e004b */
[----:B------:R-:W-:Y:S01]  /*39e0*/  PRMT R151, R151, 0x5410, R34 ;  /* 0x0000541097977816 */ /* 0x000fe20000000022 */
[----:B------:R-:W-:Y:S02]  /*39f0*/  IMAD.MOV.U32 R32, RZ, RZ, R78 ;  /* 0x000000ffff207224 */ /* 0x000fe400078e004e */
[----:B------:R-:W-:Y:S01]  /*3a00*/  IMAD.MOV.U32 R34, RZ, RZ, R79 ;  /* 0x000000ffff227224 */ /* 0x000fe200078e004f */
[----:B------:R-:W-:Y:S02]  /*3a10*/  PRMT R153, R153, 0x5410, R33 ;  /* 0x0000541099997816 */ /* 0x000fe40000000021 */
[----:B------:R-:W-:Y:S02]  /*3a20*/  PRMT R128, R128, 0x5410, R32 ;  /* 0x0000541080807816 */ /* 0x000fe40000000020 */
[----:B------:R-:W-:Y:S01]  /*3a30*/  PRMT R129, R129, 0x5410, R34 ;  /* 0x0000541081817816 */ /* 0x000fe20000000022 */
        /* <DEDUP_REMOVED lines=10> */
[----:B------:R-:W-:Y:S02]  /*3ae0*/  LEA R34, P0, R32, UR4, 0x1 ;  /* 0x0000000420227c11 */ /* 0x000fe4000f8008ff */
[----:B------:R-:W-:Y:S02]  /*3af0*/  ISETP.GE.AND P5, PT, R216, R111, PT ;  /* 0x0000006fd800720c */ /* 0x000fe40003fa6270 */
[----:B------:R-:W-:Y:S02]  /*3b00*/  LEA.HI.X R35, R32, UR5, R35, 0x1, P0 ;  /* 0x0000000520237c11 */ /* 0x000fe400080f0c23 */
[----:B------:R-:W-:-:S04]  /*3b10*/  LEA R32, P0, R33, UR6, 0x1 ;  /* 0x0000000621207c11 */ /* 0x000fc8000f8008ff */
[----:B------:R-:W-:Y:S02]  /*3b20*/  LEA.HI.X R33, R33, UR7, R36, 0x1, P0 ;  /* 0x0000000721217c11 */ /* 0x000fe400080f0c24 */
[-C--:B------:R-:W-:Y:S02]  /*3b30*/  ISETP.GE.AND P0, PT, R221, R111.reuse, PT ;  /* 0x0000006fdd00720c */ /* 0x080fe40003f06270 */
[----:B------:R-:W-:Y:S02]  /*3b40*/  CS2R R56, SRZ ;  /* 0x0000000000387805 */ /* 0x000fe4000001ff00 */
[----:B------:R-:W-:Y:S01]  /*3b50*/  CS2R R58, SRZ ;  /* 0x00000000003a7805 */ /* 0x000fe2000001ff00 */
        /* <DEDUP_REMOVED lines=8> */
[----:B------:R-:W-:-:S02]  /*3be0*/  CS2R R54, SRZ ;  /* 0x0000000000367805 */ /* 0x000fc4000001ff00 */
[----:B------:R-:W-:Y:S01]  /*3bf0*/  CS2R R50, SRZ ;  /* 0x0000000000327805 */ /* 0x000fe2000001ff00 */
[----:B------:R0:W5:Y:S04]  /*3c00*/  @!P5 LDG.E.64 R52, desc[UR8][R34.64+0x80] ;  /* 0x000080082234d981 */ /* 0x000168000c1e1b00 */
[----:B------:R0:W5:Y:S04]  /*3c10*/  @!P5 LDG.E.64 R54, desc[UR8][R32.64+0x80] ;  /* 0x000080082036d981 */ /* 0x000168000c1e1b00 */
[----:B------:R0:W5:Y:S04]  /*3c20*/  @!P0 LDG.E.64 R48, desc[UR8][R34.64+0xc0] ;  /* 0x0000c00822308981 */ /* 0x000168000c1e1b00 */
[----:B------:R0:W5:Y:S02]  /*3c30*/  @!P0 LDG.E.64 R50, desc[UR8][R32.64+0xc0] ;  /* 0x0000c00820328981 */ /* 0x000164000c1e1b00 */
.L_x_2666:
[----:B------:R-:W-:Y:S05]  /*3c40*/  BSYNC B1 ;  /* 0x0000000000017941 */ /* 0x000fea0003800000 */
.L_x_2665:
[----:B0----5:R-:W-:Y:S01]  /*3c50*/  IMAD.MOV.U32 R33, RZ, RZ, R52 ;  /* 0x000000ffff217224 */ /* 0x021fe200078e0034 */
[----:B------:R-:W-:Y:S01]  /*3c60*/  BSSY B1, `(.L_x_2667) ;  /* 0x0000044000017945 */ /* 0x000fe20003800000 */
[----:B------:R-:W-:Y:S01]  /*3c70*/  IMAD.MOV.U32 R32, RZ, RZ, R53 ;  /* 0x000000ffff207224 */ /* 0x000fe200078e0035 */
[----:B------:R-:W-:Y:S01]  /*3c80*/  CS2R R40, SRZ ;  /* 0x0000000000287805 */ /* 0x000fe2000001ff00 */
        /* <DEDUP_REMOVED lines=65> */
.L_x_2668:
[----:B------:R-:W-:Y:S05]  /*40a0*/  BSYNC B1 ;  /* 0x0000000000017941 */ /* 0x000fea0003800000 */
.L_x_2667:
        /* <DEDUP_REMOVED lines=32> */
.L_x_2669:
[----:B------:R-:W-:Y:S01]  /*42b0*/  IMAD R88, R213, 0x8, R23 ;  /* 0x00000008d5587824 */ /* 0x000fe200078e0217 */
[----:B------:R-:W-:Y:S01]  /*42c0*/  SHF.L.U32 R89, R227, 0x1f, RZ ;  /* 0x0000001fe3597819 */ /* 0x000fe200000006ff */
[----:B------:R-:W-:Y:S03]  /*42d0*/  BSSY B1, `(.L_x_2670) ;  /* 0x0000003000017945 */ /* 0x000fe60003800000 */
[----:B------:R-:W0:Y:S02]  /*42e0*/  SYNCS.PHASECHK.TRANS64.TRYWAIT P6, [R88+URZ+0x38890], R89 ;  /* 0x03889059580075a7 */ /* 0x000e2400080c017f */
[----:B0-----:R-:W-:Y:S05]  /*42f0*/  @!P6 BRA `(.L_x_2671) ;  /* 0x000002e800ece947 */ /* 0x001fea0003800000 */
.L_x_3062:
[----:B------:R-:W-:Y:S05]  /*4300*/  BSYNC B1 ;  /* 0x0000000000017941 */ /* 0x000fea0003800000 */
.L_x_2670:
[----:B------:R-:W-:-:S03]  /*4310*/  UMOV UR4, 0xffffffff ;  /* 0xffffffff00047882 */ /* 0x000fc60000000000 */
[----:B------:R-:W-:Y:S05]  /*4320*/  BRA.DIV UR4, `(.L_x_2672) ;  /* 0x000002ea04f47947 */ /* 0x000fea000b800000 */
[----:B------:R1:W2:Y:S04]  /*4330*/  SHFL.IDX PT, R80, R118, RZ, 0x181f ;  /* 0x00181fff76507589 */ /* 0x0002a800000e0000 */
[----:B------:R1:W3:Y:S02]  /*4340*/  SHFL.IDX PT, R11, R119, RZ, 0x181f ;  /* 0x00181fff770b7589 */ /* 0x0002e400000e0000 */
.L_x_3066:
        /* <DEDUP_REMOVED lines=9> */
[----:B------:R-:W-:Y:S02]  /*43e0*/  SHF.R.U64 R76, R76, 0x10, R77 ;  /* 0x000000104c4c7819 */ /* 0x000fe4000000124d */
[----:B------:R-:W-:Y:S02]  /*43f0*/  SHF.R.U64 R78, R78, 0x10, R79 ;  /* 0x000000104e4e7819 */ /* 0x000fe4000000124f */
[----:B------:R-:W-:Y:S02]  /*4400*/  SHF.R.U32.HI R81, RZ, 0x10, R77 ;  /* 0x00000010ff517819 */ /* 0x000fe4000001164d */
[----:B------:R-:W-:Y:S02]  /*4410*/  PRMT R77, R83, 0x5432, R76 ;  /* 0x00005432534d7816 */ /* 0x000fe4000000004c */
[----:B------:R-:W-:Y:S02]  /*4420*/  PRMT R76, R128, 0x5432, R78 ;  /* 0x00005432804c7816 */ /* 0x000fe4000000004e */
[----:B------:R-:W-:-:S02]  /*4430*/  SHF.R.U32.HI R82, RZ, 0x10, R79 ;  /* 0x00000010ff527819 */ /* 0x000fc4000001164f */
[----:B------:R-:W-:Y:S02]  /*4440*/  PRMT R79, R83, 0x5410, R81 ;  /* 0x00005410534f7816 */ /* 0x000fe40000000051 */
[----:B0-----:R-:W-:Y:S02]  /*4450*/  LOP3.LUT R83, R13, 0xffff0000, RZ, 0xc0, !PT ;  /* 0xffff00000d537812 */ /* 0x001fe400078ec0ff */
[C---:B------:R-:W-:Y:S01]  /*4460*/  LOP3.LUT R78, R76.reuse, 0xffff0000, RZ, 0xc0, !PT ;  /* 0xffff00004c4e7812 */ /* 0x040fe200078ec0ff */
[----:B------:R-:W-:Y:S01]  /*4470*/  IMAD.U32 R76, R76, 0x10000, RZ ;  /* 0x000100004c4c7824 */ /* 0x000fe200078e00ff */
[C---:B------:R-:W-:Y:S01]  /*4480*/  LOP3.LUT R128, R77.reuse, 0xffff0000, RZ, 0xc0, !PT ;  /* 0xffff00004d807812 */ /* 0x040fe200078ec0ff */
[----:B------:R-:W-:Y:S01]  /*4490*/  IMAD.U32 R77, R77, 0x10000, RZ ;  /* 0x000100004d4d7824 */ /* 0x000fe200078e00ff */
[----:B------:R-:W-:Y:S01]  /*44a0*/  PRMT R81, R129, 0x5432, R82 ;  /* 0x0000543281517816 */ /* 0x000fe20000000052 */
[----:B------:R-:W-:Y:S02]  /*44b0*/  IMAD.U32 R82, R13, 0x10000, RZ ;  /* 0x000100000d527824 */ /* 0x000fe400078e00ff */
[C---:B------:R-:W-:Y:S01]  /*44c0*/  FMUL.FTZ R13, R83.reuse, R78 ;  /* 0x0000004e530d7220 */ /* 0x040fe20000410000 */
[-C--:B------:R-:W-:Y:S01]  /*44d0*/  FMUL.FTZ R83, R83, R128.reuse ;  /* 0x0000008053537220 */ /* 0x080fe20000410000 */
[C---:B------:R-:W-:Y:S01]  /*44e0*/  IMAD.U32 R129, R79.reuse, 0x10000, RZ ;  /* 0x000100004f817824 */ /* 0x040fe200078e00ff */
[----:B------:R-:W-:Y:S01]  /*44f0*/  LOP3.LUT R79, R79, 0xffff0000, RZ, 0xc0, !PT ;  /* 0xffff00004f4f7812 */ /* 0x000fe200078ec0ff */
[C---:B------:R-:W-:Y:S01]  /*4500*/  FFMA.FTZ R13, R82.reuse, R128, -R13 ;  /* 0x00000080520d7223 */ /* 0x040fe2000001080d */
        /* <DEDUP_REMOVED lines=26> */
.L_x_2678:
[----:B------:R-:W-:Y:S05]  /*46b0*/  BSYNC B3 ;  /* 0x0000000000037941 */ /* 0x000fea0003800000 */
.L_x_2677:
[----:B---3--:R-:W-:Y:S01]  /*46c0*/  LEA R76, P3, R16, R11, 0x1 ;  /* 0x0000000b104c7211 */ /* 0x008fe200078608ff */
[----:B------:R-:W-:-:S03]  /*46d0*/  ULDC.64 UR4, c[0x0][0x208] ;  /* 0x0000820000047ab9 */ /* 0x000fc60000000a00 */
[----:B--2---:R-:W-:-:S05]  /*46e0*/  LEA.HI.X R77, R16, R80, R17, 0x1, P3 ;  /* 0x00000050104d7211 */ /* 0x004fca00018f0c11 */
[----:B0-----:R4:W-:Y:S04]  /*46f0*/  ST.E.128 desc[UR4][R76.64], R12 ;  /* 0x0000000c4c007985 */ /* 0x0019e8000c101d04 */
.L_x_2676:
[----:B------:R-:W-:Y:S05]  /*4700*/  BSYNC B2 ;  /* 0x0000000000027941 */ /* 0x000fea0003800000 */
.L_x_2675:
[----:B------:R-:W-:Y:S01]  /*4710*/  ISETP.NE.AND P3, PT, R25, RZ, PT ;  /* 0x000000ff1900720c */ /* 0x000fe20003f65270 */
[----:B------:R-:W-:-:S12]  /*4720*/  BSSY B2, `(.L_x_2679) ;  /* 0x0000039000027945 */ /* 0x000fd80003800000 */
[----:B------:R-:W-:Y:S05]  /*4730*/  @!P3 BRA `(.L_x_2680) ;  /* 0x0000000000dcb947 */ /* 0x000fea0003800000 */
[----:B----4-:R4:W0:Y:S01]  /*4740*/  LDS.128 R12, [R84+0x26c00] ;  /* 0x026c0000540c7984 */ /* 0x0108220000000c00 */
[----:B------:R-:W-:Y:S01]  /*4750*/  ISETP.GE.AND P3, PT, R221, R111, PT ;  /* 0x0000006fdd00720c */ /* 0x000fe20003f66270 */
[----:B------:R-:W-:-:S12]  /*4760*/  BSSY B3, `(.L_x_2681) ;  /* 0x0000030000037945 */ /* 0x000fd80003800000 */
[----:B----4-:R-:W-:Y:S05]  /*4770*/  @P3 BRA `(.L_x_2682) ;  /* 0x0000000000b83947 */ /* 0x010fea0003800000 */
[----:B------:R-:W-:Y:S01]  /*4780*/  SHF.R.U64 R74, R74, 0x10, R75 ;  /* 0x000000104a4a7819 */ /* 0x000fe2000000124b */
[----:B0-----:R-:W-:Y:S01]  /*4790*/  IMAD.U32 R77, R13, 0x10000, RZ ;  /* 0x000100000d4d7824 */ /* 0x001fe200078e00ff */
[--C-:B------:R-:W-:Y:S02]  /*47a0*/  SHF.R.U64 R72, R72, 0x10, R73.reuse ;  /* 0x0000001048487819 */ /* 0x100fe40000001249 */
[----:B------:R-:W-:Y:S02]  /*47b0*/  PRMT R74, R151, 0x5432, R74 ;  /* 0x00005432974a7816 */ /* 0x000fe4000000004a */
[----:B------:R-:W-:Y:S02]  /*47c0*/  SHF.R.U32.HI R73, RZ, 0x10, R73 ;  /* 0x00000010ff497819 */ /* 0x000fe40000011649 */
[----:B------:R-:W-:Y:S02]  /*47d0*/  PRMT R72, R150, 0x5432, R72 ;  /* 0x0000543296487816 */ /* 0x000fe40000000048 */
[----:B------:R-:W-:-:S02]  /*47e0*/  LOP3.LUT R79, R13, 0xffff0000, RZ, 0xc0, !PT ;  /* 0xffff00000d4f7812 */ /* 0x000fc400078ec0ff */
[C---:B------:R-:W-:Y:S01]  /*47f0*/  LOP3.LUT R78, R74.reuse, 0xffff0000, RZ, 0xc0, !PT ;  /* 0xffff00004a4e7812 */ /* 0x040fe200078ec0ff */
[----:B------:R-:W-:Y:S01]  /*4800*/  IMAD.U32 R74, R74, 0x10000, RZ ;  /* 0x000100004a4a7824 */ /* 0x000fe200078e00ff */
[----:B------:R-:W-:Y:S02]  /*4810*/  SHF.R.U32.HI R76, RZ, 0x10, R75 ;  /* 0x00000010ff4c7819 */ /* 0x000fe4000001164b */
[----:B------:R-:W-:Y:S01]  /*4820*/  PRMT R75, R150, 0x5410, R73 ;  /* 0x00005410964b7816 */ /* 0x000fe20000000049 */
[----:B------:R-:W-:Y:S01]  /*4830*/  FMUL.FTZ R73, R79, R78 ;  /* 0x0000004e4f497220 */ /* 0x000fe20000410000 */
[C---:B------:R-:W-:Y:S01]  /*4840*/  LOP3.LUT R13, R72.reuse, 0xffff0000, RZ, 0xc0, !PT ;  /* 0xffff0000480d7812 */ /* 0x040fe200078ec0ff */
[----:B------:R-:W-:Y:S01]  /*4850*/  IMAD.U32 R72, R72, 0x10000, RZ ;  /* 0x0001000048487824 */ /* 0x000fe200078e00ff */
[----:B------:R-:W-:Y:S01]  /*4860*/  PRMT R76, R153, 0x5432, R76 ;  /* 0x00005432994c7816 */ /* 0x000fe2000000004c */
[C---:B------:R-:W-:Y:S01]  /*4870*/  IMAD.U32 R81, R75.reuse, 0x10000, RZ ;  /* 0x000100004b517824 */ /* 0x040fe200078e00ff */
[----:B------:R-:W-:Y:S01]  /*4880*/  LOP3.LUT R75, R75, 0xffff0000, RZ, 0xc0, !PT ;  /* 0xffff00004b4b7812 */ /* 0x000fe200078ec0ff */
[-C--:B------:R-:W-:Y:S01]  /*4890*/  FFMA.FTZ R73, R77, R13.reuse, -R73 ;  /* 0x0000000d4d497223 */ /* 0x080fe20000010849 */
[----:B------:R-:W-:Y:S01]  /*48a0*/  FMUL.FTZ R13, R79, R13 ;  /* 0x0000000d4f0d7220 */ /* 0x000fe20000410000 */
[----:B------:R-:W-:-:S03]  /*48b0*/  LOP3.LUT R79, R14, 0xffff0000, RZ, 0xc0, !PT ;  /* 0xffff00000e4f7812 */ /* 0x000fc600078ec0ff */
[----:B------:R-:W-:Y:S01]  /*48c0*/  FFMA.FTZ R13, R77, R78, R13 ;  /* 0x0000004e4d0d7223 */ /* 0x000fe2000001000d */
[C---:B------:R-:W-:Y:S01]  /*48d0*/  IMAD.U32 R77, R76.reuse, 0x10000, RZ ;  /* 0x000100004c4d7824 */ /* 0x040fe200078e00ff */
[----:B------:R-:W-:Y:S01]  /*48e0*/  LOP3.LUT R76, R76, 0xffff0000, RZ, 0xc0, !PT ;  /* 0xffff00004c4c7812 */ /* 0x000fe200078ec0ff */
[----:B------:R-:W-:Y:S02]  /*48f0*/  IMAD.U32 R78, R14, 0x10000, RZ ;  /* 0x000100000e4e7824 */ /* 0x000fe400078e00ff */
[C---:B------:R-:W-:Y:S01]  /*4900*/  FMUL.FTZ R14, R79.reuse, R77 ;  /* 0x0000004d4f0e7220 */ /* 0x040fe20000410000 */
[----:B------:R-:W-:Y:S01]  /*4910*/  FMUL.FTZ R79, R79, R81 ;  /* 0x000000514f4f7220 */ /* 0x000fe20000410000 */
[----:B------:R-:W-:Y:S02]  /*4920*/  F2FP.BF16.F32.PACK_AB R13, R13, R73 ;  /* 0x000000490d0d723e */ /* 0x000fe400000010ff */
        /* <DEDUP_REMOVED lines=17> */
[----:B------:R-:W-:-:S04]  /*4a40*/  IMAD.MOV.U32 R15, RZ, RZ, R75 ;  /* 0x000000ffff0f7224 */ /* 0x000fc800078e004b */
[----:B------:R-:W-:-:S07]  /*4a50*/  IMAD.MOV.U32 R12, RZ, RZ, R76 ;  /* 0x000000ffff0c7224 */ /* 0x000fce00078e004c */
.L_x_2682:
[----:B------:R-:W-:Y:S05]  /*4a60*/  BSYNC B3 ;  /* 0x0000000000037941 */ /* 0x000fea0003800000 */
.L_x_2681:
[----:B---3--:R-:W-:Y:S01]  /*4a70*/  LEA R72, P3, R212, R11, 0x1 ;  /* 0x0000000bd4487211 */ /* 0x008fe200078608ff */
[----:B------:R-:W-:-:S03]  /*4a80*/  ULDC.64 UR4, c[0x0][0x208] ;  /* 0x0000820000047ab9 */ /* 0x000fc60000000a00 */
[----:B--2---:R-:W-:-:S05]  /*4a90*/  LEA.HI.X R73, R212, R80, R215, 0x1, P3 ;  /* 0x00000050d4497211 */ /* 0x004fca00018f0cd7 */
[----:B0-----:R0:W-:Y:S04]  /*4aa0*/  ST.E.128 desc[UR4][R72.64], R12 ;  /* 0x0000000c48007985 */ /* 0x0011e8000c101d04 */
.L_x_2680:
[----:B------:R-:W-:Y:S05]  /*4ab0*/  BSYNC B2 ;  /* 0x0000000000027941 */ /* 0x000fea0003800000 */
.L_x_2679:
        /* <DEDUP_REMOVED lines=54> */
.L_x_2686:
[----:B------:R-:W-:Y:S05]  /*4e20*/  BSYNC B3 ;  /* 0x0000000000037941 */ /* 0x000fea0003800000 */
.L_x_2685:
[----:B---3--:R-:W-:Y:S01]  /*4e30*/  LEA R68, P3, R19, R11, 0x1 ;  /* 0x0000000b13447211 */ /* 0x008fe200078608ff */
[----:B------:R-:W-:-:S03]  /*4e40*/  ULDC.64 UR4, c[0x0][0x208] ;  /* 0x0000820000047ab9 */ /* 0x000fc60000000a00 */
[----:B--2---:R-:W-:-:S05]  /*4e50*/  LEA.HI.X R69, R19, R80, R219, 0x1, P3 ;  /* 0x0000005013457211 */ /* 0x004fca00018f0cdb */
[----:B----4-:R0:W-:Y:S04]  /*4e60*/  ST.E.128 desc[UR4][R68.64], R12 ;  /* 0x0000000c44007985 */ /* 0x0101e8000c101d04 */
.L_x_2684:
[----:B------:R-:W-:Y:S05]  /*4e70*/  BSYNC B2 ;  /* 0x0000000000027941 */ /* 0x000fea0003800000 */
.L_x_2683:
        /* <DEDUP_REMOVED lines=53> */
.L_x_2688:
[----:B------:R-:W-:Y:S05]  /*51d0*/  BSYNC B2 ;  /* 0x0000000000027941 */ /* 0x000fea0003800000 */
.L_x_2687:
[----:B---3--:R-:W-:Y:S01]  /*51e0*/  LEA R64, P3, R22, R11, 0x1 ;  /* 0x0000000b16407211 */ /* 0x008fe200078608ff */
[----:B------:R-:W-:-:S03]  /*51f0*/  ULDC.64 UR4, c[0x0][0x208] ;  /* 0x0000820000047ab9 */ /* 0x000fc60000000a00 */
[----:B--2---:R-:W-:-:S05]  /*5200*/  LEA.HI.X R65, R22, R80, R218, 0x1, P3 ;  /* 0x0000005016417211 */ /* 0x004fca00018f0cda */
[----:B----4-:R0:W-:Y:S04]  /*5210*/  ST.E.128 desc[UR4][R64.64], R12 ;  /* 0x0000000c40007985 */ /* 0x0101e8000c101d04 */
.L_x_2674:
[----:B------:R-:W-:Y:S05]  /*5220*/  BSYNC B1 ;  /* 0x0000000000017941 */ /* 0x000fea0003800000 */
.L_x_2673:
[----:B------:R-:W-:-:S03]  /*5230*/  UMOV UR4, 0xffffffff ;  /* 0xffffffff00047882 */ /* 0x000fc60000000000 */
[----:B------:R-:W-:Y:S05]  /*5240*/  BRA.DIV UR4, `(.L_x_2689) ;  /* 0x000002de04787947 */ /* 0x000fea000b800000 */
[----:B0-----:R0:W0:Y:S04]  /*5250*/  SHFL.IDX PT, R64, R118, 0x1, 0x181f ;  /* 0x00381f0076407f89 */ /* 0x00102800000e0000 */
[----:B---3--:R3:W0:Y:S02]  /*5260*/  SHFL.IDX PT, R11, R119, 0x1, 0x181f ;  /* 0x00381f00770b7f89 */ /* 0x00862400000e0000 */
.L_x_3070:
        /* <DEDUP_REMOVED lines=56> */
.L_x_2695:
[----:B------:R-:W-:Y:S05]  /*55f0*/  BSYNC B3 ;  /* 0x0000000000037941 */ /* 0x000fea0003800000 */
.L_x_2694:
[----:B0-----:R-:W-:Y:S01]  /*5600*/  LEA R60, P3, R16, R11, 0x1 ;  /* 0x0000000b103c7211 */ /* 0x001fe200078608ff */
[----:B------:R-:W-:-:S03]  /*5610*/  ULDC.64 UR4, c[0x0][0x208] ;  /* 0x0000820000047ab9 */ /* 0x000fc60000000a00 */
[----:B------:R-:W-:-:S05]  /*5620*/  LEA.HI.X R61, R16, R64, R17, 0x1, P3 ;  /* 0x00000040103d7211 */ /* 0x000fca00018f0c11 */
[----:B------:R0:W-:Y:S04]  /*5630*/  ST.E.128 desc[UR4][R60.64], R12 ;  /* 0x0000000c3c007985 */ /* 0x0001e8000c101d04 */
.L_x_2693:
[----:B------:R-:W-:Y:S05]  /*5640*/  BSYNC B2 ;  /* 0x0000000000027941 */ /* 0x000fea0003800000 */
.L_x_2692:
        /* <DEDUP_REMOVED lines=54> */
.L_x_2699:
[----:B------:R-:W-:Y:S05]  /*59b0*/  BSYNC B3 ;  /* 0x0000000000037941 */ /* 0x000fea0003800000 */
.L_x_2698:
[----:B------:R-:W-:Y:S01]  /*59c0*/  LEA R56, P3, R212, R11, 0x1 ;  /* 0x0000000bd4387211 */ /* 0x000fe200078608ff */
[----:B------:R-:W-:-:S03]  /*59d0*/  ULDC.64 UR4, c[0x0][0x208] ;  /* 0x0000820000047ab9 */ /* 0x000fc60000000a00 */
[----:B------:R-:W-:-:S05]  /*59e0*/  LEA.HI.X R57, R212, R64, R215, 0x1, P3 ;  /* 0x00000040d4397211 */ /* 0x000fca00018f0cd7 */
[----:B----4-:R0:W-:Y:S04]  /*59f0*/  ST.E.128 desc[UR4][R56.64], R12 ;  /* 0x0000000c38007985 */ /* 0x0101e8000c101d04 */
.L_x_2697:
[----:B------:R-:W-:Y:S05]  /*5a00*/  BSYNC B2 ;  /* 0x0000000000027941 */ /* 0x000fea0003800000 */
.L_x_2696:
        /* <DEDUP_REMOVED lines=54> */
.L_x_2703:
[----:B------:R-:W-:Y:S05]  /*5d70*/  BSYNC B3 ;  /* 0x0000000000037941 */ /* 0x000fea0003800000 */
.L_x_2702:
[----:B------:R-:W-:Y:S01]  /*5d80*/  LEA R52, P3, R19, R11, 0x1 ;  /* 0x0000000b13347211 */ /* 0x000fe200078608ff */
[----:B------:R-:W-:-:S03]  /*5d90*/  ULDC.64 UR4, c[0x0][0x208] ;  /* 0x0000820000047ab9 */ /* 0x000fc60000000a00 */
[----:B------:R-:W-:-:S05]  /*5da0*/  LEA.HI.X R53, R19, R64, R219, 0x1, P3 ;  /* 0x0000004013357211 */ /* 0x000fca00018f0cdb */
[----:B----4-:R0:W-:Y:S04]  /*5db0*/  ST.E.128 desc[UR4][R52.64], R12 ;  /* 0x0000000c34007985 */ /* 0x0101e8000c101d04 */
.L_x_2701:
[----:B------:R-:W-:Y:S05]  /*5dc0*/  BSYNC B2 ;  /* 0x0000000000027941 */ /* 0x000fea0003800000 */
.L_x_2700:
[----:B------:R-:W-:-:S13]  /*5dd0*/  ISETP.NE.AND P3, PT, R27, RZ, PT ;  /* 0x000000ff1b00720c */ /* 0x000fda0003f65270 */
[----:B------:R-:W-:Y:S05]  /*5de0*/  @!P3 BRA `(.L_x_2691) ;  /* 0x0000000000e0b947 */ /* 0x000fea0003800000 */
[----:B0---4-:R0:W4:Y:S01]  /*5df0*/  LDS.128 R12, [R84+0x2cc00] ;  /* 0x02cc0000540c7984 */ /* 0x0111220000000c00 */
[----:B------:R-:W-:Y:S01]  /*5e00*/  ISETP.GE.AND P3, PT, R223, R111, PT ;  /* 0x0000006fdf00720c */ /* 0x000fe20003f66270 */
[----:B------:R-:W-:-:S12]  /*5e10*/  BSSY B2, `(.L_x_2704) ;  /* 0x0000031000027945 */ /* 0x000fd80003800000 */
[----:B0-----:R-:W-:Y:S05]  /*5e20*/  @P3 BRA `(.L_x_2705) ;  /* 0x0000000000bc3947 */ /* 0x001fea0003800000 */
[--C-:B------:R-:W-:Y:S02]  /*5e30*/  SHF.R.U64 R48, R48, 0x10, R49.reuse ;  /* 0x0000001030307819 */ /* 0x100fe40000001231 */
[----:B------:R-:W-:Y:S02]  /*5e40*/  SHF.R.U32.HI R52, RZ, 0x10, R49 ;  /* 0x00000010ff347819 */ /* 0x000fe40000011631 */
[--C-:B------:R-:W-:Y:S02]  /*5e50*/  SHF.R.U64 R49, R50, 0x10, R51.reuse ;  /* 0x0000001032317819 */ /* 0x100fe40000001233 */
[----:B------:R-:W-:Y:S02]  /*5e60*/  SHF.R.U32.HI R50, RZ, 0x10, R51 ;  /* 0x00000010ff327819 */ /* 0x000fe40000011633 */
[----:B------:R-:W-:Y:S02]  /*5e70*/  PRMT R49, R137, 0x5410, R49 ;  /* 0x0000541089317816 */ /* 0x000fe40000000031 */
[----:B------:R-:W-:-:S02]  /*5e80*/  PRMT R48, R136, 0x5410, R48 ;  /* 0x0000541088307816 */ /* 0x000fc40000000030 */
[----:B------:R-:W-:Y:S02]  /*5e90*/  PRMT R137, R137, 0x5432, R50 ;  /* 0x0000543289897816 */ /* 0x000fe40000000032 */
[C---:B----4-:R-:W-:Y:S01]  /*5ea0*/  LOP3.LUT R53, R13.reuse, 0xffff0000, RZ, 0xc0, !PT ;  /* 0xffff00000d357812 */ /* 0x050fe200078ec0ff */
[----:B------:R-:W-:Y:S01]  /*5eb0*/  IMAD.U32 R13, R13, 0x10000, RZ ;  /* 0x000100000d0d7824 */ /* 0x000fe200078e00ff */
[C---:B------:R-:W-:Y:S01]  /*5ec0*/  LOP3.LUT R51, R49.reuse, 0xffff0000, RZ, 0xc0, !PT ;  /* 0xffff000031337812 */ /* 0x040fe200078ec0ff */
[----:B------:R-:W-:Y:S01]  /*5ed0*/  IMAD.U32 R49, R49, 0x10000, RZ ;  /* 0x0001000031317824 */ /* 0x000fe200078e00ff */
[C---:B------:R-:W-:Y:S01]  /*5ee0*/  LOP3.LUT R50, R48.reuse, 0xffff0000, RZ, 0xc0, !PT ;  /* 0xffff000030327812 */ /* 0x040fe200078ec0ff */
[----:B------:R-:W-:Y:S01]  /*5ef0*/  IMAD.U32 R48, R48, 0x10000, RZ ;  /* 0x0001000030307824 */ /* 0x000fe200078e00ff */
[----:B------:R-:W-:Y:S01]  /*5f00*/  PRMT R52, R136, 0x5432, R52 ;  /* 0x0000543288347816 */ /* 0x000fe20000000034 */
[C---:B------:R-:W-:Y:S02]  /*5f10*/  FMUL.FTZ R54, R53.reuse, R51 ;  /* 0x0000003335367220 */ /* 0x040fe40000410000 */
[----:B------:R-:W-:-:S02]  /*5f20*/  FMUL.FTZ R53, R53, R50 ;  /* 0x0000003235357220 */ /* 0x000fc40000410000 */
[C---:B------:R-:W-:Y:S01]  /*5f30*/  FFMA.FTZ R50, R13.reuse, R50, -R54 ;  /* 0x000000320d327223 */ /* 0x040fe20000010836 */
[----:B------:R-:W-:Y:S02]  /*5f40*/  IMAD.U32 R54, R52, 0x10000, RZ ;  /* 0x0001000034367824 */ /* 0x000fe400078e00ff */
[----:B------:R-:W-:Y:S01]  /*5f50*/  FFMA.FTZ R13, R13, R51, R53 ;  /* 0x000000330d0d7223 */ /* 0x000fe20000010035 */
[C---:B------:R-:W-:Y:S01]  /*5f60*/  LOP3.LUT R53, R14.reuse, 0xffff0000, RZ, 0xc0, !PT ;  /* 0xffff00000e357812 */ /* 0x040fe200078ec0ff */
        /* <DEDUP_REMOVED lines=27> */
.L_x_2705:
[----:B------:R-:W-:Y:S05]  /*6120*/  BSYNC B2 ;  /* 0x0000000000027941 */ /* 0x000fea0003800000 */
.L_x_2704:
[----:B------:R-:W-:Y:S01]  /*6130*/  LEA R48, P3, R22, R11, 0x1 ;  /* 0x0000000b16307211 */ /* 0x000fe200078608ff */
[----:B------:R-:W-:-:S03]  /*6140*/  ULDC.64 UR4, c[0x0][0x208] ;  /* 0x0000820000047ab9 */ /* 0x000fc60000000a00 */
[----:B------:R-:W-:-:S05]  /*6150*/  LEA.HI.X R49, R22, R64, R218, 0x1, P3 ;  /* 0x0000004016317211 */ /* 0x000fca00018f0cda */
[----:B----4-:R0:W-:Y:S04]  /*6160*/  ST.E.128 desc[UR4][R48.64], R12 ;  /* 0x0000000c30007985 */ /* 0x0101e8000c101d04 */
.L_x_2691:
[----:B------:R-:W-:Y:S05]  /*6170*/  BSYNC B1 ;  /* 0x0000000000017941 */ /* 0x000fea0003800000 */
.L_x_2690:
[----:B------:R-:W-:-:S03]  /*6180*/  UMOV UR4, 0xffffffff ;  /* 0xffffffff00047882 */ /* 0x000fc60000000000 */
[----:B------:R-:W-:Y:S05]  /*6190*/  BRA.DIV UR4, `(.L_x_2706) ;  /* 0x000002ce04f07947 */ /* 0x000fea000b800000 */
[----:B01----:R-:W0:Y:S04]  /*61a0*/  SHFL.IDX PT, R118, R118, 0x2, 0x181f ;  /* 0x00581f0076767f89 */ /* 0x003e2800000e0000 */
[----:B---3--:R-:W1:Y:S02]  /*61b0*/  SHFL.IDX PT, R119, R119, 0x2, 0x181f ;  /* 0x00581f0077777f89 */ /* 0x008e6400000e0000 */
.L_x_3074:
[----:B------:R-:W-:Y:S05]  /*61c0*/  @P5 BRA `(.L_x_2707) ;  /* 0x0000005400805947 */ /* 0x000fea0003800000 */
[----:B------:R-:W-:Y:S01]  /*61d0*/  ISETP.NE.AND P3, PT, R4, RZ, PT ;  /* 0x000000ff0400720c */ /* 0x000fe20003f65270 */
[----:B------:R-:W-:-:S12]  /*61e0*/  BSSY B1, `(.L_x_2708) ;  /* 0x000003a000017945 */ /* 0x000fd80003800000 */
[----:B------:R-:W-:Y:S05]  /*61f0*/  @!P3 BRA `(.L_x_2709) ;  /* 0x0000000000e0b947 */ /* 0x000fea0003800000 */
[----:B----4-:R3:W4:Y:S01]  /*6200*/  LDS.128 R12, [R84+0x26400] ;  /* 0x02640000540c7984 */ /* 0x0107220000000c00 */
[----:B------:R-:W-:Y:S01]  /*6210*/  ISETP.GE.AND P3, PT, R216, R111, PT ;  /* 0x0000006fd800720c */ /* 0x000fe20003f66270 */
[----:B------:R-:W-:-:S12]  /*6220*/  BSSY B2, `(.L_x_2710) ;  /* 0x0000031000027945 */ /* 0x000fd80003800000 */
[----:B---3--:R-:W-:Y:S05]  /*6230*/  @P3 BRA `(.L_x_2711) ;  /* 0x0000000000bc3947 */ /* 0x008fea0003800000 */
        /* <DEDUP_REMOVED lines=13> */
[C---:B------:R-:W-:Y:S01]  /*6310*/  FMUL.FTZ R48, R49.reuse, R45 ;  /* 0x0000002d31307220 */ /* 0x040fe20000410000 */
[----:B------:R-:W-:Y:S01]  /*6320*/  PRMT R44, R138, 0x5432, R44 ;  /* 0x000054328a2c7816 */ /* 0x000fe2000000002c */
[-C--:B------:R-:W-:Y:S01]  /*6330*/  FMUL.FTZ R49, R49, R47.reuse ;  /* 0x0000002f31317220 */ /* 0x080fe20000410000 */
[----:B------:R-:W-:Y:S01]  /*6340*/  LOP3.LUT R50, R14, 0xffff0000, RZ, 0xc0, !PT ;  /* 0xffff00000e327812 */ /* 0x000fe200078ec0ff */
[----:B------:R-:W-:-:S02]  /*6350*/  FFMA.FTZ R48, R13, R47, -R48 ;  /* 0x0000002f0d307223 */ /* 0x000fc40000010830 */
[----:B------:R-:W-:Y:S01]  /*6360*/  FFMA.FTZ R49, R13, R45, R49 ;  /* 0x0000002d0d317223 */ /* 0x000fe20000010031 */
[C---:B------:R-:W-:Y:S01]  /*6370*/  IMAD.U32 R45, R46.reuse, 0x10000, RZ ;  /* 0x000100002e2d7824 */ /* 0x040fe200078e00ff */
[----:B------:R-:W-:Y:S01]  /*6380*/  LOP3.LUT R46, R46, 0xffff0000, RZ, 0xc0, !PT ;  /* 0xffff00002e2e7812 */ /* 0x000fe200078ec0ff */
        /* <DEDUP_REMOVED lines=26> */
.L_x_2711:
[----:B------:R-:W-:Y:S05]  /*6530*/  BSYNC B2 ;  /* 0x0000000000027941 */ /* 0x000fea0003800000 */
.L_x_2710:
[----:B-1----:R-:W-:Y:S01]  /*6540*/  LEA R44, P3, R16, R119, 0x1 ;  /* 0x00000077102c7211 */ /* 0x002fe200078608ff */
[----:B------:R-:W-:-:S03]  /*6550*/  ULDC.64 UR4, c[0x0][0x208] ;  /* 0x0000820000047ab9 */ /* 0x000fc60000000a00 */
[----:B0-----:R-:W-:-:S05]  /*6560*/  LEA.HI.X R45, R16, R118, R17, 0x1, P3 ;  /* 0x00000076102d7211 */ /* 0x001fca00018f0c11 */
[----:B----4-:R3:W-:Y:S04]  /*6570*/  ST.E.128 desc[UR4][R44.64], R12 ;  /* 0x0000000c2c007985 */ /* 0x0107e8000c101d04 */
.L_x_2709:
[----:B------:R-:W-:Y:S05]  /*6580*/  BSYNC B1 ;  /* 0x0000000000017941 */ /* 0x000fea0003800000 */
.L_x_2708:
        /* <DEDUP_REMOVED lines=22> */
[----:B------:R-:W-:Y:S01]  /*66f0*/  FMUL.FTZ R47, R48, R43 ;  /* 0x0000002b302f7220 */ /* 0x000fe20000410000 */
        /* <DEDUP_REMOVED lines=33> */
.L_x_2715:
[----:B------:R-:W-:Y:S05]  /*6910*/  BSYNC B2 ;  /* 0x0000000000027941 */ /* 0x000fea0003800000 */
.L_x_2714:
[----:B------:R-:W-:Y:S02]  /*6920*/  ULDC.64 UR4, c[0x0][0x208] ;  /* 0x0000820000047ab9 */ /* 0x000fe40000000a00 */
[----:B----4-:R0:W-:Y:S03]  /*6930*/  ST.E.128 desc[UR4][R44.64], R12 ;  /* 0x0000000c2c007985 */ /* 0x0101e6000c101d04 */
.L_x_2713:
[----:B------:R-:W-:Y:S05]  /*6940*/  BSYNC B1 ;  /* 0x0000000000017941 */ /* 0x000fea0003800000 */
.L_x_2712:
        /* <DEDUP_REMOVED lines=9> */
[--C-:B------:R-:W-:Y:S01]  /*69e0*/  SHF.R.U64 R11, R36, 0x10, R37.reuse ;  /* 0x00000010240b7819 */ /* 0x100fe20000001225 */
[----:B---3--:R-:W-:Y:S01]  /*69f0*/  IMAD.U32 R46, R13, 0x10000, RZ ;  /* 0x000100000d2e7824 */ /* 0x008fe200078e00ff */
[----:B------:R-:W-:Y:S02]  /*6a00*/  SHF.R.U32.HI R36, RZ, 0x10, R37 ;  /* 0x00000010ff247819 */ /* 0x000fe40000011625 */
[----:B------:R-:W-:Y:S02]  /*6a10*/  SHF.R.U64 R37, R38, 0x10, R39 ;  /* 0x0000001026257819 */ /* 0x000fe40000001227 */
[----:B------:R-:W-:Y:S02]  /*6a20*/  PRMT R11, R132, 0x5410, R11 ;  /* 0x00005410840b7816 */ /* 0x000fe4000000000b */
[----:B------:R-:W-:Y:S02]  /*6a30*/  PRMT R37, R133, 0x5410, R37 ;  /* 0x0000541085257816 */ /* 0x000fe40000000025 */
[----:B------:R-:W-:Y:S01]  /*6a40*/  SHF.R.U32.HI R42, RZ, 0x10, R39 ;  /* 0x00000010ff2a7819 */ /* 0x000fe20000011627 */
[----:B------:R-:W-:Y:S01]  /*6a50*/  IMAD.U32 R39, R14, 0x10000, RZ ;  /* 0x000100000e277824 */ /* 0x000fe200078e00ff */
[----:B------:R-:W-:-:S02]  /*6a60*/  LOP3.LUT R44, R13, 0xffff0000, RZ, 0xc0, !PT ;  /* 0xffff00000d2c7812 */ /* 0x000fc400078ec0ff */
        /* <DEDUP_REMOVED lines=9> */
[----:B------:R-:W-:Y:S02]  /*6b00*/  IMAD.U32 R13, R42, 0x10000, RZ ;  /* 0x000100002a0d7824 */ /* 0x000fe400078e00ff */
[----:B------:R-:W-:Y:S01]  /*6b10*/  FFMA.FTZ R47, R46, R45, -R47 ;  /* 0x0000002d2e2f7223 */ /* 0x000fe2000001082f */
[----:B------:R-:W-:-:S02]  /*6b20*/  IMAD.U32 R45, R36, 0x10000, RZ ;  /* 0x00010000242d7824 */ /* 0x000fc400078e00ff */
[----:B------:R-:W-:Y:S01]  /*6b30*/  FFMA.FTZ R44, R46, R43, R44 ;  /* 0x0000002b2e2c7223 */ /* 0x000fe2000001002c */
[----:B------:R-:W-:Y:S01]  /*6b40*/  FMUL.FTZ R43, R14, R13 ;  /* 0x0000000d0e2b7220 */ /* 0x000fe20000410000 */
[----:B------:R-:W-:Y:S01]  /*6b50*/  LOP3.LUT R38, R15, 0xffff0000, RZ, 0xc0, !PT ;  /* 0xffff00000f267812 */ /* 0x000fe200078ec0ff */
[----:B------:R-:W-:Y:S02]  /*6b60*/  IMAD.U32 R46, R12, 0x10000, RZ ;  /* 0x000100000c2e7824 */ /* 0x000fe400078e00ff */
[-C--:B------:R-:W-:Y:S01]  /*6b70*/  FMUL.FTZ R14, R14, R45.reuse ;  /* 0x0000002d0e0e7220 */ /* 0x080fe20000410000 */
[----:B------:R-:W-:Y:S01]  /*6b80*/  LOP3.LUT R42, R42, 0xffff0000, RZ, 0xc0, !PT ;  /* 0xffff00002a2a7812 */ /* 0x000fe200078ec0ff */
[C---:B------:R-:W-:Y:S01]  /*6b90*/  FFMA.FTZ R43, R39.reuse, R45, -R43 ;  /* 0x0000002d272b7223 */ /* 0x040fe2000001082b */
[----:B------:R-:W-:Y:S01]  /*6ba0*/  LOP3.LUT R36, R36, 0xffff0000, RZ, 0xc0, !PT ;  /* 0xffff000024247812 */ /* 0x000fe200078ec0ff */
[----:B------:R-:W-:Y:S01]  /*6bb0*/  FFMA.FTZ R14, R39, R13, R14 ;  /* 0x0000000d270e7223 */ /* 0x000fe2000001000e */
[----:B------:R-:W-:Y:S01]  /*6bc0*/  LOP3.LUT R12, R12, 0xffff0000, RZ, 0xc0, !PT ;  /* 0xffff00000c0c7812 */ /* 0x000fe200078ec0ff */
[----:B------:R-:W-:Y:S01]  /*6bd0*/  FMUL.FTZ R13, R38, R42 ;  /* 0x0000002a260d7220 */ /* 0x000fe20000410000 */
[----:B------:R-:W-:-:S02]  /*6be0*/  IMAD.U32 R15, R15, 0x10000, RZ ;  /* 0x000100000f0f7824 */ /* 0x000fc400078e00ff */
[-C--:B------:R-:W-:Y:S01]  /*6bf0*/  FMUL.FTZ R39, R38, R36.reuse ;  /* 0x0000002426277220 */ /* 0x080fe20000410000 */
[----:B------:R-:W-:Y:S01]  /*6c00*/  F2FP.BF16.F32.PACK_AB R44, R44, R47 ;  /* 0x0000002f2c2c723e */ /* 0x000fe200000010ff */
[C---:B------:R-:W-:Y:S01]  /*6c10*/  FMUL.FTZ R38, R12.reuse, R37 ;  /* 0x000000250c267220 */ /* 0x040fe20000410000 */
[-C--:B------:R-:W-:Y:S01]  /*6c20*/  FMUL.FTZ R12, R12, R11.reuse ;  /* 0x0000000b0c0c7220 */ /* 0x080fe20000410000 */
[C---:B------:R-:W-:Y:S01]  /*6c30*/  FFMA.FTZ R13, R15.reuse, R36, -R13 ;  /* 0x000000240f0d7223 */ /* 0x040fe2000001080d */
[----:B------:R-:W-:Y:S01]  /*6c40*/  FFMA.FTZ R39, R15, R42, R39 ;  /* 0x0000002a0f277223 */ /* 0x000fe20000010027 */
[C---:B------:R-:W-:Y:S01]  /*6c50*/  FFMA.FTZ R38, R46.reuse, R11, -R38 ;  /* 0x0000000b2e267223 */ /* 0x040fe20000010826 */
[----:B------:R-:W-:Y:S01]  /*6c60*/  FFMA.FTZ R12, R46, R37, R12 ;  /* 0x000000252e0c7223 */ /* 0x000fe2000001000c */
[----:B------:R-:W-:Y:S02]  /*6c70*/  F2FP.BF16.F32.PACK_AB R14, R14, R43 ;  /* 0x0000002b0e0e723e */ /* 0x000fe400000010ff */
[----:B------:R-:W-:Y:S01]  /*6c80*/  F2FP.BF16.F32.PACK_AB R15, R39, R13 ;  /* 0x0000000d270f723e */ /* 0x000fe200000010ff */
[----:B------:R-:W-:Y:S01]  /*6c90*/  IMAD.MOV.U32 R13, RZ, RZ, R44 ;  /* 0x000000ffff0d7224 */ /* 0x000fe200078e002c */
[----:B------:R-:W-:-:S07]  /*6ca0*/  F2FP.BF16.F32.PACK_AB R12, R12, R38 ;  /* 0x000000260c0c723e */ /* 0x000fce00000010ff */
.L_x_2719:
[----:B------:R-:W-:Y:S05]  /*6cb0*/  BSYNC B2 ;  /* 0x0000000000027941 */ /* 0x000fea0003800000 */
.L_x_2718:
[----:B------:R-:W-:Y:S02]  /*6cc0*/  ULDC.64 UR4, c[0x0][0x208] ;  /* 0x0000820000047ab9 */ /* 0x000fe40000000a00 */
[----:B---3--:R0:W-:Y:S03]  /*6cd0*/  ST.E.128 desc[UR4][R40.64], R12 ;  /* 0x0000000c28007985 */ /* 0x0081e6000c101d04 */
.L_x_2717:
[----:B------:R-:W-:Y:S05]  /*6ce0*/  BSYNC B1 ;  /* 0x0000000000017941 */ /* 0x000fea0003800000 */
.L_x_2716:
        /* <DEDUP_REMOVED lines=53> */
.L_x_2721:
[----:B------:R-:W-:Y:S05]  /*7040*/  BSYNC B1 ;  /* 0x0000000000017941 */ /* 0x000fea0003800000 */
.L_x_2720:
[----:B------:R-:W-:Y:S02]  /*7050*/  ULDC.64 UR4, c[0x0][0x208] ;  /* 0x0000820000047ab9 */ /* 0x000fe40000000a00 */
[----:B---3--:R0:W-:Y:S01]  /*7060*/  ST.E.128 desc[UR4][R36.64], R12 ;  /* 0x0000000c24007985 */ /* 0x0081e2000c101d04 */
[----:B------:R-:W-:Y:S05]  /*7070*/  BRA `(.L_x_2707) ;  /* 0x0000004400d47947 */ /* 0x000fea0003800000 */
.L_x_2662:
        /* <DEDUP_REMOVED lines=14> */
[-C--:B------:R-:W-:Y:S02]  /*7160*/  ISETP.GE.AND P4, PT, R16, R111.reuse, PT ;  /* 0x0000006f1000720c */ /* 0x080fe40003f86270 */
[----:B------:R-:W-:Y:S02]  /*7170*/  CS2R R38, SRZ ;  /* 0x0000000000267805 */ /* 0x000fe4000001ff00 */
[----:B------:R-:W-:Y:S01]  /*7180*/  LEA R40, P5, R32, UR4, 0x1 ;  /* 0x0000000420287c11 */ /* 0x000fe2000f8a08ff */
[----:B------:R-:W-:Y:S01]  /*7190*/  IMAD.X R33, R11, 0x1, R6, P0 ;  /* 0x000000010b217824 */ /* 0x000fe200000e0606 */
[----:B------:R-:W-:Y:S02]  /*71a0*/  ISETP.GE.AND P0, PT, R214, R111, PT ;  /* 0x0000006fd600720c */ /* 0x000fe40003f06270 */
[----:B------:R-:W-:-:S02]  /*71b0*/  CS2R R36, SRZ ;  /* 0x0000000000247805 */ /* 0x000fc4000001ff00 */
[----:B------:R-:W-:Y:S01]  /*71c0*/  CS2R R34, SRZ ;  /* 0x0000000000227805 */ /* 0x000fe2000001ff00 */
[----:B------:R-:W-:Y:S01]  /*71d0*/  ULDC.64 UR6, c[0x0][0x208] ;  /* 0x0000820000067ab9 */ /* 0x000fe20000000a00 */
[----:B------:R-:W-:Y:S01]  /*71e0*/  LEA.HI.X R41, R32, UR5, R33, 0x1, P5 ;  /* 0x0000000520297c11 */ /* 0x000fe2000a8f0c21 */
[----:B------:R-:W-:Y:S01]  /*71f0*/  ULDC.64 UR4, c[0x0][0x400] ;  /* 0x0001000000047ab9 */ /* 0x000fe20000000a00 */
[----:B------:R-:W-:Y:S02]  /*7200*/  IADD3 R42, P5, R92, R12, RZ ;  /* 0x0000000c5c2a7210 */ /* 0x000fe40007fbe0ff */
[----:B------:R-:W-:Y:S02]  /*7210*/  CS2R R32, SRZ ;  /* 0x0000000000207805 */ /* 0x000fe4000001ff00 */
[----:B------:R-:W-:Y:S01]  /*7220*/  CS2R R46, SRZ ;  /* 0x00000000002e7805 */ /* 0x000fe2000001ff00 */
[----:B------:R-:W5:Y:S01]  /*7230*/  @!P4 LDG.E.128 R36, desc[UR6][R40.64] ;  /* 0x000000062824c981 */ /* 0x000f62000c1e1d00 */
[----:B------:R-:W-:Y:S01]  /*7240*/  IMAD.X R43, R80, 0x1, R8, P5 ;  /* 0x00000001502b7824 */ /* 0x000fe200028e0608 */
[----:B------:R-:W-:-:S02]  /*7250*/  LEA R48, P5, R42, UR4, 0x1 ;  /* 0x000000042a307c11 */ /* 0x000fc4000f8a08ff */
[----:B------:R0:W5:Y:S01]  /*7260*/  @!P0 LDG.E.128 R32, desc[UR6][R40.64+0x80] ;  /* 0x0000800628208981 */ /* 0x000162000c1e1d00 */
[----:B------:R-:W-:Y:S02]  /*7270*/  CS2R R44, SRZ ;  /* 0x00000000002c7805 */ /* 0x000fe4000001ff00 */
[----:B------:R-:W-:Y:S02]  /*7280*/  LEA.HI.X R49, R42, UR5, R43, 0x1, P5 ;  /* 0x000000052a317c11 */ /* 0x000fe4000a8f0c2b */
[----:B------:R-:W-:-:S03]  /*7290*/  CS2R R42, SRZ ;  /* 0x00000000002a7805 */ /* 0x000fc6000001ff00 */
[----:B------:R1:W5:Y:S01]  /*72a0*/  @!P4 LDG.E.128 R44, desc[UR6][R48.64] ;  /* 0x00000006302cc981 */ /* 0x000362000c1e1d00 */
[----:B0-----:R-:W-:-:S06]  /*72b0*/  CS2R R40, SRZ ;  /* 0x0000000000287805 */ /* 0x001fcc000001ff00 */
[----:B------:R1:W5:Y:S02]  /*72c0*/  @!P0 LDG.E.128 R40, desc[UR6][R48.64+0x80] ;  /* 0x0000800630288981 */ /* 0x000364000c1e1d00 */
.L_x_2723:
[----:B------:R-:W-:Y:S05]  /*72d0*/  BSYNC B1 ;  /* 0x0000000000017941 */ /* 0x000fea0003800000 */
.L_x_2722:
[----:B-1---5:R-:W-:Y:S01]  /*72e0*/  IMAD.MOV.U32 R48, RZ, RZ, R34 ;  /* 0x000000ffff307224 */ /* 0x022fe200078e0022 */
        /* <DEDUP_REMOVED lines=21> */
[----:B------:R-:W-:-:S03]  /*7440*/  IMAD.MOV.U32 R48, RZ, RZ, R42 ;  /* 0x000000ffff307224 */ /* 0x000fc600078e002a */
[----:B------:R-:W-:Y:S01]  /*7450*/  PRMT R135, R135, 0x5410, R49 ;  /* 0x0000541087877816 */ /* 0x000fe20000000031 */
[----:B------:R-:W-:Y:S01]  /*7460*/  IMAD.MOV.U32 R49, RZ, RZ, R40 ;  /* 0x000000ffff317224 */ /* 0x000fe200078e0028 */
        /* <DEDUP_REMOVED lines=10> */
[----:B------:R-:W-:-:S02]  /*7510*/  CS2R R48, SRZ ;  /* 0x0000000000307805 */ /* 0x000fc4000001ff00 */
        /* <DEDUP_REMOVED lines=13> */
[----:B------:R-:W-:Y:S02]  /*75f0*/  LEA R64, P5, R50, UR6, 0x1 ;  /* 0x0000000632407c11 */ /* 0x000fe4000f8a08ff */
[----:B------:R-:W-:Y:S02]  /*7600*/  LEA.HI.X R57, R48, UR5, R49, 0x1, P0 ;  /* 0x0000000530397c11 */ /* 0x000fe400080f0c31 */
[----:B------:R-:W-:Y:S02]  /*7610*/  CS2R R48, SRZ ;  /* 0x0000000000307805 */ /* 0x000fe4000001ff00 */
[----:B------:R-:W-:-:S02]  /*7620*/  LEA.HI.X R65, R50, UR7, R51, 0x1, P5 ;  /* 0x0000000732417c11 */ /* 0x000fc4000a8f0c33 */
[----:B------:R-:W-:Y:S02]  /*7630*/  CS2R R50, SRZ ;  /* 0x0000000000327805 */ /* 0x000fe4000001ff00 */
[-C--:B------:R-:W-:Y:S02]  /*7640*/  ISETP.GE.AND P0, PT, R16, R111.reuse, PT ;  /* 0x0000006f1000720c */ /* 0x080fe40003f06270 */
[----:B------:R-:W-:Y:S02]  /*7650*/  ISETP.GE.AND P5, PT, R214, R111, PT ;  /* 0x0000006fd600720c */ /* 0x000fe40003fa6270 */
[----:B------:R-:W-:Y:S02]  /*7660*/  CS2R R62, SRZ ;  /* 0x00000000003e7805 */ /* 0x000fe4000001ff00 */
[----:B------:R-:W-:Y:S02]  /*7670*/  CS2R R60, SRZ ;  /* 0x00000000003c7805 */ /* 0x000fe4000001ff00 */
[----:B------:R-:W-:-:S05]  /*7680*/  CS2R R58, SRZ ;  /* 0x00000000003a7805 */ /* 0x000fca000001ff00 */
[----:B------:R-:W5:Y:S04]  /*7690*/  @!P0 LDG.E.128 R52, desc[UR8][R56.64] ;  /* 0x0000000838348981 */ /* 0x000f68000c1e1d00 */
[----:B------:R0:W5:Y:S04]  /*76a0*/  @!P5 LDG.E.128 R48, desc[UR8][R56.64+0x80] ;  /* 0x000080083830d981 */ /* 0x000168000c1e1d00 */
[----:B------:R1:W5:Y:S01]  /*76b0*/  @!P0 LDG.E.128 R60, desc[UR8][R64.64] ;  /* 0x00000008403c8981 */ /* 0x000362000c1e1d00 */
[----:B0-----:R-:W-:-:S06]  /*76c0*/  CS2R R56, SRZ ;  /* 0x0000000000387805 */ /* 0x001fcc000001ff00 */
[----:B------:R1:W5:Y:S02]  /*76d0*/  @!P5 LDG.E.128 R56, desc[UR8][R64.64+0x80] ;  /* 0x000080084038d981 */ /* 0x000364000c1e1d00 */
.L_x_2725:
[----:B------:R-:W-:Y:S05]  /*76e0*/  BSYNC B1 ;  /* 0x0000000000017941 */ /* 0x000fea0003800000 */
.L_x_2724:
[----:B-1---5:R-:W-:Y:S01]  /*76f0*/  IMAD.MOV.U32 R65, RZ, RZ, R48 ;  /* 0x000000ffff417224 */ /* 0x022fe200078e0030 */
        /* <DEDUP_REMOVED lines=56> */
.L_x_2727:
[----:B------:R-:W-:Y:S05]  /*7a80*/  BSYNC B1 ;  /* 0x0000000000017941 */ /* 0x000fea0003800000 */
.L_x_2726:
        /* <DEDUP_REMOVED lines=32> */
.L_x_2728:
[----:B------:R-:W-:Y:S01]  /*7c90*/  IMAD R88, R213, 0x8, R23 ;  /* 0x00000008d5587824 */ /* 0x000fe200078e0217 */
[----:B------:R-:W-:Y:S01]  /*7ca0*/  SHF.L.U32 R89, R227, 0x1f, RZ ;  /* 0x0000001fe3597819 */ /* 0x000fe200000006ff */
[----:B------:R-:W-:Y:S03]  /*7cb0*/  BSSY B1, `(.L_x_2729) ;  /* 0x0000003000017945 */ /* 0x000fe60003800000 */
[----:B------:R-:W0:Y:S02]  /*7cc0*/  SYNCS.PHASECHK.TRANS64.TRYWAIT P6, [R88+URZ+0x38890], R89 ;  /* 0x03889059580075a7 */ /* 0x000e2400080c017f */
[----:B0-----:R-:W-:Y:S05]  /*7cd0*/  @!P6 BRA `(.L_x_2730) ;  /* 0x000002b4006ce947 */ /* 0x001fea0003800000 */
.L_x_3075:
[----:B------:R-:W-:Y:S05]  /*7ce0*/  BSYNC B1 ;  /* 0x0000000000017941 */ /* 0x000fea0003800000 */
.L_x_2729:
[----:B------:R-:W1:Y:S01]  /*7cf0*/  LDC R128, c[0x0][0x2f4] ;  /* 0x0000bd00ff807b82 */ /* 0x000e620000000800 */
[----:B------:R-:W-:Y:S01]  /*7d00*/  UMOV UR4, 0xffffffff ;  /* 0xffffffff00047882 */ /* 0x000fe20000000000 */
[----:B-1----:R-:W-:Y:S02]  /*7d10*/  IMAD.IADD R129, R128, 0x1, -R112 ;  /* 0x0000000180817824 */ /* 0x002fe400078e0a70 */
[----:B------:R-:W-:Y:S05]  /*7d20*/  BRA.DIV UR4, `(.L_x_2731) ;  /* 0x000002b6046c7947 */ /* 0x000fea000b800000 */
[----:B------:R1:W2:Y:S04]  /*7d30*/  SHFL.IDX PT, R121, R118, RZ, 0x181f ;  /* 0x00181fff76797589 */ /* 0x0002a800000e0000 */
[----:B------:R1:W3:Y:S02]  /*7d40*/  SHFL.IDX PT, R11, R119, RZ, 0x181f ;  /* 0x00181fff770b7589 */ /* 0x0002e400000e0000 */
.L_x_3079:
        /* <DEDUP_REMOVED lines=8> */
[C---:B------:R-:W-:Y:S01]  /*7dd0*/  IMAD.SHL.U32 R14, R225.reuse, 0x40, RZ ;  /* 0x00000040e10e7824 */ /* 0x040fe200078e00ff */
        /* <DEDUP_REMOVED lines=30> */
[--C-:B------:R-:W-:Y:S02]  /*7fc0*/  SHF.R.U64 R44, R46, 0x10, R47.reuse ;  /* 0x000000102e2c7819 */ /* 0x100fe4000000122f */
[----:B------:R-:W-:Y:S02]  /*7fd0*/  SHF.R.U32.HI R135, RZ, 0x10, R47 ;  /* 0x00000010ff877819 */ /* 0x000fe4000001162f */
[----:B------:R-:W-:Y:S02]  /*7fe0*/  PRMT R36, R133, 0x5432, R36 ;  /* 0x0000543285247816 */ /* 0x000fe40000000024 */
[----:B------:R-:W-:Y:S02]  /*7ff0*/  PRMT R47, R161, 0x5410, R45 ;  /* 0x00005410a12f7816 */ /* 0x000fe4000000002d */
[----:B------:R-:W-:Y:S02]  /*8000*/  SHF.R.U32.HI R133, RZ, 0x10, R39 ;  /* 0x00000010ff857819 */ /* 0x000fe40000011627 */
[----:B------:R-:W-:-:S02]  /*8010*/  PRMT R39, R140, 0x5410, R37 ;  /* 0x000054108c277816 */ /* 0x000fc40000000025 */
[----:B------:R-:W-:Y:S02]  /*8020*/  PRMT R37, R141, 0x5432, R38 ;  /* 0x000054328d257816 */ /* 0x000fe40000000026 */
[----:B------:R-:W-:Y:S01]  /*8030*/  PRMT R38, R140, 0x5432, R44 ;  /* 0x000054328c267816 */ /* 0x000fe2000000002c */
[----:B---3--:R-:W-:Y:S01]  /*8040*/  IMAD.U32 R140, R81, 0x10000, RZ ;  /* 0x00010000518c7824 */ /* 0x008fe200078e00ff */
[----:B------:R-:W-:Y:S01]  /*8050*/  PRMT R46, R141, 0x5410, R133 ;  /* 0x000054108d2e7816 */ /* 0x000fe20000000085 */
[C---:B------:R-:W-:Y:S01]  /*8060*/  IMAD.U32 R44, R47.reuse, 0x10000, RZ ;  /* 0x000100002f2c7824 */ /* 0x040fe200078e00ff */
[----:B------:R-:W-:Y:S01]  /*8070*/  PRMT R133, R160, 0x5410, R135 ;  /* 0x00005410a0857816 */ /* 0x000fe20000000087 */
[----:B------:R-:W-:Y:S01]  /*8080*/  IMAD.U32 R141, R134, 0x10000, RZ ;  /* 0x00010000868d7824 */ /* 0x000fe200078e00ff */
[----:B------:R-:W-:Y:S01]  /*8090*/  LOP3.LUT R47, R47, 0xffff0000, RZ, 0xc0, !PT ;  /* 0xffff00002f2f7812 */ /* 0x000fe200078ec0ff */
[----:B------:R-:W-:Y:S01]  /*80a0*/  FMUL.FTZ R45, R140, R44 ;  /* 0x0000002c8c2d7220 */ /* 0x000fe20000410000 */
[----:B----4-:R-:W-:-:S02]  /*80b0*/  IMAD.U32 R135, R13, 0x10000, RZ ;  /* 0x000100000d877824 */ /* 0x010fc400078e00ff */
[-C--:B------:R-:W-:Y:S01]  /*80c0*/  FMUL.FTZ R140, R140, R141.reuse ;  /* 0x0000008d8c8c7220 */ /* 0x080fe20000410000 */
[----:B------:R-:W-:Y:S01]  /*80d0*/  LOP3.LUT R81, R81, 0xffff0000, RZ, 0xc0, !PT ;  /* 0xffff000051517812 */ /* 0x000fe200078ec0ff */
[C---:B------:R-:W-:Y:S02]  /*80e0*/  FFMA.FTZ R45, R135.reuse, R141, -R45 ;  /* 0x0000008d872d7223 */ /* 0x040fe4000001082d */
[----:B------:R-:W-:Y:S01]  /*80f0*/  FFMA.FTZ R44, R135, R44, R140 ;  /* 0x0000002c872c7223 */ /* 0x000fe2000001008c */
[----:B------:R-:W-:Y:S01]  /*8100*/  LOP3.LUT R135, R134, 0xffff0000, RZ, 0xc0, !PT ;  /* 0xffff000086877812 */ /* 0x000fe200078ec0ff */
[----:B------:R-:W-:Y:S01]  /*8110*/  IMAD.U32 R140, R83, 0x10000, RZ ;  /* 0x00010000538c7824 */ /* 0x000fe200078e00ff */
[----:B------:R-:W-:Y:S01]  /*8120*/  LOP3.LUT R134, R13, 0xffff0000, RZ, 0xc0, !PT ;  /* 0xffff00000d867812 */ /* 0x000fe200078ec0ff */
[C---:B------:R-:W-:Y:S01]  /*8130*/  FMUL.FTZ R13, R81.reuse, R47 ;  /* 0x0000002f510d7220 */ /* 0x040fe20000410000 */
[----:B------:R-:W-:Y:S02]  /*8140*/  IMAD.U32 R141, R46, 0x10000, RZ ;  /* 0x000100002e8d7824 */ /* 0x000fe400078e00ff */
[-C--:B------:R-:W-:Y:S01]  /*8150*/  FMUL.FTZ R81, R81, R135.reuse ;  /* 0x0000008751517220 */ /* 0x080fe20000410000 */
[----:B------:R-:W-:Y:S01]  /*8160*/  LOP3.LUT R83, R83, 0xffff0000, RZ, 0xc0, !PT ;  /* 0xffff000053537812 */ /* 0x000fe200078ec0ff */
[----:B------:R-:W-:Y:S01]  /*8170*/  FFMA.FTZ R13, R134, R135, -R13 ;  /* 0x00000087860d7223 */ /* 0x000fe2000001080d */
[----:B------:R-:W-:-:S02]  /*8180*/  IMAD.U32 R135, R15, 0x10000, RZ ;  /* 0x000100000f877824 */ /* 0x000fc400078e00ff */
[----:B------:R-:W-:Y:S01]  /*8190*/  FFMA.FTZ R47, R134, R47, R81 ;  /* 0x0000002f862f7223 */ /* 0x000fe20000010051 */
[C---:B------:R-:W-:Y:S01]  /*81a0*/  IMAD.U32 R134, R133.reuse, 0x10000, RZ ;  /* 0x0001000085867824 */ /* 0x040fe200078e00ff */
[----:B------:R-:W-:Y:S02]  /*81b0*/  LOP3.LUT R133, R133, 0xffff0000, RZ, 0xc0, !PT ;  /* 0xffff000085857812 */ /* 0x000fe400078ec0ff */
[----:B------:R-:W-:Y:S01]  /*81c0*/  F2FP.BF16.F32.PACK_AB R13, R13, R45 ;  /* 0x0000002d0d0d723e */ /* 0x000fe200000010ff */
[C---:B------:R-:W-:Y:S01]  /*81d0*/  FMUL.FTZ R81, R140.reuse, R134 ;  /* 0x000000868c517220 */ /* 0x040fe20000410000 */
[-C--:B------:R-:W-:Y:S01]  /*81e0*/  FMUL.FTZ R140, R140, R141.reuse ;  /* 0x0000008d8c8c7220 */ /* 0x080fe20000410000 */
[----:B------:R-:W-:Y:S01]  /*81f0*/  F2FP.BF16.F32.PACK_AB R44, R47, R44 ;  /* 0x0000002c2f2c723e */ /* 0x000fe200000010ff */
[----:B------:R-:W-:Y:S02]  /*8200*/  IMAD.U32 R47, R12, 0x10000, RZ ;  /* 0x000100000c2f7824 */ /* 0x000fe400078e00ff */
[C---:B------:R-:W-:Y:S01]  /*8210*/  FFMA.FTZ R81, R135.reuse, R141, -R81 ;  /* 0x0000008d87517223 */ /* 0x040fe20000010851 */
[----:B------:R-:W-:Y:S01]  /*8220*/  FFMA.FTZ R134, R135, R134, R140 ;  /* 0x0000008687867223 */ /* 0x000fe2000001008c */
[----:B------:R-:W-:-:S02]  /*8230*/  LOP3.LUT R135, R46, 0xffff0000, RZ, 0xc0, !PT ;  /* 0xffff00002e877812 */ /* 0x000fc400078ec0ff */
[----:B------:R-:W-:Y:S01]  /*8240*/  LOP3.LUT R46, R15, 0xffff0000, RZ, 0xc0, !PT ;  /* 0xffff00000f2e7812 */ /* 0x000fe200078ec0ff */
[C---:B------:R-:W-:Y:S02]  /*8250*/  FMUL.FTZ R15, R83.reuse, R133 ;  /* 0x00000085530f7220 */ /* 0x040fe40000410000 */
[-C--:B------:R-:W-:Y:S02]  /*8260*/  FMUL.FTZ R83, R83, R135.reuse ;  /* 0x0000008753537220 */ /* 0x080fe40000410000 */
[C---:B------:R-:W-:Y:S02]  /*8270*/  FFMA.FTZ R15, R46.reuse, R135, -R15 ;  /* 0x000000872e0f7223 */ /* 0x040fe4000001080f */
[----:B------:R-:W-:Y:S01]  /*8280*/  FFMA.FTZ R46, R46, R133, R83 ;  /* 0x000000852e2e7223 */ /* 0x000fe20000010053 */
[C---:B------:R-:W-:Y:S01]  /*8290*/  IMAD.U32 R83, R36.reuse, 0x10000, RZ ;  /* 0x0001000024537824 */ /* 0x040fe200078e00ff */
[----:B------:R-:W-:Y:S02]  /*82a0*/  LOP3.LUT R36, R36, 0xffff0000, RZ, 0xc0, !PT ;  /* 0xffff000024247812 */ /* 0x000fe400078ec0ff */
[----:B------:R-:W-:Y:S01]  /*82b0*/  F2FP.BF16.F32.PACK_AB R15, R15, R81 ;  /* 0x000000510f0f723e */ /* 0x000fe200000010ff */
[----:B------:R-:W-:Y:S01]  /*82c0*/  IMAD.U32 R81, R80, 0x10000, RZ ;  /* 0x0001000050517824 */ /* 0x000fe200078e00ff */
[----:B------:R-:W-:Y:S01]  /*82d0*/  F2FP.BF16.F32.PACK_AB R134, R46, R134 ;  /* 0x000000862e86723e */ /* 0x000fe200000010ff */
[C---:B------:R-:W-:Y:S01]  /*82e0*/  IMAD.U32 R46, R37.reuse, 0x10000, RZ ;  /* 0x00010000252e7824 */ /* 0x040fe200078e00ff */
[----:B------:R-:W-:-:S03]  /*82f0*/  LOP3.LUT R37, R37, 0xffff0000, RZ, 0xc0, !PT ;  /* 0xffff000025257812 */ /* 0x000fc600078ec0ff */
        /* <DEDUP_REMOVED lines=33> */
[----:B------:R-:W-:Y:S02]  /*8510*/  IMAD.MOV.U32 R82, RZ, RZ, R83 ;  /* 0x000000ffff527224 */ /* 0x000fe400078e0053 */
[----:B------:R-:W-:-:S07]  /*8520*/  IMAD.MOV.U32 R83, RZ, RZ, R134 ;  /* 0x000000ffff537224 */ /* 0x000fce00078e0086 */
.L_x_2737:
[----:B------:R-:W-:Y:S05]  /*8530*/  BSYNC B3 ;  /* 0x0000000000037941 */ /* 0x000fea0003800000 */
.L_x_2736:
[----:B------:R-:W-:Y:S01]  /*8540*/  LEA R36, P3, R10, R11, 0x1 ;  /* 0x0000000b0a247211 */ /* 0x000fe200078608ff */
[----:B------:R-:W-:-:S03]  /*8550*/  ULDC.64 UR4, c[0x0][0x208] ;  /* 0x0000820000047ab9 */ /* 0x000fc60000000a00 */
[----:B--2---:R-:W-:Y:S02]  /*8560*/  LEA.HI.X R37, R10, R121, R28, 0x1, P3 ;  /* 0x000000790a257211 */ /* 0x004fe400018f0c1c */
[----:B------:R-:W-:-:S03]  /*8570*/  ISETP.GE.AND P3, PT, R132, R128, PT ;  /* 0x000000808400720c */ /* 0x000fc60003f66270 */
[----:B----4-:R2:W-:Y:S10]  /*8580*/  ST.E.128 desc[UR4][R36.64], R12 ;  /* 0x0000000c24007985 */ /* 0x0105f4000c101d04 */
[----:B--2---:R-:W-:-:S05]  /*8590*/  @!P3 IMAD.WIDE R12, R132, 0x2, R120 ;  /* 0x00000002840cb825 */ /* 0x004fca00078e0278 */
[----:B---3--:R3:W-:Y:S02]  /*85a0*/  @!P3 ST.E.128 desc[UR4][R12.64], R80 ;  /* 0x000000500c00b985 */ /* 0x0087e4000c101d04 */
.L_x_2735:
[----:B------:R-:W-:Y:S05]  /*85b0*/  BSYNC B2 ;  /* 0x0000000000027941 */ /* 0x000fea0003800000 */
.L_x_2734:
[----:B------:R-:W-:-:S13]  /*85c0*/  ISETP.NE.AND P3, PT, R25, RZ, PT ;  /* 0x000000ff1900720c */ /* 0x000fda0003f65270 */
[----:B------:R-:W-:Y:S05]  /*85d0*/  @!P3 BRA `(.L_x_2733) ;  /* 0x000000080004b947 */ /* 0x000fea0003800000 */
[----:B------:R-:W4:Y:S01]  /*85e0*/  LDL R15, [R1+0x5c] ;  /* 0x00005c00010f7983 */ /* 0x000f220000100800 */
[----:B---3--:R-:W-:Y:S01]  /*85f0*/  SEL R12, R112, R129, !P1 ;  /* 0x00000081700c7207 */ /* 0x008fe20004800000 */
        /* <DEDUP_REMOVED lines=119> */
.L_x_2739:
[----:B------:R-:W-:Y:S05]  /*8d70*/  BSYNC B2 ;  /* 0x0000000000027941 */ /* 0x000fea0003800000 */
.L_x_2738:
[----:B------:R-:W-:Y:S01]  /*8d80*/  LEA R32, P3, R21, R11, 0x1 ;  /* 0x0000000b15207211 */ /* 0x000fe200078608ff */
[----:B------:R-:W-:-:S03]  /*8d90*/  ULDC.64 UR4, c[0x0][0x208] ;  /* 0x0000820000047ab9 */ /* 0x000fc60000000a00 */
[----:B--2---:R-:W-:Y:S02]  /*8da0*/  LEA.HI.X R33, R21, R121, R29, 0x1, P3 ;  /* 0x0000007915217211 */ /* 0x004fe400018f0c1d */
[----:B------:R-:W-:-:S03]  /*8db0*/  ISETP.GE.AND P3, PT, R44, R128, PT ;  /* 0x000000802c00720c */ /* 0x000fc60003f66270 */
[----:B----4-:R4:W-:Y:S10]  /*8dc0*/  ST.E.128 desc[UR4][R32.64], R12 ;  /* 0x0000000c20007985 */ /* 0x0109f4000c101d04 */
[----:B------:R-:W-:-:S05]  /*8dd0*/  @!P3 IMAD.WIDE R120, R44, 0x2, R120 ;  /* 0x000000022c78b825 */ /* 0x000fca00078e0278 */
[----:B---3--:R4:W-:Y:S02]  /*8de0*/  @!P3 ST.E.128 desc[UR4][R120.64], R36 ;  /* 0x000000247800b985 */ /* 0x0089e4000c101d04 */
.L_x_2733:
[----:B------:R-:W-:Y:S05]  /*8df0*/  BSYNC B1 ;  /* 0x0000000000017941 */ /* 0x000fea0003800000 */
.L_x_2732:
[----:B------:R-:W-:-:S03]  /*8e00*/  UMOV UR4, 0xffffffff ;  /* 0xffffffff00047882 */ /* 0x000fc60000000000 */
[----:B------:R-:W-:Y:S05]  /*8e10*/  BRA.DIV UR4, `(.L_x_2740) ;  /* 0x000002a6047c7947 */ /* 0x000fea000b800000 */
[----:B----4-:R4:W0:Y:S04]  /*8e20*/  SHFL.IDX PT, R37, R118, 0x1, 0x181f ;  /* 0x00381f0076257f89 */ /* 0x01082800000e0000 */
[----:B---3--:R4:W3:Y:S02]  /*8e30*/  SHFL.IDX PT, R11, R119, 0x1, 0x181f ;  /* 0x00381f00770b7f89 */ /* 0x0088e400000e0000 */
.L_x_3083:
        /* <DEDUP_REMOVED lines=8> */
[C---:B------:R-:W-:Y:S01]  /*8ec0*/  VIADD R14, R225.reuse, 0x20 ;  /* 0x00000020e10e7836 */ /* 0x040fe20000000000 */
        /* <DEDUP_REMOVED lines=48> */
[----:B------:R-:W-:Y:S01]  /*91d0*/  FMUL.FTZ R13, R33, R60 ;  /* 0x0000003c210d7220 */ /* 0x000fe20000410000 */
        /* <DEDUP_REMOVED lines=69> */
.L_x_2746:
[----:B------:R-:W-:Y:S05]  /*9630*/  BSYNC B3 ;  /* 0x0000000000037941 */ /* 0x000fea0003800000 */
.L_x_2745:
[----:B------:R-:W-:Y:S01]  /*9640*/  LEA R38, P3, R10, R11, 0x1 ;  /* 0x0000000b0a267211 */ /* 0x000fe200078608ff */
[----:B------:R-:W-:-:S03]  /*9650*/  ULDC.64 UR4, c[0x0][0x208] ;  /* 0x0000820000047ab9 */ /* 0x000fc60000000a00 */
[----:B0-----:R-:W-:Y:S02]  /*9660*/  LEA.HI.X R39, R10, R37, R28, 0x1, P3 ;  /* 0x000000250a277211 */ /* 0x001fe400018f0c1c */
[----:B------:R-:W-:-:S03]  /*9670*/  ISETP.GE.AND P3, PT, R40, R128, PT ;  /* 0x000000802800720c */ /* 0x000fc60003f66270 */
[----:B------:R0:W-:Y:S10]  /*9680*/  ST.E.128 desc[UR4][R38.64], R12 ;  /* 0x0000000c26007985 */ /* 0x0001f4000c101d04 */
[----:B0-----:R-:W-:-:S05]  /*9690*/  @!P3 IMAD.WIDE R12, R40, 0x2, R36 ;  /* 0x00000002280cb825 */ /* 0x001fca00078e0224 */
[----:B---3--:R3:W-:Y:S02]  /*96a0*/  @!P3 ST.E.128 desc[UR4][R12.64], R32 ;  /* 0x000000200c00b985 */ /* 0x0087e4000c101d04 */
.L_x_2744:
[----:B------:R-:W-:Y:S05]  /*96b0*/  BSYNC B2 ;  /* 0x0000000000027941 */ /* 0x000fea0003800000 */
.L_x_2743:
[----:B------:R-:W-:-:S13]  /*96c0*/  ISETP.NE.AND P3, PT, R25, RZ, PT ;  /* 0x000000ff1900720c */ /* 0x000fda0003f65270 */
[----:B------:R-:W-:Y:S05]  /*96d0*/  @!P3 BRA `(.L_x_2742) ;  /* 0x000000080004b947 */ /* 0x000fea0003800000 */
[----:B------:R-:W5:Y:S01]  /*96e0*/  LDL R15, [R1+0x58] ;  /* 0x00005800010f7983 */ /* 0x000f620000100800 */
[----:B---3--:R-:W-:Y:S01]  /*96f0*/  SEL R12, R112, R129, !P1 ;  /* 0x00000081700c7207 */ /* 0x008fe20004800000 */
        /* <DEDUP_REMOVED lines=119> */
.L_x_2748:
[----:B------:R-:W-:Y:S05]  /*9e70*/  BSYNC B2 ;  /* 0x0000000000027941 */ /* 0x000fea0003800000 */
.L_x_2747:
[----:B------:R-:W-:Y:S01]  /*9e80*/  ISETP.GE.AND P4, PT, R40, R128, PT ;  /* 0x000000802800720c */ /* 0x000fe20003f86270 */
[----:B------:R-:W-:Y:S01]  /*9e90*/  ULDC.64 UR4, c[0x0][0x208] ;  /* 0x0000820000047ab9 */ /* 0x000fe20000000a00 */
[----:B------:R-:W-:-:S04]  /*9ea0*/  LEA R38, P3, R21, R11, 0x1 ;  /* 0x0000000b15267211 */ /* 0x000fc800078608ff */
[----:B0-----:R-:W-:-:S05]  /*9eb0*/  LEA.HI.X R39, R21, R37, R29, 0x1, P3 ;  /* 0x0000002515277211 */ /* 0x001fca00018f0c1d */
[----:B------:R0:W-:Y:S02]  /*9ec0*/  ST.E.128 desc[UR4][R38.64], R12 ;  /* 0x0000000c26007985 */ /* 0x0001e4000c101d04 */
[----:B------:R-:W-:-:S05]  /*9ed0*/  @!P4 IMAD.WIDE R36, R40, 0x2, R36 ;  /* 0x000000022824c825 */ /* 0x000fca00078e0224 */
[----:B---3--:R0:W-:Y:S02]  /*9ee0*/  @!P4 ST.E.128 desc[UR4][R36.64], R32 ;  /* 0x000000202400c985 */ /* 0x0081e4000c101d04 */
.L_x_2742:
[----:B------:R-:W-:Y:S05]  /*9ef0*/  BSYNC B1 ;  /* 0x0000000000017941 */ /* 0x000fea0003800000 */
.L_x_2741:
[----:B------:R-:W-:-:S03]  /*9f00*/  UMOV UR4, 0xffffffff ;  /* 0xffffffff00047882 */ /* 0x000fc60000000000 */
[----:B------:R-:W-:Y:S05]  /*9f10*/  BRA.DIV UR4, `(.L_x_2749) ;  /* 0x0000029604887947 */ /* 0x000fea000b800000 */
[----:B-1--4-:R-:W1:Y:S04]  /*9f20*/  SHFL.IDX PT, R118, R118, 0x2, 0x181f ;  /* 0x00581f0076767f89 */ /* 0x012e6800000e0000 */
[----:B------:R-:W4:Y:S02]  /*9f30*/  SHFL.IDX PT, R119, R119, 0x2, 0x181f ;  /* 0x00581f0077777f89 */ /* 0x000f2400000e0000 */
.L_x_3087:
        /* <DEDUP_REMOVED lines=37> */
[----:B------:R-:W-:Y:S01]  /*a190*/  SHF.R.U64 R38, R68, 0x10, R69 ;  /* 0x0000001044267819 */ /* 0x000fe20000001245 */
[----:B-1----:R-:W-:Y:S01]  /*a1a0*/  IMAD.U32 R42, R13, 0x10000, RZ ;  /* 0x000100000d2a7824 */ /* 0x002fe200078e00ff */
[----:B------:R-:W-:Y:S01]  /*a1b0*/  SHF.R.U32.HI R76, RZ, 0x10, R77 ;  /* 0x00000010ff4c7819 */ /* 0x000fe2000001164d */
[----:B------:R-:W-:Y:S01]  /*a1c0*/  IMAD.U32 R48, R35, 0x10000, RZ ;  /* 0x0001000023307824 */ /* 0x000fe200078e00ff */
[----:B------:R-:W-:Y:S02]  /*a1d0*/  SHF.R.U32.HI R68, RZ, 0x10, R69 ;  /* 0x00000010ff447819 */ /* 0x000fe40000011645 */
[----:B------:R-:W-:Y:S02]  /*a1e0*/  PRMT R76, R145, 0x5432, R76 ;  /* 0x00005432914c7816 */ /* 0x000fe4000000004c */
[----:B------:R-:W-:-:S02]  /*a1f0*/  PRMT R68, R143, 0x5432, R68 ;  /* 0x000054328f447816 */ /* 0x000fc40000000044 */
[--C-:B------:R-:W-:Y:S01]  /*a200*/  SHF.R.U64 R41, R78, 0x10, R79.reuse ;  /* 0x000000104e297819 */ /* 0x100fe2000000124f */
[----:B------:R-:W-:Y:S01]  /*a210*/  IMAD.U32 R44, R76, 0x10000, RZ ;  /* 0x000100004c2c7824 */ /* 0x000fe200078e00ff */
[----:B------:R-:W-:Y:S01]  /*a220*/  SHF.R.U32.HI R78, RZ, 0x10, R79 ;  /* 0x00000010ff4e7819 */ /* 0x000fe2000001164f */
[----:B------:R-:W-:Y:S01]  /*a230*/  IMAD.U32 R43, R68, 0x10000, RZ ;  /* 0x00010000442b7824 */ /* 0x000fe200078e00ff */
[--C-:B------:R-:W-:Y:S01]  /*a240*/  SHF.R.U64 R39, R70, 0x10, R71.reuse ;  /* 0x0000001046277819 */ /* 0x100fe20000001247 */
[CC--:B------:R-:W-:Y:S01]  /*a250*/  FMUL.FTZ R46, R45.reuse, R44.reuse ;  /* 0x0000002c2d2e7220 */ /* 0x0c0fe20000410000 */
[----:B------:R-:W-:Y:S01]  /*a260*/  LOP3.LUT R68, R68, 0xffff0000, RZ, 0xc0, !PT ;  /* 0xffff000044447812 */ /* 0x000fe200078ec0ff */
[-C--:B------:R-:W-:Y:S01]  /*a270*/  FMUL.FTZ R45, R45, R43.reuse ;  /* 0x0000002b2d2d7220 */ /* 0x080fe20000410000 */
[----:B------:R-:W-:Y:S01]  /*a280*/  SHF.R.U32.HI R70, RZ, 0x10, R71 ;  /* 0x00000010ff467819 */ /* 0x000fe20000011647 */
[----:B------:R-:W-:Y:S01]  /*a290*/  FFMA.FTZ R43, R42, R43, -R46 ;  /* 0x0000002b2a2b7223 */ /* 0x000fe2000001082e */
[----:B------:R-:W-:Y:S01]  /*a2a0*/  PRMT R78, R144, 0x5432, R78 ;  /* 0x00005432904e7816 */ /* 0x000fe2000000004e */
[----:B------:R-:W-:Y:S01]  /*a2b0*/  FFMA.FTZ R42, R42, R44, R45 ;  /* 0x0000002c2a2a7223 */ /* 0x000fe2000001002d */
[----:B------:R-:W-:Y:S01]  /*a2c0*/  LOP3.LUT R44, R76, 0xffff0000, RZ, 0xc0, !PT ;  /* 0xffff00004c2c7812 */ /* 0x000fe200078ec0ff */
[----:B------:R-:W-:Y:S01]  /*a2d0*/  IMAD.U32 R46, R15, 0x10000, RZ ;  /* 0x000100000f2e7824 */ /* 0x000fe200078e00ff */
[----:B------:R-:W-:Y:S01]  /*a2e0*/  LOP3.LUT R45, R33, 0xffff0000, RZ, 0xc0, !PT ;  /* 0xffff0000212d7812 */ /* 0x000fe200078ec0ff */
[----:B------:R-:W-:Y:S01]  /*a2f0*/  IMAD.U32 R47, R78, 0x10000, RZ ;  /* 0x000100004e2f7824 */ /* 0x000fe200078e00ff */
[----:B------:R-:W-:-:S02]  /*a300*/  LOP3.LUT R13, R13, 0xffff0000, RZ, 0xc0, !PT ;  /* 0xffff00000d0d7812 */ /* 0x000fc400078ec0ff */
[----:B------:R-:W-:Y:S01]  /*a310*/  PRMT R70, R142, 0x5432, R70 ;  /* 0x000054328e467816 */ /* 0x000fe20000000046 */
[C---:B------:R-:W-:Y:S01]  /*a320*/  FMUL.FTZ R33, R45.reuse, R44 ;  /* 0x0000002c2d217220 */ /* 0x040fe20000410000 */
[-C--:B------:R-:W-:Y:S01]  /*a330*/  FMUL.FTZ R45, R45, R68.reuse ;  /* 0x000000442d2d7220 */ /* 0x080fe20000410000 */
[----:B------:R-:W-:Y:S02]  /*a340*/  LOP3.LUT R78, R78, 0xffff0000, RZ, 0xc0, !PT ;  /* 0xffff00004e4e7812 */ /* 0x000fe400078ec0ff */
[C---:B------:R-:W-:Y:S01]  /*a350*/  FFMA.FTZ R33, R13.reuse, R68, -R33 ;  /* 0x000000440d217223 */ /* 0x040fe20000010821 */
[----:B------:R-:W-:Y:S01]  /*a360*/  FFMA.FTZ R13, R13, R44, R45 ;  /* 0x0000002c0d0d7223 */ /* 0x000fe2000001002d */
[----:B------:R-:W-:Y:S02]  /*a370*/  IMAD.U32 R44, R70, 0x10000, RZ ;  /* 0x00010000462c7824 */ /* 0x000fe400078e00ff */
[----:B------:R-:W-:Y:S01]  /*a380*/  FMUL.FTZ R45, R48, R47 ;  /* 0x0000002f302d7220 */ /* 0x000fe20000410000 */
[----:B------:R-:W-:-:S02]  /*a390*/  PRMT R40, R145, 0x5410, R40 ;  /* 0x0000541091287816 */ /* 0x000fc40000000028 */
[----:B------:R-:W-:Y:S01]  /*a3a0*/  LOP3.LUT R70, R70, 0xffff0000, RZ, 0xc0, !PT ;  /* 0xffff000046467812 */ /* 0x000fe200078ec0ff */
[-C--:B------:R-:W-:Y:S01]  /*a3b0*/  FFMA.FTZ R45, R46, R44.reuse, -R45 ;  /* 0x0000002c2e2d7223 */ /* 0x080fe2000001082d */
[----:B------:R-:W-:Y:S01]  /*a3c0*/  FMUL.FTZ R44, R48, R44 ;  /* 0x0000002c302c7220 */ /* 0x000fe20000410000 */
[----:B------:R-:W-:Y:S01]  /*a3d0*/  PRMT R38, R143, 0x5410, R38 ;  /* 0x000054108f267816 */ /* 0x000fe20000000026 */
[----:B------:R-:W-:Y:S01]  /*a3e0*/  IMAD.U32 R48, R32, 0x10000, RZ ;  /* 0x0001000020307824 */ /* 0x000fe200078e00ff */
[----:B------:R-:W-:Y:S01]  /*a3f0*/  LOP3.LUT R15, R15, 0xffff0000, RZ, 0xc0, !PT ;  /* 0xffff00000f0f7812 */ /* 0x000fe200078ec0ff */
[----:B------:R-:W-:Y:S01]  /*a400*/  FFMA.FTZ R44, R46, R47, R44 ;  /* 0x0000002f2e2c7223 */ /* 0x000fe2000001002c */
[----:B------:R-:W-:Y:S01]  /*a410*/  LOP3.LUT R46, R35, 0xffff0000, RZ, 0xc0, !PT ;  /* 0xffff0000232e7812 */ /* 0x000fe200078ec0ff */
[----:B------:R-:W-:Y:S01]  /*a420*/  IMAD.U32 R47, R40, 0x10000, RZ ;  /* 0x00010000282f7824 */ /* 0x000fe200078e00ff */
[----:B------:R-:W-:Y:S01]  /*a430*/  LOP3.LUT R32, R32, 0xffff0000, RZ, 0xc0, !PT ;  /* 0xffff000020207812 */ /* 0x000fe200078ec0ff */
[----:B------:R-:W-:Y:S01]  /*a440*/  IMAD.U32 R49, R38, 0x10000, RZ ;  /* 0x0001000026317824 */ /* 0x000fe200078e00ff */
[----:B------:R-:W-:Y:S01]  /*a450*/  LOP3.LUT R40, R40, 0xffff0000, RZ, 0xc0, !PT ;  /* 0xffff000028287812 */ /* 0x000fe200078ec0ff */
[C---:B------:R-:W-:Y:S01]  /*a460*/  FMUL.FTZ R35, R46.reuse, R78 ;  /* 0x0000004e2e237220 */ /* 0x040fe20000410000 */
[-C--:B------:R-:W-:Y:S01]  /*a470*/  FMUL.FTZ R46, R46, R70.reuse ;  /* 0x000000462e2e7220 */ /* 0x080fe20000410000 */
[C---:B------:R-:W-:Y:S01]  /*a480*/  FMUL.FTZ R50, R48.reuse, R47 ;  /* 0x0000002f30327220 */ /* 0x040fe20000410000 */
[----:B------:R-:W-:Y:S01]  /*a490*/  FMUL.FTZ R48, R48, R49 ;  /* 0x0000003130307220 */ /* 0x000fe20000410000 */
[C---:B------:R-:W-:Y:S01]  /*a4a0*/  FFMA.FTZ R35, R15.reuse, R70, -R35 ;  /* 0x000000460f237223 */ /* 0x040fe20000010823 */
[----:B------:R-:W-:Y:S01]  /*a4b0*/  FFMA.FTZ R15, R15, R78, R46 ;  /* 0x0000004e0f0f7223 */ /* 0x000fe2000001002e */
[----:B------:R-:W-:Y:S01]  /*a4c0*/  IMAD.U32 R46, R12, 0x10000, RZ ;  /* 0x000100000c2e7824 */ /* 0x000fe200078e00ff */
[----:B------:R-:W-:-:S02]  /*a4d0*/  LOP3.LUT R38, R38, 0xffff0000, RZ, 0xc0, !PT ;  /* 0xffff000026267812 */ /* 0x000fc400078ec0ff */
[----:B------:R-:W-:Y:S01]  /*a4e0*/  PRMT R41, R144, 0x5410, R41 ;  /* 0x0000541090297816 */ /* 0x000fe20000000029 */
[C---:B------:R-:W-:Y:S01]  /*a4f0*/  FFMA.FTZ R50, R46.reuse, R49, -R50 ;  /* 0x000000312e327223 */ /* 0x040fe20000010832 */
[----:B------:R-:W-:Y:S01]  /*a500*/  FFMA.FTZ R48, R46, R47, R48 ;  /* 0x0000002f2e307223 */ /* 0x000fe20000010030 */
[----:B------:R-:W-:Y:S01]  /*a510*/  LOP3.LUT R46, R12, 0xffff0000, RZ, 0xc0, !PT ;  /* 0xffff00000c2e7812 */ /* 0x000fe200078ec0ff */
        /* <DEDUP_REMOVED lines=18> */
[----:B------:R-:W-:Y:S01]  /*a640*/  FMUL.FTZ R34, R34, R39 ;  /* 0x0000002722227220 */ /* 0x000fe20000410000 */
[----:B------:R-:W-:Y:S02]  /*a650*/  F2FP.BF16.F32.PACK_AB R33, R33, R43 ;  /* 0x0000002b2121723e */ /* 0x000fe400000010ff */
[C---:B------:R-:W-:Y:S01]  /*a660*/  FFMA.FTZ R38, R14.reuse, R39, -R38 ;  /* 0x000000270e267223 */ /* 0x040fe20000010826 */
[----:B------:R-:W-:Y:S01]  /*a670*/  F2FP.BF16.F32.PACK_AB R35, R35, R45 ;  /* 0x0000002d2323723e */ /* 0x000fe200000010ff */
[----:B------:R-:W-:Y:S01]  /*a680*/  FFMA.FTZ R34, R14, R41, R34 ;  /* 0x000000290e227223 */ /* 0x000fe20000010022 */
[----:B------:R-:W-:Y:S01]  /*a690*/  F2FP.BF16.F32.PACK_AB R42, R13, R42 ;  /* 0x0000002a0d2a723e */ /* 0x000fe200000010ff */
[----:B------:R-:W-:Y:S01]  /*a6a0*/  IMAD.MOV.U32 R13, RZ, RZ, R33 ;  /* 0x000000ffff0d7224 */ /* 0x000fe200078e0021 */
        /* <DEDUP_REMOVED lines=8> */
[----:B------:R-:W-:-:S07]  /*a730*/  F2FP.BF16.F32.PACK_AB R34, R34, R46 ;  /* 0x0000002e2222723e */ /* 0x000fce00000010ff */
.L_x_2753:
[----:B------:R-:W-:Y:S05]  /*a740*/  BSYNC B2 ;  /* 0x0000000000027941 */ /* 0x000fea0003800000 */
.L_x_2752:
[----:B------:R-:W-:Y:S01]  /*a750*/  ISETP.GE.AND P4, PT, R11, R128, PT ;  /* 0x000000800b00720c */ /* 0x000fe20003f86270 */
[----:B------:R-:W-:Y:S01]  /*a760*/  ULDC.64 UR4, c[0x0][0x208] ;  /* 0x0000820000047ab9 */ /* 0x000fe20000000a00 */
[----:B------:R-:W-:-:S04]  /*a770*/  LEA R38, P3, R10, R119, 0x1 ;  /* 0x000000770a267211 */ /* 0x000fc800078608ff */
[----:B------:R-:W-:-:S05]  /*a780*/  LEA.HI.X R39, R10, R118, R28, 0x1, P3 ;  /* 0x000000760a277211 */ /* 0x000fca00018f0c1c */
[----:B-1----:R1:W-:Y:S02]  /*a790*/  ST.E.128 desc[UR4][R38.64], R12 ;  /* 0x0000000c26007985 */ /* 0x0023e4000c101d04 */
[----:B-1----:R-:W-:-:S05]  /*a7a0*/  @!P4 IMAD.WIDE R12, R11, 0x2, R36 ;  /* 0x000000020b0cc825 */ /* 0x002fca00078e0224 */
[----:B0-----:R0:W-:Y:S02]  /*a7b0*/  @!P4 ST.E.128 desc[UR4][R12.64], R32 ;  /* 0x000000200c00c985 */ /* 0x0011e4000c101d04 */
.L_x_2751:
[----:B------:R-:W-:Y:S05]  /*a7c0*/  BSYNC B1 ;  /* 0x0000000000017941 */ /* 0x000fea0003800000 */
.L_x_2750:
[----:B------:R-:W-:-:S13]  /*a7d0*/  ISETP.NE.AND P3, PT, R25, RZ, PT ;  /* 0x000000ff1900720c */ /* 0x000fda0003f65270 */
[----:B------:R-:W-:Y:S05]  /*a7e0*/  @!P3 BRA `(.L_x_2707) ;  /* 0x0000000c00f8b947 */ /* 0x000fea0003800000 */
[----:B------:R-:W4:Y:S01]  /*a7f0*/  LDL R15, [R1+0x54] ;  /* 0x00005400010f7983 */ /* 0x000f220000100800 */
[----:B------:R-:W-:Y:S01]  /*a800*/  SEL R129, R112, R129, !P1 ;  /* 0x0000008170817207 */ /* 0x000fe20004800000 */
[C---:B------:R-:W-:Y:S01]  /*a810*/  VIADD R14, R225.reuse, 0x40 ;  /* 0x00000040e10e7836 */ /* 0x040fe20000000000 */
[----:B------:R-:W-:Y:S01]  /*a820*/  ISETP.GE.AND P4, PT, R214, R111, PT ;  /* 0x0000006fd600720c */ /* 0x000fe20003f86270 */
[----:B0--3--:R-:W-:Y:S01]  /*a830*/  VIADD R12, R225, 0x40 ;  /* 0x00000040e10c7836 */ /* 0x009fe20000000000 */
        /* <DEDUP_REMOVED lines=32> */
[----:B------:R-:W-:Y:S02]  /*aa40*/  PRMT R44, R137, 0x5432, R44 ;  /* 0x00005432892c7816 */ /* 0x000fe4000000002c */
        /* <DEDUP_REMOVED lines=12> */
[----:B------:R-:W-:-:S02]  /*ab10*/  LOP3.LUT R43, R33, 0xffff0000, RZ, 0xc0, !PT ;  /* 0xffff0000212b7812 */ /* 0x000fc400078ec0ff */
[----:B------:R-:W-:Y:S02]  /*ab20*/  PRMT R64, R137, 0x5410, R64 ;  /* 0x0000541089407816 */ /* 0x000fe40000000040 */
[----:B------:R-:W-:Y:S01]  /*ab30*/  SHF.R.U64 R74, R74, 0x10, R75 ;  /* 0x000000104a4a7819 */ /* 0x000fe2000000124b */
[C---:B------:R-:W-:Y:S01]  /*ab40*/  FMUL.FTZ R33, R43.reuse, R42 ;  /* 0x0000002a2b217220 */ /* 0x040fe20000410000 */
[-C--:B------:R-:W-:Y:S01]  /*ab50*/  FMUL.FTZ R43, R43, R44.reuse ;  /* 0x0000002c2b2b7220 */ /* 0x080fe20000410000 */
[----:B------:R-:W-:Y:S02]  /*ab60*/  SHF.R.U64 R66, R66, 0x10, R67 ;  /* 0x0000001042427819 */ /* 0x000fe40000001243 */
[C---:B------:R-:W-:Y:S01]  /*ab70*/  FFMA.FTZ R33, R13.reuse, R44, -R33 ;  /* 0x0000002c0d217223 */ /* 0x040fe20000010821 */
[----:B------:R-:W-:Y:S01]  /*ab80*/  FFMA.FTZ R13, R13, R42, R43 ;  /* 0x0000002a0d0d7223 */ /* 0x000fe2000001002b */
[----:B------:R-:W-:Y:S01]  /*ab90*/  SHF.R.U32.HI R43, RZ, 0x10, R75 ;  /* 0x00000010ff2b7819 */ /* 0x000fe2000001164b */
[----:B------:R-:W-:Y:S01]  /*aba0*/  IMAD.U32 R44, R15, 0x10000, RZ ;  /* 0x000100000f2c7824 */ /* 0x000fe200078e00ff */
[----:B------:R-:W-:-:S02]  /*abb0*/  SHF.R.U32.HI R42, RZ, 0x10, R67 ;  /* 0x00000010ff2a7819 */ /* 0x000fc40000011643 */
        /* <DEDUP_REMOVED lines=8> */
[----:B------:R-:W-:Y:S01]  /*ac40*/  PRMT R74, R138, 0x5410, R74 ;  /* 0x000054108a4a7816 */ /* 0x000fe2000000004a */
[-C--:B------:R-:W-:Y:S01]  /*ac50*/  FMUL.FTZ R48, R48, R46.reuse ;  /* 0x0000002e30307220 */ /* 0x080fe20000410000 */
[----:B------:R-:W-:Y:S01]  /*ac60*/  PRMT R66, R136, 0x5410, R66 ;  /* 0x0000541088427816 */ /* 0x000fe20000000042 */
[----:B------:R-:W-:Y:S01]  /*ac70*/  FFMA.FTZ R47, R44, R46, -R47 ;  /* 0x0000002e2c2f7223 */ /* 0x000fe2000001082f */
[----:B------:R-:W-:-:S02]  /*ac80*/  IMAD.U32 R46, R32, 0x10000, RZ ;  /* 0x00010000202e7824 */ /* 0x000fc400078e00ff */
[----:B------:R-:W-:Y:S01]  /*ac90*/  FFMA.FTZ R48, R44, R45, R48 ;  /* 0x0000002d2c307223 */ /* 0x000fe20000010030 */
[----:B------:R-:W-:Y:S01]  /*aca0*/  LOP3.LUT R44, R35, 0xffff0000, RZ, 0xc0, !PT ;  /* 0xffff0000232c7812 */ /* 0x000fe200078ec0ff */
[----:B------:R-:W-:Y:S01]  /*acb0*/  IMAD.U32 R49, R74, 0x10000, RZ ;  /* 0x000100004a317824 */ /* 0x000fe200078e00ff */
[----:B------:R-:W-:Y:S02]  /*acc0*/  LOP3.LUT R32, R32, 0xffff0000, RZ, 0xc0, !PT ;  /* 0xffff000020207812 */ /* 0x000fe400078ec0ff */
[----:B------:R-:W-:Y:S01]  /*acd0*/  LOP3.LUT R74, R74, 0xffff0000, RZ, 0xc0, !PT ;  /* 0xffff00004a4a7812 */ /* 0x000fe200078ec0ff */
[C---:B------:R-:W-:Y:S01]  /*ace0*/  FMUL.FTZ R35, R44.reuse, R43 ;  /* 0x0000002b2c237220 */ /* 0x040fe20000410000 */
[-C--:B------:R-:W-:Y:S01]  /*acf0*/  FMUL.FTZ R44, R44, R42.reuse ;  /* 0x0000002a2c2c7220 */ /* 0x080fe20000410000 */
[----:B------:R-:W-:Y:S02]  /*ad00*/  F2FP.BF16.F32.PACK_AB R33, R33, R41 ;  /* 0x000000292121723e */ /* 0x000fe400000010ff */
[----:B------:R-:W-:Y:S01]  /*ad10*/  FFMA.FTZ R35, R15, R42, -R35 ;  /* 0x0000002a0f237223 */ /* 0x000fe20000010823 */
[----:B------:R-:W-:-:S02]  /*ad20*/  IMAD.U32 R42, R72, 0x10000, RZ ;  /* 0x00010000482a7824 */ /* 0x000fc400078e00ff */
[----:B------:R-:W-:Y:S01]  /*ad30*/  FFMA.FTZ R44, R15, R43, R44 ;  /* 0x0000002b0f2c7223 */ /* 0x000fe2000001002c */
[----:B------:R-:W-:Y:S01]  /*ad40*/  IMAD.U32 R43, R64, 0x10000, RZ ;  /* 0x00010000402b7824 */ /* 0x000fe200078e00ff */
[----:B------:R-:W-:Y:S01]  /*ad50*/  LOP3.LUT R72, R72, 0xffff0000, RZ, 0xc0, !PT ;  /* 0xffff000048487812 */ /* 0x000fe200078ec0ff */
[----:B------:R-:W-:Y:S02]  /*ad60*/  IMAD.U32 R15, R12, 0x10000, RZ ;  /* 0x000100000c0f7824 */ /* 0x000fe400078e00ff */
[----:B------:R-:W-:Y:S01]  /*ad70*/  FMUL.FTZ R45, R46, R42 ;  /* 0x0000002a2e2d7220 */ /* 0x000fe20000410000 */
[----:B------:R-:W-:Y:S01]  /*ad80*/  LOP3.LUT R64, R64, 0xffff0000, RZ, 0xc0, !PT ;  /* 0xffff000040407812 */ /* 0x000fe200078ec0ff */
[-C--:B------:R-:W-:Y:S01]  /*ad90*/  FMUL.FTZ R46, R46, R43.reuse ;  /* 0x0000002b2e2e7220 */ /* 0x080fe20000410000 */
[----:B------:R-:W-:Y:S01]  /*ada0*/  LOP3.LUT R12, R12, 0xffff0000, RZ, 0xc0, !PT ;  /* 0xffff00000c0c7812 */ /* 0x000fe200078ec0ff */
[C---:B------:R-:W-:Y:S01]  /*adb0*/  FFMA.FTZ R45, R15.reuse, R43, -R45 ;  /* 0x0000002b0f2d7223 */ /* 0x040fe2000001082d */
[C---:B------:R-:W-:Y:S01]  /*adc0*/  FMUL.FTZ R43, R32.reuse, R72 ;  /* 0x00000048202b7220 */ /* 0x040fe20000410000 */
[----:B------:R-:W-:Y:S01]  /*add0*/  FFMA.FTZ R46, R15, R42, R46 ;  /* 0x0000002a0f2e7223 */ /* 0x000fe2000001002e */
[----:B------:R-:W-:Y:S01]  /*ade0*/  FMUL.FTZ R32, R32, R64 ;  /* 0x0000004020207220 */ /* 0x000fe20000410000 */
[----:B------:R-:W-:-:S02]  /*adf0*/  IMAD.U32 R42, R34, 0x10000, RZ ;  /* 0x00010000222a7824 */ /* 0x000fc400078e00ff */
[----:B------:R-:W-:Y:S01]  /*ae00*/  FFMA.FTZ R43, R12, R64, -R43 ;  /* 0x000000400c2b7223 */ /* 0x000fe2000001082b */
[----:B------:R-:W-:Y:S02]  /*ae10*/  IMAD.U32 R15, R14, 0x10000, RZ ;  /* 0x000100000e0f7824 */ /* 0x000fe400078e00ff */
[----:B------:R-:W-:Y:S01]  /*ae20*/  FFMA.FTZ R32, R12, R72, R32 ;  /* 0x000000480c207223 */ /* 0x000fe20000010020 */
[----:B------:R-:W-:Y:S01]  /*ae30*/  LOP3.LUT R34, R34, 0xffff0000, RZ, 0xc0, !PT ;  /* 0xffff000022227812 */ /* 0x000fe200078ec0ff */
[----:B------:R-:W-:Y:S02]  /*ae40*/  IMAD.U32 R12, R66, 0x10000, RZ ;  /* 0x00010000420c7824 */ /* 0x000fe400078e00ff */
[----:B------:R-:W-:Y:S01]  /*ae50*/  FMUL.FTZ R50, R42, R49 ;  /* 0x000000312a327220 */ /* 0x000fe20000410000 */
[----:B------:R-:W-:Y:S02]  /*ae60*/  LOP3.LUT R66, R66, 0xffff0000, RZ, 0xc0, !PT ;  /* 0xffff000042427812 */ /* 0x000fe400078ec0ff */
[----:B------:R-:W-:Y:S01]  /*ae70*/  LOP3.LUT R14, R14, 0xffff0000, RZ, 0xc0, !PT ;  /* 0xffff00000e0e7812 */ /* 0x000fe200078ec0ff */
[-C--:B------:R-:W-:Y:S01]  /*ae80*/  FMUL.FTZ R42, R42, R12.reuse ;  /* 0x0000000c2a2a7220 */ /* 0x080fe20000410000 */
[----:B------:R-:W-:Y:S01]  /*ae90*/  FFMA.FTZ R50, R15, R12, -R50 ;  /* 0x0000000c0f327223 */ /* 0x000fe20000010832 */
[C---:B------:R-:W-:Y:S01]  /*aea0*/  FMUL.FTZ R12, R34.reuse, R74 ;  /* 0x0000004a220c7220 */ /* 0x040fe20000410000 */
[-C--:B------:R-:W-:Y:S01]  /*aeb0*/  FMUL.FTZ R34, R34, R66.reuse ;  /* 0x0000004222227220 */ /* 0x080fe20000410000 */
[----:B------:R-:W-:Y:S01]  /*aec0*/  F2FP.BF16.F32.PACK_AB R35, R35, R47 ;  /* 0x0000002f2323723e */ /* 0x000fe200000010ff */
[----:B------:R-:W-:Y:S01]  /*aed0*/  FFMA.FTZ R42, R15, R49, R42 ;  /* 0x000000310f2a7223 */ /* 0x000fe2000001002a */
[C---:B------:R-:W-:Y:S01]  /*aee0*/  FFMA.FTZ R12, R14.reuse, R66, -R12 ;  /* 0x000000420e0c7223 */ /* 0x040fe2000001080c */
[----:B------:R-:W-:Y:S01]  /*aef0*/  FFMA.FTZ R34, R14, R74, R34 ;  /* 0x0000004a0e227223 */ /* 0x000fe20000010022 */
[----:B------:R-:W-:Y:S01]  /*af00*/  F2FP.BF16.F32.PACK_AB R14, R43, R45 ;  /* 0x0000002d2b0e723e */ /* 0x000fe200000010ff */
[----:B------:R-:W-:Y:S01]  /*af10*/  IMAD.MOV.U32 R15, RZ, RZ, R35 ;  /* 0x000000ffff0f7224 */ /* 0x000fe200078e0023 */
[----:B------:R-:W-:Y:S01]  /*af20*/  F2FP.BF16.F32.PACK_AB R40, R13, R40 ;  /* 0x000000280d28723e */ /* 0x000fe200000010ff */
[----:B------:R-:W-:Y:S01]  /*af30*/  IMAD.MOV.U32 R13, RZ, RZ, R33 ;  /* 0x000000ffff0d7224 */ /* 0x000fe200078e0021 */
[----:B------:R-:W-:-:S02]  /*af40*/  F2FP.BF16.F32.PACK_AB R44, R44, R48 ;  /* 0x000000302c2c723e */ /* 0x000fc400000010ff */
[----:B------:R-:W-:Y:S01]  /*af50*/  F2FP.BF16.F32.PACK_AB R50, R12, R50 ;  /* 0x000000320c32723e */ /* 0x000fe200000010ff */
[----:B------:R-:W-:Y:S01]  /*af60*/  IMAD.MOV.U32 R12, RZ, RZ, R14 ;  /* 0x000000ffff0c7224 */ /* 0x000fe200078e000e */
[----:B------:R-:W-:Y:S01]  /*af70*/  F2FP.BF16.F32.PACK_AB R32, R32, R46 ;  /* 0x0000002e2020723e */ /* 0x000fe200000010ff */
[----:B------:R-:W-:Y:S01]  /*af80*/  IMAD.MOV.U32 R33, RZ, RZ, R40 ;  /* 0x000000ffff217224 */ /* 0x000fe200078e0028 */
[----:B------:R-:W-:Y:S01]  /*af90*/  F2FP.BF16.F32.PACK_AB R34, R34, R42 ;  /* 0x0000002a2222723e */ /* 0x000fe200000010ff */
[----:B------:R-:W-:Y:S02]  /*afa0*/  IMAD.MOV.U32 R14, RZ, RZ, R50 ;  /* 0x000000ffff0e7224 */ /* 0x000fe400078e0032 */
[----:B------:R-:W-:-:S07]  /*afb0*/  IMAD.MOV.U32 R35, RZ, RZ, R44 ;  /* 0x000000ffff237224 */ /* 0x000fce00078e002c */
.L_x_2755:
[----:B------:R-:W-:Y:S05]  /*afc0*/  BSYNC B1 ;  /* 0x0000000000017941 */ /* 0x000fea0003800000 */
.L_x_2754:
        /* <DEDUP_REMOVED lines=8> */
.L_x_2661:
[----:B------:R-:W-:-:S04]  /*b050*/  ULOP3.LUT UR4, UR60, 0x1, URZ, 0xfc, !UPT ;  /* 0x000000013c047892 */ /* 0x000fc8000f8efc3f */
[----:B------:R-:W-:-:S06]  /*b060*/  UISETP.NE.AND UP0, UPT, UR4, 0x3, UPT ;  /* 0x000000030400788c */ /* 0x000fcc000bf05270 */
[----:B------:R-:W-:-:S13]  /*b070*/  PLOP3.LUT P0, PT, PT, PT, UP0, 0x80, 0x0 ;  /* 0x000000000000781c */ /* 0x000fda0003f0f008 */
[----:B------:R-:W-:Y:S05]  /*b080*/  @!P0 BRA `(.L_x_2756) ;  /* 0x0000000000048947 */ /* 0x000fea0003800000 */
[----:B------:R-:W-:Y:S01]  /*b090*/  BPT.TRAP 0x1 ;  /* 0x000000040000795c */ /* 0x000fe20000300000 */
.L_x_2756:
[----:B------:R-:W-:Y:S01]  /*b0a0*/  IMAD R88, R213, 0x8, R23 ;  /* 0x00000008d5587824 */ /* 0x000fe200078e0217 */
[----:B------:R-:W-:Y:S01]  /*b0b0*/  SHF.L.U32 R89, R227, 0x1f, RZ ;  /* 0x0000001fe3597819 */ /* 0x000fe200000006ff */
[----:B------:R-:W-:Y:S01]  /*b0c0*/  BSSY B1, `(.L_x_2757) ;  /* 0x0000004000017945 */ /* 0x000fe20003800000 */
[----:B------:R-:W-:Y:S02]  /*b0d0*/  SHF.R.S32.HI R85, RZ, 0x1f, R31 ;  /* 0x0000001fff557819 */ /* 0x000fe4000001141f */
[----:B------:R-:W0:Y:S02]  /*b0e0*/  SYNCS.PHASECHK.TRANS64.TRYWAIT P3, [R88+URZ+0x38890], R89 ;  /* 0x03889059580075a7 */ /* 0x000e24000806017f */
[----:B0-----:R-:W-:Y:S05]  /*b0f0*/  @!P3 BRA `(.L_x_2758) ;  /* 0x00000284005cb947 */ /* 0x001fea0003800000 */
.L_x_3088:
[----:B------:R-:W-:Y:S05]  /*b100*/  BSYNC B1 ;  /* 0x0000000000017941 */ /* 0x000fea0003800000 */
.L_x_2757:
        /* <DEDUP_REMOVED lines=25> */
.L_x_3092:
[----:B------:R-:W-:Y:S04]  /*b2a0*/  BSSY B1, `(.L_x_2760) ;  /* 0x0000018000017945 */ /* 0x000fe80003800000 */
[----:B------:R-:W-:Y:S05]  /*b2b0*/  @!P3 BRA `(.L_x_2761) ;  /* 0x000000000058b947 */ /* 0x000fea0003800000 */
[----:B------:R-:W-:Y:S01]  /*b2c0*/  ULDC UR4, c[0x0][0x2f4] ;  /* 0x0000bd0000047ab9 */ /* 0x000fe20000000800 */
[----:B------:R-:W-:Y:S01]  /*b2d0*/  ULDC.64 UR6, c[0x0][0x208] ;  /* 0x0000820000067ab9 */ /* 0x000fe20000000a00 */
[----:B------:R-:W-:Y:S02]  /*b2e0*/  ISETP.GE.AND P4, PT, R16, UR4, PT ;  /* 0x0000000410007c0c */ /* 0x000fe4000bf86270 */
[----:B------:R-:W-:-:S11]  /*b2f0*/  ISETP.GE.AND P3, PT, R214, UR4, PT ;  /* 0x00000004d6007c0c */ /* 0x000fd6000bf66270 */
[----:B------:R-:W4:Y:S01]  /*b300*/  @!P4 LDS.128 R12, [R84+0x24400] ;  /* 0x02440000540cc984 */ /* 0x000f220000000c00 */
[----:B---3--:R-:W-:-:S04]  /*b310*/  @!P4 LEA R32, P5, R16, R11, 0x1 ;  /* 0x0000000b1020c211 */ /* 0x008fc800078a08ff */
[----:B--2---:R-:W-:-:S05]  /*b320*/  @!P4 LEA.HI.X R33, R16, R37, R17, 0x1, P5 ;  /* 0x000000251021c211 */ /* 0x004fca00028f0c11 */
[----:B----4-:R2:W-:Y:S01]  /*b330*/  @!P4 ST.E.128 desc[UR6][R32.64], R12 ;  /* 0x0000000c2000c985 */ /* 0x0105e2000c101d06 */
[----:B------:R-:W-:-:S03]  /*b340*/  ISETP.GE.AND P4, PT, R19, UR4, PT ;  /* 0x0000000413007c0c */ /* 0x000fc6000bf86270 */
[----:B------:R-:W3:Y:S01]  /*b350*/  @!P3 LDS.128 R12, [R84+0x26c00] ;  /* 0x026c0000540cb984 */ /* 0x000ee20000000c00 */
[----:B--2---:R-:W-:-:S04]  /*b360*/  @!P3 LEA R32, P5, R212, R11, 0x1 ;  /* 0x0000000bd420b211 */ /* 0x004fc800078a08ff */
[----:B------:R-:W-:-:S05]  /*b370*/  @!P3 LEA.HI.X R33, R212, R37, R215, 0x1, P5 ;  /* 0x00000025d421b211 */ /* 0x000fca00028f0cd7 */
[----:B---3--:R2:W-:Y:S01]  /*b380*/  @!P3 ST.E.128 desc[UR6][R32.64], R12 ;  /* 0x0000000c2000b985 */ /* 0x0085e2000c101d06 */
[----:B------:R-:W-:-:S03]  /*b390*/  ISETP.GE.AND P3, PT, R22, UR4, PT ;  /* 0x0000000416007c0c */ /* 0x000fc6000bf66270 */
[----:B------:R-:W3:Y:S01]  /*b3a0*/  @!P4 LDS.128 R12, [R84+0x29400] ;  /* 0x02940000540cc984 */ /* 0x000ee20000000c00 */
[----:B--2---:R-:W-:-:S04]  /*b3b0*/  @!P4 LEA R32, P5, R19, R11, 0x1 ;  /* 0x0000000b1320c211 */ /* 0x004fc800078a08ff */
[----:B------:R-:W-:-:S05]  /*b3c0*/  @!P4 LEA.HI.X R33, R19, R37, R219, 0x1, P5 ;  /* 0x000000251321c211 */ /* 0x000fca00028f0cdb */
[----:B---3--:R2:W-:Y:S04]  /*b3d0*/  @!P4 ST.E.128 desc[UR6][R32.64], R12 ;  /* 0x0000000c2000c985 */ /* 0x0085e8000c101d06 */
[----:B------:R-:W3:Y:S01]  /*b3e0*/  @!P3 LDS.128 R12, [R84+0x2bc00] ;  /* 0x02bc0000540cb984 */ /* 0x000ee20000000c00 */
[----:B--2---:R-:W-:-:S04]  /*b3f0*/  @!P3 LEA R32, P4, R22, R11, 0x1 ;  /* 0x0000000b1620b211 */ /* 0x004fc800078808ff */
[----:B------:R-:W-:-:S05]  /*b400*/  @!P3 LEA.HI.X R33, R22, R37, R218, 0x1, P4 ;  /* 0x000000251621b211 */ /* 0x000fca00020f0cda */
[----:B---3--:R4:W-:Y:S04]  /*b410*/  @!P3 ST.E.128 desc[UR6][R32.64], R12 ;  /* 0x0000000c2000b985 */ /* 0x0089e8000c101d06 */
.L_x_2761:
[----:B------:R-:W-:Y:S05]  /*b420*/  BSYNC B1 ;  /* 0x0000000000017941 */ /* 0x000fea0003800000 */
.L_x_2760:
[----:B------:R-:W-:-:S03]  /*b430*/  UMOV UR4, 0xffffffff ;  /* 0xffffffff00047882 */ /* 0x000fc60000000000 */
[----:B------:R-:W-:Y:S05]  /*b440*/  BRA.DIV UR4, `(.L_x_2762) ;  /* 0x0000028204e87947 */ /* 0x000fea000b800000 */
[----:B--2---:R2:W0:Y:S04]  /*b450*/  SHFL.IDX PT, R37, R35, 0x1, 0x181f ;  /* 0x00381f0023257f89 */ /* 0x00442800000e0000 */
[----:B---3--:R2:W3:Y:S02]  /*b460*/  SHFL.IDX PT, R11, R34, 0x1, 0x181f ;  /* 0x00381f00220b7f89 */ /* 0x0084e400000e0000 */
.L_x_3096:
[----:B------:R-:W-:Y:S01]  /*b470*/  ISETP.GE.AND P3, PT, R36, 0x21, PT ;  /* 0x000000212400780c */ /* 0x000fe20003f66270 */
[----:B------:R-:W-:-:S12]  /*b480*/  BSSY B1, `(.L_x_2763) ;  /* 0x0000018000017945 */ /* 0x000fd80003800000 */
[----:B------:R-:W-:Y:S05]  /*b490*/  @!P3 BRA `(.L_x_2764) ;  /* 0x000000000058b947 */ /* 0x000fea0003800000 */
[----:B------:R-:W-:Y:S01]  /*b4a0*/  ULDC UR4, c[0x0][0x2f4] ;  /* 0x0000bd0000047ab9 */ /* 0x000fe20000000800 */
[----:B------:R-:W-:Y:S01]  /*b4b0*/  ULDC.64 UR6, c[0x0][0x208] ;  /* 0x0000820000067ab9 */ /* 0x000fe20000000a00 */
[----:B------:R-:W-:Y:S02]  /*b4c0*/  ISETP.GE.AND P5, PT, R16, UR4, PT ;  /* 0x0000000410007c0c */ /* 0x000fe4000bfa6270 */
[----:B------:R-:W-:-:S11]  /*b4d0*/  ISETP.GE.AND P4, PT, R214, UR4, PT ;  /* 0x00000004d6007c0c */ /* 0x000fd6000bf86270 */
[----:B----4-:R-:W4:Y:S01]  /*b4e0*/  @!P5 LDS.128 R12, [R84+0x25400] ;  /* 0x02540000540cd984 */ /* 0x010f220000000c00 */
[----:B---3--:R-:W-:-:S04]  /*b4f0*/  @!P5 LEA R32, P3, R16, R11, 0x1 ;  /* 0x0000000b1020d211 */ /* 0x008fc800078608ff */
[----:B0-----:R-:W-:Y:S02]  /*b500*/  @!P5 LEA.HI.X R33, R16, R37, R17, 0x1, P3 ;  /* 0x000000251021d211 */ /* 0x001fe400018f0c11 */
[----:B------:R-:W-:-:S03]  /*b510*/  ISETP.GE.AND P3, PT, R19, UR4, PT ;  /* 0x0000000413007c0c */ /* 0x000fc6000bf66270 */
[----:B----4-:R0:W-:Y:S04]  /*b520*/  @!P5 ST.E.128 desc[UR6][R32.64], R12 ;  /* 0x0000000c2000d985 */ /* 0x0101e8000c101d06 */
[----:B------:R-:W3:Y:S01]  /*b530*/  @!P4 LDS.128 R12, [R84+0x27c00] ;  /* 0x027c0000540cc984 */ /* 0x000ee20000000c00 */
[----:B0-----:R-:W-:-:S04]  /*b540*/  @!P4 LEA R32, P5, R212, R11, 0x1 ;  /* 0x0000000bd420c211 */ /* 0x001fc800078a08ff */
[----:B------:R-:W-:-:S05]  /*b550*/  @!P4 LEA.HI.X R33, R212, R37, R215, 0x1, P5 ;  /* 0x00000025d421c211 */ /* 0x000fca00028f0cd7 */
[----:B---3--:R0:W-:Y:S01]  /*b560*/  @!P4 ST.E.128 desc[UR6][R32.64], R12 ;  /* 0x0000000c2000c985 */ /* 0x0081e2000c101d06 */
[----:B------:R-:W-:-:S03]  /*b570*/  ISETP.GE.AND P4, PT, R22, UR4, PT ;  /* 0x0000000416007c0c */ /* 0x000fc6000bf86270 */
[----:B------:R-:W3:Y:S01]  /*b580*/  @!P3 LDS.128 R12, [R84+0x2a400] ;  /* 0x02a40000540cb984 */ /* 0x000ee20000000c00 */
[----:B0-----:R-:W-:-:S04]  /*b590*/  @!P3 LEA R32, P5, R19, R11, 0x1 ;  /* 0x0000000b1320b211 */ /* 0x001fc800078a08ff */
[----:B------:R-:W-:-:S05]  /*b5a0*/  @!P3 LEA.HI.X R33, R19, R37, R219, 0x1, P5 ;  /* 0x000000251321b211 */ /* 0x000fca00028f0cdb */
[----:B---3--:R0:W-:Y:S04]  /*b5b0*/  @!P3 ST.E.128 desc[UR6][R32.64], R12 ;  /* 0x0000000c2000b985 */ /* 0x0081e8000c101d06 */
[----:B------:R-:W3:Y:S01]  /*b5c0*/  @!P4 LDS.128 R12, [R84+0x2cc00] ;  /* 0x02cc0000540cc984 */ /* 0x000ee20000000c00 */
[----:B0-----:R-:W-:-:S04]  /*b5d0*/  @!P4 LEA R32, P3, R22, R11, 0x1 ;  /* 0x0000000b1620c211 */ /* 0x001fc800078608ff */
[----:B------:R-:W-:-:S05]  /*b5e0*/  @!P4 LEA.HI.X R33, R22, R37, R218, 0x1, P3 ;  /* 0x000000251621c211 */ /* 0x000fca00018f0cda */
[----:B---3--:R0:W-:Y:S04]  /*b5f0*/  @!P4 ST.E.128 desc[UR6][R32.64], R12 ;  /* 0x0000000c2000c985 */ /* 0x0081e8000c101d06 */
.L_x_2764:
[----:B------:R-:W-:Y:S05]  /*b600*/  BSYNC B1 ;  /* 0x0000000000017941 */ /* 0x000fea0003800000 */
.L_x_2763:
[----:B------:R-:W-:-:S03]  /*b610*/  UMOV UR4, 0xffffffff ;  /* 0xffffffff00047882 */ /* 0x000fc60000000000 */
[----:B------:R-:W-:Y:S05]  /*b620*/  BRA.DIV UR4, `(.L_x_2765) ;  /* 0x0000028204bc7947 */ /* 0x000fea000b800000 */
[----:B-12---:R-:W1:Y:S04]  /*b630*/  SHFL.IDX PT, R35, R35, 0x2, 0x181f ;  /* 0x00581f0023237f89 */ /* 0x006e6800000e0000 */
[----:B------:R-:W2:Y:S02]  /*b640*/  SHFL.IDX PT, R34, R34, 0x2, 0x181f ;  /* 0x00581f0022227f89 */ /* 0x000ea400000e0000 */
.L_x_3100:
[----:B------:R-:W-:-:S13]  /*b650*/  ISETP.GE.AND P3, PT, R36, 0x41, PT ;  /* 0x000000412400780c */ /* 0x000fda0003f66270 */
[----:B------:R-:W-:Y:S05]  /*b660*/  @!P3 BRA `(.L_x_2707) ;  /* 0x000000000058b947 */ /* 0x000fea0003800000 */
[----:B------:R-:W-:Y:S01]  /*b670*/  ULDC UR4, c[0x0][0x2f4] ;  /* 0x0000bd0000047ab9 */ /* 0x000fe20000000800 */
[----:B------:R-:W-:Y:S01]  /*b680*/  ULDC.64 UR6, c[0x0][0x208] ;  /* 0x0000820000067ab9 */ /* 0x000fe20000000a00 */
[----:B------:R-:W-:Y:S02]  /*b690*/  ISETP.GE.AND P5, PT, R16, UR4, PT ;  /* 0x0000000410007c0c */ /* 0x000fe4000bfa6270 */
[----:B------:R-:W-:-:S11]  /*b6a0*/  ISETP.GE.AND P4, PT, R214, UR4, PT ;  /* 0x00000004d6007c0c */ /* 0x000fd6000bf86270 */
[----:B0---4-:R-:W0:Y:S01]  /*b6b0*/  @!P5 LDS.128 R12, [R84+0x26400] ;  /* 0x02640000540cd984 */ /* 0x011e220000000c00 */
        /* <DEDUP_REMOVED lines=11> */
[----:B------:R-:W-:-:S05]  /*b770*/  @!P3 LEA.HI.X R33, R19, R35, R219, 0x1, P5 ;  /* 0x000000231321b211 */ /* 0x000fca00028f0cdb */
[----:B-1----:R0:W-:Y:S04]  /*b780*/  @!P3 ST.E.128 desc[UR6][R32.64], R12 ;  /* 0x0000000c2000b985 */ /* 0x0021e8000c101d06 */
[----:B------:R-:W1:Y:S01]  /*b790*/  @!P4 LDS.128 R12, [R84+0x2dc00] ;  /* 0x02dc0000540cc984 */ /* 0x000e620000000c00 */
[----:B0-----:R-:W-:-:S04]  /*b7a0*/  @!P4 LEA R32, P3, R22, R34, 0x1 ;  /* 0x000000221620c211 */ /* 0x001fc800078608ff */
[----:B------:R-:W-:-:S05]  /*b7b0*/  @!P4 LEA.HI.X R33, R22, R35, R218, 0x1, P3 ;  /* 0x000000231621c211 */ /* 0x000fca00018f0cda */
[----:B-1----:R0:W-:Y:S04]  /*b7c0*/  @!P4 ST.E.128 desc[UR6][R32.64], R12 ;  /* 0x0000000c2000c985 */ /* 0x0021e8000c101d06 */
.L_x_2707:
[----:B------:R-:W-:Y:S05]  /*b7d0*/  BSYNC B0 ;  /* 0x0000000000007941 */ /* 0x000fea0003800000 */
.L_x_2660:
        /* <DEDUP_REMOVED lines=17> */
.L_x_2767:
[----:B------:R-:W-:Y:S05]  /*b8f0*/  BSYNC B0 ;  /* 0x0000000000007941 */ /* 0x000fea0003800000 */
.L_x_2766:
[----:B------:R-:W5:Y:S01]  /*b900*/  SYNCS.PHASECHK.TRANS64.TRYWAIT P0, [R88+URZ+0x388b0], R89 ;  /* 0x0388b059580075a7 */ /* 0x000f62000800017f */
[----:B------:R-:W-:Y:S01]  /*b910*/  ULDC UR61, c[0x0][0x2f4] ;  /* 0x0000bd00003d7ab9 */ /* 0x000fe20000000800 */
[----:B------:R-:W-:Y:S04]  /*b920*/  BSSY B0, `(.L_x_2768) ;  /* 0x0000002000007945 */ /* 0x000fe80003800000 */
[----:B-----5:R-:W-:Y:S05]  /*b930*/  @!P0 BRA `(.L_x_2769) ;  /* 0x0000028000448947 */ /* 0x020fea0003800000 */
.L_x_3101:
[----:B------:R-:W-:Y:S05]  /*b940*/  BSYNC B0 ;  /* 0x0000000000007941 */ /* 0x000fea0003800000 */
.L_x_2768:
[----:B------:R-:W-:Y:S01]  /*b950*/  ULDC.64 UR4, c[0x0][0x328] ;  /* 0x0000ca0000047ab9 */ /* 0x000fe20000000a00 */
[----:B------:R-:W-:Y:S01]  /*b960*/  IMAD.IADD R87, R87, 0x1, -R225 ;  /* 0x0000000157577824 */ /* 0x000fe200078e0ae1 */
[----:B------:R-:W-:Y:S01]  /*b970*/  ULDC.64 UR6, c[0x0][0x318] ;  /* 0x0000c60000067ab9 */ /* 0x000fe20000000a00 */
[----:B0---4-:R-:W-:Y:S01]  /*b980*/  IMAD R14, R85, UR4, RZ ;  /* 0x00000004550e7c24 */ /* 0x011fe2000f8e02ff */
[----:B------:R-:W-:Y:S01]  /*b990*/  BSSY B0, `(.L_x_2770) ;  /* 0x0000028000007945 */ /* 0x000fe20003800000 */
[----:B------:R-:W-:Y:S01]  /*b9a0*/  IMAD.WIDE.U32 R12, R31, UR4, RZ ;  /* 0x000000041f0c7c25 */ /* 0x000fe2000f8e00ff */
[C---:B------:R-:W-:Y:S02]  /*b9b0*/  ISETP.GE.AND P4, PT, R87.reuse, 0x1, PT ;  /* 0x000000015700780c */ /* 0x040fe40003f86270 */
[----:B------:R-:W-:Y:S01]  /*b9c0*/  ISETP.GE.AND P0, PT, R87, 0x21, PT ;  /* 0x000000215700780c */ /* 0x000fe20003f06270 */
[----:B------:R-:W-:Y:S01]  /*b9d0*/  IMAD R31, R31, UR5, R14 ;  /* 0x000000051f1f7c24 */ /* 0x000fe2000f8e020e */
[----:B------:R-:W-:-:S02]  /*b9e0*/  ULDC.64 UR4, c[0x0][0x338] ;  /* 0x0000ce0000047ab9 */ /* 0x000fc40000000a00 */
[----:B---3--:R-:W-:Y:S02]  /*b9f0*/  IMAD R11, R86, UR4, RZ ;  /* 0x00000004560b7c24 */ /* 0x008fe4000f8e02ff */
        /* <DEDUP_REMOVED lines=8> */
[----:B-1----:R-:W-:Y:S01]  /*ba80*/  LEA.HI.X R32, R12, UR7, R13, 0x1, P5 ;  /* 0x000000070c207c11 */ /* 0x002fe2000a8f0c0d */
[----:B------:R0:W1:Y:S04]  /*ba90*/  SHFL.IDX PT, R35, R11, RZ, 0x181f ;  /* 0x00181fff0b237589 */ /* 0x00006800000e0000 */
[----:B------:R0:W3:Y:S01]  /*baa0*/  SHFL.IDX PT, R33, R32, RZ, 0x181f ;  /* 0x00181fff20217589 */ /* 0x0000e200000e0000 */
[----:B------:R-:W-:Y:S05]  /*bab0*/  @!P4 BRA `(.L_x_2771) ;  /* 0x000000000054c947 */ /* 0x000fea0003800000 */
[----:B------:R-:W-:Y:S01]  /*bac0*/  ISETP.GE.AND P5, PT, R16, UR61, PT ;  /* 0x0000003d10007c0c */ /* 0x000fe2000bfa6270 */
[----:B------:R-:W-:-:S12]  /*bad0*/  ULDC.64 UR4, c[0x0][0x208] ;  /* 0x0000820000047ab9 */ /* 0x000fd80000000a00 */
[----:B------:R-:W4:Y:S01]  /*bae0*/  @!P5 LDS.128 R12, [R84+0x400] ;  /* 0x00040000540cd984 */ /* 0x000f220000000c00 */
[----:B-1----:R-:W-:-:S04]  /*baf0*/  @!P5 LEA R30, P4, R16, R35, 0x1 ;  /* 0x00000023101ed211 */ /* 0x002fc800078808ff */
[----:B---3--:R-:W-:Y:S02]  /*bb00*/  @!P5 LEA.HI.X R31, R16, R33, R17, 0x1, P4 ;  /* 0x00000021101fd211 */ /* 0x008fe400020f0c11 */
[----:B------:R-:W-:-:S03]  /*bb10*/  ISETP.GE.AND P4, PT, R214, UR61, PT ;  /* 0x0000003dd6007c0c */ /* 0x000fc6000bf86270 */
[----:B----4-:R1:W-:Y:S10]  /*bb20*/  @!P5 ST.E.128 desc[UR4][R30.64], R12 ;  /* 0x0000000c1e00d985 */ /* 0x0103f4000c101d04 */
[----:B------:R-:W3:Y:S01]  /*bb30*/  @!P4 LDS.128 R12, [R84+0x2c00] ;  /* 0x002c0000540cc984 */ /* 0x000ee20000000c00 */
[----:B-1----:R-:W-:-:S04]  /*bb40*/  @!P4 LEA R30, P5, R212, R35, 0x1 ;  /* 0x00000023d41ec211 */ /* 0x002fc800078a08ff */
[----:B------:R-:W-:Y:S02]  /*bb50*/  @!P4 LEA.HI.X R31, R212, R33, R215, 0x1, P5 ;  /* 0x00000021d41fc211 */ /* 0x000fe400028f0cd7 */
[----:B------:R-:W-:-:S03]  /*bb60*/  ISETP.GE.AND P5, PT, R19, UR61, PT ;  /* 0x0000003d13007c0c */ /* 0x000fc6000bfa6270 */
[----:B---3--:R1:W-:Y:S10]  /*bb70*/  @!P4 ST.E.128 desc[UR4][R30.64], R12 ;  /* 0x0000000c1e00c985 */ /* 0x0083f4000c101d04 */
[----:B------:R-:W3:Y:S01]  /*bb80*/  @!P5 LDS.128 R12, [R84+0x5400] ;  /* 0x00540000540cd984 */ /* 0x000ee20000000c00 */
[----:B-1----:R-:W-:-:S04]  /*bb90*/  @!P5 LEA R30, P4, R19, R35, 0x1 ;  /* 0x00000023131ed211 */ /* 0x002fc800078808ff */
[----:B------:R-:W-:Y:S02]  /*bba0*/  @!P5 LEA.HI.X R31, R19, R33, R219, 0x1, P4 ;  /* 0x00000021131fd211 */ /* 0x000fe400020f0cdb */
[----:B------:R-:W-:-:S03]  /*bbb0*/  ISETP.GE.AND P4, PT, R22, UR61, PT ;  /* 0x0000003d16007c0c */ /* 0x000fc6000bf86270 */
[----:B---3--:R1:W-:Y:S10]  /*bbc0*/  @!P5 ST.E.128 desc[UR4][R30.64], R12 ;  /* 0x0000000c1e00d985 */ /* 0x0083f4000c101d04 */
[----:B------:R-:W3:Y:S01]  /*bbd0*/  @!P4 LDS.128 R12, [R84+0x7c00] ;  /* 0x007c0000540cc984 */ /* 0x000ee20000000c00 */
[----:B-1----:R-:W-:-:S04]  /*bbe0*/  @!P4 LEA R30, P5, R22, R35, 0x1 ;  /* 0x00000023161ec211 */ /* 0x002fc800078a08ff */
[----:B------:R-:W-:-:S05]  /*bbf0*/  @!P4 LEA.HI.X R31, R22, R33, R218, 0x1, P5 ;  /* 0x00000021161fc211 */ /* 0x000fca00028f0cda */
[----:B---3--:R4:W-:Y:S04]  /*bc00*/  @!P4 ST.E.128 desc[UR4][R30.64], R12 ;  /* 0x0000000c1e00c985 */ /* 0x0089e8000c101d04 */
.L_x_2771:
[----:B------:R-:W-:Y:S05]  /*bc10*/  BSYNC B0 ;  /* 0x0000000000007941 */ /* 0x000fea0003800000 */
.L_x_2770:
[----:B---3--:R3:W0:Y:S01]  /*bc20*/  SHFL.IDX PT, R33, R32, 0x1, 0x181f ;  /* 0x00381f0020217f89 */ /* 0x00862200000e0000 */
[----:B------:R-:W-:Y:S03]  /*bc30*/  BSSY B0, `(.L_x_2772) ;  /* 0x0000018000007945 */ /* 0x000fe60003800000 */
[----:B-1----:R3:W1:Y:S01]  /*bc40*/  SHFL.IDX PT, R35, R11, 0x1, 0x181f ;  /* 0x00381f000b237f89 */ /* 0x00266200000e0000 */
[----:B------:R-:W-:Y:S05]  /*bc50*/  @!P0 BRA `(.L_x_2773) ;  /* 0x0000000000548947 */ /* 0x000fea0003800000 */
[----:B------:R-:W-:Y:S01]  /*bc60*/  ISETP.GE.AND P5, PT, R16, UR61, PT ;  /* 0x0000003d10007c0c */ /* 0x000fe2000bfa6270 */
[----:B------:R-:W-:Y:S01]  /*bc70*/  ULDC.64 UR4, c[0x0][0x208] ;  /* 0x0000820000047ab9 */ /* 0x000fe20000000a00 */
[----:B------:R-:W-:-:S11]  /*bc80*/  ISETP.GE.AND P4, PT, R214, UR61, PT ;  /* 0x0000003dd6007c0c */ /* 0x000fd6000bf86270 */
[----:B----4-:R-:W4:Y:S01]  /*bc90*/  @!P5 LDS.128 R12, [R84+0x1400] ;  /* 0x00140000540cd984 */ /* 0x010f220000000c00 */
[----:B-1----:R-:W-:-:S04]  /*bca0*/  @!P5 LEA R30, P0, R16, R35, 0x1 ;  /* 0x00000023101ed211 */ /* 0x002fc800078008ff */
[----:B0-----:R-:W-:Y:S02]  /*bcb0*/  @!P5 LEA.HI.X R31, R16, R33, R17, 0x1, P0 ;  /* 0x00000021101fd211 */ /* 0x001fe400000f0c11 */
[----:B------:R-:W-:-:S03]  /*bcc0*/  ISETP.GE.AND P0, PT, R19, UR61, PT ;  /* 0x0000003d13007c0c */ /* 0x000fc6000bf06270 */
[----:B----4-:R0:W-:Y:S04]  /*bcd0*/  @!P5 ST.E.128 desc[UR4][R30.64], R12 ;  /* 0x0000000c1e00d985 */ /* 0x0101e8000c101d04 */
        /* <DEDUP_REMOVED lines=13> */
.L_x_2773:
[----:B------:R-:W-:Y:S05]  /*bdb0*/  BSYNC B0 ;  /* 0x0000000000007941 */ /* 0x000fea0003800000 */
.L_x_2772:
[----:B------:R-:W-:Y:S01]  /*bdc0*/  ISETP.GE.AND P0, PT, R87, 0x41, PT ;  /* 0x000000415700780c */ /* 0x000fe20003f06270 */
[----:B0-----:R0:W0:Y:S01]  /*bdd0*/  SHFL.IDX PT, R33, R32, 0x2, 0x181f ;  /* 0x00581f0020217f89 */ /* 0x00102200000e0000 */
[----:B------:R-:W-:Y:S03]  /*bde0*/  BSSY B0, `(.L_x_2774) ;  /* 0x0000018000007945 */ /* 0x000fe60003800000 */
[----:B---3--:R-:W3:Y:S08]  /*bdf0*/  SHFL.IDX PT, R11, R11, 0x2, 0x181f ;  /* 0x00581f000b0b7f89 */ /* 0x008ef000000e0000 */
[----:B------:R-:W-:Y:S05]  /*be00*/  @!P0 BRA `(.L_x_2775) ;  /* 0x0000000000548947 */ /* 0x000fea0003800000 */
[----:B------:R-:W-:Y:S01]  /*be10*/  ISETP.GE.AND P5, PT, R16, UR61, PT ;  /* 0x0000003d10007c0c */ /* 0x000fe2000bfa6270 */
[----:B------:R-:W-:Y:S01]  /*be20*/  ULDC.64 UR4, c[0x0][0x208] ;  /* 0x0000820000047ab9 */ /* 0x000fe20000000a00 */
        /* <DEDUP_REMOVED lines=19> */
.L_x_2775:
[----:B------:R-:W-:Y:S05]  /*bf60*/  BSYNC B0 ;  /* 0x0000000000007941 */ /* 0x000fea0003800000 */
.L_x_2774:
        /* <DEDUP_REMOVED lines=8> */
[----:B------:R-:W-:Y:S01]  /*bff0*/  ISETP.NE.AND P4, PT, R110, RZ, PT ;  /* 0x000000ff6e00720c */ /* 0x000fe20003f85270 */
[----:B------:R-:W-:-:S02]  /*c000*/  VIADD R213, R213, 0x1 ;  /* 0x00000001d5d57836 */ /* 0x000fc40000000000 */
[----:B------:R-:W-:Y:S02]  /*c010*/  @!P3 PRMT R88, RZ, 0x654, R88 ;  /* 0x00000654ff58b816 */ /* 0x000fe40000000058 */
[----:B------:R-:W-:Y:S02]  /*c020*/  PLOP3.LUT P0, PT, PT, PT, PT, 0x8, 0x0 ;  /* 0x000000000000781c */ /* 0x000fe40003f0e170 */
[----:B------:R1:W-:Y:S01]  /*c030*/  @!P3 SYNCS.ARRIVE.TRANS64.RED.A1T0 RZ, [R88+URZ], RZ ;  /* 0x000000ff58ffb9a7 */ /* 0x0003e2000810043f */
[----:B------:R-:W-:-:S04]  /*c040*/  ISETP.NE.AND P3, PT, R213, 0x2, PT ;  /* 0x00000002d500780c */ /* 0x000fc80003f65270 */
[----:B0---4-:R-:W-:Y:S02]  /*c050*/  SEL R12, RZ, 0x1, P3 ;  /* 0x00000001ff0c7807 */ /* 0x011fe40001800000 */
[----:B------:R-:W-:Y:S02]  /*c060*/  SEL R213, R213, RZ, P3 ;  /* 0x000000ffd5d57207 */ /* 0x000fe40001800000 */
[----:B------:R-:W-:Y:S01]  /*c070*/  LOP3.LUT R227, R227, R12, RZ, 0x3c, !PT ;  /* 0x0000000ce3e37212 */ /* 0x000fe200078e3cff */
[----:B-1----:R-:W-:Y:S06]  /*c080*/  @P4 BRA `(.L_x_2776) ;  /* 0xffffff7000184947 */ /* 0x002fec000383ffff */
.L_x_2655:
[----:B---3--:R-:W3:Y:S01]  /*c090*/  LDL R11, [R1+0x68] ;  /* 0x00006800010b7983 */ /* 0x008ee20000100800 */
[----:B------:R-:W1:Y:S01]  /*c0a0*/  LDC R0, c[0x0][0x448] ;  /* 0x00011200ff007b82 */ /* 0x000e620000000800 */
[----:B------:R-:W-:Y:S01]  /*c0b0*/  BSSY B0, `(.L_x_2777) ;  /* 0x0000011000007945 */ /* 0x000fe20003800000 */
[----:B------:R-:W-:Y:S01]  /*c0c0*/  IMAD.MOV.U32 R2, RZ, RZ, RZ ;  /* 0x000000ffff027224 */ /* 0x000fe200078e00ff */
[----:B-1----:R-:W-:-:S13]  /*c0d0*/  ISETP.NE.AND P1, PT, R0, 0x1, PT ;  /* 0x000000010000780c */ /* 0x002fda0003f25270 */
[----:B------:R-:W1:Y:S08]  /*c0e0*/  @P1 LDC R0, c[0x0][0x44c] ;  /* 0x00011300ff001b82 */ /* 0x000e700000000800 */
[----:B------:R-:W4:Y:S01]  /*c0f0*/  @P1 LDC R5, c[0x0][0x450] ;  /* 0x00011400ff051b82 */ /* 0x000f220000000800 */
[----:B---3--:R-:W-:-:S04]  /*c100*/  VIADD R3, R11, 0x7f ;  /* 0x0000007f0b037836 */ /* 0x008fc80000000000 */
[----:B-1----:R-:W-:-:S05]  /*c110*/  @P1 IMAD.HI.U32 R0, R3, R0, RZ ;  /* 0x0000000003001227 */ /* 0x002fca00078e00ff */
[----:B----4-:R-:W-:-:S05]  /*c120*/  @P1 SHF.R.U32.HI R3, RZ, R5, R0 ;  /* 0x00000005ff031219 */ /* 0x010fca0000011600 */
[----:B------:R-:W-:-:S04]  /*c130*/  IMAD.IADD R3, R130, 0x1, R3 ;  /* 0x0000000182037824 */ /* 0x000fc800078e0203 */
[----:B------:R-:W-:-:S05]  /*c140*/  IMAD.HI R3, R3, 0x66666667, RZ ;  /* 0x6666666703037827 */ /* 0x000fca00078e02ff */
[----:B------:R-:W-:-:S04]  /*c150*/  SHF.R.U32.HI R0, RZ, 0x1f, R3 ;  /* 0x0000001fff007819 */ /* 0x000fc80000011603 */
[----:B------:R-:W-:-:S04]  /*c160*/  LEA.HI.SX32 R0, R3, R0, 0x1b ;  /* 0x0000000003007211 */ /* 0x000fc800078fdaff */
[----:B------:R-:W-:-:S04]  /*c170*/  VIMNMX R131, R131, R0, PT ;  /* 0x0000000083837248 */ /* 0x000fc80003fe0100 */
[----:B------:R-:W-:Y:S01]  /*c180*/  ISETP.GE.AND P1, PT, R131, 0x1, PT ;  /* 0x000000018300780c */ /* 0x000fe20003f26270 */
[----:B------:R-:W-:-:S12]  /*c190*/  @P0 BRA `(.L_x_2778) ;  /* 0x0000000000080947 */ /* 0x000fd80003800000 */
[----:B------:R-:W1:Y:S02]  /*c1a0*/  FENCE.VIEW.ASYNC.G ;  /* 0x00000000000073c6 */ /* 0x000e640000000100 */
[----:B-1----:R-:W-:Y:S06]  /*c1b0*/  BAR.ARV 0xc, 0x180 ;  /* 0x0306000000007b1d */ /* 0x002fec0000002000 */
.L_x_2778:
[----:B------:R-:W-:Y:S05]  /*c1c0*/  BSYNC B0 ;  /* 0x0000000000007941 */ /* 0x000fea0003800000 */
.L_x_2777:
[----:B------:R-:W-:Y:S04]  /*c1d0*/  BSSY B0, `(.L_x_2779) ;  /* 0x0000021000007945 */ /* 0x000fe80003800000 */
        /* <DEDUP_REMOVED lines=8> */
[----:B------:R-:W-:-:S05]  /*c260*/  IABS R9, R6 ;  /* 0x0000000600097213 */ /* 0x000fca0000000000 */
[----:B------:R-:W-:Y:S02]  /*c270*/  IMAD.MOV R9, RZ, RZ, -R9 ;  /* 0x000000ffff097224 */ /* 0x000fe400078e0a09 */
[----:B-1----:R-:W1:Y:S02]  /*c280*/  MUFU.RCP R4, R4 ;  /* 0x0000000400047308 */ /* 0x002e640000001000 */
[----:B-1----:R-:W-:Y:S01]  /*c290*/  VIADD R2, R4, 0xffffffe ;  /* 0x0ffffffe04027836 */ /* 0x002fe20000000000 */
[----:B------:R-:W-:Y:S02]  /*c2a0*/  IABS R4, R0 ;  /* 0x0000000000047213 */ /* 0x000fe40000000000 */
[----:B------:R-:W-:-:S03]  /*c2b0*/  LOP3.LUT R0, R0, R6, RZ, 0x3c, !PT ;  /* 0x0000000600007212 */ /* 0x000fc600078e3cff */
[----:B------:R1:W3:Y:S01]  /*c2c0*/  F2I.FTZ.U32.TRUNC.NTZ R3, R2 ;  /* 0x0000000200037305 */ /* 0x0002e2000021f000 */
[----:B------:R-:W-:Y:S01]  /*c2d0*/  ISETP.GE.AND P2, PT, R0, RZ, PT ;  /* 0x000000ff0000720c */ /* 0x000fe20003f46270 */
[----:B-1----:R-:W-:Y:S02]  /*c2e0*/  IMAD.MOV.U32 R2, RZ, RZ, RZ ;  /* 0x000000ffff027224 */ /* 0x002fe400078e00ff */
[----:B---3--:R-:W-:-:S04]  /*c2f0*/  IMAD.MOV R8, RZ, RZ, -R3 ;  /* 0x000000ffff087224 */ /* 0x008fc800078e0a03 */
        /* <DEDUP_REMOVED lines=14> */
.L_x_2780:
[----:B------:R-:W-:Y:S05]  /*c3e0*/  BSYNC B0 ;  /* 0x0000000000007941 */ /* 0x000fea0003800000 */
.L_x_2779:
[----:B------:R-:W3:Y:S01]  /*c3f0*/  LDL R0, [R1+0x98] ;  /* 0x0000980001007983 */ /* 0x000ee20000100800 */
[----:B------:R-:W-:Y:S01]  /*c400*/  PLOP3.LUT P0, PT, PT, PT, PT, 0x80, 0x0 ;  /* 0x000000000000781c */ /* 0x000fe20003f0f070 */
[----:B------:R-:W-:Y:S01]  /*c410*/  IMAD.MOV.U32 R153, RZ, RZ, RZ ;  /* 0x000000ffff997224 */ /* 0x000fe200078e00ff */
[----:B------:R-:W-:Y:S01]  /*c420*/  CS2R R150, SRZ ;  /* 0x0000000000967805 */ /* 0x000fe2000001ff00 */
[----:B------:R-:W-:Y:S01]  /*c430*/  IMAD.MOV.U32 R154, RZ, RZ, RZ ;  /* 0x000000ffff9a7224 */ /* 0x000fe200078e00ff */
        /* <DEDUP_REMOVED lines=13> */
[----:B--2---:R-:W-:Y:S02]  /*c510*/  CS2R R120, SRZ ;  /* 0x0000000000787805 */ /* 0x004fe4000001ff00 */
        /* <DEDUP_REMOVED lines=48> */
[----:B---3--:R-:W-:-:S05]  /*c820*/  IMAD R0, R0, R2, RZ ;  /* 0x0000000200007224 */ /* 0x008fca00078e02ff */
[----:B------:R1:W-:Y:S01]  /*c830*/  STL [R1+0x70], R0 ;  /* 0x0000700001007387 */ /* 0x0003e20000100800 */
[----:B------:R-:W-:Y:S02]  /*c840*/  VIADDMNMX R2, R0, R2, R131, PT ;  /* 0x0000000200027246 */ /* 0x000fe40003800183 */
[----:B------:R-:W-:Y:S02]  /*c850*/  CS2R R130, SRZ ;  /* 0x0000000000827805 */ /* 0x000fe4000001ff00 */
[----:B------:R-:W-:-:S13]  /*c860*/  ISETP.GT.AND P1, PT, R2, R0, PT ;  /* 0x000000000200720c */ /* 0x000fda0003f24270 */
[----:B-1----:R-:W-:Y:S05]  /*c870*/  @!P1 BRA `(.L_x_2781) ;  /* 0x0000019800949947 */ /* 0x002fea0003800000 */
[----:B------:R-:W2:Y:S02]  /*c880*/  LDL R0, [R1+0x11c] ;  /* 0x00011c0001007983 */ /* 0x000ea40000100800 */
[----:B--2---:R-:W-:Y:S02]  /*c890*/  R2UR UR4, R0 ;  /* 0x00000000000472ca */ /* 0x004fe400000e0000 */
[----:B------:R-:W1:Y:S11]  /*c8a0*/  S2R R0, SR_TID.X ;  /* 0x0000000000007919 */ /* 0x000e760000002100 */
[----:B------:R-:W-:-:S06]  /*c8b0*/  ULOP3.LUT UP0, URZ, UR4, 0x9f, URZ, 0xc0, !UPT ;  /* 0x0000009f043f7892 */ /* 0x000fcc000f80c03f */
[----:B------:R-:W-:Y:S01]  /*c8c0*/  PLOP3.LUT P0, PT, PT, PT, UP0, 0x80, 0x0 ;  /* 0x000000000000781c */ /* 0x000fe20003f0f008 */
[----:B-1----:R-:W-:-:S05]  /*c8d0*/  VIADD R0, R0, 0xffffff80 ;  /* 0xffffff8000007836 */ /* 0x002fca0000000000 */
[----:B------:R-:W-:-:S04]  /*c8e0*/  SHF.R.S32.HI R3, RZ, 0x1f, R0 ;  /* 0x0000001fff037819 */ /* 0x000fc80000011400 */
[----:B------:R-:W-:-:S04]  /*c8f0*/  LEA.HI R3, R3, R0, RZ, 0x7 ;  /* 0x0000000003037211 */ /* 0x000fc800078f38ff */
[----:B------:R-:W-:-:S06]  /*c900*/  SHF.R.S32.HI R0, RZ, 0x7, R3 ;  /* 0x00000007ff007819 */ /* 0x000fcc0000011403 */
[----:B------:R-:W1:Y:S02]  /*c910*/  SHFL.IDX PT, R0, R0, RZ, 0x1f ;  /* 0x00001fff00007589 */ /* 0x000e6400000e0000 */
[----:B-1----:R-:W-:-:S04]  /*c920*/  LEA.HI R3, R0, R0, RZ, 0x1 ;  /* 0x0000000000037211 */ /* 0x002fc800078f08ff */
[----:B------:R-:W-:-:S05]  /*c930*/  LOP3.LUT R3, R3, 0x1e, RZ, 0xc0, !PT ;  /* 0x0000001e03037812 */ /* 0x000fca00078ec0ff */
[----:B------:R-:W-:-:S05]  /*c940*/  IMAD.IADD R3, R0, 0x1, -R3 ;  /* 0x0000000100037824 */ /* 0x000fca00078e0a03 */
        /* <DEDUP_REMOVED lines=9> */
[----:B------:R-:W1:Y:S01]  /*c9e0*/  LDC.64 R14, c[0x4][R14] ;  /* 0x010000000e0e7b82 */ /* 0x000e620000000a00 */
[----:B------:R-:W-:Y:S01]  /*c9f0*/  ULDC.64 UR4, c[0x4][0x28] ;  /* 0x01000a0000047ab9 */ /* 0x000fe20000000a00 */
[----:B------:R-:W-:Y:S02]  /*ca00*/  IMAD.U32 R6, RZ, RZ, UR6 ;  /* 0x00000006ff067e24 */ /* 0x000fe4000f8e00ff */
[----:B------:R-:W-:-:S02]  /*ca10*/  IMAD.U32 R7, RZ, RZ, UR7 ;  /* 0x00000007ff077e24 */ /* 0x000fc4000f8e00ff */
[----:B0-----:R-:W-:Y:S02]  /*ca20*/  IMAD.U32 R10, RZ, RZ, UR4 ;  /* 0x00000004ff0a7e24 */ /* 0x001fe4000f8e00ff */
[----:B------:R-:W-:Y:S02]  /*ca30*/  IMAD.U32 R11, RZ, RZ, UR5 ;  /* 0x00000005ff0b7e24 */ /* 0x000fe4000f8e00ff */
[----:B------:R-:W-:Y:S02]  /*ca40*/  IMAD.MOV.U32 R8, RZ, RZ, 0x70 ;  /* 0x00000070ff087424 */ /* 0x000fe400078e00ff */
[----:B------:R-:W-:Y:S02]  /*ca50*/  IMAD.MOV.U32 R12, RZ, RZ, 0x1 ;  /* 0x00000001ff0c7424 */ /* 0x000fe400078e00ff */
[----:B------:R-:W-:-:S07]  /*ca60*/  IMAD.MOV.U32 R13, RZ, RZ, RZ ;  /* 0x000000ffff0d7224 */ /* 0x000fce00078e00ff */
[----:B------:R-:W-:-:S07]  /*ca70*/  LEPC R20, `(.L_x_2782) ;  /* 0x000000001014794e */ /* 0x000fce0000000000 */
[----:B-1---5:R-:W-:Y:S05]  /*ca80*/  CALL.ABS.NOINC R14 ;  /* 0x000000000e007343 */ /* 0x022fea0003c00000 */
.L_x_2782:
        /* <DEDUP_REMOVED lines=8> */
[----:B------:R1:W2:Y:S03]  /*cb10*/  SYNCS.PHASECHK.TRANS64.TRYWAIT P0, [R23+URZ+0x38800], R0 ;  /* 0x03880000170075a7 */ /* 0x0002a6000800017f */
[----:B--2---:R-:W-:Y:S05]  /*cb20*/  @!P0 NANOSLEEP.SYNCS 0x989680 ;  /* 0x009896800000895d */ /* 0x004fea0003900000 */
[----:B------:R-:W2:Y:S01]  /*cb30*/  @!P0 SYNCS.PHASECHK.TRANS64 P0, [R23+URZ+0x38800], R0 ;  /* 0x03880000170085a7 */ /* 0x000ea2000800007f */
[----:B------:R-:W-:Y:S04]  /*cb40*/  BSSY B0, `(.L_x_2784) ;  /* 0x0000006000007945 */ /* 0x000fe80003800000 */
[----:B--2---:R-:W-:Y:S05]  /*cb50*/  @P0 BRA `(.L_x_2785) ;  /* 0x0000000000100947 */ /* 0x004fea0003800000 */
.L_x_2786:
[----:B--2---:R2:W3:Y:S02]  /*cb60*/  SYNCS.PHASECHK.TRANS64.TRYWAIT P0, [R23+URZ+0x38800], R0 ;  /* 0x03880000170075a7 */ /* 0x0044e4000800017f */
[----:B---3--:R-:W-:Y:S05]  /*cb70*/  @!P0 NANOSLEEP.SYNCS 0x989680 ;  /* 0x009896800000895d */ /* 0x008fea0003900000 */
[----:B------:R-:W3:Y:S02]  /*cb80*/  @!P0 SYNCS.PHASECHK.TRANS64 P0, [R23+URZ+0x38800], R0 ;  /* 0x03880000170085a7 */ /* 0x000ee4000800007f */
[----:B---3--:R-:W-:Y:S05]  /*cb90*/  @!P0 BRA `(.L_x_2786) ;  /* 0xfffffffc00f08947 */ /* 0x008fea000383ffff */
.L_x_2785:
[----:B------:R-:W-:Y:S05]  /*cba0*/  BSYNC B0 ;  /* 0x0000000000007941 */ /* 0x000fea0003800000 */
.L_x_2784:
[----:B------:R-:W-:Y:S05]  /*cbb0*/  BRA `(.L_x_2787) ;  /* 0x0000009c00c07947 */ /* 0x000fea0003800000 */
.L_x_2783:
[----:B------:R-:W2:Y:S01]  /*cbc0*/  LDL R0, [R1+0x11c] ;  /* 0x00011c0001007983 */ /* 0x000ea20000100800 */
[----:B------:R-:W-:Y:S01]  /*cbd0*/  ULDC.64 UR6, c[0x0][0x408] ;  /* 0x0001020000067ab9 */ /* 0x000fe20000000a00 */
[----:B--2---:R-:W-:Y:S02]  /*cbe0*/  R2UR UR4, R0 ;  /* 0x00000000000472ca */ /* 0x004fe400000e0000 */
[----:B-----5:R-:W-:-:S05]  /*cbf0*/  SHF.R.S32.HI R0, RZ, 0x1f, R152 ;  /* 0x0000001fff007819 */ /* 0x020fca0000011498 */
[----:B------:R-:W-:-:S04]  /*cc00*/  IMAD R5, R0, UR6, RZ ;  /* 0x0000000600057c24 */ /* 0x000fc8000f8e02ff */
[----:B------:R-:W-:Y:S02]  /*cc10*/  IMAD R5, R152, UR7, R5 ;  /* 0x0000000798057c24 */ /* 0x000fe4000f8e0205 */
[----:B------:R-:W-:-:S03]  /*cc20*/  ULOP3.LUT UP0, URZ, UR4, 0x3ff, URZ, 0xc0, !UPT ;  /* 0x000003ff043f7892 */ /* 0x000fc6000f80c03f */
[----:B------:R-:W-:Y:S02]  /*cc30*/  ULDC.64 UR4, c[0x0][0x3f8] ;  /* 0x0000fe0000047ab9 */ /* 0x000fe40000000a00 */
[----:B------:R-:W-:Y:S01]  /*cc40*/  IMAD R3, R0, UR4, RZ ;  /* 0x0000000400037c24 */ /* 0x000fe2000f8e02ff */
[----:B------:R-:W-:Y:S01]  /*cc50*/  PLOP3.LUT P0, PT, PT, PT, UP0, 0x80, 0x0 ;  /* 0x000000000000781c */ /* 0x000fe20003f0f008 */
[----:B------:R-:W-:-:S04]  /*cc60*/  IMAD.WIDE.U32 R24, R152, UR4, RZ ;  /* 0x0000000498187c25 */ /* 0x000fc8000f8e00ff */
        /* <DEDUP_REMOVED lines=20> */
[----:B-1----:R-:W-:Y:S05]  /*cdb0*/  CALL.ABS.NOINC R14 ;  /* 0x000000000e007343 */ /* 0x002fea0003c00000 */
.L_x_2788:
[----:B------:R-:W2:Y:S01]  /*cdc0*/  LDL R21, [R1+0x68] ;  /* 0x0000680001157983 */ /* 0x000ea20000100800 */
[----:B------:R-:W-:-:S03]  /*cdd0*/  ULDC.U8 UR4, c[0x0][0x410] ;  /* 0x0001040000047ab9 */ /* 0x000fc60000000000 */
[----:B------:R-:W3:Y:S01]  /*cde0*/  LDL R20, [R1+0x80] ;  /* 0x0000800001147983 */ /* 0x000ee20000100800 */
[----:B------:R-:W-:Y:S01]  /*cdf0*/  ISETP.NE.AND P0, PT, RZ, UR4, PT ;  /* 0x00000004ff007c0c */ /* 0x000fe2000bf05270 */
[----:B------:R-:W-:Y:S01]  /*ce00*/  BSSY B0, `(.L_x_2789) ;  /* 0x00009c3000007945 */ /* 0x000fe20003800000 */
[----:B--2---:R-:W-:-:S04]  /*ce10*/  IMAD.IADD R0, R225, 0x1, R21 ;  /* 0x00000001e1007824 */ /* 0x004fc800078e0215 */
[----:B---3--:R-:W-:-:S07]  /*ce20*/  IMAD R3, R20, 0x20, R0 ;  /* 0x0000002014037824 */ /* 0x008fce00078e0200 */
[----:B------:R-:W-:Y:S05]  /*ce30*/  @!P0 BRA `(.L_x_2790) ;  /* 0x0000004c003c8947 */ /* 0x000fea0003800000 */
[----:B------:R-:W1:Y:S01]  /*ce40*/  LDC R20, c[0x0][0x448] ;  /* 0x00011200ff147b82 */ /* 0x000e620000000800 */
[----:B------:R-:W-:Y:S01]  /*ce50*/  ULDC.64 UR4, c[0x0][0x3f8] ;  /* 0x0000fe0000047ab9 */ /* 0x000fe20000000a00 */
[----:B------:R-:W-:Y:S01]  /*ce60*/  ULDC.64 UR6, c[0x0][0x408] ;  /* 0x0001020000067ab9 */ /* 0x000fe20000000a00 */
[----:B------:R-:W-:Y:S02]  /*ce70*/  IMAD.MOV.U32 R6, RZ, RZ, R24 ;  /* 0x000000ffff067224 */ /* 0x000fe400078e0018 */
[----:B------:R-:W-:Y:S01]  /*ce80*/  IMAD.MOV.U32 R7, RZ, RZ, R27 ;  /* 0x000000ffff077224 */ /* 0x000fe200078e001b */
[----:B-1----:R-:W-:-:S13]  /*ce90*/  ISETP.NE.AND P0, PT, R20, 0x1, PT ;  /* 0x000000011400780c */ /* 0x002fda0003f05270 */
[----:B------:R-:W1:Y:S08]  /*cea0*/  @P0 LDC R4, c[0x0][0x44c] ;  /* 0x00011300ff040b82 */ /* 0x000e700000000800 */
[----:B------:R-:W2:Y:S01]  /*ceb0*/  @P0 LDC R5, c[0x0][0x450] ;  /* 0x00011400ff050b82 */ /* 0x000ea20000000800 */
[----:B-1----:R-:W-:-:S05]  /*cec0*/  @P0 IMAD.HI.U32 R4, R3, R4, RZ ;  /* 0x0000000403040227 */ /* 0x002fca00078e00ff */
[----:B--2---:R-:W-:Y:S01]  /*ced0*/  @P0 SHF.R.U32.HI R3, RZ, R5, R4 ;  /* 0x00000005ff030219 */ /* 0x004fe20000011604 */
[----:B------:R-:W-:Y:S02]  /*cee0*/  IMAD.MOV.U32 R4, RZ, RZ, R152 ;  /* 0x000000ffff047224 */ /* 0x000fe400078e0098 */
[----:B------:R-:W-:Y:S01]  /*cef0*/  IMAD.MOV.U32 R5, RZ, RZ, R29 ;  /* 0x000000ffff057224 */ /* 0x000fe200078e001d */
[----:B------:R-:W-:Y:S01]  /*cf00*/  SHF.R.S32.HI R8, RZ, 0x1f, R3 ;  /* 0x0000001fff087819 */ /* 0x000fe20000011403 */
[----:B------:R-:W-:-:S04]  /*cf10*/  IMAD.WIDE.U32 R6, R3, UR4, R6 ;  /* 0x0000000403067c25 */ /* 0x000fc8000f8e0006 */
[C---:B0-----:R-:W-:Y:S02]  /*cf20*/  IMAD R10, R8.reuse, UR4, RZ ;  /* 0x00000004080a7c24 */ /* 0x041fe4000f8e02ff */
        /* <DEDUP_REMOVED lines=18> */
.L_x_3107:
[----:B------:R-:W5:Y:S01]  /*d050*/  LDL R3, [R1+0x60] ;  /* 0x0000600001037983 */ /* 0x000f620000100800 */
        /* <DEDUP_REMOVED lines=8> */
[----:B------:R-:W-:Y:S01]  /*d0e0*/  CS2R R76, SRZ ;  /* 0x00000000004c7805 */ /* 0x000fe2000001ff00 */
[----:B-----5:R-:W-:-:S05]  /*d0f0*/  IMAD R3, R3, R20, RZ ;  /* 0x0000001403037224 */ /* 0x020fca00078e02ff */
[----:B------:R-:W-:-:S13]  /*d100*/  ISETP.GE.AND P0, PT, R0, R3, PT ;  /* 0x000000030000720c */ /* 0x000fda0003f06270 */
[----:B------:R-:W-:Y:S05]  /*d110*/  @P0 BRA `(.L_x_2793) ;  /* 0x0000000000c40947 */ /* 0x000fea0003800000 */
[----:B------:R-:W3:Y:S01]  /*d120*/  LDL R11, [R1+0x128] ;  /* 0x00012800010b7983 */ /* 0x000ee20000100800 */
[----:B------:R-:W-:-:S03]  /*d130*/  ULDC UR4, c[0x0][0x3f4] ;  /* 0x0000fd0000047ab9 */ /* 0x000fc60000000800 */
[----:B------:R-:W3:Y:S04]  /*d140*/  LDL R10, [R1+0x124] ;  /* 0x00012400010a7983 */ /* 0x000ee80000100800 */
[----:B------:R-:W3:Y:S01]  /*d150*/  LDL R5, [R1+0x120] ;  /* 0x0001200001057983 */ /* 0x000ee20000100800 */
[----:B------:R-:W-:Y:S02]  /*d160*/  ISETP.GE.AND P3, PT, R216, UR4, PT ;  /* 0x00000004d8007c0c */ /* 0x000fe4000bf66270 */
[----:B------:R-:W-:Y:S02]  /*d170*/  CS2R R74, SRZ ;  /* 0x00000000004a7805 */ /* 0x000fe4000001ff00 */
[----:B------:R-:W-:Y:S02]  /*d180*/  ISETP.GE.AND P2, PT, R221, UR4, PT ;  /* 0x00000004dd007c0c */ /* 0x000fe4000bf46270 */
[----:B------:R-:W-:-:S02]  /*d190*/  CS2R R76, SRZ ;  /* 0x00000000004c7805 */ /* 0x000fc4000001ff00 */
[----:B------:R-:W-:Y:S01]  /*d1a0*/  ISETP.GE.AND P1, PT, R222, UR4, PT ;  /* 0x00000004de007c0c */ /* 0x000fe2000bf26270 */
[----:B------:R-:W-:Y:S01]  /*d1b0*/  ULDC.64 UR6, c[0x0][0x208] ;  /* 0x0000820000067ab9 */ /* 0x000fe20000000a00 */
[----:B------:R-:W-:-:S03]  /*d1c0*/  ISETP.GE.AND P0, PT, R223, UR4, PT ;  /* 0x00000004df007c0c */ /* 0x000fc6000bf06270 */
[C---:B------:R-:W-:Y:S01]  /*d1d0*/  @!P3 IMAD.SHL.U32 R21, R216.reuse, 0x2, RZ ;  /* 0x00000002d815b824 */ /* 0x040fe200078e00ff */
[----:B------:R-:W-:-:S03]  /*d1e0*/  @!P3 SHF.L.U64.HI R4, R216, 0x1, R217 ;  /* 0x00000001d804b819 */ /* 0x000fc600000102d9 */
[----:B------:R-:W-:Y:S01]  /*d1f0*/  @!P2 IMAD.SHL.U32 R13, R221, 0x2, RZ ;  /* 0x00000002dd0da824 */ /* 0x000fe200078e00ff */
[-C--:B--2---:R-:W-:Y:S02]  /*d200*/  @!P3 IADD3 R24, P5, R6, R21.reuse, RZ ;  /* 0x000000150618b210 */ /* 0x084fe40007fbe0ff */
[----:B----4-:R-:W-:Y:S02]  /*d210*/  @!P3 IADD3 R20, P4, R8, R21, RZ ;  /* 0x000000150814b210 */ /* 0x010fe40007f9e0ff */
[-C--:B------:R-:W-:Y:S01]  /*d220*/  @!P2 IADD3 R14, P6, R6, R13.reuse, RZ ;  /* 0x0000000d060ea210 */ /* 0x080fe20007fde0ff */
[--C-:B-1----:R-:W-:Y:S01]  /*d230*/  @!P3 IMAD.X R25, R7, 0x1, R4.reuse, P5 ;  /* 0x000000010719b824 */ /* 0x102fe200028e0604 */
[----:B------:R-:W-:Y:S01]  /*d240*/  @!P2 IADD3 R12, P5, R8, R13, RZ ;  /* 0x0000000d080ca210 */ /* 0x000fe20007fbe0ff */
[----:B---3--:R-:W-:Y:S01]  /*d250*/  @!P3 IMAD.X R21, R9, 0x1, R4, P4 ;  /* 0x000000010915b824 */ /* 0x008fe200020e0604 */
[----:B------:R-:W-:Y:S02]  /*d260*/  CS2R R70, SRZ ;  /* 0x0000000000467805 */ /* 0x000fe4000001ff00 */
[----:B------:R-:W-:-:S02]  /*d270*/  CS2R R72, SRZ ;  /* 0x0000000000487805 */ /* 0x000fc4000001ff00 */
[----:B------:R-:W-:Y:S02]  /*d280*/  CS2R R66, SRZ ;  /* 0x0000000000427805 */ /* 0x000fe4000001ff00 */
[----:B------:R-:W-:Y:S02]  /*d290*/  CS2R R68, SRZ ;  /* 0x0000000000447805 */ /* 0x000fe4000001ff00 */
[----:B------:R-:W-:Y:S02]  /*d2a0*/  CS2R R62, SRZ ;  /* 0x00000000003e7805 */ /* 0x000fe4000001ff00 */
[----:B------:R-:W-:Y:S01]  /*d2b0*/  CS2R R64, SRZ ;  /* 0x0000000000407805 */ /* 0x000fe2000001ff00 */
[----:B------:R1:W5:Y:S04]  /*d2c0*/  @!P3 LD.E.64 R74, desc[UR6][R24.64] ;  /* 0x00000006184ab980 */ /* 0x000368000c101b00 */
[----:B------:R1:W5:Y:S01]  /*d2d0*/  @!P3 LD.E.64 R76, desc[UR6][R20.64] ;  /* 0x00000006144cb980 */ /* 0x000362000c101b00 */
[----:B------:R-:W-:Y:S01]  /*d2e0*/  @!P2 SHF.L.U64.HI R34, R221, 0x1, R11 ;  /* 0x00000001dd22a819 */ /* 0x000fe2000001020b */
[C---:B------:R-:W-:Y:S01]  /*d2f0*/  @!P1 IMAD.SHL.U32 R11, R222.reuse, 0x2, RZ ;  /* 0x00000002de0b9824 */ /* 0x040fe200078e00ff */
[----:B------:R-:W-:-:S03]  /*d300*/  @!P1 SHF.L.U64.HI R28, R222, 0x1, R10 ;  /* 0x00000001de1c9819 */ /* 0x000fc6000001020a */
[--C-:B------:R-:W-:Y:S01]  /*d310*/  @!P2 IMAD.X R15, R7, 0x1, R34.reuse, P6 ;  /* 0x00000001070fa824 */ /* 0x100fe200030e0622 */
[-C--:B------:R-:W-:Y:S01]  /*d320*/  @!P1 IADD3 R10, P4, R6, R11.reuse, RZ ;  /* 0x0000000b060a9210 */ /* 0x080fe20007f9e0ff */
[----:B------:R-:W-:Y:S01]  /*d330*/  @!P2 IMAD.X R13, R9, 0x1, R34, P5 ;  /* 0x00000001090da824 */ /* 0x000fe200028e0622 */
[C---:B------:R-:W-:Y:S01]  /*d340*/  @!P0 SHF.L.U64.HI R26, R223.reuse, 0x1, R5 ;  /* 0x00000001df1a8819 */ /* 0x040fe20000010205 */
[----:B------:R-:W-:Y:S01]  /*d350*/  @!P0 IMAD.SHL.U32 R5, R223, 0x2, RZ ;  /* 0x00000002df058824 */ /* 0x000fe200078e00ff */
[----:B------:R-:W-:Y:S01]  /*d360*/  @!P1 IADD3 R4, P6, R8, R11, RZ ;  /* 0x0000000b08049210 */ /* 0x000fe20007fde0ff */
[--C-:B------:R-:W-:Y:S01]  /*d370*/  @!P1 IMAD.X R11, R7, 0x1, R28.reuse, P4 ;  /* 0x00000001070b9824 */ /* 0x100fe200020e061c */
[----:B------:R1:W5:Y:S02]  /*d380*/  @!P2 LD.E.64 R70, desc[UR6][R14.64] ;  /* 0x000000060e46a980 */ /* 0x000364000c101b00 */
[-C--:B------:R-:W-:Y:S02]  /*d390*/  @!P0 IADD3 R6, P5, R6, R5.reuse, RZ ;  /* 0x0000000506068210 */ /* 0x080fe40007fbe0ff */
[----:B------:R-:W-:Y:S01]  /*d3a0*/  @!P0 IADD3 R8, P4, R8, R5, RZ ;  /* 0x0000000508088210 */ /* 0x000fe20007f9e0ff */
[----:B------:R-:W-:Y:S01]  /*d3b0*/  @!P1 IMAD.X R5, R9, 0x1, R28, P6 ;  /* 0x0000000109059824 */ /* 0x000fe200030e061c */
[----:B------:R1:W5:Y:S01]  /*d3c0*/  @!P2 LD.E.64 R72, desc[UR6][R12.64] ;  /* 0x000000060c48a980 */ /* 0x000362000c101b00 */
[----:B------:R-:W-:-:S02]  /*d3d0*/  @!P0 IMAD.X R7, R7, 0x1, R26, P5 ;  /* 0x0000000107078824 */ /* 0x000fc400028e061a */
[----:B------:R-:W-:Y:S01]  /*d3e0*/  @!P0 IMAD.X R9, R9, 0x1, R26, P4 ;  /* 0x0000000109098824 */ /* 0x000fe200020e061a */
[----:B------:R1:W5:Y:S04]  /*d3f0*/  @!P1 LD.E.64 R66, desc[UR6][R10.64] ;  /* 0x000000060a429980 */ /* 0x000368000c101b00 */
[----:B------:R1:W5:Y:S04]  /*d400*/  @!P1 LD.E.64 R68, desc[UR6][R4.64] ;  /* 0x0000000604449980 */ /* 0x000368000c101b00 */
[----:B------:R1:W5:Y:S04]  /*d410*/  @!P0 LD.E.64 R62, desc[UR6][R6.64] ;  /* 0x00000006063e8980 */ /* 0x000368000c101b00 */
[----:B------:R1:W5:Y:S02]  /*d420*/  @!P0 LD.E.64 R64, desc[UR6][R8.64] ;  /* 0x0000000608408980 */ /* 0x000364000c101b00 */
.L_x_2793:
[----:B------:R-:W-:Y:S05]  /*d430*/  BSYNC B1 ;  /* 0x0000000000017941 */ /* 0x000fea0003800000 */
.L_x_2792:
        /* <DEDUP_REMOVED lines=33> */
[----:B------:R1:W2:Y:S04]  /*d650*/  SHFL.IDX PT, R7, R33, 0x1, 0x181f ;  /* 0x00381f0021077f89 */ /* 0x0002a800000e0000 */
[----:B------:R1:W0:Y:S04]  /*d660*/  SHFL.IDX PT, R6, R32, 0x1, 0x181f ;  /* 0x00381f0020067f89 */ /* 0x00022800000e0000 */
[----:B---3--:R1:W3:Y:S04]  /*d670*/  SHFL.IDX PT, R9, R31, 0x1, 0x181f ;  /* 0x00381f001f097f89 */ /* 0x0082e800000e0000 */
[----:B----4-:R1:W4:Y:S02]  /*d680*/  SHFL.IDX PT, R8, R30, 0x1, 0x181f ;  /* 0x00381f001e087f89 */ /* 0x01032400000e0000 */
.L_x_3113:
        /* <DEDUP_REMOVED lines=14> */
[----:B------:R-:W3:Y:S01]  /*d770*/  LDL R10, [R1+0x120] ;  /* 0x00012000010a7983 */ /* 0x000ee20000100800 */
[----:B------:R-:W-:Y:S02]  /*d780*/  ISETP.GE.AND P3, PT, R216, UR4, PT ;  /* 0x00000004d8007c0c */ /* 0x000fe4000bf66270 */
[----:B------:R-:W-:Y:S02]  /*d790*/  ISETP.GE.AND P2, PT, R221, UR4, PT ;  /* 0x00000004dd007c0c */ /* 0x000fe4000bf46270 */
[----:B------:R-:W-:Y:S02]  /*d7a0*/  ISETP.GE.AND P1, PT, R222, UR4, PT ;  /* 0x00000004de007c0c */ /* 0x000fe4000bf26270 */
[----:B------:R-:W-:-:S07]  /*d7b0*/  ISETP.GE.AND P0, PT, R223, UR4, PT ;  /* 0x00000004df007c0c */ /* 0x000fce000bf06270 */
[C---:B------:R-:W-:Y:S01]  /*d7c0*/  @!P3 IMAD.SHL.U32 R21, R216.reuse, 0x2, RZ ;  /* 0x00000002d815b824 */ /* 0x040fe200078e00ff */
[----:B------:R-:W-:Y:S01]  /*d7d0*/  @!P3 SHF.L.U64.HI R4, R216, 0x1, R217 ;  /* 0x00000001d804b819 */ /* 0x000fe200000102d9 */
[----:B------:R-:W-:-:S03]  /*d7e0*/  @!P2 IMAD.SHL.U32 R13, R221, 0x2, RZ ;  /* 0x00000002dd0da824 */ /* 0x000fc600078e00ff */
[-C--:B0-----:R-:W-:Y:S02]  /*d7f0*/  @!P3 IADD3 R24, P5, R6, R21.reuse, RZ ;  /* 0x000000150618b210 */ /* 0x081fe40007fbe0ff */
[----:B----4-:R-:W-:Y:S02]  /*d800*/  @!P3 IADD3 R20, P4, R8, R21, RZ ;  /* 0x000000150814b210 */ /* 0x010fe40007f9e0ff */
[-C--:B------:R-:W-:Y:S01]  /*d810*/  @!P2 IADD3 R14, P6, R6, R13.reuse, RZ ;  /* 0x0000000d060ea210 */ /* 0x080fe20007fde0ff */
[--C-:B--2---:R-:W-:Y:S01]  /*d820*/  @!P3 IMAD.X R25, R7, 0x1, R4.reuse, P5 ;  /* 0x000000010719b824 */ /* 0x104fe200028e0604 */
[----:B------:R-:W-:Y:S01]  /*d830*/  @!P2 IADD3 R12, P5, R8, R13, RZ ;  /* 0x0000000d080ca210 */ /* 0x000fe20007fbe0ff */
[----:B---3--:R-:W-:Y:S02]  /*d840*/  @!P3 IMAD.X R21, R9, 0x1, R4, P4 ;  /* 0x000000010915b824 */ /* 0x008fe400020e0604 */
[----:B------:R-:W-:Y:S01]  /*d850*/  @!P0 IMAD.SHL.U32 R27, R223, 0x2, RZ ;  /* 0x00000002df1b8824 */ /* 0x000fe200078e00ff */
[----:B------:R-:W-:-:S02]  /*d860*/  CS2R R58, SRZ ;  /* 0x00000000003a7805 */ /* 0x000fc4000001ff00 */
[----:B------:R-:W-:Y:S02]  /*d870*/  CS2R R60, SRZ ;  /* 0x00000000003c7805 */ /* 0x000fe4000001ff00 */
[----:B------:R-:W-:Y:S02]  /*d880*/  CS2R R54, SRZ ;  /* 0x0000000000367805 */ /* 0x000fe4000001ff00 */
[----:B------:R-:W-:Y:S02]  /*d890*/  CS2R R56, SRZ ;  /* 0x0000000000387805 */ /* 0x000fe4000001ff00 */
[----:B------:R-:W-:Y:S02]  /*d8a0*/  CS2R R50, SRZ ;  /* 0x0000000000327805 */ /* 0x000fe4000001ff00 */
[----:B------:R-:W-:Y:S02]  /*d8b0*/  CS2R R52, SRZ ;  /* 0x0000000000347805 */ /* 0x000fe4000001ff00 */
[----:B------:R-:W-:-:S02]  /*d8c0*/  CS2R R46, SRZ ;  /* 0x00000000002e7805 */ /* 0x000fc4000001ff00 */
[----:B------:R-:W-:Y:S01]  /*d8d0*/  CS2R R48, SRZ ;  /* 0x0000000000307805 */ /* 0x000fe2000001ff00 */
[----:B------:R-:W-:Y:S02]  /*d8e0*/  ULDC.64 UR6, c[0x0][0x208] ;  /* 0x0000820000067ab9 */ /* 0x000fe40000000a00 */
[----:B------:R0:W5:Y:S04]  /*d8f0*/  @!P3 LD.E.64 R58, desc[UR6][R24.64] ;  /* 0x00000006183ab980 */ /* 0x000168000c101b00 */
[----:B------:R0:W5:Y:S01]  /*d900*/  @!P3 LD.E.64 R60, desc[UR6][R20.64] ;  /* 0x00000006143cb980 */ /* 0x000162000c101b00 */
[C---:B------:R-:W-:Y:S01]  /*d910*/  @!P1 SHF.L.U64.HI R28, R222.reuse, 0x1, R5 ;  /* 0x00000001de1c9819 */ /* 0x040fe20000010205 */
[----:B------:R-:W-:Y:S01]  /*d920*/  @!P1 IMAD.SHL.U32 R5, R222, 0x2, RZ ;  /* 0x00000002de059824 */ /* 0x000fe200078e00ff */
[----:B------:R-:W-:-:S02]  /*d930*/  @!P2 SHF.L.U64.HI R26, R221, 0x1, R11 ;  /* 0x00000001dd1aa819 */ /* 0x000fc4000001020b */
[----:B------:R-:W-:Y:S02]  /*d940*/  @!P0 SHF.L.U64.HI R34, R223, 0x1, R10 ;  /* 0x00000001df228819 */ /* 0x000fe4000001020a */
[-C--:B------:R-:W-:Y:S01]  /*d950*/  @!P1 IADD3 R10, P4, R6, R5.reuse, RZ ;  /* 0x00000005060a9210 */ /* 0x080fe20007f9e0ff */
[--C-:B------:R-:W-:Y:S01]  /*d960*/  @!P2 IMAD.X R15, R7, 0x1, R26.reuse, P6 ;  /* 0x00000001070fa824 */ /* 0x100fe200030e061a */
[----:B------:R-:W-:Y:S01]  /*d970*/  @!P1 IADD3 R4, P6, R8, R5, RZ ;  /* 0x0000000508049210 */ /* 0x000fe20007fde0ff */
[----:B------:R-:W-:Y:S01]  /*d980*/  @!P2 IMAD.X R13, R9, 0x1, R26, P5 ;  /* 0x00000001090da824 */ /* 0x000fe200028e061a */
[-C--:B------:R-:W-:Y:S01]  /*d990*/  @!P0 IADD3 R6, P5, R6, R27.reuse, RZ ;  /* 0x0000001b06068210 */ /* 0x080fe20007fbe0ff */
[--C-:B------:R-:W-:Y:S01]  /*d9a0*/  @!P1 IMAD.X R11, R7, 0x1, R28.reuse, P4 ;  /* 0x00000001070b9824 */ /* 0x100fe200020e061c */
        /* <DEDUP_REMOVED lines=8> */
[----:B------:R0:W5:Y:S04]  /*da30*/  @!P0 LD.E.64 R46, desc[UR6][R6.64] ;  /* 0x00000006062e8980 */ /* 0x000168000c101b00 */
[----:B------:R0:W5:Y:S02]  /*da40*/  @!P0 LD.E.64 R48, desc[UR6][R8.64] ;  /* 0x0000000608308980 */ /* 0x000164000c101b00 */
.L_x_2796:
[----:B------:R-:W-:Y:S05]  /*da50*/  BSYNC B1 ;  /* 0x0000000000017941 */ /* 0x000fea0003800000 */
.L_x_2795:
        /* <DEDUP_REMOVED lines=30> */
.L_x_3119:
        /* <DEDUP_REMOVED lines=23> */
[-C--:B0-----:R-:W-:Y:S01]  /*ddb0*/  @!P3 IADD3 R24, P5, R6, R21.reuse, RZ ;  /* 0x000000150618b210 */ /* 0x081fe20007fbe0ff */
[----:B------:R-:W-:Y:S01]  /*ddc0*/  @!P1 IMAD.SHL.U32 R4, R222, 0x2, RZ ;  /* 0x00000002de049824 */ /* 0x000fe200078e00ff */
[----:B----4-:R-:W-:Y:S02]  /*ddd0*/  @!P3 IADD3 R20, P4, R8, R21, RZ ;  /* 0x000000150814b210 */ /* 0x010fe40007f9e0ff */
[C---:B------:R-:W-:Y:S01]  /*dde0*/  @!P2 IADD3 R14, P6, R6.reuse, R13, RZ ;  /* 0x0000000d060ea210 */ /* 0x040fe20007fde0ff */
[--C-:B--2---:R-:W-:Y:S02]  /*ddf0*/  @!P3 IMAD.X R25, R7, 0x1, R10.reuse, P5 ;  /* 0x000000010719b824 */ /* 0x104fe400028e060a */
[----:B------:R-:W-:Y:S01]  /*de00*/  @!P3 IMAD.X R21, R9, 0x1, R10, P4 ;  /* 0x000000010915b824 */ /* 0x000fe200020e060a */
[----:B------:R-:W-:Y:S01]  /*de10*/  @!P1 IADD3 R10, P4, R6, R4, RZ ;  /* 0x00000004060a9210 */ /* 0x000fe20007f9e0ff */
[----:B------:R-:W-:Y:S01]  /*de20*/  @!P0 IMAD.SHL.U32 R27, R223, 0x2, RZ ;  /* 0x00000002df1b8824 */ /* 0x000fe200078e00ff */
[----:B------:R-:W-:-:S02]  /*de30*/  CS2R R42, SRZ ;  /* 0x00000000002a7805 */ /* 0x000fc4000001ff00 */
[----:B------:R-:W-:Y:S02]  /*de40*/  CS2R R44, SRZ ;  /* 0x00000000002c7805 */ /* 0x000fe4000001ff00 */
[----:B------:R-:W-:Y:S02]  /*de50*/  CS2R R38, SRZ ;  /* 0x0000000000267805 */ /* 0x000fe4000001ff00 */
[----:B------:R-:W-:Y:S02]  /*de60*/  CS2R R40, SRZ ;  /* 0x0000000000287805 */ /* 0x000fe4000001ff00 */
[----:B------:R-:W-:Y:S02]  /*de70*/  CS2R R34, SRZ ;  /* 0x0000000000227805 */ /* 0x000fe4000001ff00 */
[----:B------:R-:W-:Y:S02]  /*de80*/  CS2R R36, SRZ ;  /* 0x0000000000247805 */ /* 0x000fe4000001ff00 */
[----:B------:R-:W-:Y:S01]  /*de90*/  CS2R R28, SRZ ;  /* 0x00000000001c7805 */ /* 0x000fe2000001ff00 */
[----:B------:R-:W-:-:S02]  /*dea0*/  ULDC.64 UR6, c[0x0][0x208] ;  /* 0x0000820000067ab9 */ /* 0x000fc40000000a00 */
[----:B------:R0:W5:Y:S04]  /*deb0*/  @!P3 LD.E.64 R42, desc[UR6][R24.64] ;  /* 0x00000006182ab980 */ /* 0x000168000c101b00 */
[----:B------:R0:W5:Y:S01]  /*dec0*/  @!P3 LD.E.64 R44, desc[UR6][R20.64] ;  /* 0x00000006142cb980 */ /* 0x000162000c101b00 */
[----:B---3--:R-:W-:Y:S02]  /*ded0*/  @!P0 SHF.L.U64.HI R26, R223, 0x1, R12 ;  /* 0x00000001df1a8819 */ /* 0x008fe4000001020c */
[----:B------:R-:W-:Y:S02]  /*dee0*/  @!P2 IADD3 R12, P5, R8, R13, RZ ;  /* 0x0000000d080ca210 */ /* 0x000fe40007fbe0ff */
[----:B------:R-:W-:Y:S02]  /*def0*/  @!P2 SHF.L.U64.HI R11, R221, 0x1, R11 ;  /* 0x00000001dd0ba819 */ /* 0x000fe4000001020b */
[----:B------:R-:W-:-:S03]  /*df00*/  @!P1 SHF.L.U64.HI R5, R222, 0x1, R5 ;  /* 0x00000001de059819 */ /* 0x000fc60000010205 */
        /* <DEDUP_REMOVED lines=8> */
[--C-:B------:R-:W-:Y:S02]  /*df90*/  @!P0 IMAD.X R7, R7, 0x1, R26.reuse, P5 ;  /* 0x0000000107078824 */ /* 0x100fe400028e061a */
[----:B------:R-:W-:Y:S01]  /*dfa0*/  @!P0 IMAD.X R9, R9, 0x1, R26, P4 ;  /* 0x0000000109098824 */ /* 0x000fe200020e061a */
[----:B------:R-:W-:Y:S01]  /*dfb0*/  CS2R R26, SRZ ;  /* 0x00000000001a7805 */ /* 0x000fe2000001ff00 */
[----:B------:R0:W5:Y:S04]  /*dfc0*/  @!P2 LD.E.64 R40, desc[UR6][R12.64] ;  /* 0x000000060c28a980 */ /* 0x000168000c101b00 */
[----:B------:R0:W5:Y:S04]  /*dfd0*/  @!P1 LD.E.64 R34, desc[UR6][R10.64] ;  /* 0x000000060a229980 */ /* 0x000168000c101b00 */
[----:B------:R0:W5:Y:S04]  /*dfe0*/  @!P1 LD.E.64 R36, desc[UR6][R4.64] ;  /* 0x0000000604249980 */ /* 0x000168000c101b00 */
[----:B------:R0:W5:Y:S04]  /*dff0*/  @!P0 LD.E.64 R28, desc[UR6][R6.64] ;  /* 0x00000006061c8980 */ /* 0x000168000c101b00 */
[----:B------:R0:W5:Y:S02]  /*e000*/  @!P0 LD.E.64 R26, desc[UR6][R8.64] ;  /* 0x00000006081a8980 */ /* 0x000164000c101b00 */
.L_x_2799:
[----:B------:R-:W-:Y:S05]  /*e010*/  BSYNC B1 ;  /* 0x0000000000017941 */ /* 0x000fea0003800000 */
.L_x_2798:
[----:B0----5:R-:W-:Y:S01]  /*e020*/  IMAD.MOV.U32 R5, RZ, RZ, R34 ;  /* 0x000000ffff057224 */ /* 0x021fe200078e0022 */
[----:B------:R-:W-:Y:S01]  /*e030*/  UMOV UR4, 0xffffffff ;  /* 0xffffffff00047882 */ /* 0x000fe20000000000 */
[----:B------:R-:W-:Y:S02]  /*e040*/  IMAD.MOV.U32 R4, RZ, RZ, R35 ;  /* 0x000000ffff047224 */ /* 0x000fe400078e0023 */
[----:B--2---:R-:W-:Y:S02]  /*e050*/  IMAD.MOV.U32 R7, RZ, RZ, R28 ;  /* 0x000000ffff077224 */ /* 0x004fe400078e001c */
        /* <DEDUP_REMOVED lines=24> */
[----:B------:R0:W0:Y:S04]  /*e1e0*/  SHFL.IDX PT, R80, R32, 0x3, 0x181f ;  /* 0x00781f0020507f89 */ /* 0x00002800000e0000 */
[----:B------:R0:W0:Y:S04]  /*e1f0*/  SHFL.IDX PT, R79, R31, 0x3, 0x181f ;  /* 0x00781f001f4f7f89 */ /* 0x00002800000e0000 */
[----:B------:R0:W0:Y:S02]  /*e200*/  SHFL.IDX PT, R12, R30, 0x3, 0x181f ;  /* 0x00781f001e0c7f89 */ /* 0x00002400000e0000 */
.L_x_3125:
[----:B------:R-:W-:Y:S01]  /*e210*/  VIADD R0, R0, 0x60 ;  /* 0x0000006000007836 */ /* 0x000fe20000000000 */
[----:B------:R-:W-:Y:S01]  /*e220*/  BSSY B1, `(.L_x_2801) ;  /* 0x000003b000017945 */ /* 0x000fe20003800000 */
[----:B------:R-:W-:Y:S02]  /*e230*/  CS2R R6, SRZ ;  /* 0x0000000000067805 */ /* 0x000fe4000001ff00 */
[----:B------:R-:W-:Y:S02]  /*e240*/  CS2R R20, SRZ ;  /* 0x0000000000147805 */ /* 0x000fe4000001ff00 */
[----:B01-3--:R-:W-:Y:S02]  /*e250*/  CS2R R30, SRZ ;  /* 0x00000000001e7805 */ /* 0x00bfe4000001ff00 */
[----:B------:R-:W-:Y:S02]  /*e260*/  ISETP.GE.AND P0, PT, R0, R3, PT ;  /* 0x000000030000720c */ /* 0x000fe40003f06270 */
[----:B----4-:R-:W-:-:S02]  /*e270*/  CS2R R8, SRZ ;  /* 0x0000000000087805 */ /* 0x010fc4000001ff00 */
[----:B------:R-:W-:Y:S02]  /*e280*/  CS2R R10, SRZ ;  /* 0x00000000000a7805 */ /* 0x000fe4000001ff00 */
[----:B------:R-:W-:Y:S02]  /*e290*/  CS2R R24, SRZ ;  /* 0x0000000000187805 */ /* 0x000fe4000001ff00 */
[----:B------:R-:W-:-:S05]  /*e2a0*/  CS2R R32, SRZ ;  /* 0x0000000000207805 */ /* 0x000fca000001ff00 */
[----:B------:R-:W-:Y:S05]  /*e2b0*/  @P0 BRA `(.L_x_2802) ;  /* 0x0000000000c40947 */ /* 0x000fea0003800000 */
[----:B------:R-:W3:Y:S01]  /*e2c0*/  LDL R15, [R1+0x128] ;  /* 0x00012800010f7983 */ /* 0x000ee20000100800 */
[----:B------:R-:W-:-:S03]  /*e2d0*/  ULDC UR4, c[0x0][0x3f4] ;  /* 0x0000fd0000047ab9 */ /* 0x000fc60000000800 */
[----:B------:R-:W4:Y:S04]  /*e2e0*/  LDL R13, [R1+0x124] ;  /* 0x00012400010d7983 */ /* 0x000f280000100800 */
[----:B------:R-:W4:Y:S01]  /*e2f0*/  LDL R14, [R1+0x120] ;  /* 0x00012000010e7983 */ /* 0x000f220000100800 */
[----:B------:R-:W-:Y:S02]  /*e300*/  ISETP.GE.AND P2, PT, R216, UR4, PT ;  /* 0x00000004d8007c0c */ /* 0x000fe4000bf46270 */
[----:B------:R-:W-:Y:S02]  /*e310*/  CS2R R30, SRZ ;  /* 0x00000000001e7805 */ /* 0x000fe4000001ff00 */
[----:B------:R-:W-:Y:S01]  /*e320*/  ISETP.GE.AND P3, PT, R221, UR4, PT ;  /* 0x00000004dd007c0c */ /* 0x000fe2000bf66270 */
[----:B------:R-:W-:Y:S01]  /*e330*/  ULDC.64 UR6, c[0x0][0x208] ;  /* 0x0000820000067ab9 */ /* 0x000fe20000000a00 */
[----:B------:R-:W-:-:S07]  /*e340*/  CS2R R32, SRZ ;  /* 0x0000000000207805 */ /* 0x000fce000001ff00 */
[C---:B------:R-:W-:Y:S01]  /*e350*/  @!P2 IMAD.SHL.U32 R4, R216.reuse, 0x2, RZ ;  /* 0x00000002d804a824 */ /* 0x040fe200078e00ff */
[----:B------:R-:W-:-:S03]  /*e360*/  @!P2 SHF.L.U64.HI R5, R216, 0x1, R217 ;  /* 0x00000001d805a819 */ /* 0x000fc600000102d9 */
[----:B------:R-:W-:Y:S01]  /*e370*/  @!P3 IMAD.SHL.U32 R0, R221, 0x2, RZ ;  /* 0x00000002dd00b824 */ /* 0x000fe200078e00ff */
[-C--:B------:R-:W-:Y:S02]  /*e380*/  @!P2 IADD3 R6, P0, R80, R4.reuse, RZ ;  /* 0x000000045006a210 */ /* 0x080fe40007f1e0ff */
[----:B------:R-:W-:-:S03]  /*e390*/  @!P2 IADD3 R4, P1, R12, R4, RZ ;  /* 0x000000040c04a210 */ /* 0x000fc60007f3e0ff */
[--C-:B--2---:R-:W-:Y:S02]  /*e3a0*/  @!P2 IMAD.X R7, R78, 0x1, R5.reuse, P0 ;  /* 0x000000014e07a824 */ /* 0x104fe400000e0605 */
[----:B------:R-:W-:Y:S01]  /*e3b0*/  @!P2 IMAD.X R5, R79, 0x1, R5, P1 ;  /* 0x000000014f05a824 */ /* 0x000fe200008e0605 */
[----:B------:R-:W-:Y:S02]  /*e3c0*/  ISETP.GE.AND P1, PT, R222, UR4, PT ;  /* 0x00000004de007c0c */ /* 0x000fe4000bf26270 */
[----:B------:R0:W5:Y:S04]  /*e3d0*/  @!P2 LD.E.64 R30, desc[UR6][R6.64] ;  /* 0x00000006061ea980 */ /* 0x000168000c101b00 */
[----:B------:R1:W5:Y:S01]  /*e3e0*/  @!P2 LD.E.64 R32, desc[UR6][R4.64] ;  /* 0x000000060420a980 */ /* 0x000362000c101b00 */
[----:B0-----:R-:W-:-:S02]  /*e3f0*/  @!P3 IADD3 R6, P0, R80, R0, RZ ;  /* 0x000000005006b210 */ /* 0x001fc40007f1e0ff */
[----:B------:R-:W-:Y:S02]  /*e400*/  CS2R R24, SRZ ;  /* 0x0000000000187805 */ /* 0x000fe4000001ff00 */
[----:B------:R-:W-:Y:S02]  /*e410*/  CS2R R20, SRZ ;  /* 0x0000000000147805 */ /* 0x000fe4000001ff00 */
[----:B------:R-:W-:Y:S02]  /*e420*/  ISETP.GE.AND P2, PT, R223, UR4, PT ;  /* 0x00000004df007c0c */ /* 0x000fe4000bf46270 */
[----:B------:R-:W-:Y:S02]  /*e430*/  CS2R R10, SRZ ;  /* 0x00000000000a7805 */ /* 0x000fe4000001ff00 */
[----:B---3--:R-:W-:-:S05]  /*e440*/  @!P3 SHF.L.U64.HI R8, R221, 0x1, R15 ;  /* 0x00000001dd08b819 */ /* 0x008fca000001020f */
[----:B------:R-:W-:Y:S01]  /*e450*/  @!P3 IMAD.X R7, R78, 0x1, R8, P0 ;  /* 0x000000014e07b824 */ /* 0x000fe200000e0608 */
[----:B-1----:R-:W-:-:S04]  /*e460*/  @!P3 IADD3 R4, P0, R12, R0, RZ ;  /* 0x000000000c04b210 */ /* 0x002fc80007f1e0ff */
[----:B------:R0:W5:Y:S01]  /*e470*/  @!P3 LD.E.64 R20, desc[UR6][R6.64] ;  /* 0x000000060614b980 */ /* 0x000162000c101b00 */
[----:B------:R-:W-:Y:S02]  /*e480*/  @!P3 IMAD.X R5, R79, 0x1, R8, P0 ;  /* 0x000000014f05b824 */ /* 0x000fe400000e0608 */
[C---:B------:R-:W-:Y:S01]  /*e490*/  @!P1 IMAD.SHL.U32 R8, R222.reuse, 0x2, RZ ;  /* 0x00000002de089824 */ /* 0x040fe200078e00ff */
[----:B----4-:R-:W-:Y:S02]  /*e4a0*/  @!P1 SHF.L.U64.HI R0, R222, 0x1, R13 ;  /* 0x00000001de009819 */ /* 0x010fe4000001020d */
[----:B------:R1:W5:Y:S01]  /*e4b0*/  @!P3 LD.E.64 R24, desc[UR6][R4.64] ;  /* 0x000000060418b980 */ /* 0x000362000c101b00 */
[----:B0-----:R-:W-:Y:S02]  /*e4c0*/  CS2R R6, SRZ ;  /* 0x0000000000067805 */ /* 0x001fe4000001ff00 */
[----:B-1----:R-:W-:-:S05]  /*e4d0*/  @!P1 IADD3 R4, P0, R80, R8, RZ ;  /* 0x0000000850049210 */ /* 0x002fca0007f1e0ff */
[----:B------:R-:W-:Y:S02]  /*e4e0*/  @!P1 IMAD.X R5, R78, 0x1, R0, P0 ;  /* 0x000000014e059824 */ /* 0x000fe400000e0600 */
[----:B------:R-:W-:-:S03]  /*e4f0*/  @!P2 IMAD.SHL.U32 R13, R223, 0x2, RZ ;  /* 0x00000002df0da824 */ /* 0x000fc600078e00ff */
[----:B------:R0:W5:Y:S02]  /*e500*/  @!P1 LD.E.64 R6, desc[UR6][R4.64] ;  /* 0x0000000604069980 */ /* 0x000164000c101b00 */
[----:B0-----:R-:W-:-:S05]  /*e510*/  @!P1 IADD3 R4, P0, R12, R8, RZ ;  /* 0x000000080c049210 */ /* 0x001fca0007f1e0ff */
[----:B------:R-:W-:Y:S01]  /*e520*/  @!P1 IMAD.X R5, R79, 0x1, R0, P0 ;  /* 0x000000014f059824 */ /* 0x000fe200000e0600 */
[-C--:B------:R-:W-:Y:S02]  /*e530*/  @!P2 IADD3 R8, P0, R80, R13.reuse, RZ ;  /* 0x0000000d5008a210 */ /* 0x080fe40007f1e0ff */
[----:B------:R-:W-:Y:S02]  /*e540*/  @!P2 SHF.L.U64.HI R0, R223, 0x1, R14 ;  /* 0x00000001df00a819 */ /* 0x000fe4000001020e */
[----:B------:R0:W5:Y:S01]  /*e550*/  @!P1 LD.E.64 R10, desc[UR6][R4.64] ;  /* 0x00000006040a9980 */ /* 0x000162000c101b00 */
[----:B------:R-:W-:Y:S02]  /*e560*/  @!P2 IADD3 R12, P1, R12, R13, RZ ;  /* 0x0000000d0c0ca210 */ /* 0x000fe40007f3e0ff */
[--C-:B------:R-:W-:Y:S01]  /*e570*/  @!P2 IMAD.X R9, R78, 0x1, R0.reuse, P0 ;  /* 0x000000014e09a824 */ /* 0x100fe200000e0600 */
[----:B0-----:R-:W-:Y:S02]  /*e580*/  CS2R R4, SRZ ;  /* 0x0000000000047805 */ /* 0x001fe4000001ff00 */
[----:B------:R-:W-:-:S04]  /*e590*/  @!P2 IMAD.X R13, R79, 0x1, R0, P1 ;  /* 0x000000014f0da824 */ /* 0x000fc800008e0600 */
[----:B------:R0:W5:Y:S02]  /*e5a0*/  @!P2 LD.E.64 R4, desc[UR6][R8.64] ;  /* 0x000000060804a980 */ /* 0x000164000c101b00 */
[----:B0-----:R-:W-:-:S06]  /*e5b0*/  CS2R R8, SRZ ;  /* 0x0000000000087805 */ /* 0x001fcc000001ff00 */
[----:B------:R0:W5:Y:S02]  /*e5c0*/  @!P2 LD.E.64 R8, desc[UR6][R12.64] ;  /* 0x000000060c08a980 */ /* 0x000164000c101b00 */
.L_x_2802:
[----:B------:R-:W-:Y:S05]  /*e5d0*/  BSYNC B1 ;  /* 0x0000000000017941 */ /* 0x000fea0003800000 */
.L_x_2801:
[----:B0-----:R-:W3:Y:S01]  /*e5e0*/  LDL R12, [R1+0x94] ;  /* 0x00009400010c7983 */ /* 0x001ee20000100800 */
[----:B------:R-:W-:Y:S01]  /*e5f0*/  BSSY B1, `(.L_x_2803) ;  /* 0x0000007000017945 */ /* 0x000fe20003800000 */
[----:B---3--:R-:W-:-:S04]  /*e600*/  LEA.HI R0, R12, R12, RZ, 0x1 ;  /* 0x0000000c0c007211 */ /* 0x008fc800078f08ff */
[----:B------:R-:W-:-:S05]  /*e610*/  LOP3.LUT R0, R0, 0xfffffffe, RZ, 0xc0, !PT ;  /* 0xfffffffe00007812 */ /* 0x000fca00078ec0ff */
[----:B------:R-:W-:-:S05]  /*e620*/  IMAD.IADD R0, R12, 0x1, -R0 ;  /* 0x000000010c007824 */ /* 0x000fca00078e0a00 */
[----:B------:R-:W-:-:S04]  /*e630*/  SHF.L.U32 R0, R0, 0x1f, RZ ;  /* 0x0000001f00007819 */ /* 0x000fc800000006ff */
[----:B------:R-:W0:Y:S02]  /*e640*/  SYNCS.PHASECHK.TRANS64.TRYWAIT P0, [R23+URZ+0x38800], R0 ;  /* 0x03880000170075a7 */ /* 0x000e24000800017f */
[----:B0-----:R-:W-:Y:S05]  /*e650*/  @!P0 BRA `(.L_x_2804) ;  /* 0x0000025800e08947 */ /* 0x001fea0003800000 */
.L_x_3126:
[----:B------:R-:W-:Y:S05]  /*e660*/  BSYNC B1 ;  /* 0x0000000000017941 */ /* 0x000fea0003800000 */
.L_x_2803:
[----:B------:R-:W3:Y:S01]  /*e670*/  LDL R13, [R1+0x68] ;  /* 0x00006800010d7983 */ /* 0x000ee20000100800 */
[----:B-----5:R-:W-:Y:S01]  /*e680*/  IMAD.MOV.U32 R12, RZ, RZ, R4 ;  /* 0x000000ffff0c7224 */ /* 0x020fe200078e0004 */
[----:B------:R-:W-:Y:S01]  /*e690*/  BSSY B1, `(.L_x_2805) ;  /* 0x00000e3000017945 */ /* 0x000fe20003800000 */
[----:B0-----:R-:W-:-:S05]  /*e6a0*/  IMAD.MOV.U32 R0, RZ, RZ, R5 ;  /* 0x000000ffff007224 */ /* 0x001fca00078e0005 */
[----:B--2---:R-:W-:Y:S01]  /*e6b0*/  PRMT R78, R12, 0x5410, R0 ;  /* 0x000054100c4e7816 */ /* 0x004fe20000000000 */
        /* <DEDUP_REMOVED lines=16> */
[----:B---3--:R-:W-:Y:S01]  /*e7c0*/  VIADDMNMX R0, R3, -R13, 0x80, PT ;  /* 0x0000008003007446 */ /* 0x008fe2000380090d */
        /* <DEDUP_REMOVED lines=17> */
[C---:B------:R-:W-:Y:S02]  /*e8e0*/  PRMT R76, R94.reuse, 0x5432, R76 ;  /* 0x000054325e4c7816 */ /* 0x040fe4000000004c */
[----:B------:R-:W-:-:S02]  /*e8f0*/  PRMT R75, R94, 0x5410, R75 ;  /* 0x000054105e4b7816 */ /* 0x000fc4000000004b */
[C---:B------:R-:W-:Y:S01]  /*e900*/  PRMT R3, R93.reuse, 0x5410, R3 ;  /* 0x000054105d037816 */ /* 0x040fe20000000003 */
[C---:B------:R-:W-:Y:S01]  /*e910*/  IMAD.U32 R77, R76.reuse, 0x10000, RZ ;  /* 0x000100004c4d7824 */ /* 0x040fe200078e00ff */
[----:B------:R-:W-:Y:S01]  /*e920*/  PRMT R74, R93, 0x5432, R74 ;  /* 0x000054325d4a7816 */ /* 0x000fe2000000004a */
[C---:B------:R-:W-:Y:S01]  /*e930*/  IMAD.U32 R95, R75.reuse, 0x10000, RZ ;  /* 0x000100004b5f7824 */ /* 0x040fe200078e00ff */
[----:B------:R-:W-:Y:S02]  /*e940*/  LOP3.LUT R76, R76, 0xffff0000, RZ, 0xc0, !PT ;  /* 0xffff00004c4c7812 */ /* 0x000fe400078ec0ff */
[----:B------:R-:W-:Y:S02]  /*e950*/  LOP3.LUT R75, R75, 0xffff0000, RZ, 0xc0, !PT ;  /* 0xffff00004b4b7812 */ /* 0x000fe400078ec0ff */
[C---:B0-----:R-:W-:Y:S01]  /*e960*/  LOP3.LUT R94, R14.reuse, 0xffff0000, RZ, 0xc0, !PT ;  /* 0xffff00000e5e7812 */ /* 0x041fe200078ec0ff */
[----:B------:R-:W-:-:S04]  /*e970*/  IMAD.U32 R93, R14, 0x10000, RZ ;  /* 0x000100000e5d7824 */ /* 0x000fc800078e00ff */
[C---:B------:R-:W-:Y:S01]  /*e980*/  FMUL.FTZ R14, R94.reuse, R77 ;  /* 0x0000004d5e0e7220 */ /* 0x040fe20000410000 */
[----:B------:R-:W-:-:S03]  /*e990*/  FMUL.FTZ R94, R94, R95 ;  /* 0x0000005f5e5e7220 */ /* 0x000fc60000410000 */
[C---:B------:R-:W-:Y:S01]  /*e9a0*/  FFMA.FTZ R14, R93.reuse, R95, -R14 ;  /* 0x0000005f5d0e7223 */ /* 0x040fe2000001080e */
[----:B------:R-:W-:Y:S01]  /*e9b0*/  FFMA.FTZ R77, R93, R77, R94 ;  /* 0x0000004d5d4d7223 */ /* 0x000fe2000001005e */
[C---:B------:R-:W-:Y:S01]  /*e9c0*/  IMAD.U32 R93, R15.reuse, 0x10000, RZ ;  /* 0x000100000f5d7824 */ /* 0x040fe200078e00ff */
[----:B------:R-:W-:-:S03]  /*e9d0*/  LOP3.LUT R15, R15, 0xffff0000, RZ, 0xc0, !PT ;  /* 0xffff00000f0f7812 */ /* 0x000fc600078ec0ff */
[----:B------:R-:W-:Y:S01]  /*e9e0*/  F2FP.BF16.F32.PACK_AB R14, R77, R14 ;  /* 0x0000000e4d0e723e */ /* 0x000fe200000010ff */
[----:B------:R-:W-:Y:S02]  /*e9f0*/  IMAD.U32 R77, R3, 0x10000, RZ ;  /* 0x00010000034d7824 */ /* 0x000fe400078e00ff */
[CC--:B------:R-:W-:Y:S01]  /*ea00*/  FMUL.FTZ R94, R15.reuse, R76.reuse ;  /* 0x0000004c0f5e7220 */ /* 0x0c0fe20000410000 */
[-C--:B------:R-:W-:Y:S01]  /*ea10*/  FMUL.FTZ R15, R15, R75.reuse ;  /* 0x0000004b0f0f7220 */ /* 0x080fe20000410000 */
[----:B------:R-:W-:Y:S02]  /*ea20*/  LOP3.LUT R3, R3, 0xffff0000, RZ, 0xc0, !PT ;  /* 0xffff000003037812 */ /* 0x000fe400078ec0ff */
[C---:B------:R-:W-:Y:S01]  /*ea30*/  FFMA.FTZ R94, R93.reuse, R75, -R94 ;  /* 0x0000004b5d5e7223 */ /* 0x040fe2000001085e */
[----:B------:R-:W-:Y:S01]  /*ea40*/  FFMA.FTZ R15, R93, R76, R15 ;  /* 0x0000004c5d0f7223 */ /* 0x000fe2000001000f */
[----:B------:R-:W-:Y:S01]  /*ea50*/  LOP3.LUT R75, R12, 0xffff0000, RZ, 0xc0, !PT ;  /* 0xffff00000c4b7812 */ /* 0x000fe200078ec0ff */
[----:B------:R-:W-:-:S02]  /*ea60*/  IMAD.U32 R76, R74, 0x10000, RZ ;  /* 0x000100004a4c7824 */ /* 0x000fc400078e00ff */
[----:B------:R-:W-:Y:S01]  /*ea70*/  IMAD.U32 R12, R12, 0x10000, RZ ;  /* 0x000100000c0c7824 */ /* 0x000fe200078e00ff */
[----:B------:R-:W-:Y:S01]  /*ea80*/  F2FP.BF16.F32.PACK_AB R15, R15, R94 ;  /* 0x0000005e0f0f723e */ /* 0x000fe200000010ff */
        /* <DEDUP_REMOVED lines=11> */
[----:B------:R-:W-:-:S05]  /*eb40*/  FFMA.FTZ R13, R13, R75, R74 ;  /* 0x0000004b0d0d7223 */ /* 0x000fca000001004a */
[----:B------:R-:W-:-:S05]  /*eb50*/  F2FP.BF16.F32.PACK_AB R13, R13, R76 ;  /* 0x0000004c0d0d723e */ /* 0x000fca00000010ff */
[----:B------:R0:W-:Y:S02]  /*eb60*/  STS.128 [R113], R12 ;  /* 0x0000000c71007388 */ /* 0x0001e40000000c00 */
.L_x_2808:
[----:B------:R-:W-:Y:S05]  /*eb70*/  BSYNC B2 ;  /* 0x0000000000027941 */ /* 0x000fea0003800000 */
.L_x_2807:
[----:B------:R-:W-:Y:S01]  /*eb80*/  ISETP.GE.AND P0, PT, R221, R110, PT ;  /* 0x0000006edd00720c */ /* 0x000fe20003f06270 */
[----:B------:R-:W-:-:S12]  /*eb90*/  BSSY B2, `(.L_x_2809) ;  /* 0x0000030000027945 */ /* 0x000fd80003800000 */
[----:B------:R-:W-:Y:S05]  /*eba0*/  @P0 BRA `(.L_x_2810) ;  /* 0x0000000000b80947 */ /* 0x000fea0003800000 */
[----:B0----5:R-:W0:Y:S01]  /*ebb0*/  LDS.128 R12, [R113+0x4000] ;  /* 0x00400000710c7984 */ /* 0x021e220000000c00 */
[--C-:B------:R-:W-:Y:S02]  /*ebc0*/  SHF.R.U64 R3, R70, 0x10, R71.reuse ;  /* 0x0000001046037819 */ /* 0x100fe40000001247 */
[----:B------:R-:W-:Y:S02]  /*ebd0*/  SHF.R.U32.HI R70, RZ, 0x10, R71 ;  /* 0x00000010ff467819 */ /* 0x000fe40000011647 */
[----:B------:R-:W-:Y:S02]  /*ebe0*/  SHF.R.U32.HI R71, RZ, 0x10, R73 ;  /* 0x00000010ff477819 */ /* 0x000fe40000011649 */
[C---:B------:R-:W-:Y:S02]  /*ebf0*/  PRMT R70, R112.reuse, 0x5432, R70 ;  /* 0x0000543270467816 */ /* 0x040fe40000000046 */
[----:B------:R-:W-:Y:S02]  /*ec00*/  PRMT R71, R112, 0x5410, R71 ;  /* 0x0000541070477816 */ /* 0x000fe40000000047 */
[----:B------:R-:W-:Y:S01]  /*ec10*/  SHF.R.U64 R72, R72, 0x10, R73 ;  /* 0x0000001048487819 */ /* 0x000fe20000001249 */
[C---:B------:R-:W-:Y:S01]  /*ec20*/  IMAD.U32 R75, R70.reuse, 0x10000, RZ ;  /* 0x00010000464b7824 */ /* 0x040fe200078e00ff */
[----:B------:R-:W-:Y:S01]  /*ec30*/  LOP3.LUT R70, R70, 0xffff0000, RZ, 0xc0, !PT ;  /* 0xffff000046467812 */ /* 0x000fe200078ec0ff */
[C---:B------:R-:W-:Y:S01]  /*ec40*/  IMAD.U32 R74, R71.reuse, 0x10000, RZ ;  /* 0x00010000474a7824 */ /* 0x040fe200078e00ff */
[----:B------:R-:W-:-:S02]  /*ec50*/  LOP3.LUT R71, R71, 0xffff0000, RZ, 0xc0, !PT ;  /* 0xffff000047477812 */ /* 0x000fc400078ec0ff */
[----:B------:R-:W-:Y:S02]  /*ec60*/  PRMT R3, R111, 0x5432, R3 ;  /* 0x000054326f037816 */ /* 0x000fe40000000003 */
[C---:B0-----:R-:W-:Y:S01]  /*ec70*/  LOP3.LUT R77, R14.reuse, 0xffff0000, RZ, 0xc0, !PT ;  /* 0xffff00000e4d7812 */ /* 0x041fe200078ec0ff */
[----:B------:R-:W-:Y:S01]  /*ec80*/  IMAD.U32 R14, R14, 0x10000, RZ ;  /* 0x000100000e0e7824 */ /* 0x000fe200078e00ff */
[C---:B------:R-:W-:Y:S01]  /*ec90*/  LOP3.LUT R73, R15.reuse, 0xffff0000, RZ, 0xc0, !PT ;  /* 0xffff00000f497812 */ /* 0x040fe200078ec0ff */
[----:B------:R-:W-:Y:S02]  /*eca0*/  IMAD.U32 R15, R15, 0x10000, RZ ;  /* 0x000100000f0f7824 */ /* 0x000fe400078e00ff */
[C---:B------:R-:W-:Y:S01]  /*ecb0*/  FMUL.FTZ R76, R77.reuse, R74 ;  /* 0x0000004a4d4c7220 */ /* 0x040fe20000410000 */
[----:B------:R-:W-:-:S03]  /*ecc0*/  FMUL.FTZ R77, R77, R75 ;  /* 0x0000004b4d4d7220 */ /* 0x000fc60000410000 */
[C---:B------:R-:W-:Y:S01]  /*ecd0*/  FFMA.FTZ R76, R14.reuse, R75, -R76 ;  /* 0x0000004b0e4c7223 */ /* 0x040fe2000001084c */
[----:B------:R-:W-:Y:S01]  /*ece0*/  FFMA.FTZ R14, R14, R74, R77 ;  /* 0x0000004a0e0e7223 */ /* 0x000fe2000001004d */
[CC--:B------:R-:W-:Y:S01]  /*ecf0*/  FMUL.FTZ R74, R73.reuse, R71.reuse ;  /* 0x00000047494a7220 */ /* 0x0c0fe20000410000 */
[-C--:B------:R-:W-:Y:S01]  /*ed00*/  FMUL.FTZ R73, R73, R70.reuse ;  /* 0x0000004649497220 */ /* 0x080fe20000410000 */
[C---:B------:R-:W-:Y:S01]  /*ed10*/  IMAD.U32 R75, R3.reuse, 0x10000, RZ ;  /* 0x00010000034b7824 */ /* 0x040fe200078e00ff */
[----:B------:R-:W-:Y:S01]  /*ed20*/  LOP3.LUT R3, R3, 0xffff0000, RZ, 0xc0, !PT ;  /* 0xffff000003037812 */ /* 0x000fe200078ec0ff */
[C---:B------:R-:W-:Y:S01]  /*ed30*/  FFMA.FTZ R70, R15.reuse, R70, -R74 ;  /* 0x000000460f467223 */ /* 0x040fe2000001084a */
[----:B------:R-:W-:Y:S01]  /*ed40*/  FFMA.FTZ R15, R15, R71, R73 ;  /* 0x000000470f0f7223 */ /* 0x000fe20000010049 */
[----:B------:R-:W-:Y:S01]  /*ed50*/  PRMT R71, R111, 0x5410, R72 ;  /* 0x000054106f477816 */ /* 0x000fe20000000048 */
[C---:B------:R-:W-:Y:S01]  /*ed60*/  IMAD.U32 R72, R12.reuse, 0x10000, RZ ;  /* 0x000100000c487824 */ /* 0x040fe200078e00ff */
[----:B------:R-:W-:-:S02]  /*ed70*/  LOP3.LUT R74, R12, 0xffff0000, RZ, 0xc0, !PT ;  /* 0xffff00000c4a7812 */ /* 0x000fc400078ec0ff */
[----:B------:R-:W-:Y:S01]  /*ed80*/  F2FP.BF16.F32.PACK_AB R14, R14, R76 ;  /* 0x0000004c0e0e723e */ /* 0x000fe200000010ff */
[C---:B------:R-:W-:Y:S01]  /*ed90*/  IMAD.U32 R73, R71.reuse, 0x10000, RZ ;  /* 0x0001000047497824 */ /* 0x040fe200078e00ff */
[----:B------:R-:W-:Y:S02]  /*eda0*/  LOP3.LUT R71, R71, 0xffff0000, RZ, 0xc0, !PT ;  /* 0xffff000047477812 */ /* 0x000fe400078ec0ff */
        /* <DEDUP_REMOVED lines=14> */
.L_x_2810:
[----:B------:R-:W-:Y:S05]  /*ee90*/  BSYNC B2 ;  /* 0x0000000000027941 */ /* 0x000fea0003800000 */
.L_x_2809:
[-C--:B------:R-:W-:Y:S01]  /*eea0*/  ISETP.GE.AND P0, PT, R222, R110.reuse, PT ;  /* 0x0000006ede00720c */ /* 0x080fe20003f06270 */
[----:B------:R-:W-:Y:S01]  /*eeb0*/  BSSY B2, `(.L_x_2811) ;  /* 0x0000031000027945 */ /* 0x000fe20003800000 */
[----:B------:R-:W-:-:S11]  /*eec0*/  ISETP.GE.AND P1, PT, R223, R110, PT ;  /* 0x0000006edf00720c */ /* 0x000fd60003f26270 */
[----:B------:R-:W-:Y:S05]  /*eed0*/  @P0 BRA `(.L_x_2812) ;  /* 0x0000000000b80947 */ /* 0x000fea0003800000 */
[----:B01---5:R-:W0:Y:S01]  /*eee0*/  LDS.128 R12, [R113+0x8000] ;  /* 0x00800000710c7984 */ /* 0x023e220000000c00 */
        /* <DEDUP_REMOVED lines=45> */
.L_x_2812:
[----:B------:R-:W-:Y:S05]  /*f1c0*/  BSYNC B2 ;  /* 0x0000000000027941 */ /* 0x000fea0003800000 */
.L_x_2811:
        /* <DEDUP_REMOVED lines=9> */
[----:B------:R-:W-:Y:S01]  /*f260*/  PRMT R3, R106, 0x5432, R3 ;  /* 0x000054326a037816 */ /* 0x000fe20000000003 */
[C---:B------:R-:W-:Y:S01]  /*f270*/  IMAD.U32 R66, R64.reuse, 0x10000, RZ ;  /* 0x0001000040427824 */ /* 0x040fe200078e00ff */
[----:B------:R-:W-:Y:S01]  /*f280*/  LOP3.LUT R64, R64, 0xffff0000, RZ, 0xc0, !PT ;  /* 0xffff000040407812 */ /* 0x000fe200078ec0ff */
[----:B------:R-:W-:Y:S01]  /*f290*/  IMAD.U32 R67, R62, 0x10000, RZ ;  /* 0x000100003e437824 */ /* 0x000fe200078e00ff */
[C---:B0-----:R-:W-:Y:S01]  /*f2a0*/  LOP3.LUT R68, R14.reuse, 0xffff0000, RZ, 0xc0, !PT ;  /* 0xffff00000e447812 */ /* 0x041fe200078ec0ff */
[----:B------:R-:W-:Y:S02]  /*f2b0*/  IMAD.U32 R65, R14, 0x10000, RZ ;  /* 0x000100000e417824 */ /* 0x000fe400078e00ff */
[C---:B------:R-:W-:Y:S01]  /*f2c0*/  IMAD.U32 R14, R15.reuse, 0x10000, RZ ;  /* 0x000100000f0e7824 */ /* 0x040fe200078e00ff */
[----:B------:R-:W-:Y:S01]  /*f2d0*/  LOP3.LUT R15, R15, 0xffff0000, RZ, 0xc0, !PT ;  /* 0xffff00000f0f7812 */ /* 0x000fe200078ec0ff */
[C---:B------:R-:W-:Y:S01]  /*f2e0*/  FMUL.FTZ R69, R68.reuse, R66 ;  /* 0x0000004244457220 */ /* 0x040fe20000410000 */
[----:B------:R-:W-:-:S03]  /*f2f0*/  FMUL.FTZ R68, R68, R67 ;  /* 0x0000004344447220 */ /* 0x000fc60000410000 */
[C---:B------:R-:W-:Y:S01]  /*f300*/  FFMA.FTZ R67, R65.reuse, R67, -R69 ;  /* 0x0000004341437223 */ /* 0x040fe20000010845 */
[----:B------:R-:W-:Y:S01]  /*f310*/  FFMA.FTZ R68, R65, R66, R68 ;  /* 0x0000004241447223 */ /* 0x000fe20000010044 */
[----:B------:R-:W-:Y:S01]  /*f320*/  IMAD.U32 R65, R12, 0x10000, RZ ;  /* 0x000100000c417824 */ /* 0x000fe200078e00ff */
        /* <DEDUP_REMOVED lines=11> */
[C---:B------:R-:W-:Y:S01]  /*f3e0*/  FMUL.FTZ R64, R66.reuse, R69 ;  /* 0x0000004542407220 */ /* 0x040fe20000410000 */
[----:B------:R-:W-:Y:S01]  /*f3f0*/  LOP3.LUT R63, R63, 0xffff0000, RZ, 0xc0, !PT ;  /* 0xffff00003f3f7812 */ /* 0x000fe200078ec0ff */
[----:B------:R-:W-:Y:S01]  /*f400*/  FMUL.FTZ R66, R66, R14 ;  /* 0x0000000e42427220 */ /* 0x000fe20000410000 */
[----:B------:R-:W-:Y:S01]  /*f410*/  F2FP.BF16.F32.PACK_AB R15, R15, R12 ;  /* 0x0000000c0f0f723e */ /* 0x000fe200000010ff */
[----:B------:R-:W-:Y:S01]  /*f420*/  FFMA.FTZ R64, R65, R14, -R64 ;  /* 0x0000000e41407223 */ /* 0x000fe20000010840 */
[C---:B------:R-:W-:Y:S01]  /*f430*/  FMUL.FTZ R14, R13.reuse, R3 ;  /* 0x000000030d0e7220 */ /* 0x040fe20000410000 */
[----:B------:R-:W-:Y:S01]  /*f440*/  FMUL.FTZ R13, R13, R63 ;  /* 0x0000003f0d0d7220 */ /* 0x000fe20000410000 */
[----:B------:R-:W-:-:S02]  /*f450*/  FFMA.FTZ R66, R65, R69, R66 ;  /* 0x0000004541427223 */ /* 0x000fc40000010042 */
[C---:B------:R-:W-:Y:S01]  /*f460*/  FFMA.FTZ R63, R62.reuse, R63, -R14 ;  /* 0x0000003f3e3f7223 */ /* 0x040fe2000001080e */
[----:B------:R-:W-:Y:S01]  /*f470*/  FFMA.FTZ R13, R62, R3, R13 ;  /* 0x000000033e0d7223 */ /* 0x000fe2000001000d */
[----:B------:R-:W-:Y:S02]  /*f480*/  F2FP.BF16.F32.PACK_AB R14, R68, R67 ;  /* 0x00000043440e723e */ /* 0x000fe400000010ff */
[----:B------:R-:W-:Y:S02]  /*f490*/  F2FP.BF16.F32.PACK_AB R12, R66, R64 ;  /* 0x00000040420c723e */ /* 0x000fe400000010ff */
[----:B------:R-:W-:-:S05]  /*f4a0*/  F2FP.BF16.F32.PACK_AB R13, R13, R63 ;  /* 0x0000003f0d0d723e */ /* 0x000fca00000010ff */
[----:B------:R3:W-:Y:S02]  /*f4b0*/  STS.128 [R113+0xc000], R12 ;  /* 0x00c0000c71007388 */ /* 0x0007e40000000c00 */
.L_x_2806:
[----:B------:R-:W-:Y:S05]  /*f4c0*/  BSYNC B1 ;  /* 0x0000000000017941 */ /* 0x000fea0003800000 */
.L_x_2805:
[----:B------:R-:W-:Y:S01]  /*f4d0*/  VIADD R3, R225, 0x20 ;  /* 0x00000020e1037836 */ /* 0x000fe20000000000 */
[----:B------:R-:W-:Y:S04]  /*f4e0*/  BSSY B1, `(.L_x_2813) ;  /* 0x00000cb000017945 */ /* 0x000fe80003800000 */
[----:B------:R-:W-:-:S13]  /*f4f0*/  ISETP.GE.AND P0, PT, R3, R0, PT ;  /* 0x000000000300720c */ /* 0x000fda0003f06270 */
[----:B------:R-:W-:Y:S05]  /*f500*/  @P0 BRA `(.L_x_2814) ;  /* 0x0000000c00200947 */ /* 0x000fea0003800000 */
[----:B------:R4:W5:Y:S01]  /*f510*/  LDL R67, [R1+0x64] ;  /* 0x0000640001437983 */ /* 0x0009620000100800 */
[----:B------:R-:W0:Y:S01]  /*f520*/  LDC R3, c[0x0][0x3f4] ;  /* 0x0000fd00ff037b82 */ /* 0x000e220000000800 */
[----:B------:R-:W-:Y:S01]  /*f530*/  BSSY B2, `(.L_x_2815) ;  /* 0x0000034000027945 */ /* 0x000fe20003800000 */
[-C--:B0-----:R-:W-:Y:S02]  /*f540*/  ISETP.GE.AND P0, PT, R216, R3.reuse, PT ;  /* 0x00000003d800720c */ /* 0x081fe40003f06270 */
[-C--:B------:R-:W-:Y:S02]  /*f550*/  ISETP.GE.AND P1, PT, R221, R3.reuse, PT ;  /* 0x00000003dd00720c */ /* 0x080fe40003f26270 */
[-C--:B------:R-:W-:Y:S02]  /*f560*/  ISETP.GE.AND P2, PT, R222, R3.reuse, PT ;  /* 0x00000003de00720c */ /* 0x080fe40003f46270 */
[----:B------:R-:W-:-:S07]  /*f570*/  ISETP.GE.AND P3, PT, R223, R3, PT ;  /* 0x00000003df00720c */ /* 0x000fce0003f66270 */
[----:B----4-:R-:W-:Y:S06]  /*f580*/  @P0 BRA `(.L_x_2816) ;  /* 0x0000000000b80947 */ /* 0x010fec0003800000 */
[----:B-123-5:R-:W0:Y:S01]  /*f590*/  LDS.128 R12, [R67+0x1000] ;  /* 0x00100000430c7984 */ /* 0x02ee220000000c00 */
        /* <DEDUP_REMOVED lines=45> */
.L_x_2816:
[----:B------:R-:W-:Y:S05]  /*f870*/  BSYNC B2 ;  /* 0x0000000000027941 */ /* 0x000fea0003800000 */
.L_x_2815:
[----:B------:R-:W-:Y:S04]  /*f880*/  BSSY B2, `(.L_x_2817) ;  /* 0x0000030000027945 */ /* 0x000fe80003800000 */
[----:B------:R-:W-:Y:S05]  /*f890*/  @P1 BRA `(.L_x_2818) ;  /* 0x0000000000b81947 */ /* 0x000fea0003800000 */
[----:B0123-5:R-:W0:Y:S01]  /*f8a0*/  LDS.128 R12, [R67+0x5000] ;  /* 0x00500000430c7984 */ /* 0x02fe220000000c00 */
        /* <DEDUP_REMOVED lines=45> */
.L_x_2818:
[----:B------:R-:W-:Y:S05]  /*fb80*/  BSYNC B2 ;  /* 0x0000000000027941 */ /* 0x000fea0003800000 */
.L_x_2817:
[----:B------:R-:W-:Y:S04]  /*fb90*/  BSSY B2, `(.L_x_2819) ;  /* 0x0000030000027945 */ /* 0x000fe80003800000 */
[----:B------:R-:W-:Y:S05]  /*fba0*/  @P2 BRA `(.L_x_2820) ;  /* 0x0000000000b82947 */ /* 0x000fea0003800000 */
[----:B012345:R-:W0:Y:S01]  /*fbb0*/  LDS.128 R12, [R67+0x9000] ;  /* 0x00900000430c7984 */ /* 0x03fe220000000c00 */
        /* <DEDUP_REMOVED lines=45> */
.L_x_2820:
[----:B------:R-:W-:Y:S05]  /*fe90*/  BSYNC B2 ;  /* 0x0000000000027941 */ /* 0x000fea0003800000 */
.L_x_2819:
[----:B------:R-:W-:Y:S05]  /*fea0*/  @P3 BRA `(.L_x_2814) ;  /* 0x0000000000b83947 */ /* 0x000fea0003800000 */
[----:B012345:R-:W0:Y:S01]  /*feb0*/  LDS.128 R12, [R67+0xd000] ;  /* 0x00d00000430c7984 */ /* 0x03fe220000000c00 */
[--C-:B------:R-:W-:Y:S02]  /*fec0*/  SHF.R.U64 R50, R46, 0x10, R47.reuse ;  /* 0x000000102e327819 */ /* 0x100fe4000000122f */
[----:B------:R-:W-:Y:S02]  /*fed0*/  SHF.R.U32.HI R46, RZ, 0x10, R47 ;  /* 0x00000010ff2e7819 */ /* 0x000fe4000001162f */
[--C-:B------:R-:W-:Y:S02]  /*fee0*/  SHF.R.U64 R47, R48, 0x10, R49.reuse ;  /* 0x00000010302f7819 */ /* 0x100fe40000001231 */
[----:B------:R-:W-:Y:S02]  /*fef0*/  SHF.R.U32.HI R49, RZ, 0x10, R49 ;  /* 0x00000010ff317819 */ /* 0x000fe40000011631 */
[C---:B------:R-:W-:Y:S02]  /*ff00*/  PRMT R3, R89.reuse, 0x5432, R50 ;  /* 0x0000543259037816 */ /* 0x040fe40000000032 */
[----:B------:R-:W-:-:S02]  /*ff10*/  PRMT R89, R89, 0x5410, R46 ;  /* 0x0000541059597816 */ /* 0x000fc4000000002e */
[C---:B------:R-:W-:Y:S02]  /*ff20*/  PRMT R46, R90.reuse, 0x5410, R47 ;  /* 0x000054105a2e7816 */ /* 0x040fe4000000002f */
[----:B------:R-:W-:-:S05]  /*ff30*/  PRMT R90, R90, 0x5432, R49 ;  /* 0x000054325a5a7816 */ /* 0x000fca0000000031 */
[C---:B------:R-:W-:Y:S01]  /*ff40*/  IMAD.U32 R52, R90.reuse, 0x10000, RZ ;  /* 0x000100005a347824 */ /* 0x040fe200078e00ff */
[----:B------:R-:W-:Y:S02]  /*ff50*/  LOP3.LUT R90, R90, 0xffff0000, RZ, 0xc0, !PT ;  /* 0xffff00005a5a7812 */ /* 0x000fe400078ec0ff */
[C---:B0-----:R-:W-:Y:S01]  /*ff60*/  LOP3.LUT R48, R14.reuse, 0xffff0000, RZ, 0xc0, !PT ;  /* 0xffff00000e307812 */ /* 0x041fe200078ec0ff */
[----:B------:R-:W-:Y:S01]  /*ff70*/  IMAD.U32 R47, R14, 0x10000, RZ ;  /* 0x000100000e2f7824 */ /* 0x000fe200078e00ff */
[C---:B------:R-:W-:Y:S01]  /*ff80*/  LOP3.LUT R49, R12.reuse, 0xffff0000, RZ, 0xc0, !PT ;  /* 0xffff00000c317812 */ /* 0x040fe200078ec0ff */
[C---:B------:R-:W-:Y:S01]  /*ff90*/  IMAD.U32 R14, R15.reuse, 0x10000, RZ ;  /* 0x000100000f0e7824 */ /* 0x040fe200078e00ff */
[----:B------:R-:W-:Y:S01]  /*ffa0*/  LOP3.LUT R15, R15, 0xffff0000, RZ, 0xc0, !PT ;  /* 0xffff00000f0f7812 */ /* 0x000fe200078ec0ff */
[----:B------:R-:W-:Y:S02]  /*ffb0*/  IMAD.U32 R51, R12, 0x10000, RZ ;  /* 0x000100000c337824 */ /* 0x000fe400078e00ff */
[----:B------:R-:W-:Y:S01]  /*ffc0*/  FMUL.FTZ R54, R48, R52 ;  /* 0x0000003430367220 */ /* 0x000fe20000410000 */
[C---:B------:R-:W-:Y:S01]  /*ffd0*/  IMAD.U32 R12, R89.reuse, 0x10000, RZ ;  /* 0x00010000590c7824 */ /* 0x040fe200078e00ff */
[----:B------:R-:W-:Y:S01]  /*ffe0*/  LOP3.LUT R89, R89, 0xffff0000, RZ, 0xc0, !PT ;  /* 0xffff000059597812 */ /* 0x000fe200078ec0ff */
[----:B------:R-:W-:-:S02]  /*fff0*/  IMAD.U32 R50, R13, 0x10000, RZ ;  /* 0x000100000d327824 */ /* 0x000fc400078e00ff */
[----:B------:R-:W-:Y:S01]  /*10000*/  FMUL.FTZ R55, R15, R90 ;  /* 0x0000005a0f377220 */ /* 0x000fe20000410000 */
[-C--:B------:R-:W-:Y:S01]  /*10010*/  FMUL.FTZ R53, R48, R12.reuse ;  /* 0x0000000c30357220 */ /* 0x080fe20000410000 */
[----:B------:R-:W-:Y:S01]  /*10020*/  FFMA.FTZ R54, R47, R12, -R54 ;  /* 0x0000000c2f367223 */ /* 0x000fe20000010836 */
[C---:B------:R-:W-:Y:S01]  /*10030*/  IMAD.U32 R48, R46.reuse, 0x10000, RZ ;  /* 0x000100002e307824 */ /* 0x040fe200078e00ff */
[----:B------:R-:W-:Y:S01]  /*10040*/  LOP3.LUT R13, R13, 0xffff0000, RZ, 0xc0, !PT ;  /* 0xffff00000d0d7812 */ /* 0x000fe200078ec0ff */
[-C--:B------:R-:W-:Y:S01]  /*10050*/  FMUL.FTZ R15, R15, R89.reuse ;  /* 0x000000590f0f7220 */ /* 0x080fe20000410000 */
[C---:B------:R-:W-:Y:S01]  /*10060*/  IMAD.U32 R12, R3.reuse, 0x10000, RZ ;  /* 0x00010000030c7824 */ /* 0x040fe200078e00ff */
[----:B------:R-:W-:Y:S01]  /*10070*/  LOP3.LUT R46, R46, 0xffff0000, RZ, 0xc0, !PT ;  /* 0xffff00002e2e7812 */ /* 0x000fe200078ec0ff */
[C---:B------:R-:W-:Y:S01]  /*10080*/  FFMA.FTZ R55, R14.reuse, R89, -R55 ;  /* 0x000000590e377223 */ /* 0x040fe20000010837 */
[----:B------:R-:W-:Y:S01]  /*10090*/  LOP3.LUT R3, R3, 0xffff0000, RZ, 0xc0, !PT ;  /* 0xffff000003037812 */ /* 0x000fe200078ec0ff */
[----:B------:R-:W-:Y:S01]  /*100a0*/  FFMA.FTZ R90, R14, R90, R15 ;  /* 0x0000005a0e5a7223 */ /* 0x000fe2000001000f */
[----:B------:R-:W-:Y:S01]  /*100b0*/  FMUL.FTZ R14, R49, R48 ;  /* 0x00000030310e7220 */ /* 0x000fe20000410000 */
[----:B------:R-:W-:Y:S01]  /*100c0*/  FMUL.FTZ R15, R13, R46 ;  /* 0x0000002e0d0f7220 */ /* 0x000fe20000410000 */
[----:B------:R-:W-:Y:S01]  /*100d0*/  FMUL.FTZ R49, R49, R12 ;  /* 0x0000000c31317220 */ /* 0x000fe20000410000 */
[-C--:B------:R-:W-:Y:S01]  /*100e0*/  FMUL.FTZ R13, R13, R3.reuse ;  /* 0x000000030d0d7220 */ /* 0x080fe20000410000 */
[----:B------:R-:W-:Y:S01]  /*100f0*/  FFMA.FTZ R53, R47, R52, R53 ;  /* 0x000000342f357223 */ /* 0x000fe20000010035 */
        /* <DEDUP_REMOVED lines=9> */
.L_x_2814:
[----:B------:R-:W-:Y:S05]  /*10190*/  BSYNC B1 ;  /* 0x0000000000017941 */ /* 0x000fea0003800000 */
.L_x_2813:
[----:B------:R-:W-:Y:S01]  /*101a0*/  VIADD R3, R225, 0x40 ;  /* 0x00000040e1037836 */ /* 0x000fe20000000000 */
[----:B------:R-:W-:Y:S04]  /*101b0*/  BSSY B1, `(.L_x_2821) ;  /* 0x00000cb000017945 */ /* 0x000fe80003800000 */
[----:B------:R-:W-:-:S13]  /*101c0*/  ISETP.GE.AND P0, PT, R3, R0, PT ;  /* 0x000000000300720c */ /* 0x000fda0003f06270 */
[----:B------:R-:W-:Y:S05]  /*101d0*/  @P0 BRA `(.L_x_2822) ;  /* 0x0000000c00200947 */ /* 0x000fea0003800000 */
[----:B------:R0:W5:Y:S01]  /*101e0*/  LDL R56, [R1+0x64] ;  /* 0x0000640001387983 */ /* 0x0001620000100800 */
[----:B------:R-:W1:Y:S01]  /*101f0*/  LDC R3, c[0x0][0x3f4] ;  /* 0x0000fd00ff037b82 */ /* 0x000e620000000800 */
[----:B------:R-:W-:Y:S01]  /*10200*/  BSSY B2, `(.L_x_2823) ;  /* 0x0000034000027945 */ /* 0x000fe20003800000 */
[-C--:B-1----:R-:W-:Y:S02]  /*10210*/  ISETP.GE.AND P0, PT, R216, R3.reuse, PT ;  /* 0x00000003d800720c */ /* 0x082fe40003f06270 */
[-C--:B------:R-:W-:Y:S02]  /*10220*/  ISETP.GE.AND P1, PT, R221, R3.reuse, PT ;  /* 0x00000003dd00720c */ /* 0x080fe40003f26270 */
[-C--:B------:R-:W-:Y:S02]  /*10230*/  ISETP.GE.AND P2, PT, R222, R3.reuse, PT ;  /* 0x00000003de00720c */ /* 0x080fe40003f46270 */
[----:B------:R-:W-:-:S07]  /*10240*/  ISETP.GE.AND P3, PT, R223, R3, PT ;  /* 0x00000003df00720c */ /* 0x000fce0003f66270 */
[----:B0-----:R-:W-:Y:S06]  /*10250*/  @P0 BRA `(.L_x_2824) ;  /* 0x0000000000b80947 */ /* 0x001fec0003800000 */
[----:B--2345:R-:W0:Y:S01]  /*10260*/  LDS.128 R12, [R56+0x2000] ;  /* 0x00200000380c7984 */ /* 0x03ce220000000c00 */
        /* <DEDUP_REMOVED lines=9> */
[----:B------:R-:W-:Y:S01]  /*10300*/  IMAD.U32 R51, R101, 0x10000, RZ ;  /* 0x0001000065337824 */ /* 0x000fe200078e00ff */
[C---:B------:R-:W-:Y:S01]  /*10310*/  LOP3.LUT R49, R100.reuse, 0xffff0000, RZ, 0xc0, !PT ;  /* 0xffff000064317812 */ /* 0x040fe200078ec0ff */
[----:B------:R-:W-:Y:S01]  /*10320*/  IMAD.U32 R47, R100, 0x10000, RZ ;  /* 0x00010000642f7824 */ /* 0x000fe200078e00ff */
[C---:B0-----:R-:W-:Y:S01]  /*10330*/  LOP3.LUT R46, R14.reuse, 0xffff0000, RZ, 0xc0, !PT ;  /* 0xffff00000e2e7812 */ /* 0x041fe200078ec0ff */
[----:B------:R-:W-:Y:S01]  /*10340*/  IMAD.U32 R44, R14, 0x10000, RZ ;  /* 0x000100000e2c7824 */ /* 0x000fe200078e00ff */
[C---:B------:R-:W-:Y:S01]  /*10350*/  LOP3.LUT R48, R15.reuse, 0xffff0000, RZ, 0xc0, !PT ;  /* 0xffff00000f307812 */ /* 0x040fe200078ec0ff */
[----:B------:R-:W-:-:S02]  /*10360*/  IMAD.U32 R14, R15, 0x10000, RZ ;  /* 0x000100000f0e7824 */ /* 0x000fc400078e00ff */
[C---:B------:R-:W-:Y:S01]  /*10370*/  FMUL.FTZ R53, R46.reuse, R51 ;  /* 0x000000332e357220 */ /* 0x040fe20000410000 */
[----:B------:R-:W-:Y:S01]  /*10380*/  FMUL.FTZ R50, R46, R47 ;  /* 0x0000002f2e327220 */ /* 0x000fe20000410000 */
[----:B------:R-:W-:Y:S01]  /*10390*/  FMUL.FTZ R55, R48, R45 ;  /* 0x0000002d30377220 */ /* 0x000fe20000410000 */
[C---:B------:R-:W-:Y:S01]  /*103a0*/  IMAD.U32 R43, R13.reuse, 0x10000, RZ ;  /* 0x000100000d2b7824 */ /* 0x040fe200078e00ff */
[----:B------:R-:W-:Y:S01]  /*103b0*/  LOP3.LUT R46, R13, 0xffff0000, RZ, 0xc0, !PT ;  /* 0xffff00000d2e7812 */ /* 0x000fe200078ec0ff */
[C---:B------:R-:W-:Y:S01]  /*103c0*/  FFMA.FTZ R13, R44.reuse, R47, -R53 ;  /* 0x0000002f2c0d7223 */ /* 0x040fe20000010835 */
[----:B------:R-:W-:Y:S01]  /*103d0*/  FFMA.FTZ R44, R44, R51, R50 ;  /* 0x000000332c2c7223 */ /* 0x000fe20000010032 */
[-C--:B------:R-:W-:Y:S01]  /*103e0*/  FMUL.FTZ R51, R48, R49.reuse ;  /* 0x0000003130337220 */ /* 0x080fe20000410000 */
[----:B------:R-:W-:Y:S01]  /*103f0*/  FFMA.FTZ R47, R14, R49, -R55 ;  /* 0x000000310e2f7223 */ /* 0x000fe20000010837 */
[C---:B------:R-:W-:Y:S01]  /*10400*/  IMAD.U32 R15, R12.reuse, 0x10000, RZ ;  /* 0x000100000c0f7824 */ /* 0x040fe200078e00ff */
[----:B------:R-:W-:Y:S01]  /*10410*/  LOP3.LUT R12, R12, 0xffff0000, RZ, 0xc0, !PT ;  /* 0xffff00000c0c7812 */ /* 0x000fe200078ec0ff */
[C---:B------:R-:W-:Y:S01]  /*10420*/  IMAD.U32 R49, R42.reuse, 0x10000, RZ ;  /* 0x000100002a317824 */ /* 0x040fe200078e00ff */
[----:B------:R-:W-:Y:S01]  /*10430*/  LOP3.LUT R42, R42, 0xffff0000, RZ, 0xc0, !PT ;  /* 0xffff00002a2a7812 */ /* 0x000fe200078ec0ff */
[C---:B------:R-:W-:Y:S01]  /*10440*/  IMAD.U32 R48, R3.reuse, 0x10000, RZ ;  /* 0x0001000003307824 */ /* 0x040fe200078e00ff */
[----:B------:R-:W-:Y:S01]  /*10450*/  LOP3.LUT R3, R3, 0xffff0000, RZ, 0xc0, !PT ;  /* 0xffff000003037812 */ /* 0x000fe200078ec0ff */
        /* <DEDUP_REMOVED lines=14> */
.L_x_2824:
[----:B------:R-:W-:Y:S05]  /*10540*/  BSYNC B2 ;  /* 0x0000000000027941 */ /* 0x000fea0003800000 */
.L_x_2823:
[----:B------:R-:W-:Y:S04]  /*10550*/  BSSY B2, `(.L_x_2825) ;  /* 0x0000030000027945 */ /* 0x000fe80003800000 */
[----:B------:R-:W-:Y:S05]  /*10560*/  @P1 BRA `(.L_x_2826) ;  /* 0x0000000000b81947 */ /* 0x000fea0003800000 */
[----:B0-2345:R-:W0:Y:S01]  /*10570*/  LDS.128 R12, [R56+0x6000] ;  /* 0x00600000380c7984 */ /* 0x03de220000000c00 */
        /* <DEDUP_REMOVED lines=13> */
[C---:B------:R-:W-:Y:S01]  /*10650*/  IMAD.U32 R41, R15.reuse, 0x10000, RZ ;  /* 0x000100000f297824 */ /* 0x040fe200078e00ff */
[----:B------:R-:W-:Y:S01]  /*10660*/  LOP3.LUT R15, R15, 0xffff0000, RZ, 0xc0, !PT ;  /* 0xffff00000f0f7812 */ /* 0x000fe200078ec0ff */
[----:B------:R-:W-:-:S02]  /*10670*/  IMAD.U32 R39, R14, 0x10000, RZ ;  /* 0x000100000e277824 */ /* 0x000fc400078e00ff */
[CC--:B------:R-:W-:Y:S01]  /*10680*/  FMUL.FTZ R46, R40.reuse, R45.reuse ;  /* 0x0000002d282e7220 */ /* 0x0c0fe20000410000 */
[----:B------:R-:W-:Y:S01]  /*10690*/  FMUL.FTZ R40, R40, R42 ;  /* 0x0000002a28287220 */ /* 0x000fe20000410000 */
[----:B------:R-:W-:Y:S01]  /*106a0*/  FMUL.FTZ R48, R15, R92 ;  /* 0x0000005c0f307220 */ /* 0x000fe20000410000 */
[----:B------:R-:W-:Y:S02]  /*106b0*/  IMAD.U32 R14, R12, 0x10000, RZ ;  /* 0x000100000c0e7824 */ /* 0x000fe400078e00ff */
[----:B------:R-:W-:Y:S01]  /*106c0*/  FFMA.FTZ R46, R39, R42, -R46 ;  /* 0x0000002a272e7223 */ /* 0x000fe2000001082e */
[-C--:B------:R-:W-:Y:S01]  /*106d0*/  FMUL.FTZ R42, R15, R44.reuse ;  /* 0x0000002c0f2a7220 */ /* 0x080fe20000410000 */
[----:B------:R-:W-:Y:S02]  /*106e0*/  IMAD.U32 R3, R13, 0x10000, RZ ;  /* 0x000100000d037824 */ /* 0x000fe400078e00ff */
[----:B------:R-:W-:Y:S01]  /*106f0*/  FFMA.FTZ R45, R39, R45, R40 ;  /* 0x0000002d272d7223 */ /* 0x000fe20000010028 */
[----:B------:R-:W-:Y:S01]  /*10700*/  IMAD.U32 R15, R38, 0x10000, RZ ;  /* 0x00010000260f7824 */ /* 0x000fe200078e00ff */
[----:B------:R-:W-:Y:S01]  /*10710*/  LOP3.LUT R12, R12, 0xffff0000, RZ, 0xc0, !PT ;  /* 0xffff00000c0c7812 */ /* 0x000fe200078ec0ff */
[----:B------:R-:W-:Y:S01]  /*10720*/  IMAD.U32 R39, R43, 0x10000, RZ ;  /* 0x000100002b277824 */ /* 0x000fe200078e00ff */
[----:B------:R-:W-:Y:S01]  /*10730*/  LOP3.LUT R13, R13, 0xffff0000, RZ, 0xc0, !PT ;  /* 0xffff00000d0d7812 */ /* 0x000fe200078ec0ff */
[----:B------:R-:W-:Y:S01]  /*10740*/  FFMA.FTZ R48, R41, R44, -R48 ;  /* 0x0000002c29307223 */ /* 0x000fe20000010830 */
[----:B------:R-:W-:Y:S01]  /*10750*/  LOP3.LUT R40, R43, 0xffff0000, RZ, 0xc0, !PT ;  /* 0xffff00002b287812 */ /* 0x000fe200078ec0ff */
[----:B------:R-:W-:Y:S01]  /*10760*/  FFMA.FTZ R47, R41, R92, R42 ;  /* 0x0000005c292f7223 */ /* 0x000fe2000001002a */
[----:B------:R-:W-:Y:S01]  /*10770*/  LOP3.LUT R38, R38, 0xffff0000, RZ, 0xc0, !PT ;  /* 0xffff000026267812 */ /* 0x000fe200078ec0ff */
[C---:B------:R-:W-:Y:S01]  /*10780*/  FMUL.FTZ R41, R12.reuse, R39 ;  /* 0x000000270c297220 */ /* 0x040fe20000410000 */
[----:B------:R-:W-:Y:S01]  /*10790*/  FMUL.FTZ R42, R12, R15 ;  /* 0x0000000f0c2a7220 */ /* 0x000fe20000410000 */
[----:B------:R-:W-:-:S02]  /*107a0*/  FMUL.FTZ R44, R13, R40 ;  /* 0x000000280d2c7220 */ /* 0x000fc40000410000 */
[-C--:B------:R-:W-:Y:S01]  /*107b0*/  FMUL.FTZ R43, R13, R38.reuse ;  /* 0x000000260d2b7220 */ /* 0x080fe20000410000 */
        /* <DEDUP_REMOVED lines=9> */
.L_x_2826:
[----:B------:R-:W-:Y:S05]  /*10850*/  BSYNC B2 ;  /* 0x0000000000027941 */ /* 0x000fea0003800000 */
.L_x_2825:
[----:B------:R-:W-:Y:S04]  /*10860*/  BSSY B2, `(.L_x_2827) ;  /* 0x0000030000027945 */ /* 0x000fe80003800000 */
[----:B------:R-:W-:Y:S05]  /*10870*/  @P2 BRA `(.L_x_2828) ;  /* 0x0000000000b82947 */ /* 0x000fea0003800000 */
[----:B012345:R-:W0:Y:S01]  /*10880*/  LDS.128 R12, [R56+0xa000] ;  /* 0x00a00000380c7984 */ /* 0x03fe220000000c00 */
        /* <DEDUP_REMOVED lines=45> */
.L_x_2828:
[----:B------:R-:W-:Y:S05]  /*10b60*/  BSYNC B2 ;  /* 0x0000000000027941 */ /* 0x000fea0003800000 */
.L_x_2827:
        /* <DEDUP_REMOVED lines=47> */
.L_x_2822:
[----:B------:R-:W-:Y:S05]  /*10e60*/  BSYNC B1 ;  /* 0x0000000000017941 */ /* 0x000fea0003800000 */
.L_x_2821:
[----:B------:R-:W-:-:S05]  /*10e70*/  VIADD R3, R225, 0x60 ;  /* 0x00000060e1037836 */ /* 0x000fca0000000000 */
        /* <DEDUP_REMOVED lines=56> */
.L_x_2831:
[----:B------:R-:W-:Y:S05]  /*11200*/  BSYNC B1 ;  /* 0x0000000000017941 */ /* 0x000fea0003800000 */
.L_x_2830:
[----:B------:R-:W-:Y:S04]  /*11210*/  BSSY B1, `(.L_x_2832) ;  /* 0x0000030000017945 */ /* 0x000fe80003800000 */
[----:B------:R-:W-:Y:S05]  /*11220*/  @P1 BRA `(.L_x_2833) ;  /* 0x0000000000b81947 */ /* 0x000fea0003800000 */
[----:B0-2345:R-:W0:Y:S01]  /*11230*/  LDS.128 R12, [R35+0x7000] ;  /* 0x00700000230c7984 */ /* 0x03de220000000c00 */
        /* <DEDUP_REMOVED lines=27> */
[C---:B------:R-:W-:Y:S01]  /*113f0*/  IMAD.U32 R14, R24.reuse, 0x10000, RZ ;  /* 0x00010000180e7824 */ /* 0x040fe200078e00ff */
[----:B------:R-:W-:Y:S01]  /*11400*/  LOP3.LUT R27, R27, 0xffff0000, RZ, 0xc0, !PT ;  /* 0xffff00001b1b7812 */ /* 0x000fe200078ec0ff */
[C---:B------:R-:W-:Y:S01]  /*11410*/  FFMA.FTZ R30, R21.reuse, R26, -R30 ;  /* 0x0000001a151e7223 */ /* 0x040fe2000001081e */
        /* <DEDUP_REMOVED lines=15> */
.L_x_2833:
[----:B------:R-:W-:Y:S05]  /*11510*/  BSYNC B1 ;  /* 0x0000000000017941 */ /* 0x000fea0003800000 */
.L_x_2832:
        /* <DEDUP_REMOVED lines=48> */
.L_x_2835:
[----:B------:R-:W-:Y:S05]  /*11820*/  BSYNC B1 ;  /* 0x0000000000017941 */ /* 0x000fea0003800000 */
.L_x_2834:
        /* <DEDUP_REMOVED lines=48> */
.L_x_2790:
        /* <DEDUP_REMOVED lines=33> */
.L_x_3132:
        /* <DEDUP_REMOVED lines=13> */
[----:B------:R-:W-:Y:S01]  /*11e10*/  ULDC UR4, c[0x0][0x3f4] ;  /* 0x0000fd0000047ab9 */ /* 0x000fe20000000800 */
[----:B------:R-:W-:Y:S02]  /*11e20*/  CS2R R60, SRZ ;  /* 0x00000000003c7805 */ /* 0x000fe4000001ff00 */
[----:B------:R-:W-:Y:S02]  /*11e30*/  ISETP.GE.AND P4, PT, R16, UR4, PT ;  /* 0x0000000410007c0c */ /* 0x000fe4000bf86270 */
[----:B------:R-:W-:Y:S02]  /*11e40*/  CS2R R62, SRZ ;  /* 0x00000000003e7805 */ /* 0x000fe4000001ff00 */
[----:B------:R-:W-:Y:S02]  /*11e50*/  ISETP.GE.AND P5, PT, R214, UR4, PT ;  /* 0x00000004d6007c0c */ /* 0x000fe4000bfa6270 */
[----:B------:R-:W-:Y:S01]  /*11e60*/  CS2R R68, SRZ ;  /* 0x0000000000447805 */ /* 0x000fe2000001ff00 */
[----:B------:R-:W-:-:S06]  /*11e70*/  ULDC.64 UR6, c[0x0][0x208] ;  /* 0x0000820000067ab9 */ /* 0x000fcc0000000a00 */
        /* <DEDUP_REMOVED lines=21> */
.L_x_2838:
[----:B------:R-:W-:Y:S05]  /*11fd0*/  BSYNC B1 ;  /* 0x0000000000017941 */ /* 0x000fea0003800000 */
.L_x_2837:
[----:B-1---5:R-:W-:Y:S01]  /*11fe0*/  IMAD.MOV.U32 R4, RZ, RZ, R68 ;  /* 0x000000ffff047224 */ /* 0x022fe200078e0044 */
[----:B------:R-:W-:Y:S01]  /*11ff0*/  UMOV UR4, 0xffffffff ;  /* 0xffffffff00047882 */ /* 0x000fe20000000000 */
[----:B------:R-:W-:Y:S01]  /*12000*/  IMAD.MOV.U32 R5, RZ, RZ, R69 ;  /* 0x000000ffff057224 */ /* 0x000fe200078e0045 */
[----:B------:R-:W-:Y:S01]  /*12010*/  CS2R R52, SRZ ;  /* 0x0000000000347805 */ /* 0x000fe2000001ff00 */
[----:B--2---:R-:W-:Y:S02]  /*12020*/  IMAD.MOV.U32 R6, RZ, RZ, R70 ;  /* 0x000000ffff067224 */ /* 0x004fe400078e0046 */
[----:B------:R-:W-:Y:S01]  /*12030*/  IMAD.MOV.U32 R7, RZ, RZ, R71 ;  /* 0x000000ffff077224 */ /* 0x000fe200078e0047 */
[----:B------:R-:W-:Y:S01]  /*12040*/  PRMT R94, R4, 0x5410, R5 ;  /* 0x00005410045e7816 */ /* 0x000fe20000000005 */
        /* <DEDUP_REMOVED lines=29> */
.L_x_3138:
        /* <DEDUP_REMOVED lines=20> */
[----:B------:R-:W-:Y:S01]  /*12360*/  @!P5 IMAD.SHL.U32 R11, R212, 0x2, RZ ;  /* 0x00000002d40bd824 */ /* 0x000fe200078e00ff */
[-C--:B0-----:R-:W-:Y:S02]  /*12370*/  @!P4 IADD3 R10, P0, R6, R5.reuse, RZ ;  /* 0x00000005060ac210 */ /* 0x081fe40007f1e0ff */
[C---:B----4-:R-:W-:Y:S02]  /*12380*/  @!P4 IADD3 R4, P1, R14.reuse, R5, RZ ;  /* 0x000000050e04c210 */ /* 0x050fe40007f3e0ff */
[-C--:B------:R-:W-:Y:S02]  /*12390*/  @!P5 IADD3 R8, P3, R14, R11.reuse, RZ ;  /* 0x0000000b0e08d210 */ /* 0x080fe40007f7e0ff */
[----:B------:R-:W-:Y:S01]  /*123a0*/  @!P5 IADD3 R6, P2, R6, R11, RZ ;  /* 0x0000000b0606d210 */ /* 0x000fe20007f5e0ff */
[--C-:B--2---:R-:W-:Y:S01]  /*123b0*/  @!P4 IMAD.X R11, R7, 0x1, R12.reuse, P0 ;  /* 0x00000001070bc824 */ /* 0x104fe200000e060c */
        /* <DEDUP_REMOVED lines=13> */
.L_x_2841:
[----:B------:R-:W-:Y:S05]  /*12490*/  BSYNC B1 ;  /* 0x0000000000017941 */ /* 0x000fea0003800000 */
.L_x_2840:
        /* <DEDUP_REMOVED lines=29> */
[----:B------:R3:W0:Y:S02]  /*12670*/  SHFL.IDX PT, R8, R21, 0x2, 0x181f ;  /* 0x00581f0015087f89 */ /* 0x00062400000e0000 */
.L_x_3144:
        /* <DEDUP_REMOVED lines=22> */
[----:B----4-:R-:W-:Y:S02]  /*127e0*/  @!P5 SHF.L.U64.HI R14, R212, 0x1, R215 ;  /* 0x00000001d40ed819 */ /* 0x010fe400000102d7 */
[-C--:B0-----:R-:W-:Y:S02]  /*127f0*/  @!P4 IADD3 R10, P0, R6, R11.reuse, RZ ;  /* 0x0000000b060ac210 */ /* 0x081fe40007f1e0ff */
[----:B------:R-:W-:Y:S02]  /*12800*/  @!P4 IADD3 R4, P1, R8, R11, RZ ;  /* 0x0000000b0804c210 */ /* 0x000fe40007f3e0ff */
[-C--:B------:R-:W-:Y:S01]  /*12810*/  @!P5 IADD3 R6, P2, R6, R5.reuse, RZ ;  /* 0x000000050606d210 */ /* 0x080fe20007f5e0ff */
[--C-:B--2---:R-:W-:Y:S01]  /*12820*/  @!P4 IMAD.X R11, R7, 0x1, R12.reuse, P0 ;  /* 0x00000001070bc824 */ /* 0x104fe200000e060c */
[----:B------:R-:W-:Y:S01]  /*12830*/  @!P5 IADD3 R8, P3, R8, R5, RZ ;  /* 0x000000050808d210 */ /* 0x000fe20007f7e0ff */
        /* <DEDUP_REMOVED lines=12> */
.L_x_2844:
[----:B------:R-:W-:Y:S05]  /*12900*/  BSYNC B1 ;  /* 0x0000000000017941 */ /* 0x000fea0003800000 */
.L_x_2843:
        /* <DEDUP_REMOVED lines=30> */
[----:B-1-3--:R-:W1:Y:S02]  /*12af0*/  SHFL.IDX PT, R21, R21, 0x3, 0x181f ;  /* 0x00781f0015157f89 */ /* 0x00ae6400000e0000 */
.L_x_3150:
        /* <DEDUP_REMOVED lines=8> */
[----:B0-----:R-:W-:Y:S02]  /*12b80*/  CS2R R72, SRZ ;  /* 0x0000000000487805 */ /* 0x001fe4000001ff00 */
[----:B------:R-:W-:-:S05]  /*12b90*/  CS2R R74, SRZ ;  /* 0x00000000004a7805 */ /* 0x000fca000001ff00 */
[----:B------:R-:W-:Y:S05]  /*12ba0*/  @P0 BRA `(.L_x_2847) ;  /* 0x0000000000700947 */ /* 0x000fea0003800000 */
[----:B------:R-:W-:Y:S01]  /*12bb0*/  ULDC UR4, c[0x0][0x3f4] ;  /* 0x0000fd0000047ab9 */ /* 0x000fe20000000800 */
[----:B------:R-:W-:Y:S02]  /*12bc0*/  CS2R R12, SRZ ;  /* 0x00000000000c7805 */ /* 0x000fe4000001ff00 */
[----:B------:R-:W-:Y:S02]  /*12bd0*/  ISETP.GE.AND P1, PT, R16, UR4, PT ;  /* 0x0000000410007c0c */ /* 0x000fe4000bf26270 */
[----:B------:R-:W-:Y:S02]  /*12be0*/  CS2R R14, SRZ ;  /* 0x00000000000e7805 */ /* 0x000fe4000001ff00 */
[----:B------:R-:W-:Y:S01]  /*12bf0*/  ISETP.GE.AND P2, PT, R214, UR4, PT ;  /* 0x00000004d6007c0c */ /* 0x000fe2000bf46270 */
[----:B------:R-:W-:-:S08]  /*12c00*/  ULDC.64 UR6, c[0x0][0x208] ;  /* 0x0000820000067ab9 */ /* 0x000fd00000000a00 */
[C---:B------:R-:W-:Y:S01]  /*12c10*/  @!P1 IMAD.SHL.U32 R8, R16.reuse, 0x2, RZ ;  /* 0x0000000210089824 */ /* 0x040fe200078e00ff */
[----:B------:R-:W-:-:S04]  /*12c20*/  @!P1 SHF.L.U64.HI R0, R16, 0x1, R17 ;  /* 0x0000000110009819 */ /* 0x000fc80000010211 */
[----:B------:R-:W-:-:S05]  /*12c30*/  @!P1 IADD3 R4, P0, R78, R8, RZ ;  /* 0x000000084e049210 */ /* 0x000fca0007f1e0ff */
[--C-:B--2---:R-:W-:Y:S01]  /*12c40*/  @!P1 IMAD.X R5, R76, 0x1, R0.reuse, P0 ;  /* 0x000000014c059824 */ /* 0x104fe200000e0600 */
[----:B-1----:R-:W-:Y:S02]  /*12c50*/  @!P1 IADD3 R8, P0, R21, R8, RZ ;  /* 0x0000000815089210 */ /* 0x002fe40007f1e0ff */
[----:B------:R-:W-:Y:S02]  /*12c60*/  CS2R R6, SRZ ;  /* 0x0000000000067805 */ /* 0x000fe4000001ff00 */
[----:B------:R0:W5:Y:S01]  /*12c70*/  @!P1 LD.E.128 R12, desc[UR6][R4.64] ;  /* 0x00000006040c9980 */ /* 0x000162000c101d00 */
[----:B------:R-:W-:Y:S02]  /*12c80*/  @!P1 IMAD.X R9, R77, 0x1, R0, P0 ;  /* 0x000000014d099824 */ /* 0x000fe400000e0600 */
[C---:B------:R-:W-:Y:S01]  /*12c90*/  @!P2 IMAD.SHL.U32 R20, R212.reuse, 0x2, RZ ;  /* 0x00000002d414a824 */ /* 0x040fe200078e00ff */
[----:B0-----:R-:W-:Y:S02]  /*12ca0*/  CS2R R4, SRZ ;  /* 0x0000000000047805 */ /* 0x001fe4000001ff00 */
[----:B------:R-:W-:-:S04]  /*12cb0*/  @!P2 SHF.L.U64.HI R0, R212, 0x1, R215 ;  /* 0x00000001d400a819 */ /* 0x000fc800000102d7 */
[----:B------:R0:W5:Y:S01]  /*12cc0*/  @!P1 LD.E.128 R4, desc[UR6][R8.64] ;  /* 0x0000000608049980 */ /* 0x000162000c101d00 */
[----:B------:R-:W-:Y:S02]  /*12cd0*/  CS2R R72, SRZ ;  /* 0x0000000000487805 */ /* 0x000fe4000001ff00 */
[----:B------:R-:W-:Y:S02]  /*12ce0*/  CS2R R74, SRZ ;  /* 0x00000000004a7805 */ /* 0x000fe4000001ff00 */
[-C--:B0-----:R-:W-:Y:S02]  /*12cf0*/  @!P2 IADD3 R8, P0, R78, R20.reuse, RZ ;  /* 0x000000144e08a210 */ /* 0x081fe40007f1e0ff */
[----:B------:R-:W-:-:S03]  /*12d00*/  @!P2 IADD3 R20, P1, R21, R20, RZ ;  /* 0x000000141514a210 */ /* 0x000fc60007f3e0ff */
[--C-:B------:R-:W-:Y:S01]  /*12d10*/  @!P2 IMAD.X R9, R76, 0x1, R0.reuse, P0 ;  /* 0x000000014c09a824 */ /* 0x100fe200000e0600 */
[----:B------:R-:W-:Y:S01]  /*12d20*/  CS2R R10, SRZ ;  /* 0x00000000000a7805 */ /* 0x000fe2000001ff00 */
[----:B------:R-:W-:-:S03]  /*12d30*/  @!P2 IMAD.X R21, R77, 0x1, R0, P1 ;  /* 0x000000014d15a824 */ /* 0x000fc600008e0600 */
[----:B------:R0:W5:Y:S02]  /*12d40*/  @!P2 LD.E.128 R72, desc[UR6][R8.64] ;  /* 0x000000060848a980 */ /* 0x000164000c101d00 */
[----:B0-----:R-:W-:-:S06]  /*12d50*/  CS2R R8, SRZ ;  /* 0x0000000000087805 */ /* 0x001fcc000001ff00 */
[----:B------:R0:W5:Y:S02]  /*12d60*/  @!P2 LD.E.128 R8, desc[UR6][R20.64] ;  /* 0x000000061408a980 */ /* 0x000164000c101d00 */
.L_x_2847:
[----:B------:R-:W-:Y:S05]  /*12d70*/  BSYNC B1 ;  /* 0x0000000000017941 */ /* 0x000fea0003800000 */
.L_x_2846:
        /* <DEDUP_REMOVED lines=8> */
.L_x_3151:
[----:B------:R-:W-:Y:S05]  /*12e00*/  BSYNC B1 ;  /* 0x0000000000017941 */ /* 0x000fea0003800000 */
.L_x_2848:
[----:B-1----:R-:W3:Y:S01]  /*12e10*/  LDL R21, [R1+0x68] ;  /* 0x0000680001157983 */ /* 0x002ee20000100800 */
[----:B-----5:R-:W-:Y:S01]  /*12e20*/  IMAD.MOV.U32 R20, RZ, RZ, R4 ;  /* 0x000000ffff147224 */ /* 0x020fe200078e0004 */
[----:B------:R-:W-:Y:S01]  /*12e30*/  BSSY B1, `(.L_x_2850) ;  /* 0x00000f8000017945 */ /* 0x000fe20003800000 */
[----:B0-----:R-:W-:-:S05]  /*12e40*/  IMAD.MOV.U32 R0, RZ, RZ, R5 ;  /* 0x000000ffff007224 */ /* 0x001fca00078e0005 */
        /* <DEDUP_REMOVED lines=27> */
[C---:B------:R-:W-:Y:S01]  /*13000*/  IMAD.SHL.U32 R124, R225.reuse, 0x40, RZ ;  /* 0x00000040e17c7824 */ /* 0x040fe200078e00ff */
[----:B------:R-:W-:Y:S01]  /*13010*/  BSSY B2, `(.L_x_2852) ;  /* 0x000006f000027945 */ /* 0x000fe20003800000 */
[----:B------:R-:W-:-:S03]  /*13020*/  IMAD.SHL.U32 R125, R225, 0x40, RZ ;  /* 0x00000040e17d7824 */ /* 0x000fc600078e00ff */
[----:B------:R-:W-:Y:S02]  /*13030*/  LOP3.LUT R124, R124, 0x1c0, RZ, 0xc0, !PT ;  /* 0x000001c07c7c7812 */ /* 0x000fe400078ec0ff */
[----:B------:R-:W-:Y:S02]  /*13040*/  LOP3.LUT R125, R125, 0x1c0, RZ, 0xc0, !PT ;  /* 0x000001c07d7d7812 */ /* 0x000fe400078ec0ff */
[----:B------:R-:W-:Y:S02]  /*13050*/  SHF.R.U32.HI R124, RZ, 0x3, R124 ;  /* 0x00000003ff7c7819 */ /* 0x000fe4000001167c */
[----:B-1----:R-:W-:-:S13]  /*13060*/  ISETP.GE.AND P0, PT, R16, R3, PT ;  /* 0x000000031000720c */ /* 0x002fda0003f06270 */
[----:B0-----:R-:W-:Y:S05]  /*13070*/  @P0 BRA `(.L_x_2853) ;  /* 0x0000000400a00947 */ /* 0x001fea0003800000 */
[----:B------:R-:W3:Y:S04]  /*13080*/  LDL R21, [R1+0x80] ;  /* 0x0000800001157983 */ /* 0x000ee80000100800 */
[----:B------:R-:W4:Y:S01]  /*13090*/  LDL R126, [R1+0x64] ;  /* 0x00006400017e7983 */ /* 0x000f220000100800 */
[----:B------:R-:W-:Y:S02]  /*130a0*/  SHF.R.U64 R93, R68, 0x10, R69 ;  /* 0x00000010445d7819 */ /* 0x000fe40000001245 */
[----:B------:R-:W-:Y:S02]  /*130b0*/  SHF.R.U64 R92, R60, 0x10, R61 ;  /* 0x000000103c5c7819 */ /* 0x000fe4000000123d */
[----:B------:R-:W-:Y:S02]  /*130c0*/  PRMT R93, R94, 0x5410, R93 ;  /* 0x000054105e5d7816 */ /* 0x000fe4000000005d */
[----:B------:R-:W-:-:S02]  /*130d0*/  PRMT R92, R96, 0x5432, R92 ;  /* 0x00005432605c7816 */ /* 0x000fc4000000005c */
[----:B------:R-:W-:Y:S02]  /*130e0*/  SHF.R.U32.HI R90, RZ, 0x10, R69 ;  /* 0x00000010ff5a7819 */ /* 0x000fe40000011645 */
[----:B------:R-:W-:Y:S01]  /*130f0*/  SHF.R.U64 R87, R70, 0x10, R71 ;  /* 0x0000001046577819 */ /* 0x000fe20000001247 */
[----:B------:R-:W-:Y:S01]  /*13100*/  IMAD.U32 R60, R92, 0x10000, RZ ;  /* 0x000100005c3c7824 */ /* 0x000fe200078e00ff */
[----:B------:R-:W-:Y:S01]  /*13110*/  SHF.R.U32.HI R91, RZ, 0x10, R61 ;  /* 0x00000010ff5b7819 */ /* 0x000fe2000001163d */
[----:B------:R-:W-:Y:S01]  /*13120*/  IMAD.U32 R61, R93, 0x10000, RZ ;  /* 0x000100005d3d7824 */ /* 0x000fe200078e00ff */
[----:B------:R-:W-:Y:S02]  /*13130*/  PRMT R90, R94, 0x5432, R90 ;  /* 0x000054325e5a7816 */ /* 0x000fe4000000005a */
[----:B------:R-:W-:Y:S02]  /*13140*/  PRMT R91, R96, 0x5410, R91 ;  /* 0x00005410605b7816 */ /* 0x000fe4000000005b */
[----:B------:R-:W-:-:S02]  /*13150*/  PRMT R87, R95, 0x5410, R87 ;  /* 0x000054105f577816 */ /* 0x000fc40000000057 */
[----:B------:R-:W-:Y:S02]  /*13160*/  LOP3.LUT R93, R93, 0xffff0000, RZ, 0xc0, !PT ;  /* 0xffff00005d5d7812 */ /* 0x000fe400078ec0ff */
[----:B------:R-:W-:Y:S02]  /*13170*/  LOP3.LUT R92, R92, 0xffff0000, RZ, 0xc0, !PT ;  /* 0xffff00005c5c7812 */ /* 0x000fe400078ec0ff */
[----:B---3--:R-:W-:-:S04]  /*13180*/  LEA.HI R20, R3, R21, RZ, 0x1d ;  /* 0x0000001503147211 */ /* 0x008fc800078fe8ff */
[----:B------:R-:W-:Y:S01]  /*13190*/  SHF.R.S32.HI R21, RZ, 0x1f, R20 ;  /* 0x0000001fff157819 */ /* 0x000fe20000011414 */
[----:B----4-:R-:W0:Y:S03]  /*131a0*/  LDS.128 R80, [R126] ;  /* 0x000000007e507984 */ /* 0x010e260000000c00 */
[----:B------:R-:W-:Y:S01]  /*131b0*/  LEA.HI R21, R21, R20, RZ, 0x3 ;  /* 0x0000001415157211 */ /* 0x000fe200078f18ff */
[----:B------:R-:W-:-:S04]  /*131c0*/  IMAD.SHL.U32 R20, R20, 0x8, RZ ;  /* 0x0000000814147824 */ /* 0x000fc800078e00ff */
[----:B------:R-:W-:Y:S01]  /*131d0*/  IMAD.SHL.U32 R21, R21, 0x400, RZ ;  /* 0x0000040015157824 */ /* 0x000fe200078e00ff */
[----:B------:R-:W-:-:S04]  /*131e0*/  LOP3.LUT R20, R125, 0x38, R20, 0xf8, !PT ;  /* 0x000000387d147812 */ /* 0x000fc800078ef814 */
[----:B------:R-:W-:Y:S02]  /*131f0*/  LOP3.LUT R20, R20, R124, RZ, 0x3c, !PT ;  /* 0x0000007c14147212 */ /* 0x000fe400078e3cff */
[----:B------:R-:W-:-:S04]  /*13200*/  LOP3.LUT R21, R21, 0x7fffe000, RZ, 0xc0, !PT ;  /* 0x7fffe00015157812 */ /* 0x000fc800078ec0ff */
[----:B-----5:R-:W-:Y:S02]  /*13210*/  IADD3 R20, R20, R21, R123 ;  /* 0x0000001514147210 */ /* 0x020fe40007ffe07b */
[--C-:B------:R-:W-:Y:S02]  /*13220*/  SHF.R.U64 R21, R62, 0x10, R63.reuse ;  /* 0x000000103e157819 */ /* 0x100fe4000000123f */
[----:B------:R-:W-:Y:S01]  /*13230*/  SHF.R.U32.HI R63, RZ, 0x10, R63 ;  /* 0x00000010ff3f7819 */ /* 0x000fe2000001163f */
[----:B------:R-:W-:Y:S01]  /*13240*/  IMAD R20, R20, 0x2, R23 ;  /* 0x0000000214147824 */ /* 0x000fe200078e0217 */
[----:B------:R-:W-:Y:S02]  /*13250*/  PRMT R70, R121, 0x5410, R21 ;  /* 0x0000541079467816 */ /* 0x000fe40000000015 */
[----:B------:R-:W-:Y:S02]  /*13260*/  PRMT R21, R122, 0x5410, R63 ;  /* 0x000054107a157816 */ /* 0x000fe4000000003f */
[----:B--2---:R-:W1:Y:S01]  /*13270*/  LDS.128 R76, [R20+0x14400] ;  /* 0x01440000144c7984 */ /* 0x004e620000000c00 */
[----:B------:R-:W-:Y:S01]  /*13280*/  SHF.R.U32.HI R62, RZ, 0x10, R71 ;  /* 0x00000010ff3e7819 */ /* 0x000fe20000011647 */
[----:B------:R-:W-:-:S02]  /*13290*/  IMAD.U32 R71, R90, 0x10000, RZ ;  /* 0x000100005a477824 */ /* 0x000fc400078e00ff */
[----:B------:R-:W-:Y:S01]  /*132a0*/  IMAD.U32 R96, R21, 0x10000, RZ ;  /* 0x0001000015607824 */ /* 0x000fe200078e00ff */
[----:B------:R-:W-:Y:S02]  /*132b0*/  PRMT R62, R95, 0x5432, R62 ;  /* 0x000054325f3e7816 */ /* 0x000fe4000000003e */
[----:B------:R-:W-:Y:S01]  /*132c0*/  LOP3.LUT R21, R21, 0xffff0000, RZ, 0xc0, !PT ;  /* 0xffff000015157812 */ /* 0x000fe200078ec0ff */
[C---:B0-----:R-:W-:Y:S01]  /*132d0*/  IMAD.U32 R68, R80.reuse, 0x10000, RZ ;  /* 0x0001000050447824 */ /* 0x041fe200078e00ff */
[----:B------:R-:W-:Y:S01]  /*132e0*/  LOP3.LUT R80, R80, 0xffff0000, RZ, 0xc0, !PT ;  /* 0xffff000050507812 */ /* 0x000fe200078ec0ff */
[----:B------:R-:W-:Y:S02]  /*132f0*/  IMAD.U32 R95, R83, 0x10000, RZ ;  /* 0x00010000535f7824 */ /* 0x000fe400078e00ff */
[----:B-1----:R-:W-:Y:S02]  /*13300*/  IMAD.U32 R63, R76, 0x10000, RZ ;  /* 0x000100004c3f7824 */ /* 0x002fe400078e00ff */
[C---:B------:R-:W-:Y:S01]  /*13310*/  IMAD.U32 R94, R77.reuse, 0x10000, RZ ;  /* 0x000100004d5e7824 */ /* 0x040fe200078e00ff */
[----:B------:R-:W-:Y:S01]  /*13320*/  LOP3.LUT R77, R77, 0xffff0000, RZ, 0xc0, !PT ;  /* 0xffff00004d4d7812 */ /* 0x000fe200078ec0ff */
[C---:B------:R-:W-:Y:S01]  /*13330*/  FMUL.FTZ R69, R63.reuse, R61 ;  /* 0x0000003d3f457220 */ /* 0x040fe20000410000 */
[----:B------:R-:W-:-:S03]  /*13340*/  FMUL.FTZ R63, R63, R60 ;  /* 0x0000003c3f3f7220 */ /* 0x000fc60000410000 */
[C---:B------:R-:W-:Y:S01]  /*13350*/  FFMA.FTZ R60, R68.reuse, R60, -R69 ;  /* 0x0000003c443c7223 */ /* 0x040fe20000010845 */
[----:B------:R-:W-:Y:S01]  /*13360*/  FFMA.FTZ R68, R68, R61, R63 ;  /* 0x0000003d44447223 */ /* 0x000fe2000001003f */
[----:B------:R-:W-:Y:S02]  /*13370*/  IMAD.U32 R69, R81, 0x10000, RZ ;  /* 0x0001000051457824 */ /* 0x000fe400078e00ff */
        /* <DEDUP_REMOVED lines=24> */
[----:B------:R-:W-:Y:S01]  /*13500*/  LOP3.LUT R87, R87, 0xffff0000, RZ, 0xc0, !PT ;  /* 0xffff000057577812 */ /* 0x000fe200078ec0ff */
[C---:B------:R-:W-:Y:S01]  /*13510*/  FMUL.FTZ R91, R77.reuse, R92 ;  /* 0x0000005c4d5b7220 */ /* 0x040fe20000410000 */
[----:B------:R-:W-:Y:S01]  /*13520*/  F2FP.BF16.F32.PACK_AB R60, R76, R60 ;  /* 0x0000003c4c3c723e */ /* 0x000fe200000010ff */
[----:B------:R-:W-:Y:S01]  /*13530*/  FMUL.FTZ R77, R77, R90 ;  /* 0x0000005a4d4d7220 */ /* 0x000fe20000410000 */
[----:B------:R-:W-:Y:S01]  /*13540*/  F2FP.BF16.F32.PACK_AB R68, R80, R68 ;  /* 0x000000445044723e */ /* 0x000fe200000010ff */
[----:B------:R-:W-:-:S02]  /*13550*/  FFMA.FTZ R90, R81, R90, -R91 ;  /* 0x0000005a515a7223 */ /* 0x000fc4000001085b */
[----:B------:R-:W-:Y:S01]  /*13560*/  FFMA.FTZ R91, R81, R92, R77 ;  /* 0x0000005c515b7223 */ /* 0x000fe2000001004d */
[----:B------:R-:W-:Y:S02]  /*13570*/  IMAD.U32 R92, R82, 0x10000, RZ ;  /* 0x00010000525c7824 */ /* 0x000fe400078e00ff */
[----:B------:R-:W-:Y:S01]  /*13580*/  FMUL.FTZ R81, R94, R93 ;  /* 0x0000005d5e517220 */ /* 0x000fe20000410000 */
[----:B------:R-:W-:Y:S01]  /*13590*/  IMAD.U32 R77, R70, 0x10000, RZ ;  /* 0x00010000464d7824 */ /* 0x000fe200078e00ff */
[----:B------:R-:W-:Y:S02]  /*135a0*/  LOP3.LUT R82, R82, 0xffff0000, RZ, 0xc0, !PT ;  /* 0xffff000052527812 */ /* 0x000fe400078ec0ff */
[----:B------:R-:W-:Y:S01]  /*135b0*/  F2FP.BF16.F32.PACK_AB R61, R90, R61 ;  /* 0x0000003d5a3d723e */ /* 0x000fe200000010ff */
[-C--:B------:R-:W-:Y:S01]  /*135c0*/  FFMA.FTZ R81, R92, R77.reuse, -R81 ;  /* 0x0000004d5c517223 */ /* 0x080fe20000010851 */
[----:B------:R-:W-:Y:S01]  /*135d0*/  FMUL.FTZ R77, R94, R77 ;  /* 0x0000004d5e4d7220 */ /* 0x000fe20000410000 */
[----:B------:R-:W-:-:S03]  /*135e0*/  F2FP.BF16.F32.PACK_AB R69, R91, R69 ;  /* 0x000000455b45723e */ /* 0x000fc600000010ff */
[----:B------:R-:W-:Y:S01]  /*135f0*/  FFMA.FTZ R77, R92, R93, R77 ;  /* 0x0000005d5c4d7223 */ /* 0x000fe2000001004d */
[----:B------:R-:W-:Y:S01]  /*13600*/  LOP3.LUT R92, R70, 0xffff0000, RZ, 0xc0, !PT ;  /* 0xffff0000465c7812 */ /* 0x000fe200078ec0ff */
[----:B------:R-:W-:-:S04]  /*13610*/  FMUL.FTZ R70, R78, R87 ;  /* 0x000000574e467220 */ /* 0x000fc80000410000 */
[-C--:B------:R-:W-:Y:S01]  /*13620*/  FMUL.FTZ R78, R78, R92.reuse ;  /* 0x0000005c4e4e7220 */ /* 0x080fe20000410000 */
[----:B------:R-:W-:-:S03]  /*13630*/  FFMA.FTZ R70, R82, R92, -R70 ;  /* 0x0000005c52467223 */ /* 0x000fc60000010846 */
[----:B------:R-:W-:Y:S01]  /*13640*/  FFMA.FTZ R78, R82, R87, R78 ;  /* 0x00000057524e7223 */ /* 0x000fe2000001004e */
[----:B------:R-:W-:Y:S01]  /*13650*/  LOP3.LUT R82, R83, 0xffff0000, RZ, 0xc0, !PT ;  /* 0xffff000053527812 */ /* 0x000fe200078ec0ff */
[C---:B------:R-:W-:Y:S01]  /*13660*/  FMUL.FTZ R83, R79.reuse, R62 ;  /* 0x0000003e4f537220 */ /* 0x040fe20000410000 */
[----:B------:R-:W-:-:S03]  /*13670*/  FMUL.FTZ R87, R79, R21 ;  /* 0x000000154f577220 */ /* 0x000fc60000410000 */
[C---:B------:R-:W-:Y:S01]  /*13680*/  FFMA.FTZ R79, R82.reuse, R21, -R83 ;  /* 0x00000015524f7223 */ /* 0x040fe20000010853 */
[----:B------:R-:W-:Y:S01]  /*13690*/  FFMA.FTZ R21, R82, R62, R87 ;  /* 0x0000003e52157223 */ /* 0x000fe20000010057 */
[----:B------:R-:W-:Y:S02]  /*136a0*/  F2FP.BF16.F32.PACK_AB R62, R70, R81 ;  /* 0x00000051463e723e */ /* 0x000fe400000010ff */
[----:B------:R-:W-:Y:S02]  /*136b0*/  F2FP.BF16.F32.PACK_AB R70, R78, R77 ;  /* 0x0000004d4e46723e */ /* 0x000fe400000010ff */
[----:B------:R-:W-:Y:S02]  /*136c0*/  F2FP.BF16.F32.PACK_AB R63, R79, R63 ;  /* 0x0000003f4f3f723e */ /* 0x000fe400000010ff */
[----:B------:R-:W-:-:S03]  /*136d0*/  F2FP.BF16.F32.PACK_AB R71, R21, R71 ;  /* 0x000000471547723e */ /* 0x000fc600000010ff */
[----:B------:R0:W-:Y:S04]  /*136e0*/  STS.128 [R126], R60 ;  /* 0x0000003c7e007388 */ /* 0x0001e80000000c00 */
[----:B------:R0:W-:Y:S02]  /*136f0*/  STS.128 [R20+0x14400], R68 ;  /* 0x0144004414007388 */ /* 0x0001e40000000c00 */
.L_x_2853:
[----:B------:R-:W-:Y:S05]  /*13700*/  BSYNC B2 ;  /* 0x0000000000027941 */ /* 0x000fea0003800000 */
.L_x_2852:
[----:B------:R-:W-:-:S13]  /*13710*/  ISETP.GE.AND P0, PT, R214, R3, PT ;  /* 0x00000003d600720c */ /* 0x000fda0003f06270 */
[----:B------:R-:W-:Y:S05]  /*13720*/  @P0 BRA `(.L_x_2851) ;  /* 0x0000000400a00947 */ /* 0x000fea0003800000 */
[----:B0-----:R-:W3:Y:S04]  /*13730*/  LDL R20, [R1+0x12c] ;  /* 0x00012c0001147983 */ /* 0x001ee80000100800 */
[----:B------:R-:W4:Y:S01]  /*13740*/  LDL R87, [R1+0x1bc] ;  /* 0x0001bc0001577983 */ /* 0x000f220000100800 */
[----:B--2---:R-:W-:Y:S02]  /*13750*/  SHF.R.U64 R76, R56, 0x10, R57 ;  /* 0x00000010384c7819 */ /* 0x004fe40000001239 */
[----:B------:R-:W-:Y:S02]  /*13760*/  SHF.R.U32.HI R56, RZ, 0x10, R65 ;  /* 0x00000010ff387819 */ /* 0x000fe40000011641 */
[----:B------:R-:W-:Y:S02]  /*13770*/  PRMT R76, R120, 0x5432, R76 ;  /* 0x00005432784c7816 */ /* 0x000fe4000000004c */
[----:B------:R-:W-:-:S02]  /*13780*/  SHF.R.U32.HI R78, RZ, 0x10, R57 ;  /* 0x00000010ff4e7819 */ /* 0x000fc40000011639 */
[C---:B------:R-:W-:Y:S01]  /*13790*/  PRMT R56, R119.reuse, 0x5410, R56 ;  /* 0x0000541077387816 */ /* 0x040fe20000000038 */
[----:B------:R-:W-:Y:S01]  /*137a0*/  IMAD.U32 R77, R76, 0x10000, RZ ;  /* 0x000100004c4d7824 */ /* 0x000fe200078e00ff */
[----:B------:R-:W-:Y:S02]  /*137b0*/  PRMT R78, R119, 0x5432, R78 ;  /* 0x00005432774e7816 */ /* 0x000fe4000000004e */
[----:B------:R-:W-:Y:S02]  /*137c0*/  SHF.R.U64 R58, R58, 0x10, R59 ;  /* 0x000000103a3a7819 */ /* 0x000fe4000000123b */
[----:B------:R-:W-:Y:S02]  /*137d0*/  LOP3.LUT R76, R76, 0xffff0000, RZ, 0xc0, !PT ;  /* 0xffff00004c4c7812 */ /* 0x000fe400078ec0ff */
[----:B------:R-:W-:-:S04]  /*137e0*/  SHF.R.U64 R66, R66, 0x10, R67 ;  /* 0x0000001042427819 */ /* 0x000fc80000001243 */
[----:B------:R-:W-:Y:S02]  /*137f0*/  PRMT R66, R117, 0x5410, R66 ;  /* 0x0000541075427816 */ /* 0x000fe40000000042 */
        /* <DEDUP_REMOVED lines=10> */
[----:B------:R-:W-:-:S03]  /*138a0*/  SHF.R.U64 R20, R64, 0x10, R65 ;  /* 0x0000001040147819 */ /* 0x000fc60000001241 */
[----:B------:R-:W-:Y:S01]  /*138b0*/  IMAD R3, R3, 0x2, R23 ;  /* 0x0000000203037824 */ /* 0x000fe200078e0217 */
[----:B------:R-:W-:-:S04]  /*138c0*/  PRMT R65, R120, 0x5410, R20 ;  /* 0x0000541078417816 */ /* 0x000fc80000000014 */
[----:B------:R-:W1:Y:S01]  /*138d0*/  LDS.128 R60, [R3+0x14400] ;  /* 0x01440000033c7984 */ /* 0x000e620000000c00 */
[C---:B------:R-:W-:Y:S01]  /*138e0*/  IMAD.U32 R20, R65.reuse, 0x10000, RZ ;  /* 0x0001000041147824 */ /* 0x040fe200078e00ff */
[----:B------:R-:W-:Y:S01]  /*138f0*/  LOP3.LUT R65, R65, 0xffff0000, RZ, 0xc0, !PT ;  /* 0xffff000041417812 */ /* 0x000fe200078ec0ff */
[----:B0-----:R-:W-:Y:S02]  /*13900*/  IMAD.U32 R64, R68, 0x10000, RZ ;  /* 0x0001000044407824 */ /* 0x001fe400078e00ff */
        /* <DEDUP_REMOVED lines=9> */
[C---:B------:R-:W-:Y:S01]  /*139a0*/  IMAD.U32 R20, R56.reuse, 0x10000, RZ ;  /* 0x0001000038147824 */ /* 0x040fe200078e00ff */
[----:B------:R-:W-:Y:S01]  /*139b0*/  LOP3.LUT R56, R56, 0xffff0000, RZ, 0xc0, !PT ;  /* 0xffff000038387812 */ /* 0x000fe200078ec0ff */
[----:B------:R-:W-:-:S02]  /*139c0*/  IMAD.U32 R57, R78, 0x10000, RZ ;  /* 0x000100004e397824 */ /* 0x000fc400078e00ff */
[----:B------:R-:W-:Y:S02]  /*139d0*/  IMAD.U32 R21, R69, 0x10000, RZ ;  /* 0x0001000045157824 */ /* 0x000fe400078e00ff */
[CC--:B------:R-:W-:Y:S01]  /*139e0*/  FMUL.FTZ R80, R79.reuse, R20.reuse ;  /* 0x000000144f507220 */ /* 0x0c0fe20000410000 */
[-C--:B------:R-:W-:Y:S01]  /*139f0*/  FMUL.FTZ R79, R79, R57.reuse ;  /* 0x000000394f4f7220 */ /* 0x080fe20000410000 */
[----:B------:R-:W-:Y:S02]  /*13a00*/  LOP3.LUT R69, R69, 0xffff0000, RZ, 0xc0, !PT ;  /* 0xffff000045457812 */ /* 0x000fe400078ec0ff */
[C---:B------:R-:W-:Y:S01]  /*13a10*/  FFMA.FTZ R57, R21.reuse, R57, -R80 ;  /* 0x0000003915397223 */ /* 0x040fe20000010850 */
[----:B------:R-:W-:Y:S01]  /*13a20*/  FFMA.FTZ R21, R21, R20, R79 ;  /* 0x0000001415157223 */ /* 0x000fe2000001004f */
[----:B------:R-:W-:Y:S01]  /*13a30*/  SHF.R.U32.HI R79, RZ, 0x10, R67 ;  /* 0x00000010ff4f7819 */ /* 0x000fe20000011643 */
[----:B------:R-:W-:Y:S01]  /*13a40*/  IMAD.U32 R20, R71, 0x10000, RZ ;  /* 0x0001000047147824 */ /* 0x000fe200078e00ff */
[----:B------:R-:W-:-:S02]  /*13a50*/  SHF.R.U32.HI R80, RZ, 0x10, R59 ;  /* 0x00000010ff507819 */ /* 0x000fc4000001163b */
[C---:B------:R-:W-:Y:S02]  /*13a60*/  PRMT R79, R118.reuse, 0x5410, R79 ;  /* 0x00005410764f7816 */ /* 0x040fe4000000004f */
[----:B------:R-:W-:Y:S02]  /*13a70*/  PRMT R80, R118, 0x5432, R80 ;  /* 0x0000543276507816 */ /* 0x000fe40000000050 */
[----:B------:R-:W-:Y:S01]  /*13a80*/  LOP3.LUT R67, R78, 0xffff0000, RZ, 0xc0, !PT ;  /* 0xffff00004e437812 */ /* 0x000fe200078ec0ff */
[C---:B------:R-:W-:Y:S01]  /*13a90*/  IMAD.U32 R81, R79.reuse, 0x10000, RZ ;  /* 0x000100004f517824 */ /* 0x040fe200078e00ff */
[----:B------:R-:W-:Y:S01]  /*13aa0*/  LOP3.LUT R79, R79, 0xffff0000, RZ, 0xc0, !PT ;  /* 0xffff00004f4f7812 */ /* 0x000fe200078ec0ff */
[----:B------:R-:W-:Y:S02]  /*13ab0*/  IMAD.U32 R59, R80, 0x10000, RZ ;  /* 0x00010000503b7824 */ /* 0x000fe400078e00ff */
[C---:B------:R-:W-:Y:S02]  /*13ac0*/  FMUL.FTZ R83, R82.reuse, R81 ;  /* 0x0000005152537220 */ /* 0x040fe40000410000 */
[----:B------:R-:W-:-:S02]  /*13ad0*/  FMUL.FTZ R82, R82, R59 ;  /* 0x0000003b52527220 */ /* 0x000fc40000410000 */
[C---:B------:R-:W-:Y:S02]  /*13ae0*/  FFMA.FTZ R59, R20.reuse, R59, -R83 ;  /* 0x0000003b143b7223 */ /* 0x040fe40000010853 */
[----:B------:R-:W-:Y:S01]  /*13af0*/  FFMA.FTZ R20, R20, R81, R82 ;  /* 0x0000005114147223 */ /* 0x000fe20000010052 */
[----:B------:R-:W-:Y:S02]  /*13b00*/  LOP3.LUT R81, R60, 0xffff0000, RZ, 0xc0, !PT ;  /* 0xffff00003c517812 */ /* 0x000fe400078ec0ff */
[----:B------:R-:W-:-:S03]  /*13b10*/  LOP3.LUT R60, R68, 0xffff0000, RZ, 0xc0, !PT ;  /* 0xffff0000443c7812 */ /* 0x000fc600078ec0ff */
[C---:B------:R-:W-:Y:S01]  /*13b20*/  FMUL.FTZ R68, R81.reuse, R65 ;  /* 0x0000004151447220 */ /* 0x040fe20000410000 */
[----:B------:R-:W-:-:S03]  /*13b30*/  FMUL.FTZ R81, R81, R76 ;  /* 0x0000004c51517220 */ /* 0x000fc60000410000 */
[C---:B------:R-:W-:Y:S01]  /*13b40*/  FFMA.FTZ R68, R60.reuse, R76, -R68 ;  /* 0x0000004c3c447223 */ /* 0x040fe20000010844 */
[----:B------:R-:W-:Y:S01]  /*13b50*/  FFMA.FTZ R60, R60, R65, R81 ;  /* 0x000000413c3c7223 */ /* 0x000fe20000010051 */
[CC--:B------:R-:W-:Y:S01]  /*13b60*/  FMUL.FTZ R65, R61.reuse, R56.reuse ;  /* 0x000000383d417220 */ /* 0x0c0fe20000410000 */
[-C--:B------:R-:W-:Y:S01]  /*13b70*/  FMUL.FTZ R61, R61, R67.reuse ;  /* 0x000000433d3d7220 */ /* 0x080fe20000410000 */
[----:B------:R-:W-:Y:S02]  /*13b80*/  IMAD.U32 R76, R62, 0x10000, RZ ;  /* 0x000100003e4c7824 */ /* 0x000fe400078e00ff */
[C---:B------:R-:W-:Y:S01]  /*13b90*/  FFMA.FTZ R67, R69.reuse, R67, -R65 ;  /* 0x0000004345437223 */ /* 0x040fe20000010841 */
[----:B------:R-:W-:Y:S01]  /*13ba0*/  FFMA.FTZ R61, R69, R56, R61 ;  /* 0x00000038453d7223 */ /* 0x000fe2000001003d */
[----:B------:R-:W-:Y:S01]  /*13bb0*/  PRMT R56, R117, 0x5432, R58 ;  /* 0x0000543275387816 */ /* 0x000fe2000000003a */
[----:B------:R-:W-:Y:S01]  /*13bc0*/  IMAD.U32 R69, R66, 0x10000, RZ ;  /* 0x0001000042457824 */ /* 0x000fe200078e00ff */
[----:B------:R-:W-:Y:S01]  /*13bd0*/  F2FP.BF16.F32.PACK_AB R60, R60, R64 ;  /* 0x000000403c3c723e */ /* 0x000fe200000010ff */
[----:B------:R-:W-:Y:S01]  /*13be0*/  IMAD.U32 R65, R70, 0x10000, RZ ;  /* 0x0001000046417824 */ /* 0x000fe200078e00ff */
[----:B------:R-:W-:Y:S01]  /*13bf0*/  F2FP.BF16.F32.PACK_AB R57, R67, R57 ;  /* 0x000000394339723e */ /* 0x000fe200000010ff */
[----:B------:R-:W-:-:S02]  /*13c00*/  IMAD.U32 R58, R56, 0x10000, RZ ;  /* 0x00010000383a7824 */ /* 0x000fc400078e00ff */
[C---:B------:R-:W-:Y:S01]  /*13c10*/  FMUL.FTZ R78, R76.reuse, R69 ;  /* 0x000000454c4e7220 */ /* 0x040fe20000410000 */
[----:B------:R-:W-:Y:S01]  /*13c20*/  F2FP.BF16.F32.PACK_AB R61, R61, R21 ;  /* 0x000000153d3d723e */ /* 0x000fe200000010ff */
[-C--:B------:R-:W-:Y:S02]  /*13c30*/  FMUL.FTZ R76, R76, R58.reuse ;  /* 0x0000003a4c4c7220 */ /* 0x080fe40000410000 */
[C---:B------:R-:W-:Y:S02]  /*13c40*/  FFMA.FTZ R58, R65.reuse, R58, -R78 ;  /* 0x0000003a413a7223 */ /* 0x040fe4000001084e */
        /* <DEDUP_REMOVED lines=22> */
.L_x_2851:
[----:B------:R-:W-:Y:S05]  /*13db0*/  BSYNC B1 ;  /* 0x0000000000017941 */ /* 0x000fea0003800000 */
.L_x_2850:
[----:B-1----:R-:W-:Y:S01]  /*13dc0*/  VIADD R3, R225, 0x20 ;  /* 0x00000020e1037836 */ /* 0x002fe20000000000 */
[----:B------:R-:W-:Y:S04]  /*13dd0*/  BSSY B1, `(.L_x_2854) ;  /* 0x00000e2000017945 */ /* 0x000fe80003800000 */
[----:B------:R-:W-:-:S13]  /*13de0*/  ISETP.GE.AND P0, PT, R3, R0, PT ;  /* 0x000000000300720c */ /* 0x000fda0003f06270 */
[----:B------:R-:W-:Y:S05]  /*13df0*/  @P0 BRA `(.L_x_2855) ;  /* 0x0000000c007c0947 */ /* 0x000fea0003800000 */
[----:B--2---:R1:W5:Y:S01]  /*13e00*/  LDL R76, [R1+0x58] ;  /* 0x00005800014c7983 */ /* 0x0043620000100800 */
[----:B------:R-:W2:Y:S01]  /*13e10*/  LDC R3, c[0x0][0x3f4] ;  /* 0x0000fd00ff037b82 */ /* 0x000ea20000000800 */
        /* <DEDUP_REMOVED lines=8> */
[-C--:B--2---:R-:W-:Y:S02]  /*13ea0*/  ISETP.GE.AND P0, PT, R16, R3.reuse, PT ;  /* 0x000000031000720c */ /* 0x084fe40003f06270 */
[----:B------:R-:W-:-:S11]  /*13eb0*/  ISETP.GE.AND P1, PT, R214, R3, PT ;  /* 0x00000003d600720c */ /* 0x000fd60003f26270 */
[----:B-1----:R-:W-:Y:S05]  /*13ec0*/  @P0 BRA `(.L_x_2857) ;  /* 0x0000000400a00947 */ /* 0x002fea0003800000 */
[----:B0-----:R-:W2:Y:S04]  /*13ed0*/  LDL R20, [R1+0x80] ;  /* 0x0000800001147983 */ /* 0x001ea80000100800 */
[----:B------:R-:W3:Y:S01]  /*13ee0*/  LDL R79, [R1+0x1b8] ;  /* 0x0001b800014f7983 */ /* 0x000ee20000100800 */
[----:B------:R-:W-:-:S04]  /*13ef0*/  SHF.R.U32.HI R64, RZ, 0x10, R45 ;  /* 0x00000010ff407819 */ /* 0x000fc8000001162d */
[----:B------:R-:W-:-:S05]  /*13f00*/  PRMT R64, R115, 0x5432, R64 ;  /* 0x0000543273407816 */ /* 0x000fca0000000040 */
[C---:B------:R-:W-:Y:S01]  /*13f10*/  IMAD.U32 R69, R64.reuse, 0x10000, RZ ;  /* 0x0001000040457824 */ /* 0x040fe200078e00ff */
[----:B------:R-:W-:Y:S02]  /*13f20*/  LOP3.LUT R64, R64, 0xffff0000, RZ, 0xc0, !PT ;  /* 0xffff000040407812 */ /* 0x000fe400078ec0ff */
[----:B--2---:R-:W-:-:S04]  /*13f30*/  LEA.HI R20, R3, R20, RZ, 0x1d ;  /* 0x0000001403147211 */ /* 0x004fc800078fe8ff */
[----:B------:R-:W-:Y:S01]  /*13f40*/  SHF.R.S32.HI R21, RZ, 0x1f, R20 ;  /* 0x0000001fff157819 */ /* 0x000fe20000011414 */
[----:B------:R-:W-:Y:S01]  /*13f50*/  IMAD.SHL.U32 R56, R20, 0x8, RZ ;  /* 0x0000000814387824 */ /* 0x000fe200078e00ff */
[----:B---3--:R-:W0:Y:S02]  /*13f60*/  LDS.128 R60, [R79] ;  /* 0x000000004f3c7984 */ /* 0x008e240000000c00 */
[----:B------:R-:W-:Y:S02]  /*13f70*/  LEA.HI R21, R21, R20, RZ, 0x3 ;  /* 0x0000001415157211 */ /* 0x000fe400078f18ff */
[----:B------:R-:W-:-:S03]  /*13f80*/  LOP3.LUT R56, R78, 0x38, R56, 0xf8, !PT ;  /* 0x000000384e387812 */ /* 0x000fc600078ef838 */
[----:B------:R-:W-:Y:S01]  /*13f90*/  IMAD.SHL.U32 R21, R21, 0x400, RZ ;  /* 0x0000040015157824 */ /* 0x000fe200078e00ff */
[----:B------:R-:W-:-:S04]  /*13fa0*/  LOP3.LUT R56, R56, R77, RZ, 0x3c, !PT ;  /* 0x0000004d38387212 */ /* 0x000fc800078e3cff */
[----:B------:R-:W-:-:S04]  /*13fb0*/  LOP3.LUT R21, R21, 0x7fffe000, RZ, 0xc0, !PT ;  /* 0x7fffe00015157812 */ /* 0x000fc800078ec0ff */
[----:B-----5:R-:W-:Y:S02]  /*13fc0*/  IADD3 R20, R56, R21, R76 ;  /* 0x0000001538147210 */ /* 0x020fe40007ffe04c */
[----:B------:R-:W-:Y:S02]  /*13fd0*/  SHF.R.U64 R21, R44, 0x10, R45 ;  /* 0x000000102c157819 */ /* 0x000fe4000000122d */
[----:B------:R-:W-:Y:S01]  /*13fe0*/  SHF.R.U64 R44, R52, 0x10, R53 ;  /* 0x00000010342c7819 */ /* 0x000fe20000001235 */
[----:B------:R-:W-:Y:S01]  /*13ff0*/  IMAD R20, R20, 0x2, R23 ;  /* 0x0000000214147824 */ /* 0x000fe200078e0217 */
[--C-:B------:R-:W-:Y:S02]  /*14000*/  SHF.R.U64 R45, R46, 0x10, R47.reuse ;  /* 0x000000102e2d7819 */ /* 0x100fe4000000122f */
[----:B------:R-:W-:Y:S02]  /*14010*/  SHF.R.U32.HI R46, RZ, 0x10, R47 ;  /* 0x00000010ff2e7819 */ /* 0x000fe4000001162f */
[----:B------:R-:W1:Y:S01]  /*14020*/  LDS.128 R56, [R20+0x14400] ;  /* 0x0144000014387984 */ /* 0x000e620000000c00 */
[----:B------:R-:W-:-:S02]  /*14030*/  PRMT R47, R113, 0x5410, R44 ;  /* 0x00005410712f7816 */ /* 0x000fc4000000002c */
[----:B------:R-:W-:Y:S02]  /*14040*/  PRMT R21, R115, 0x5410, R21 ;  /* 0x0000541073157816 */ /* 0x000fe40000000015 */
[----:B------:R-:W-:Y:S01]  /*14050*/  SHF.R.U32.HI R52, RZ, 0x10, R53 ;  /* 0x00000010ff347819 */ /* 0x000fe20000011635 */
[----:B------:R-:W-:Y:S01]  /*14060*/  IMAD.U32 R53, R47, 0x10000, RZ ;  /* 0x000100002f357824 */ /* 0x000fe200078e00ff */
[--C-:B------:R-:W-:Y:S01]  /*14070*/  SHF.R.U64 R44, R54, 0x10, R55.reuse ;  /* 0x00000010362c7819 */ /* 0x100fe20000001237 */
[----:B------:R-:W-:Y:S01]  /*14080*/  IMAD.U32 R65, R21, 0x10000, RZ ;  /* 0x0001000015417824 */ /* 0x000fe200078e00ff */
[----:B------:R-:W-:Y:S02]  /*14090*/  SHF.R.U32.HI R54, RZ, 0x10, R55 ;  /* 0x00000010ff367819 */ /* 0x000fe40000011637 */
[----:B------:R-:W-:Y:S02]  /*140a0*/  PRMT R52, R113, 0x5432, R52 ;  /* 0x0000543271347816 */ /* 0x000fe40000000034 */
[----:B------:R-:W-:Y:S01]  /*140b0*/  PRMT R68, R114, 0x5432, R54 ;  /* 0x0000543272447816 */ /* 0x000fe20000000036 */
[----:B0-----:R-:W-:Y:S01]  /*140c0*/  IMAD.U32 R67, R60, 0x10000, RZ ;  /* 0x000100003c437824 */ /* 0x001fe200078e00ff */
[----:B------:R-:W-:-:S02]  /*140d0*/  LOP3.LUT R47, R47, 0xffff0000, RZ, 0xc0, !PT ;  /* 0xffff00002f2f7812 */ /* 0x000fc400078ec0ff */
[----:B------:R-:W-:Y:S02]  /*140e0*/  LOP3.LUT R60, R60, 0xffff0000, RZ, 0xc0, !PT ;  /* 0xffff00003c3c7812 */ /* 0x000fe400078ec0ff */
[----:B------:R-:W-:Y:S02]  /*140f0*/  LOP3.LUT R21, R21, 0xffff0000, RZ, 0xc0, !PT ;  /* 0xffff000015157812 */ /* 0x000fe400078ec0ff */
[----:B------:R-:W-:Y:S02]  /*14100*/  PRMT R44, R114, 0x5410, R44 ;  /* 0x00005410722c7816 */ /* 0x000fe4000000002c */
[----:B------:R-:W-:Y:S01]  /*14110*/  PRMT R45, R116, 0x5410, R45 ;  /* 0x00005410742d7816 */ /* 0x000fe2000000002d */
[C---:B-1----:R-:W-:Y:S01]  /*14120*/  IMAD.U32 R66, R56.reuse, 0x10000, RZ ;  /* 0x0001000038427824 */ /* 0x042fe200078e00ff */
[----:B------:R-:W-:Y:S01]  /*14130*/  LOP3.LUT R56, R56, 0xffff0000, RZ, 0xc0, !PT ;  /* 0xffff000038387812 */ /* 0x000fe200078ec0ff */
[C---:B------:R-:W-:Y:S01]  /*14140*/  IMAD.U32 R70, R59.reuse, 0x10000, RZ ;  /* 0x000100003b467824 */ /* 0x040fe200078e00ff */
[----:B------:R-:W-:Y:S01]  /*14150*/  LOP3.LUT R59, R59, 0xffff0000, RZ, 0xc0, !PT ;  /* 0xffff00003b3b7812 */ /* 0x000fe200078ec0ff */
[C---:B------:R-:W-:Y:S01]  /*14160*/  FMUL.FTZ R55, R66.reuse, R53 ;  /* 0x0000003542377220 */ /* 0x040fe20000410000 */
[----:B------:R-:W-:-:S03]  /*14170*/  FMUL.FTZ R66, R66, R65 ;  /* 0x0000004142427220 */ /* 0x000fc60000410000 */
[C---:B------:R-:W-:Y:S01]  /*14180*/  FFMA.FTZ R55, R67.reuse, R65, -R55 ;  /* 0x0000004143377223 */ /* 0x040fe20000010837 */
[----:B------:R-:W-:Y:S01]  /*14190*/  FFMA.FTZ R53, R67, R53, R66 ;  /* 0x0000003543357223 */ /* 0x000fe20000010042 */
[----:B------:R-:W-:Y:S01]  /*141a0*/  IMAD.U32 R65, R52, 0x10000, RZ ;  /* 0x0001000034417824 */ /* 0x000fe200078e00ff */
[----:B------:R-:W-:Y:S01]  /*141b0*/  PRMT R67, R116, 0x5432, R46 ;  /* 0x0000543274437816 */ /* 0x000fe2000000002e */
[C---:B------:R-:W-:Y:S01]  /*141c0*/  IMAD.U32 R66, R57.reuse, 0x10000, RZ ;  /* 0x0001000039427824 */ /* 0x040fe200078e00ff */
[----:B------:R-:W-:Y:S01]  /*141d0*/  LOP3.LUT R57, R57, 0xffff0000, RZ, 0xc0, !PT ;  /* 0xffff000039397812 */ /* 0x000fe200078ec0ff */
[C---:B------:R-:W-:Y:S01]  /*141e0*/  IMAD.U32 R46, R61.reuse, 0x10000, RZ ;  /* 0x000100003d2e7824 */ /* 0x040fe200078e00ff */
[----:B------:R-:W-:Y:S01]  /*141f0*/  LOP3.LUT R52, R52, 0xffff0000, RZ, 0xc0, !PT ;  /* 0xffff000034347812 */ /* 0x000fe200078ec0ff */
[C---:B------:R-:W-:Y:S01]  /*14200*/  FMUL.FTZ R54, R66.reuse, R65 ;  /* 0x0000004142367220 */ /* 0x040fe20000410000 */
[----:B------:R-:W-:Y:S01]  /*14210*/  FMUL.FTZ R66, R66, R69 ;  /* 0x0000004542427220 */ /* 0x000fe20000410000 */
[----:B------:R-:W-:-:S02]  /*14220*/  LOP3.LUT R61, R61, 0xffff0000, RZ, 0xc0, !PT ;  /* 0xffff00003d3d7812 */ /* 0x000fc400078ec0ff */
[C---:B------:R-:W-:Y:S01]  /*14230*/  FFMA.FTZ R54, R46.reuse, R69, -R54 ;  /* 0x000000452e367223 */ /* 0x040fe20000010836 */
[----:B------:R-:W-:Y:S01]  /*14240*/  FFMA.FTZ R46, R46, R65, R66 ;  /* 0x000000412e2e7223 */ /* 0x000fe20000010042 */
[C---:B------:R-:W-:Y:S01]  /*14250*/  IMAD.U32 R69, R68.reuse, 0x10000, RZ ;  /* 0x0001000044457824 */ /* 0x040fe200078e00ff */
[----:B------:R-:W-:Y:S01]  /*14260*/  LOP3.LUT R68, R68, 0xffff0000, RZ, 0xc0, !PT ;  /* 0xffff000044447812 */ /* 0x000fe200078ec0ff */
[C---:B------:R-:W-:Y:S01]  /*14270*/  IMAD.U32 R66, R67.reuse, 0x10000, RZ ;  /* 0x0001000043427824 */ /* 0x040fe200078e00ff */
[----:B------:R-:W-:Y:S01]  /*14280*/  LOP3.LUT R67, R67, 0xffff0000, RZ, 0xc0, !PT ;  /* 0xffff000043437812 */ /* 0x000fe200078ec0ff */
[----:B------:R-:W-:Y:S02]  /*14290*/  IMAD.U32 R65, R63, 0x10000, RZ ;  /* 0x000100003f417824 */ /* 0x000fe400078e00ff */
[C---:B------:R-:W-:Y:S01]  /*142a0*/  FMUL.FTZ R71, R70.reuse, R69 ;  /* 0x0000004546477220 */ /* 0x040fe20000410000 */
[----:B------:R-:W-:-:S03]  /*142b0*/  FMUL.FTZ R70, R70, R66 ;  /* 0x0000004246467220 */ /* 0x000fc60000410000 */
[C---:B------:R-:W-:Y:S01]  /*142c0*/  FFMA.FTZ R66, R65.reuse, R66, -R71 ;  /* 0x0000004241427223 */ /* 0x040fe20000010847 */
[----:B------:R-:W-:Y:S01]  /*142d0*/  FFMA.FTZ R65, R65, R69, R70 ;  /* 0x0000004541417223 */ /* 0x000fe20000010046 */
[C---:B------:R-:W-:Y:S01]  /*142e0*/  FMUL.FTZ R69, R56.reuse, R47 ;  /* 0x0000002f38457220 */ /* 0x040fe20000410000 */
[----:B------:R-:W-:-:S03]  /*142f0*/  FMUL.FTZ R56, R56, R21 ;  /* 0x0000001538387220 */ /* 0x000fc60000410000 */
[C---:B------:R-:W-:Y:S01]  /*14300*/  FFMA.FTZ R69, R60.reuse, R21, -R69 ;  /* 0x000000153c457223 */ /* 0x040fe20000010845 */
[C---:B------:R-:W-:Y:S01]  /*14310*/  FMUL.FTZ R21, R57.reuse, R52 ;  /* 0x0000003439157220 */ /* 0x040fe20000410000 */
[-C--:B------:R-:W-:Y:S01]  /*14320*/  FMUL.FTZ R57, R57, R64.reuse ;  /* 0x0000004039397220 */ /* 0x080fe20000410000 */
[----:B------:R-:W-:Y:S01]  /*14330*/  FFMA.FTZ R56, R60, R47, R56 ;  /* 0x0000002f3c387223 */ /* 0x000fe20000010038 */
[----:B------:R-:W-:Y:S02]  /*14340*/  IMAD.U32 R47, R58, 0x10000, RZ ;  /* 0x000100003a2f7824 */ /* 0x000fe400078e00ff */
[C---:B------:R-:W-:Y:S01]  /*14350*/  FFMA.FTZ R21, R61.reuse, R64, -R21 ;  /* 0x000000403d157223 */ /* 0x040fe20000010815 */
[----:B------:R-:W-:Y:S01]  /*14360*/  FFMA.FTZ R57, R61, R52, R57 ;  /* 0x000000343d397223 */ /* 0x000fe20000010039 */
[----:B------:R-:W-:Y:S01]  /*14370*/  IMAD.U32 R64, R44, 0x10000, RZ ;  /* 0x000100002c407824 */ /* 0x000fe200078e00ff */
[----:B------:R-:W-:Y:S01]  /*14380*/  LOP3.LUT R60, R62, 0xffff0000, RZ, 0xc0, !PT ;  /* 0xffff00003e3c7812 */ /* 0x000fe200078ec0ff */
[----:B------:R-:W-:Y:S01]  /*14390*/  IMAD.U32 R52, R45, 0x10000, RZ ;  /* 0x000100002d347824 */ /* 0x000fe200078e00ff */
[----:B------:R-:W-:Y:S01]  /*143a0*/  LOP3.LUT R58, R58, 0xffff0000, RZ, 0xc0, !PT ;  /* 0xffff00003a3a7812 */ /* 0x000fe200078ec0ff */
[----:B------:R-:W-:Y:S01]  /*143b0*/  IMAD.U32 R61, R62, 0x10000, RZ ;  /* 0x000100003e3d7824 */ /* 0x000fe200078e00ff */
[----:B------:R-:W-:Y:S01]  /*143c0*/  LOP3.LUT R62, R63, 0xffff0000, RZ, 0xc0, !PT ;  /* 0xffff00003f3e7812 */ /* 0x000fe200078ec0ff */
[C---:B------:R-:W-:Y:S01]  /*143d0*/  FMUL.FTZ R63, R47.reuse, R64 ;  /* 0x000000402f3f7220 */ /* 0x040fe20000410000 */
[----:B------:R-:W-:Y:S01]  /*143e0*/  FMUL.FTZ R47, R47, R52 ;  /* 0x000000342f2f7220 */ /* 0x000fe20000410000 */
[----:B------:R-:W-:-:S02]  /*143f0*/  LOP3.LUT R44, R44, 0xffff0000, RZ, 0xc0, !PT ;  /* 0xffff00002c2c7812 */ /* 0x000fc400078ec0ff */
[----:B------:R-:W-:Y:S01]  /*14400*/  LOP3.LUT R45, R45, 0xffff0000, RZ, 0xc0, !PT ;  /* 0xffff00002d2d7812 */ /* 0x000fe200078ec0ff */
[C---:B------:R-:W-:Y:S01]  /*14410*/  FFMA.FTZ R63, R61.reuse, R52, -R63 ;  /* 0x000000343d3f7223 */ /* 0x040fe2000001083f */
[----:B------:R-:W-:Y:S01]  /*14420*/  FFMA.FTZ R47, R61, R64, R47 ;  /* 0x000000403d2f7223 */ /* 0x000fe2000001002f */
[C---:B------:R-:W-:Y:S01]  /*14430*/  FMUL.FTZ R61, R58.reuse, R44 ;  /* 0x0000002c3a3d7220 */ /* 0x040fe20000410000 */
        /* <DEDUP_REMOVED lines=12> */
[----:B------:R-:W-:Y:S02]  /*14500*/  F2FP.BF16.F32.PACK_AB R46, R58, R63 ;  /* 0x0000003f3a2e723e */ /* 0x000fe400000010ff */
[----:B------:R-:W-:-:S02]  /*14510*/  F2FP.BF16.F32.PACK_AB R47, R67, R66 ;  /* 0x00000042432f723e */ /* 0x000fc400000010ff */
[----:B------:R-:W-:-:S03]  /*14520*/  F2FP.BF16.F32.PACK_AB R55, R59, R65 ;  /* 0x000000413b37723e */ /* 0x000fc600000010ff */
[----:B------:R1:W-:Y:S04]  /*14530*/  STS.128 [R79], R44 ;  /* 0x0000002c4f007388 */ /* 0x0003e80000000c00 */
[----:B------:R1:W-:Y:S02]  /*14540*/  STS.128 [R20+0x14400], R52 ;  /* 0x0144003414007388 */ /* 0x0003e40000000c00 */
.L_x_2857:
[----:B------:R-:W-:Y:S05]  /*14550*/  BSYNC B2 ;  /* 0x0000000000027941 */ /* 0x000fea0003800000 */
.L_x_2856:
[----:B------:R-:W-:Y:S05]  /*14560*/  @P1 BRA `(.L_x_2855) ;  /* 0x0000000400a01947 */ /* 0x000fea0003800000 */
[----:B01----:R-:W2:Y:S04]  /*14570*/  LDL R20, [R1+0x12c] ;  /* 0x00012c0001147983 */ /* 0x003ea80000100800 */
[----:B------:R-:W3:Y:S01]  /*14580*/  LDL R68, [R1+0x1b4] ;  /* 0x0001b40001447983 */ /* 0x000ee20000100800 */
[----:B--2---:R-:W-:-:S04]  /*14590*/  LEA.HI R3, R3, R20, RZ, 0x1d ;  /* 0x0000001403037211 */ /* 0x004fc800078fe8ff */
[----:B------:R-:W-:Y:S01]  /*145a0*/  SHF.R.S32.HI R20, RZ, 0x1f, R3 ;  /* 0x0000001fff147819 */ /* 0x000fe20000011403 */
[----:B------:R-:W-:Y:S01]  /*145b0*/  IMAD.SHL.U32 R21, R3, 0x8, RZ ;  /* 0x0000000803157824 */ /* 0x000fe200078e00ff */
[----:B---3--:R-:W0:Y:S02]  /*145c0*/  LDS.128 R44, [R68] ;  /* 0x00000000442c7984 */ /* 0x008e240000000c00 */
[----:B------:R-:W-:Y:S02]  /*145d0*/  LEA.HI R20, R20, R3, RZ, 0x3 ;  /* 0x0000000314147211 */ /* 0x000fe400078f18ff */
[----:B------:R-:W-:-:S03]  /*145e0*/  LOP3.LUT R21, R78, 0x38, R21, 0xf8, !PT ;  /* 0x000000384e157812 */ /* 0x000fc600078ef815 */
[----:B------:R-:W-:Y:S01]  /*145f0*/  IMAD.SHL.U32 R20, R20, 0x400, RZ ;  /* 0x0000040014147824 */ /* 0x000fe200078e00ff */
[----:B------:R-:W-:Y:S02]  /*14600*/  LOP3.LUT R3, R21, R77, RZ, 0x3c, !PT ;  /* 0x0000004d15037212 */ /* 0x000fe400078e3cff */
[--C-:B------:R-:W-:Y:S02]  /*14610*/  SHF.R.U64 R21, R42, 0x10, R43.reuse ;  /* 0x000000102a157819 */ /* 0x100fe4000000122b */
[----:B------:R-:W-:Y:S02]  /*14620*/  LOP3.LUT R20, R20, 0x7fffe000, RZ, 0xc0, !PT ;  /* 0x7fffe00014147812 */ /* 0x000fe400078ec0ff */
[----:B------:R-:W-:Y:S02]  /*14630*/  SHF.R.U32.HI R42, RZ, 0x10, R43 ;  /* 0x00000010ff2a7819 */ /* 0x000fe4000001162b */
[----:B-----5:R-:W-:Y:S02]  /*14640*/  IADD3 R3, R3, R20, R76 ;  /* 0x0000001403037210 */ /* 0x020fe40007ffe04c */
[----:B------:R-:W-:-:S02]  /*14650*/  SHF.R.U64 R20, R40, 0x10, R41 ;  /* 0x0000001028147819 */ /* 0x000fc40000001229 */
[----:B------:R-:W-:Y:S01]  /*14660*/  SHF.R.U32.HI R40, RZ, 0x10, R41 ;  /* 0x00000010ff287819 */ /* 0x000fe20000011629 */
[----:B------:R-:W-:Y:S01]  /*14670*/  IMAD R3, R3, 0x2, R23 ;  /* 0x0000000203037824 */ /* 0x000fe200078e0217 */
[----:B------:R-:W-:Y:S02]  /*14680*/  SHF.R.U64 R41, R48, 0x10, R49 ;  /* 0x0000001030297819 */ /* 0x000fe40000001231 */
[----:B------:R-:W-:Y:S02]  /*14690*/  SHF.R.U64 R43, R50, 0x10, R51 ;  /* 0x00000010322b7819 */ /* 0x000fe40000001233 */
[----:B------:R-:W1:Y:S01]  /*146a0*/  LDS.128 R52, [R3+0x14400] ;  /* 0x0144000003347984 */ /* 0x000e620000000c00 */
[----:B------:R-:W-:Y:S02]  /*146b0*/  PRMT R41, R109, 0x5432, R41 ;  /* 0x000054326d297816 */ /* 0x000fe40000000029 */
[----:B------:R-:W-:Y:S02]  /*146c0*/  PRMT R20, R111, 0x5410, R20 ;  /* 0x000054106f147816 */ /* 0x000fe40000000014 */
[----:B------:R-:W-:Y:S01]  /*146d0*/  SHF.R.U32.HI R50, RZ, 0x10, R51 ;  /* 0x00000010ff327819 */ /* 0x000fe20000011633 */
[----:B------:R-:W-:Y:S01]  /*146e0*/  IMAD.U32 R63, R41, 0x10000, RZ ;  /* 0x00010000293f7824 */ /* 0x000fe200078e00ff */
[----:B------:R-:W-:Y:S01]  /*146f0*/  SHF.R.U32.HI R48, RZ, 0x10, R49 ;  /* 0x00000010ff307819 */ /* 0x000fe20000011631 */
[----:B------:R-:W-:Y:S01]  /*14700*/  IMAD.U32 R64, R20, 0x10000, RZ ;  /* 0x0001000014407824 */ /* 0x000fe200078e00ff */
[----:B------:R-:W-:-:S02]  /*14710*/  PRMT R50, R110, 0x5432, R50 ;  /* 0x000054326e327816 */ /* 0x000fc40000000032 */
[----:B------:R-:W-:Y:S02]  /*14720*/  PRMT R48, R109, 0x5410, R48 ;  /* 0x000054106d307816 */ /* 0x000fe40000000030 */
[----:B------:R-:W-:Y:S01]  /*14730*/  PRMT R40, R111, 0x5432, R40 ;  /* 0x000054326f287816 */ /* 0x000fe20000000028 */
[C---:B0-----:R-:W-:Y:S01]  /*14740*/  IMAD.U32 R51, R45.reuse, 0x10000, RZ ;  /* 0x000100002d337824 */ /* 0x041fe200078e00ff */
[----:B------:R-:W-:Y:S01]  /*14750*/  LOP3.LUT R57, R45, 0xffff0000, RZ, 0xc0, !PT ;  /* 0xffff00002d397812 */ /* 0x000fe200078ec0ff */
[C---:B------:R-:W-:Y:S01]  /*14760*/  IMAD.U32 R56, R46.reuse, 0x10000, RZ ;  /* 0x000100002e387824 */ /* 0x040fe200078e00ff */
[----:B------:R-:W-:Y:S01]  /*14770*/  LOP3.LUT R45, R46, 0xffff0000, RZ, 0xc0, !PT ;  /* 0xffff00002e2d7812 */ /* 0x000fe200078ec0ff */
[----:B------:R-:W-:Y:S01]  /*14780*/  IMAD.U32 R49, R44, 0x10000, RZ ;  /* 0x000100002c317824 */ /* 0x000fe200078e00ff */
[----:B------:R-:W-:Y:S01]  /*14790*/  PRMT R42, R112, 0x5432, R42 ;  /* 0x00005432702a7816 */ /* 0x000fe2000000002a */
[----:B------:R-:W-:Y:S01]  /*147a0*/  IMAD.U32 R66, R50, 0x10000, RZ ;  /* 0x0001000032427824 */ /* 0x000fe200078e00ff */
[----:B------:R-:W-:Y:S01]  /*147b0*/  LOP3.LUT R41, R41, 0xffff0000, RZ, 0xc0, !PT ;  /* 0xffff000029297812 */ /* 0x000fe200078ec0ff */
[----:B------:R-:W-:Y:S01]  /*147c0*/  IMAD.U32 R65, R48, 0x10000, RZ ;  /* 0x0001000030417824 */ /* 0x000fe200078e00ff */
[----:B------:R-:W-:Y:S01]  /*147d0*/  LOP3.LUT R20, R20, 0xffff0000, RZ, 0xc0, !PT ;  /* 0xffff000014147812 */ /* 0x000fe200078ec0ff */
[----:B------:R-:W-:Y:S01]  /*147e0*/  IMAD.U32 R67, R40, 0x10000, RZ ;  /* 0x0001000028437824 */ /* 0x000fe200078e00ff */
[----:B------:R-:W-:Y:S01]  /*147f0*/  PRMT R43, R110, 0x5410, R43 ;  /* 0x000054106e2b7816 */ /* 0x000fe2000000002b */
[----:B------:R-:W-:Y:S01]  /*14800*/  IMAD.U32 R58, R47, 0x10000, RZ ;  /* 0x000100002f3a7824 */ /* 0x000fe200078e00ff */
[----:B------:R-:W-:-:S02]  /*14810*/  LOP3.LUT R44, R44, 0xffff0000, RZ, 0xc0, !PT ;  /* 0xffff00002c2c7812 */ /* 0x000fc400078ec0ff */
[----:B------:R-:W-:Y:S02]  /*14820*/  PRMT R21, R112, 0x5410, R21 ;  /* 0x0000541070157816 */ /* 0x000fe40000000015 */
[----:B------:R-:W-:Y:S02]  /*14830*/  LOP3.LUT R48, R48, 0xffff0000, RZ, 0xc0, !PT ;  /* 0xffff000030307812 */ /* 0x000fe400078ec0ff */
[----:B------:R-:W-:Y:S02]  /*14840*/  LOP3.LUT R40, R40, 0xffff0000, RZ, 0xc0, !PT ;  /* 0xffff000028287812 */ /* 0x000fe400078ec0ff */
        /* <DEDUP_REMOVED lines=15> */
[C---:B------:R-:W-:Y:S01]  /*14940*/  FMUL.FTZ R63, R62.reuse, R66 ;  /* 0x000000423e3f7220 */ /* 0x040fe20000410000 */
[C---:B------:R-:W-:Y:S01]  /*14950*/  FMUL.FTZ R54, R59.reuse, R65 ;  /* 0x000000413b367220 */ /* 0x040fe20000410000 */
[----:B------:R-:W-:Y:S01]  /*14960*/  FMUL.FTZ R59, R59, R67 ;  /* 0x000000433b3b7220 */ /* 0x000fe20000410000 */
[-C--:B------:R-:W-:Y:S01]  /*14970*/  FMUL.FTZ R62, R62, R49.reuse ;  /* 0x000000313e3e7220 */ /* 0x080fe20000410000 */
[----:B------:R-:W-:Y:S01]  /*14980*/  FFMA.FTZ R63, R58, R49, -R63 ;  /* 0x000000313a3f7223 */ /* 0x000fe2000001083f */
[C---:B------:R-:W-:Y:S01]  /*14990*/  FMUL.FTZ R49, R46.reuse, R41 ;  /* 0x000000292e317220 */ /* 0x040fe20000410000 */
[C---:B------:R-:W-:Y:S01]  /*149a0*/  FFMA.FTZ R54, R51.reuse, R67, -R54 ;  /* 0x0000004333367223 */ /* 0x040fe20000010836 */
[----:B------:R-:W-:Y:S01]  /*149b0*/  FFMA.FTZ R59, R51, R65, R59 ;  /* 0x00000041333b7223 */ /* 0x000fe2000001003b */
[----:B------:R-:W-:Y:S01]  /*149c0*/  FMUL.FTZ R46, R46, R20 ;  /* 0x000000142e2e7220 */ /* 0x000fe20000410000 */
[----:B------:R-:W-:Y:S02]  /*149d0*/  IMAD.U32 R51, R43, 0x10000, RZ ;  /* 0x000100002b337824 */ /* 0x000fe400078e00ff */
[----:B------:R-:W-:Y:S01]  /*149e0*/  FFMA.FTZ R62, R58, R66, R62 ;  /* 0x000000423a3e7223 */ /* 0x000fe2000001003e */
[----:B------:R-:W-:Y:S01]  /*149f0*/  FFMA.FTZ R49, R44, R20, -R49 ;  /* 0x000000142c317223 */ /* 0x000fe20000010831 */
[----:B------:R-:W-:-:S02]  /*14a00*/  IMAD.U32 R58, R21, 0x10000, RZ ;  /* 0x00010000153a7824 */ /* 0x000fc400078e00ff */
[----:B------:R-:W-:Y:S01]  /*14a10*/  FFMA.FTZ R44, R44, R41, R46 ;  /* 0x000000292c2c7223 */ /* 0x000fe2000001002e */
[----:B------:R-:W-:Y:S01]  /*14a20*/  FMUL.FTZ R41, R53, R51 ;  /* 0x0000003335297220 */ /* 0x000fe20000410000 */
[----:B------:R-:W-:Y:S01]  /*14a30*/  LOP3.LUT R43, R43, 0xffff0000, RZ, 0xc0, !PT ;  /* 0xffff00002b2b7812 */ /* 0x000fe200078ec0ff */
[----:B------:R-:W-:Y:S01]  /*14a40*/  FMUL.FTZ R20, R61, R48 ;  /* 0x000000303d147220 */ /* 0x000fe20000410000 */
[----:B------:R-:W-:Y:S01]  /*14a50*/  LOP3.LUT R21, R21, 0xffff0000, RZ, 0xc0, !PT ;  /* 0xffff000015157812 */ /* 0x000fe200078ec0ff */
[-C--:B------:R-:W-:Y:S01]  /*14a60*/  FMUL.FTZ R53, R53, R58.reuse ;  /* 0x0000003a35357220 */ /* 0x080fe20000410000 */
[----:B------:R-:W-:Y:S01]  /*14a70*/  LOP3.LUT R42, R42, 0xffff0000, RZ, 0xc0, !PT ;  /* 0xffff00002a2a7812 */ /* 0x000fe200078ec0ff */
[----:B------:R-:W-:Y:S01]  /*14a80*/  FFMA.FTZ R58, R56, R58, -R41 ;  /* 0x0000003a383a7223 */ /* 0x000fe20000010829 */
[C---:B------:R-:W-:Y:S01]  /*14a90*/  FMUL.FTZ R41, R52.reuse, R43 ;  /* 0x0000002b34297220 */ /* 0x040fe20000410000 */
[-C--:B------:R-:W-:Y:S01]  /*14aa0*/  FMUL.FTZ R61, R61, R40.reuse ;  /* 0x000000283d3d7220 */ /* 0x080fe20000410000 */
[----:B------:R-:W-:Y:S01]  /*14ab0*/  FFMA.FTZ R20, R57, R40, -R20 ;  /* 0x0000002839147223 */ /* 0x000fe20000010814 */
[----:B------:R-:W-:Y:S01]  /*14ac0*/  FMUL.FTZ R52, R52, R21 ;  /* 0x0000001534347220 */ /* 0x000fe20000410000 */
[C---:B------:R-:W-:Y:S01]  /*14ad0*/  FMUL.FTZ R40, R55.reuse, R50 ;  /* 0x0000003237287220 */ /* 0x040fe20000410000 */
[----:B------:R-:W-:Y:S01]  /*14ae0*/  FMUL.FTZ R55, R55, R42 ;  /* 0x0000002a37377220 */ /* 0x000fe20000410000 */
[----:B------:R-:W-:Y:S01]  /*14af0*/  FFMA.FTZ R61, R57, R48, R61 ;  /* 0x00000030393d7223 */ /* 0x000fe2000001003d */
[----:B------:R-:W-:Y:S01]  /*14b00*/  FFMA.FTZ R46, R56, R51, R53 ;  /* 0x00000033382e7223 */ /* 0x000fe20000010035 */
[C---:B------:R-:W-:Y:S01]  /*14b10*/  FFMA.FTZ R43, R45.reuse, R43, R52 ;  /* 0x0000002b2d2b7223 */ /* 0x040fe20000010034 */
[----:B------:R-:W-:Y:S01]  /*14b20*/  FFMA.FTZ R21, R45, R21, -R41 ;  /* 0x000000152d157223 */ /* 0x000fe20000010829 */
[C---:B------:R-:W-:Y:S01]  /*14b30*/  FFMA.FTZ R48, R47.reuse, R42, -R40 ;  /* 0x0000002a2f307223 */ /* 0x040fe20000010828 */
[----:B------:R-:W-:Y:S01]  /*14b40*/  FFMA.FTZ R47, R47, R50, R55 ;  /* 0x000000322f2f7223 */ /* 0x000fe20000010037 */
[----:B------:R-:W-:-:S02]  /*14b50*/  F2FP.BF16.F32.PACK_AB R40, R49, R64 ;  /* 0x000000403128723e */ /* 0x000fc400000010ff */
[----:B------:R-:W-:Y:S02]  /*14b60*/  F2FP.BF16.F32.PACK_AB R46, R43, R46 ;  /* 0x0000002e2b2e723e */ /* 0x000fe400000010ff */
[----:B------:R-:W-:Y:S02]  /*14b70*/  F2FP.BF16.F32.PACK_AB R41, R20, R54 ;  /* 0x000000361429723e */ /* 0x000fe400000010ff */
[----:B------:R-:W-:Y:S02]  /*14b80*/  F2FP.BF16.F32.PACK_AB R42, R21, R58 ;  /* 0x0000003a152a723e */ /* 0x000fe400000010ff */
[----:B------:R-:W-:Y:S02]  /*14b90*/  F2FP.BF16.F32.PACK_AB R43, R48, R63 ;  /* 0x0000003f302b723e */ /* 0x000fe400000010ff */
[----:B------:R-:W-:Y:S02]  /*14ba0*/  F2FP.BF16.F32.PACK_AB R44, R44, R60 ;  /* 0x0000003c2c2c723e */ /* 0x000fe400000010ff */
[----:B------:R-:W-:Y:S01]  /*14bb0*/  F2FP.BF16.F32.PACK_AB R45, R61, R59 ;  /* 0x0000003b3d2d723e */ /* 0x000fe200000010ff */
[----:B------:R3:W-:Y:S01]  /*14bc0*/  STS.128 [R68], R40 ;  /* 0x0000002844007388 */ /* 0x0007e20000000c00 */
[----:B------:R-:W-:-:S05]  /*14bd0*/  F2FP.BF16.F32.PACK_AB R47, R47, R62 ;  /* 0x0000003e2f2f723e */ /* 0x000fca00000010ff */
[----:B------:R3:W-:Y:S02]  /*14be0*/  STS.128 [R3+0x14400], R44 ;  /* 0x0144002c03007388 */ /* 0x0007e40000000c00 */
.L_x_2855:
[----:B------:R-:W-:Y:S05]  /*14bf0*/  BSYNC B1 ;  /* 0x0000000000017941 */ /* 0x000fea0003800000 */
.L_x_2854:
[----:B---3--:R-:W-:Y:S01]  /*14c00*/  VIADD R3, R225, 0x40 ;  /* 0x00000040e1037836 */ /* 0x008fe20000000000 */
[----:B------:R-:W-:Y:S04]  /*14c10*/  BSSY B1, `(.L_x_2858) ;  /* 0x00000ec000017945 */ /* 0x000fe80003800000 */
[----:B------:R-:W-:-:S13]  /*14c20*/  ISETP.GE.AND P0, PT, R3, R0, PT ;  /* 0x000000000300720c */ /* 0x000fda0003f06270 */
[----:B------:R-:W-:Y:S05]  /*14c30*/  @P0 BRA `(.L_x_2859) ;  /* 0x0000000c00a40947 */ /* 0x000fea0003800000 */
[----:B0-----:R0:W5:Y:S01]  /*14c40*/  LDL R61, [R1+0x54] ;  /* 0x00005400013d7983 */ /* 0x0011620000100800 */
[----:B------:R-:W3:Y:S01]  /*14c50*/  LDC R3, c[0x0][0x3f4] ;  /* 0x0000fd00ff037b82 */ /* 0x000ee20000000800 */
        /* <DEDUP_REMOVED lines=8> */
[-C--:B---3--:R-:W-:Y:S02]  /*14ce0*/  ISETP.GE.AND P0, PT, R16, R3.reuse, PT ;  /* 0x000000031000720c */ /* 0x088fe40003f06270 */
[----:B------:R-:W-:-:S11]  /*14cf0*/  ISETP.GE.AND P1, PT, R214, R3, PT ;  /* 0x00000003d600720c */ /* 0x000fd60003f26270 */
[----:B0-----:R-:W-:Y:S05]  /*14d00*/  @P0 BRA `(.L_x_2861) ;  /* 0x0000000400a00947 */ /* 0x001fea0003800000 */
[----:B-1----:R-:W3:Y:S04]  /*14d10*/  LDL R20, [R1+0x80] ;  /* 0x0000800001147983 */ /* 0x002ee80000100800 */
[----:B------:R-:W4:Y:S01]  /*14d20*/  LDL R64, [R1+0x1b0] ;  /* 0x0001b00001407983 */ /* 0x000f220000100800 */
[----:B---3--:R-:W-:-:S04]  /*14d30*/  LEA.HI R20, R3, R20, RZ, 0x1d ;  /* 0x0000001403147211 */ /* 0x008fc800078fe8ff */
[----:B------:R-:W-:Y:S01]  /*14d40*/  SHF.R.S32.HI R41, RZ, 0x1f, R20 ;  /* 0x0000001fff297819 */ /* 0x000fe20000011414 */
[----:B------:R-:W-:-:S03]  /*14d50*/  IMAD.SHL.U32 R21, R20, 0x8, RZ ;  /* 0x0000000814157824 */ /* 0x000fc600078e00ff */
[----:B------:R-:W-:Y:S02]  /*14d60*/  LEA.HI R41, R41, R20, RZ, 0x3 ;  /* 0x0000001429297211 */ /* 0x000fe400078f18ff */
[----:B------:R-:W-:Y:S02]  /*14d70*/  LOP3.LUT R20, R63, 0x38, R21, 0xf8, !PT ;  /* 0x000000383f147812 */ /* 0x000fe400078ef815 */
[----:B------:R-:W-:Y:S01]  /*14d80*/  SHF.R.U64 R21, R28, 0x10, R29 ;  /* 0x000000101c157819 */ /* 0x000fe2000000121d */
[----:B------:R-:W-:Y:S01]  /*14d90*/  IMAD.SHL.U32 R41, R41, 0x400, RZ ;  /* 0x0000040029297824 */ /* 0x000fe200078e00ff */
[----:B------:R-:W-:Y:S02]  /*14da0*/  LOP3.LUT R20, R20, R62, RZ, 0x3c, !PT ;  /* 0x0000003e14147212 */ /* 0x000fe400078e3cff */
[----:B------:R-:W-:Y:S02]  /*14db0*/  SHF.R.U64 R28, R30, 0x10, R31 ;  /* 0x000000101e1c7819 */ /* 0x000fe4000000121f */
[----:B------:R-:W-:-:S02]  /*14dc0*/  LOP3.LUT R41, R41, 0x7fffe000, RZ, 0xc0, !PT ;  /* 0x7fffe00029297812 */ /* 0x000fc400078ec0ff */
[----:B------:R-:W-:Y:S02]  /*14dd0*/  SHF.R.U64 R30, R36, 0x10, R37 ;  /* 0x00000010241e7819 */ /* 0x000fe40000001225 */
[----:B-----5:R-:W-:Y:S02]  /*14de0*/  IADD3 R20, R20, R41, R61 ;  /* 0x0000002914147210 */ /* 0x020fe40007ffe03d */
[----:B----4-:R-:W0:Y:S01]  /*14df0*/  LDS.128 R40, [R64] ;  /* 0x0000000040287984 */ /* 0x010e220000000c00 */
[----:B------:R-:W-:Y:S02]  /*14e00*/  PRMT R30, R105, 0x5410, R30 ;  /* 0x00005410691e7816 */ /* 0x000fe4000000001e */
[----:B------:R-:W-:Y:S01]  /*14e10*/  IMAD R20, R20, 0x2, R23 ;  /* 0x0000000214147824 */ /* 0x000fe200078e0217 */
[----:B------:R-:W-:Y:S02]  /*14e20*/  PRMT R21, R107, 0x5410, R21 ;  /* 0x000054106b157816 */ /* 0x000fe40000000015 */
[--C-:B------:R-:W-:Y:S01]  /*14e30*/  SHF.R.U64 R36, R38, 0x10, R39.reuse ;  /* 0x0000001026247819 */ /* 0x100fe20000001227 */
[----:B------:R-:W-:Y:S01]  /*14e40*/  IMAD.U32 R56, R30, 0x10000, RZ ;  /* 0x000100001e387824 */ /* 0x000fe200078e00ff */
[----:B------:R-:W1:Y:S01]  /*14e50*/  LDS.128 R44, [R20+0x14400] ;  /* 0x01440000142c7984 */ /* 0x000e620000000c00 */
[----:B------:R-:W-:Y:S01]  /*14e60*/  SHF.R.U32.HI R38, RZ, 0x10, R39 ;  /* 0x00000010ff267819 */ /* 0x000fe20000011627 */
[----:B------:R-:W-:Y:S01]  /*14e70*/  IMAD.U32 R57, R21, 0x10000, RZ ;  /* 0x0001000015397824 */ /* 0x000fe200078e00ff */
[----:B------:R-:W-:-:S02]  /*14e80*/  SHF.R.U32.HI R31, RZ, 0x10, R31 ;  /* 0x00000010ff1f7819 */ /* 0x000fc4000001161f */
[----:B------:R-:W-:Y:S02]  /*14e90*/  SHF.R.U32.HI R37, RZ, 0x10, R37 ;  /* 0x00000010ff257819 */ /* 0x000fe40000011625 */
[----:B------:R-:W-:Y:S02]  /*14ea0*/  PRMT R38, R106, 0x5432, R38 ;  /* 0x000054326a267816 */ /* 0x000fe40000000026 */
[----:B------:R-:W-:Y:S02]  /*14eb0*/  SHF.R.U32.HI R29, RZ, 0x10, R29 ;  /* 0x00000010ff1d7819 */ /* 0x000fe4000001161d */
[----:B------:R-:W-:Y:S01]  /*14ec0*/  PRMT R31, R108, 0x5432, R31 ;  /* 0x000054326c1f7816 */ /* 0x000fe2000000001f */
[----:B------:R-:W-:Y:S01]  /*14ed0*/  IMAD.U32 R59, R38, 0x10000, RZ ;  /* 0x00010000263b7824 */ /* 0x000fe200078e00ff */
[----:B------:R-:W-:Y:S02]  /*14ee0*/  PRMT R37, R105, 0x5432, R37 ;  /* 0x0000543269257816 */ /* 0x000fe40000000025 */
[----:B------:R-:W-:-:S02]  /*14ef0*/  PRMT R29, R107, 0x5432, R29 ;  /* 0x000054326b1d7816 */ /* 0x000fc4000000001d */
[----:B------:R-:W-:Y:S01]  /*14f00*/  LOP3.LUT R30, R30, 0xffff0000, RZ, 0xc0, !PT ;  /* 0xffff00001e1e7812 */ /* 0x000fe200078ec0ff */
[----:B------:R-:W-:Y:S01]  /*14f10*/  IMAD.U32 R58, R37, 0x10000, RZ ;  /* 0x00010000253a7824 */ /* 0x000fe200078e00ff */
[----:B------:R-:W-:Y:S01]  /*14f20*/  LOP3.LUT R21, R21, 0xffff0000, RZ, 0xc0, !PT ;  /* 0xffff000015157812 */ /* 0x000fe200078ec0ff */
[----:B------:R-:W-:Y:S01]  /*14f30*/  IMAD.U32 R60, R29, 0x10000, RZ ;  /* 0x000100001d3c7824 */ /* 0x000fe200078e00ff */
[----:B------:R-:W-:Y:S02]  /*14f40*/  PRMT R36, R106, 0x5410, R36 ;  /* 0x000054106a247816 */ /* 0x000fe40000000024 */
[----:B------:R-:W-:Y:S02]  /*14f50*/  LOP3.LUT R37, R37, 0xffff0000, RZ, 0xc0, !PT ;  /* 0xffff000025257812 */ /* 0x000fe400078ec0ff */
[----:B------:R-:W-:Y:S02]  /*14f60*/  LOP3.LUT R29, R29, 0xffff0000, RZ, 0xc0, !PT ;  /* 0xffff00001d1d7812 */ /* 0x000fe400078ec0ff */
        /* <DEDUP_REMOVED lines=30> */
[C---:B------:R-:W-:Y:S01]  /*15150*/  FMUL.FTZ R51, R42.reuse, R30 ;  /* 0x0000001e2a337220 */ /* 0x040fe20000410000 */
[-C--:B------:R-:W-:Y:S01]  /*15160*/  FMUL.FTZ R55, R42, R21.reuse ;  /* 0x000000152a377220 */ /* 0x080fe20000410000 */
[C---:B------:R-:W-:Y:S01]  /*15170*/  IMAD.U32 R48, R36.reuse, 0x10000, RZ ;  /* 0x0001000024307824 */ /* 0x040fe200078e00ff */
[----:B------:R-:W-:Y:S01]  /*15180*/  LOP3.LUT R36, R36, 0xffff0000, RZ, 0xc0, !PT ;  /* 0xffff000024247812 */ /* 0x000fe200078ec0ff */
[----:B------:R-:W-:Y:S01]  /*15190*/  FFMA.FTZ R42, R40, R21, -R51 ;  /* 0x00000015282a7223 */ /* 0x000fe20000010833 */
[C---:B------:R-:W-:Y:S01]  /*151a0*/  FMUL.FTZ R21, R54.reuse, R37 ;  /* 0x0000002536157220 */ /* 0x040fe20000410000 */
[----:B------:R-:W-:Y:S01]  /*151b0*/  FMUL.FTZ R54, R54, R29 ;  /* 0x0000001d36367220 */ /* 0x000fe20000410000 */
[----:B------:R-:W-:-:S02]  /*151c0*/  IMAD.U32 R58, R28, 0x10000, RZ ;  /* 0x000100001c3a7824 */ /* 0x000fc400078e00ff */
[----:B------:R-:W-:Y:S01]  /*151d0*/  FFMA.FTZ R30, R40, R30, R55 ;  /* 0x0000001e281e7223 */ /* 0x000fe20000010037 */
[C---:B------:R-:W-:Y:S01]  /*151e0*/  FMUL.FTZ R40, R45.reuse, R48 ;  /* 0x000000302d287220 */ /* 0x040fe20000410000 */
[C---:B------:R-:W-:Y:S01]  /*151f0*/  FFMA.FTZ R29, R50.reuse, R29, -R21 ;  /* 0x0000001d321d7223 */ /* 0x040fe20000010815 */
[----:B------:R-:W-:Y:S01]  /*15200*/  FFMA.FTZ R37, R50, R37, R54 ;  /* 0x0000002532257223 */ /* 0x000fe20000010036 */
[-C--:B------:R-:W-:Y:S01]  /*15210*/  FMUL.FTZ R50, R45, R58.reuse ;  /* 0x0000003a2d327220 */ /* 0x080fe20000410000 */
[----:B------:R-:W-:Y:S01]  /*15220*/  LOP3.LUT R21, R28, 0xffff0000, RZ, 0xc0, !PT ;  /* 0xffff00001c157812 */ /* 0x000fe200078ec0ff */
[C---:B------:R-:W-:Y:S01]  /*15230*/  FFMA.FTZ R58, R49.reuse, R58, -R40 ;  /* 0x0000003a313a7223 */ /* 0x040fe20000010828 */
[----:B------:R-:W-:Y:S01]  /*15240*/  LOP3.LUT R28, R38, 0xffff0000, RZ, 0xc0, !PT ;  /* 0xffff0000261c7812 */ /* 0x000fe200078ec0ff */
[----:B------:R-:W-:Y:S01]  /*15250*/  FFMA.FTZ R38, R49, R48, R50 ;  /* 0x0000003031267223 */ /* 0x000fe20000010032 */
[----:B------:R-:W-:Y:S01]  /*15260*/  LOP3.LUT R40, R31, 0xffff0000, RZ, 0xc0, !PT ;  /* 0xffff00001f287812 */ /* 0x000fe200078ec0ff */
[C---:B------:R-:W-:Y:S01]  /*15270*/  FMUL.FTZ R48, R44.reuse, R36 ;  /* 0x000000242c307220 */ /* 0x040fe20000410000 */
[-C--:B------:R-:W-:Y:S01]  /*15280*/  FMUL.FTZ R31, R44, R21.reuse ;  /* 0x000000152c1f7220 */ /* 0x080fe20000410000 */
[----:B------:R-:W-:Y:S01]  /*15290*/  FMUL.FTZ R44, R47, R28 ;  /* 0x0000001c2f2c7220 */ /* 0x000fe20000410000 */
[----:B------:R-:W-:Y:S01]  /*152a0*/  F2FP.BF16.F32.PACK_AB R29, R29, R46 ;  /* 0x0000002e1d1d723e */ /* 0x000fe200000010ff */
        /* <DEDUP_REMOVED lines=12> */
[----:B------:R0:W-:Y:S04]  /*15370*/  STS.128 [R64], R28 ;  /* 0x0000001c40007388 */ /* 0x0001e80000000c00 */
[----:B------:R0:W-:Y:S02]  /*15380*/  STS.128 [R20+0x14400], R36 ;  /* 0x0144002414007388 */ /* 0x0001e40000000c00 */
.L_x_2861:
[----:B------:R-:W-:Y:S05]  /*15390*/  BSYNC B2 ;  /* 0x0000000000027941 */ /* 0x000fea0003800000 */
.L_x_2860:
[----:B------:R-:W-:Y:S05]  /*153a0*/  @P1 BRA `(.L_x_2859) ;  /* 0x0000000400c81947 */ /* 0x000fea0003800000 */
[----:B------:R-:W3:Y:S04]  /*153b0*/  LDL R21, [R1+0x11c] ;  /* 0x00011c0001157983 */ /* 0x000ee80000100800 */
[----:B01----:R-:W4:Y:S01]  /*153c0*/  LDL R20, [R1+0x12c] ;  /* 0x00012c0001147983 */ /* 0x003f220000100800 */
[----:B------:R-:W-:Y:S02]  /*153d0*/  SHF.R.U64 R40, R32, 0x10, R33 ;  /* 0x0000001020287819 */ /* 0x000fe40000001221 */
[--C-:B------:R-:W-:Y:S02]  /*153e0*/  SHF.R.U64 R24, R24, 0x10, R25.reuse ;  /* 0x0000001018187819 */ /* 0x100fe40000001219 */
[----:B------:R-:W-:Y:S02]  /*153f0*/  PRMT R40, R101, 0x5410, R40 ;  /* 0x0000541065287816 */ /* 0x000fe40000000028 */
[----:B------:R-:W-:-:S02]  /*15400*/  SHF.R.U32.HI R42, RZ, 0x10, R25 ;  /* 0x00000010ff2a7819 */ /* 0x000fc40000011619 */
[--C-:B------:R-:W-:Y:S02]  /*15410*/  SHF.R.U64 R25, R34, 0x10, R35.reuse ;  /* 0x0000001022197819 */ /* 0x100fe40000001223 */
[----:B------:R-:W-:Y:S01]  /*15420*/  PRMT R24, R103, 0x5410, R24 ;  /* 0x0000541067187816 */ /* 0x000fe20000000018 */
[----:B------:R-:W-:Y:S01]  /*15430*/  IMAD.U32 R45, R40, 0x10000, RZ ;  /* 0x00010000282d7824 */ /* 0x000fe200078e00ff */
[----:B------:R-:W-:Y:S02]  /*15440*/  SHF.R.U32.HI R35, RZ, 0x10, R35 ;  /* 0x00000010ff237819 */ /* 0x000fe40000011623 */
[----:B------:R-:W-:Y:S02]  /*15450*/  SHF.R.U32.HI R32, RZ, 0x10, R33 ;  /* 0x00000010ff207819 */ /* 0x000fe40000011621 */
[C---:B------:R-:W-:Y:S02]  /*15460*/  PRMT R25, R102.reuse, 0x5410, R25 ;  /* 0x0000541066197816 */ /* 0x040fe40000000019 */
[----:B------:R-:W-:-:S02]  /*15470*/  PRMT R102, R102, 0x5432, R35 ;  /* 0x0000543266667816 */ /* 0x000fc40000000023 */
[----:B------:R-:W-:Y:S02]  /*15480*/  PRMT R103, R103, 0x5432, R42 ;  /* 0x0000543267677816 */ /* 0x000fe4000000002a */
[----:B------:R-:W-:Y:S01]  /*15490*/  PRMT R101, R101, 0x5432, R32 ;  /* 0x0000543265657816 */ /* 0x000fe20000000020 */
[----:B------:R-:W-:-:S04]  /*154a0*/  IMAD.U32 R47, R102, 0x10000, RZ ;  /* 0x00010000662f7824 */ /* 0x000fc800078e00ff */
[C---:B------:R-:W-:Y:S01]  /*154b0*/  IMAD.U32 R46, R101.reuse, 0x10000, RZ ;  /* 0x00010000652e7824 */ /* 0x040fe200078e00ff */
[----:B------:R-:W-:Y:S02]  /*154c0*/  LOP3.LUT R101, R101, 0xffff0000, RZ, 0xc0, !PT ;  /* 0xffff000065657812 */ /* 0x000fe400078ec0ff */
[----:B---3--:R-:W-:Y:S02]  /*154d0*/  R2UR UR4, R21 ;  /* 0x00000000150472ca */ /* 0x008fe400000e0000 */
[----:B------:R-:W-:Y:S02]  /*154e0*/  SHF.R.S32.HI R21, RZ, 0x1f, R214 ;  /* 0x0000001fff157819 */ /* 0x000fe400000114d6 */
[----:B----4-:R-:W-:Y:S02]  /*154f0*/  LEA.HI R3, R3, R20, RZ, 0x1d ;  /* 0x0000001403037211 */ /* 0x010fe400078fe8ff */
[CC--:B------:R-:W-:Y:S02]  /*15500*/  LEA.HI R28, R21.reuse, R214.reuse, RZ, 0x6 ;  /* 0x000000d6151c7211 */ /* 0x0c0fe400078f30ff */
[----:B------:R-:W-:-:S02]  /*15510*/  LEA.HI R21, R21, R214, RZ, 0x3 ;  /* 0x000000d615157211 */ /* 0x000fc400078f18ff */
[----:B------:R-:W-:Y:S02]  /*15520*/  SHF.R.S32.HI R20, RZ, 0x1f, R3 ;  /* 0x0000001fff147819 */ /* 0x000fe40000011403 */
[----:B------:R-:W-:Y:S02]  /*15530*/  LOP3.LUT R21, R63, 0x38, R21, 0xf8, !PT ;  /* 0x000000383f157812 */ /* 0x000fe400078ef815 */
[----:B------:R-:W-:Y:S01]  /*15540*/  LEA.HI R20, R20, R3, RZ, 0x3 ;  /* 0x0000000314147211 */ /* 0x000fe200078f18ff */
[----:B------:R-:W-:Y:S01]  /*15550*/  IMAD.SHL.U32 R3, R3, 0x8, RZ ;  /* 0x0000000803037824 */ /* 0x000fe200078e00ff */
[----:B------:R-:W-:-:S03]  /*15560*/  LOP3.LUT R29, R21, R62, RZ, 0x3c, !PT ;  /* 0x0000003e151d7212 */ /* 0x000fc600078e3cff */
[----:B------:R-:W-:Y:S01]  /*15570*/  IMAD.SHL.U32 R21, R20, 0x400, RZ ;  /* 0x0000040014157824 */ /* 0x000fe200078e00ff */
[----:B------:R-:W-:Y:S01]  /*15580*/  LOP3.LUT R3, R63, 0x38, R3, 0xf8, !PT ;  /* 0x000000383f037812 */ /* 0x000fe200078ef803 */
[----:B------:R-:W-:-:S03]  /*15590*/  IMAD.SHL.U32 R28, R28, 0x80, RZ ;  /* 0x000000801c1c7824 */ /* 0x000fc600078e00ff */
[----:B------:R-:W-:Y:S02]  /*155a0*/  LOP3.LUT R20, R3, R62, RZ, 0x3c, !PT ;  /* 0x0000003e03147212 */ /* 0x000fe400078e3cff */
[----:B------:R-:W-:Y:S02]  /*155b0*/  LOP3.LUT R21, R21, 0x7fffe000, RZ, 0xc0, !PT ;  /* 0x7fffe00015157812 */ /* 0x000fe400078ec0ff */
[----:B------:R-:W-:Y:S02]  /*155c0*/  LOP3.LUT R28, R28, 0xffffe000, RZ, 0xc0, !PT ;  /* 0xffffe0001c1c7812 */ /* 0x000fe400078ec0ff */
[--C-:B-----5:R-:W-:Y:S02]  /*155d0*/  IADD3 R20, R20, R21, R61.reuse ;  /* 0x0000001514147210 */ /* 0x120fe40007ffe03d */
[----:B------:R-:W-:-:S03]  /*155e0*/  IADD3 R28, R29, R28, R61 ;  /* 0x0000001c1d1c7210 */ /* 0x000fc60007ffe03d */
[----:B------:R-:W-:Y:S01]  /*155f0*/  IMAD R20, R20, 0x2, R23 ;  /* 0x0000000214147824 */ /* 0x000fe200078e0217 */
[----:B------:R-:W-:-:S04]  /*15600*/  LEA R3, R28, UR4, 0x1 ;  /* 0x000000041c037c11 */ /* 0x000fc8000f8e08ff */
[----:B------:R-:W0:Y:S04]  /*15610*/  LDS.128 R36, [R20+0x14400] ;  /* 0x0144000014247984 */ /* 0x000e280000000c00 */
[----:B------:R-:W1:Y:S01]  /*15620*/  LDS.128 R28, [R3] ;  /* 0x00000000031c7984 */ /* 0x000e620000000c00 */
[--C-:B------:R-:W-:Y:S02]  /*15630*/  SHF.R.U64 R21, R26, 0x10, R27.reuse ;  /* 0x000000101a157819 */ /* 0x100fe4000000121b */
[----:B------:R-:W-:Y:S02]  /*15640*/  SHF.R.U32.HI R27, RZ, 0x10, R27 ;  /* 0x00000010ff1b7819 */ /* 0x000fe4000001161b */
[C---:B------:R-:W-:Y:S02]  /*15650*/  PRMT R21, R104.reuse, 0x5410, R21 ;  /* 0x0000541068157816 */ /* 0x040fe40000000015 */
[----:B------:R-:W-:Y:S01]  /*15660*/  PRMT R104, R104, 0x5432, R27 ;  /* 0x0000543268687816 */ /* 0x000fe2000000001b */
[C---:B0-----:R-:W-:Y:S01]  /*15670*/  IMAD.U32 R34, R36.reuse, 0x10000, RZ ;  /* 0x0001000024227824 */ /* 0x041fe200078e00ff */
[----:B------:R-:W-:Y:S01]  /*15680*/  LOP3.LUT R33, R36, 0xffff0000, RZ, 0xc0, !PT ;  /* 0xffff000024217812 */ /* 0x000fe200078ec0ff */
[C---:B------:R-:W-:Y:S01]  /*15690*/  IMAD.U32 R43, R37.reuse, 0x10000, RZ ;  /* 0x00010000252b7824 */ /* 0x040fe200078e00ff */
[----:B------:R-:W-:Y:S01]  /*156a0*/  LOP3.LUT R36, R37, 0xffff0000, RZ, 0xc0, !PT ;  /* 0xffff000025247812 */ /* 0x000fe200078ec0ff */
[----:B------:R-:W-:-:S02]  /*156b0*/  IMAD.U32 R37, R24, 0x10000, RZ ;  /* 0x0001000018257824 */ /* 0x000fc400078e00ff */
[----:B------:R-:W-:Y:S01]  /*156c0*/  FMUL.FTZ R48, R34, R45 ;  /* 0x0000002d22307220 */ /* 0x000fe20000410000 */
[----:B-1----:R-:W-:Y:S02]  /*156d0*/  IMAD.U32 R35, R28, 0x10000, RZ ;  /* 0x000100001c237824 */ /* 0x002fe400078e00ff */
[-C--:B------:R-:W-:Y:S01]  /*156e0*/  FMUL.FTZ R50, R34, R37.reuse ;  /* 0x0000002522327220 */ /* 0x080fe20000410000 */
[C---:B------:R-:W-:Y:S02]  /*156f0*/  IMAD.U32 R27, R30.reuse, 0x10000, RZ ;  /* 0x000100001e1b7824 */ /* 0x040fe400078e00ff */
[----:B------:R-:W-:Y:S01]  /*15700*/  FFMA.FTZ R34, R35, R37, -R48 ;  /* 0x0000002523227223 */ /* 0x000fe20000010830 */
[----:B------:R-:W-:Y:S01]  /*15710*/  LOP3.LUT R26, R30, 0xffff0000, RZ, 0xc0, !PT ;  /* 0xffff00001e1a7812 */ /* 0x000fe200078ec0ff */
[----:B------:R-:W-:Y:S01]  /*15720*/  IMAD.U32 R37, R103, 0x10000, RZ ;  /* 0x0001000067257824 */ /* 0x000fe200078e00ff */
[C---:B------:R-:W-:Y:S01]  /*15730*/  LOP3.LUT R30, R31.reuse, 0xffff0000, RZ, 0xc0, !PT ;  /* 0xffff00001f1e7812 */ /* 0x040fe200078ec0ff */
[----:B------:R-:W-:Y:S01]  /*15740*/  IMAD.U32 R41, R31, 0x10000, RZ ;  /* 0x000100001f297824 */ /* 0x000fe200078e00ff */
[C---:B------:R-:W-:Y:S01]  /*15750*/  LOP3.LUT R31, R38.reuse, 0xffff0000, RZ, 0xc0, !PT ;  /* 0xffff0000261f7812 */ /* 0x040fe200078ec0ff */
[----:B------:R-:W-:Y:S01]  /*15760*/  IMAD.U32 R32, R38, 0x10000, RZ ;  /* 0x0001000026207824 */ /* 0x000fe200078e00ff */
[C---:B------:R-:W-:Y:S01]  /*15770*/  LOP3.LUT R38, R39.reuse, 0xffff0000, RZ, 0xc0, !PT ;  /* 0xffff000027267812 */ /* 0x040fe200078ec0ff */
[----:B------:R-:W-:-:S02]  /*15780*/  IMAD.U32 R44, R39, 0x10000, RZ ;  /* 0x00010000272c7824 */ /* 0x000fc400078e00ff */
[----:B------:R-:W-:Y:S01]  /*15790*/  FFMA.FTZ R35, R35, R45, R50 ;  /* 0x0000002d23237223 */ /* 0x000fe20000010032 */
[CC--:B------:R-:W-:Y:S01]  /*157a0*/  FMUL.FTZ R49, R43.reuse, R46.reuse ;  /* 0x0000002e2b317220 */ /* 0x0c0fe20000410000 */
[----:B------:R-:W-:Y:S02]  /*157b0*/  IMAD.U32 R39, R104, 0x10000, RZ ;  /* 0x0001000068277824 */ /* 0x000fe400078e00ff */
[----:B------:R-:W-:Y:S01]  /*157c0*/  FMUL.FTZ R45, R43, R37 ;  /* 0x000000252b2d7220 */ /* 0x000fe20000410000 */
[----:B------:R-:W-:Y:S01]  /*157d0*/  IMAD.U32 R42, R29, 0x10000, RZ ;  /* 0x000100001d2a7824 */ /* 0x000fe200078e00ff */
[----:B------:R-:W-:Y:S01]  /*157e0*/  LOP3.LUT R43, R40, 0xffff0000, RZ, 0xc0, !PT ;  /* 0xffff0000282b7812 */ /* 0x000fe200078ec0ff */
[C---:B------:R-:W-:Y:S01]  /*157f0*/  FMUL.FTZ R48, R44.reuse, R47 ;  /* 0x0000002f2c307220 */ /* 0x040fe20000410000 */
[----:B------:R-:W-:Y:S01]  /*15800*/  FMUL.FTZ R44, R44, R39 ;  /* 0x000000272c2c7220 */ /* 0x000fe20000410000 */
[----:B------:R-:W-:Y:S01]  /*15810*/  LOP3.LUT R24, R24, 0xffff0000, RZ, 0xc0, !PT ;  /* 0xffff000018187812 */ /* 0x000fe200078ec0ff */
[----:B------:R-:W-:Y:S01]  /*15820*/  FFMA.FTZ R40, R42, R46, R45 ;  /* 0x0000002e2a287223 */ /* 0x000fe2000001002d */
[----:B------:R-:W-:Y:S01]  /*15830*/  LOP3.LUT R28, R28, 0xffff0000, RZ, 0xc0, !PT ;  /* 0xffff00001c1c7812 */ /* 0x000fe200078ec0ff */
[----:B------:R-:W-:Y:S01]  /*15840*/  FFMA.FTZ R37, R42, R37, -R49 ;  /* 0x000000252a257223 */ /* 0x000fe20000010831 */
[----:B------:R-:W-:Y:S01]  /*15850*/  FMUL.FTZ R45, R33, R43 ;  /* 0x0000002b212d7220 */ /* 0x000fe20000410000 */
[----:B------:R-:W-:Y:S01]  /*15860*/  FFMA.FTZ R39, R41, R39, -R48 ;  /* 0x0000002729277223 */ /* 0x000fe20000010830 */
[----:B------:R-:W-:Y:S01]  /*15870*/  LOP3.LUT R103, R103, 0xffff0000, RZ, 0xc0, !PT ;  /* 0xffff000067677812 */ /* 0x000fe200078ec0ff */
[----:B------:R-:W-:-:S02]  /*15880*/  IMAD.U32 R42, R25, 0x10000, RZ ;  /* 0x00010000192a7824 */ /* 0x000fc400078e00ff */
[----:B------:R-:W-:Y:S01]  /*15890*/  FFMA.FTZ R41, R41, R47, R44 ;  /* 0x0000002f29297223 */ /* 0x000fe2000001002c */
[-C--:B------:R-:W-:Y:S01]  /*158a0*/  FMUL.FTZ R47, R33, R24.reuse ;  /* 0x00000018212f7220 */ /* 0x080fe20000410000 */
[----:B------:R-:W-:Y:S01]  /*158b0*/  FFMA.FTZ R33, R28, R24, -R45 ;  /* 0x000000181c217223 */ /* 0x000fe2000001082d */
[----:B------:R-:W-:Y:S01]  /*158c0*/  LOP3.LUT R29, R29, 0xffff0000, RZ, 0xc0, !PT ;  /* 0xffff00001d1d7812 */ /* 0x000fe200078ec0ff */
[----:B------:R-:W-:Y:S02]  /*158d0*/  IMAD.U32 R24, R21, 0x10000, RZ ;  /* 0x0001000015187824 */ /* 0x000fe400078e00ff */
[----:B------:R-:W-:Y:S01]  /*158e0*/  FMUL.FTZ R44, R36, R101 ;  /* 0x00000065242c7220 */ /* 0x000fe20000410000 */
[----:B------:R-:W-:Y:S01]  /*158f0*/  FMUL.FTZ R46, R32, R42 ;  /* 0x0000002a202e7220 */ /* 0x000fe20000410000 */
[-C--:B------:R-:W-:Y:S01]  /*15900*/  FMUL.FTZ R36, R36, R103.reuse ;  /* 0x0000006724247220 */ /* 0x080fe20000410000 */
[-C--:B------:R-:W-:Y:S01]  /*15910*/  FMUL.FTZ R32, R32, R24.reuse ;  /* 0x0000001820207220 */ /* 0x080fe20000410000 */
[----:B------:R-:W-:Y:S01]  /*15920*/  FFMA.FTZ R44, R29, R103, -R44 ;  /* 0x000000671d2c7223 */ /* 0x000fe2000001082c */
[----:B------:R-:W-:Y:S01]  /*15930*/  FFMA.FTZ R46, R27, R24, -R46 ;  /* 0x000000181b2e7223 */ /* 0x000fe2000001082e */
[----:B------:R-:W-:Y:S01]  /*15940*/  FFMA.FTZ R101, R29, R101, R36 ;  /* 0x000000651d657223 */ /* 0x000fe20000010024 */
[----:B------:R-:W-:-:S02]  /*15950*/  LOP3.LUT R24, R25, 0xffff0000, RZ, 0xc0, !PT ;  /* 0xffff000019187812 */ /* 0x000fc400078ec0ff */
[----:B------:R-:W-:Y:S02]  /*15960*/  LOP3.LUT R21, R21, 0xffff0000, RZ, 0xc0, !PT ;  /* 0xffff000015157812 */ /* 0x000fe400078ec0ff */
[----:B------:R-:W-:Y:S02]  /*15970*/  LOP3.LUT R29, R102, 0xffff0000, RZ, 0xc0, !PT ;  /* 0xffff0000661d7812 */ /* 0x000fe400078ec0ff */
[----:B------:R-:W-:Y:S01]  /*15980*/  LOP3.LUT R25, R104, 0xffff0000, RZ, 0xc0, !PT ;  /* 0xffff000068197812 */ /* 0x000fe200078ec0ff */
[----:B------:R-:W-:Y:S01]  /*15990*/  FFMA.FTZ R32, R27, R42, R32 ;  /* 0x0000002a1b207223 */ /* 0x000fe20000010020 */
        /* <DEDUP_REMOVED lines=17> */
[----:B------:R3:W-:Y:S04]  /*15ab0*/  STS.128 [R3], R24 ;  /* 0x0000001803007388 */ /* 0x0007e80000000c00 */
[----:B------:R3:W-:Y:S02]  /*15ac0*/  STS.128 [R20+0x14400], R28 ;  /* 0x0144001c14007388 */ /* 0x0007e40000000c00 */
.L_x_2859:
[----:B------:R-:W-:Y:S05]  /*15ad0*/  BSYNC B1 ;  /* 0x0000000000017941 */ /* 0x000fea0003800000 */
.L_x_2858:
[----:B---3--:R-:W-:-:S05]  /*15ae0*/  VIADD R3, R225, 0x60 ;  /* 0x00000060e1037836 */ /* 0x008fca0000000000 */
[----:B------:R-:W-:-:S13]  /*15af0*/  ISETP.GE.AND P0, PT, R3, R0, PT ;  /* 0x000000000300720c */ /* 0x000fda0003f06270 */
[----:B------:R-:W-:Y:S05]  /*15b00*/  @P0 BRA `(.L_x_2829) ;  /* 0x0000000c00c80947 */ /* 0x000fea0003800000 */
[----:B------:R3:W5:Y:S01]  /*15b10*/  LDL R41, [R1+0x11c] ;  /* 0x00011c0001297983 */ /* 0x0007620000100800 */
[----:B------:R-:W4:Y:S01]  /*15b20*/  LDC R21, c[0x0][0x3f4] ;  /* 0x0000fd00ff157b82 */ /* 0x000f220000000800 */
[----:B------:R-:W-:Y:S01]  /*15b30*/  BSSY B1, `(.L_x_2862) ;  /* 0x0000076000017945 */ /* 0x000fe20003800000 */
[-C--:B----4-:R-:W-:Y:S02]  /*15b40*/  ISETP.GE.AND P0, PT, R16, R21.reuse, PT ;  /* 0x000000151000720c */ /* 0x090fe40003f06270 */
[----:B------:R-:W-:-:S11]  /*15b50*/  ISETP.GE.AND P1, PT, R214, R21, PT ;  /* 0x00000015d600720c */ /* 0x000fd60003f26270 */
[----:B---3--:R-:W-:Y:S05]  /*15b60*/  @P0 BRA `(.L_x_2863) ;  /* 0x0000000400c80947 */ /* 0x008fea0003800000 */
[----:B------:R-:W3:Y:S01]  /*15b70*/  LDL R24, [R1+0x80] ;  /* 0x0000800001187983 */ /* 0x000ee20000100800 */
[----:B01----:R-:W-:Y:S02]  /*15b80*/  SHF.R.S32.HI R20, RZ, 0x1f, R3 ;  /* 0x0000001fff147819 */ /* 0x003fe40000011403 */
[----:B-----5:R-:W-:Y:S02]  /*15b90*/  R2UR UR4, R41 ;  /* 0x00000000290472ca */ /* 0x020fe400000e0000 */
[----:B------:R-:W-:Y:S02]  /*15ba0*/  LEA.HI R20, R20, R3, RZ, 0x3 ;  /* 0x0000000314147211 */ /* 0x000fe400078f18ff */
[----:B------:R-:W-:Y:S02]  /*15bb0*/  SHF.R.U64 R33, R14, 0x10, R15 ;  /* 0x000000100e217819 */ /* 0x000fe4000000120f */
[----:B------:R-:W-:Y:S01]  /*15bc0*/  SHF.R.U64 R14, R4, 0x10, R5 ;  /* 0x00000010040e7819 */ /* 0x000fe20000001205 */
[----:B------:R-:W-:Y:S01]  /*15bd0*/  IMAD.SHL.U32 R20, R20, 0x40, RZ ;  /* 0x0000004014147824 */ /* 0x000fe200078e00ff */
[----:B------:R-:W-:-:S02]  /*15be0*/  SHF.R.U64 R34, R12, 0x10, R13 ;  /* 0x000000100c227819 */ /* 0x000fc4000000120d */
[----:B------:R-:W-:Y:S02]  /*15bf0*/  SHF.R.U32.HI R32, RZ, 0x10, R13 ;  /* 0x00000010ff207819 */ /* 0x000fe4000001160d */
[----:B------:R-:W-:Y:S02]  /*15c00*/  SHF.R.U64 R13, R6, 0x10, R7 ;  /* 0x00000010060d7819 */ /* 0x000fe40000001207 */
[----:B------:R-:W-:Y:S02]  /*15c10*/  PRMT R37, R97, 0x5410, R14 ;  /* 0x0000541061257816 */ /* 0x000fe4000000000e */
[----:B------:R-:W-:Y:S02]  /*15c20*/  SHF.R.U32.HI R12, RZ, 0x10, R5 ;  /* 0x00000010ff0c7819 */ /* 0x000fe40000011605 */
[----:B------:R-:W-:Y:S01]  /*15c30*/  SHF.R.U32.HI R5, RZ, 0x10, R7 ;  /* 0x00000010ff057819 */ /* 0x000fe20000011607 */
[----:B------:R-:W-:Y:S01]  /*15c40*/  IMAD.U32 R38, R37, 0x10000, RZ ;  /* 0x0001000025267824 */ /* 0x000fe200078e00ff */
[----:B------:R-:W-:-:S02]  /*15c50*/  PRMT R35, R99, 0x5410, R34 ;  /* 0x0000541063237816 */ /* 0x000fc40000000022 */
[----:B------:R-:W-:Y:S02]  /*15c60*/  PRMT R7, R98, 0x5410, R13 ;  /* 0x0000541062077816 */ /* 0x000fe4000000000d */
[----:B------:R-:W-:Y:S01]  /*15c70*/  SHF.R.U32.HI R15, RZ, 0x10, R15 ;  /* 0x00000010ff0f7819 */ /* 0x000fe2000001160f */
[----:B------:R-:W-:Y:S01]  /*15c80*/  IMAD.U32 R36, R35, 0x10000, RZ ;  /* 0x0001000023247824 */ /* 0x000fe200078e00ff */
[C---:B------:R-:W-:Y:S02]  /*15c90*/  PRMT R4, R100.reuse, 0x5410, R33 ;  /* 0x0000541064047816 */ /* 0x040fe40000000021 */
[----:B------:R-:W-:Y:S02]  /*15ca0*/  PRMT R97, R97, 0x5432, R12 ;  /* 0x0000543261617816 */ /* 0x000fe4000000000c */
[----:B------:R-:W-:Y:S02]  /*15cb0*/  PRMT R100, R100, 0x5432, R15 ;  /* 0x0000543264647816 */ /* 0x000fe4000000000f */
[----:B------:R-:W-:-:S02]  /*15cc0*/  PRMT R99, R99, 0x5432, R32 ;  /* 0x0000543263637816 */ /* 0x000fc40000000020 */
[----:B------:R-:W-:Y:S02]  /*15cd0*/  PRMT R98, R98, 0x5432, R5 ;  /* 0x0000543262627816 */ /* 0x000fe40000000005 */
[----:B------:R-:W-:Y:S02]  /*15ce0*/  LOP3.LUT R40, R37, 0xffff0000, RZ, 0xc0, !PT ;  /* 0xffff000025287812 */ /* 0x000fe400078ec0ff */
[----:B---3--:R-:W-:Y:S01]  /*15cf0*/  LEA.HI R0, R21, R24, RZ, 0x1d ;  /* 0x0000001815007211 */ /* 0x008fe200078fe8ff */
[----:B------:R-:W-:-:S03]  /*15d00*/  IMAD.SHL.U32 R24, R3, 0x40, RZ ;  /* 0x0000004003187824 */ /* 0x000fc600078e00ff */
[----:B------:R-:W-:Y:S02]  /*15d10*/  SHF.R.S32.HI R25, RZ, 0x1f, R0 ;  /* 0x0000001fff197819 */ /* 0x000fe40000011400 */
[----:B------:R-:W-:Y:S02]  /*15d20*/  LOP3.LUT R27, R24, 0x1c0, RZ, 0xc0, !PT ;  /* 0x000001c0181b7812 */ /* 0x000fe400078ec0ff */
[----:B------:R-:W-:Y:S01]  /*15d30*/  LEA.HI R25, R25, R0, RZ, 0x3 ;  /* 0x0000000019197211 */ /* 0x000fe200078f18ff */
[----:B------:R-:W-:Y:S01]  /*15d40*/  IMAD.SHL.U32 R0, R0, 0x8, RZ ;  /* 0x0000000800007824 */ /* 0x000fe200078e00ff */
[----:B------:R-:W-:Y:S02]  /*15d50*/  SHF.R.U32.HI R29, RZ, 0x3, R27 ;  /* 0x00000003ff1d7819 */ /* 0x000fe4000001161b */
[----:B------:R-:W-:Y:S01]  /*15d60*/  LOP3.LUT R24, R20, 0xfffffe00, RZ, 0xc0, !PT ;  /* 0xfffffe0014187812 */ /* 0x000fe200078ec0ff */
[----:B------:R-:W-:Y:S01]  /*15d70*/  IMAD.SHL.U32 R25, R25, 0x400, RZ ;  /* 0x0000040019197824 */ /* 0x000fe200078e00ff */
[----:B------:R-:W-:-:S02]  /*15d80*/  LOP3.LUT R0, R27, 0x38, R0, 0xf8, !PT ;  /* 0x000000381b007812 */ /* 0x000fc400078ef800 */
[----:B------:R-:W-:Y:S02]  /*15d90*/  LOP3.LUT R26, R27, 0x38, R16, 0xf8, !PT ;  /* 0x000000381b1a7812 */ /* 0x000fe400078ef810 */
[----:B------:R-:W-:Y:S02]  /*15da0*/  LOP3.LUT R20, R0, R29, RZ, 0x3c, !PT ;  /* 0x0000001d00147212 */ /* 0x000fe400078e3cff */
[----:B------:R-:W-:Y:S02]  /*15db0*/  LOP3.LUT R25, R25, 0x7fffe000, RZ, 0xc0, !PT ;  /* 0x7fffe00019197812 */ /* 0x000fe400078ec0ff */
[----:B------:R-:W-:Y:S02]  /*15dc0*/  LOP3.LUT R26, R24, R26, R29, 0xf6, !PT ;  /* 0x0000001a181a7212 */ /* 0x000fe400078ef61d */
[----:B------:R-:W-:Y:S02]  /*15dd0*/  IADD3 R20, R20, R25, R24 ;  /* 0x0000001914147210 */ /* 0x000fe40007ffe018 */
[----:B------:R-:W-:-:S03]  /*15de0*/  LEA R0, R26, UR4, 0x1 ;  /* 0x000000041a007c11 */ /* 0x000fc6000f8e08ff */
[----:B------:R-:W-:Y:S02]  /*15df0*/  IMAD R20, R20, 0x2, R23 ;  /* 0x0000000214147824 */ /* 0x000fe400078e0217 */
[----:B------:R-:W0:Y:S04]  /*15e00*/  LDS.128 R24, [R0] ;  /* 0x0000000000187984 */ /* 0x000e280000000c00 */
[----:B------:R-:W1:Y:S01]  /*15e10*/  LDS.128 R28, [R20+0x14400] ;  /* 0x01440000141c7984 */ /* 0x000e620000000c00 */
[C---:B0-----:R-:W-:Y:S01]  /*15e20*/  IMAD.U32 R14, R24.reuse, 0x10000, RZ ;  /* 0x00010000180e7824 */ /* 0x041fe200078e00ff */
[----:B------:R-:W-:Y:S01]  /*15e30*/  LOP3.LUT R15, R24, 0xffff0000, RZ, 0xc0, !PT ;  /* 0xffff0000180f7812 */ /* 0x000fe200078ec0ff */
[C---:B------:R-:W-:Y:S01]  /*15e40*/  IMAD.U32 R32, R25.reuse, 0x10000, RZ ;  /* 0x0001000019207824 */ /* 0x040fe200078e00ff */
[----:B------:R-:W-:Y:S01]  /*15e50*/  LOP3.LUT R24, R25, 0xffff0000, RZ, 0xc0, !PT ;  /* 0xffff000019187812 */ /* 0x000fe200078ec0ff */
[----:B-1----:R-:W-:Y:S01]  /*15e60*/  IMAD.U32 R13, R28, 0x10000, RZ ;  /* 0x000100001c0d7824 */ /* 0x002fe200078e00ff */
[C---:B------:R-:W-:Y:S01]  /*15e70*/  LOP3.LUT R12, R30.reuse, 0xffff0000, RZ, 0xc0, !PT ;  /* 0xffff00001e0c7812 */ /* 0x040fe200078ec0ff */
[----:B------:R-:W-:Y:S01]  /*15e80*/  IMAD.U32 R33, R30, 0x10000, RZ ;  /* 0x000100001e217824 */ /* 0x000fe200078e00ff */
[----:B------:R-:W-:Y:S01]  /*15e90*/  LOP3.LUT R30, R31, 0xffff0000, RZ, 0xc0, !PT ;  /* 0xffff00001f1e7812 */ /* 0x000fe200078ec0ff */
[----:B------:R-:W-:Y:S01]  /*15ea0*/  FMUL.FTZ R39, R13, R38 ;  /* 0x000000260d277220 */ /* 0x000fe20000410000 */
[----:B------:R-:W-:Y:S01]  /*15eb0*/  IMAD.U32 R34, R31, 0x10000, RZ ;  /* 0x000100001f227824 */ /* 0x000fe200078e00ff */
[C---:B------:R-:W-:Y:S01]  /*15ec0*/  LOP3.LUT R5, R26.reuse, 0xffff0000, RZ, 0xc0, !PT ;  /* 0xffff00001a057812 */ /* 0x040fe200078ec0ff */
[----:B------:R-:W-:-:S02]  /*15ed0*/  IMAD.U32 R6, R26, 0x10000, RZ ;  /* 0x000100001a067824 */ /* 0x000fc400078e00ff */
[-C--:B------:R-:W-:Y:S01]  /*15ee0*/  FMUL.FTZ R31, R13, R36.reuse ;  /* 0x000000240d1f7220 */ /* 0x080fe20000410000 */
[C---:B------:R-:W-:Y:S01]  /*15ef0*/  IMAD.U32 R25, R27.reuse, 0x10000, RZ ;  /* 0x000100001b197824 */ /* 0x040fe200078e00ff */
[----:B------:R-:W-:Y:S01]  /*15f00*/  LOP3.LUT R26, R27, 0xffff0000, RZ, 0xc0, !PT ;  /* 0xffff00001b1a7812 */ /* 0x000fe200078ec0ff */
[----:B------:R-:W-:Y:S01]  /*15f10*/  FFMA.FTZ R13, R14, R36, -R39 ;  /* 0x000000240e0d7223 */ /* 0x000fe20000010827 */
[----:B------:R-:W-:Y:S01]  /*15f20*/  LOP3.LUT R27, R28, 0xffff0000, RZ, 0xc0, !PT ;  /* 0xffff00001c1b7812 */ /* 0x000fe200078ec0ff */
[----:B------:R-:W-:Y:S01]  /*15f30*/  IMAD.U32 R28, R29, 0x10000, RZ ;  /* 0x000100001d1c7824 */ /* 0x000fe200078e00ff */
[----:B------:R-:W-:Y:S01]  /*15f40*/  LOP3.LUT R36, R35, 0xffff0000, RZ, 0xc0, !PT ;  /* 0xffff000023247812 */ /* 0x000fe200078ec0ff */
[----:B------:R-:W-:Y:S02]  /*15f50*/  IMAD.U32 R35, R97, 0x10000, RZ ;  /* 0x0001000061237824 */ /* 0x000fe400078e00ff */
[----:B------:R-:W-:Y:S01]  /*15f60*/  FFMA.FTZ R14, R14, R38, R31 ;  /* 0x000000260e0e7223 */ /* 0x000fe2000001001f */
[----:B------:R-:W-:Y:S01]  /*15f70*/  FMUL.FTZ R42, R27, R40 ;  /* 0x000000281b2a7220 */ /* 0x000fe20000410000 */
[----:B------:R-:W-:-:S02]  /*15f80*/  IMAD.U32 R31, R99, 0x10000, RZ ;  /* 0x00010000631f7824 */ /* 0x000fc400078e00ff */
[-C--:B------:R-:W-:Y:S01]  /*15f90*/  FMUL.FTZ R38, R27, R36.reuse ;  /* 0x000000241b267220 */ /* 0x080fe20000410000 */
[C---:B------:R-:W-:Y:S01]  /*15fa0*/  FMUL.FTZ R27, R28.reuse, R35 ;  /* 0x000000231c1b7220 */ /* 0x040fe20000410000 */
[C---:B------:R-:W-:Y:S01]  /*15fb0*/  FFMA.FTZ R42, R15.reuse, R36, -R42 ;  /* 0x000000240f2a7223 */ /* 0x040fe2000001082a */
[-C--:B------:R-:W-:Y:S01]  /*15fc0*/  FMUL.FTZ R28, R28, R31.reuse ;  /* 0x0000001f1c1c7220 */ /* 0x080fe20000410000 */
[----:B------:R-:W-:Y:S01]  /*15fd0*/  FFMA.FTZ R37, R15, R40, R38 ;  /* 0x000000280f257223 */ /* 0x000fe20000010026 */
[----:B------:R-:W-:Y:S01]  /*15fe0*/  IMAD.U32 R36, R98, 0x10000, RZ ;  /* 0x0001000062247824 */ /* 0x000fe200078e00ff */
[----:B------:R-:W-:Y:S01]  /*15ff0*/  LOP3.LUT R29, R29, 0xffff0000, RZ, 0xc0, !PT ;  /* 0xffff00001d1d7812 */ /* 0x000fe200078ec0ff */
[----:B------:R-:W-:Y:S02]  /*16000*/  IMAD.U32 R15, R100, 0x10000, RZ ;  /* 0x00010000640f7824 */ /* 0x000fe400078e00ff */
[C---:B------:R-:W-:Y:S01]  /*16010*/  FFMA.FTZ R31, R32.reuse, R31, -R27 ;  /* 0x0000001f201f7223 */ /* 0x040fe2000001081b */
[----:B------:R-:W-:Y:S01]  /*16020*/  FFMA.FTZ R28, R32, R35, R28 ;  /* 0x00000023201c7223 */ /* 0x000fe2000001001c */
[----:B------:R-:W-:Y:S01]  /*16030*/  LOP3.LUT R99, R99, 0xffff0000, RZ, 0xc0, !PT ;  /* 0xffff000063637812 */ /* 0x000fe200078ec0ff */
[C---:B------:R-:W-:Y:S01]  /*16040*/  FMUL.FTZ R32, R34.reuse, R36 ;  /* 0x0000002422207220 */ /* 0x040fe20000410000 */
[----:B------:R-:W-:Y:S01]  /*16050*/  LOP3.LUT R97, R97, 0xffff0000, RZ, 0xc0, !PT ;  /* 0xffff000061617812 */ /* 0x000fe200078ec0ff */
[----:B------:R-:W-:Y:S01]  /*16060*/  FMUL.FTZ R40, R34, R15 ;  /* 0x0000000f22287220 */ /* 0x000fe20000410000 */
[----:B------:R-:W-:-:S02]  /*16070*/  IMAD.U32 R27, R7, 0x10000, RZ ;  /* 0x00010000071b7824 */ /* 0x000fc400078e00ff */
[----:B------:R-:W-:Y:S01]  /*16080*/  FFMA.FTZ R38, R25, R15, -R32 ;  /* 0x0000000f19267223 */ /* 0x000fe20000010820 */
[C---:B------:R-:W-:Y:S01]  /*16090*/  FMUL.FTZ R34, R29.reuse, R99 ;  /* 0x000000631d227220 */ /* 0x040fe20000410000 */
[----:B------:R-:W-:Y:S01]  /*160a0*/  FMUL.FTZ R35, R29, R97 ;  /* 0x000000611d237220 */ /* 0x000fe20000410000 */
[----:B------:R-:W-:Y:S01]  /*160b0*/  FFMA.FTZ R40, R25, R36, R40 ;  /* 0x0000002419287223 */ /* 0x000fe20000010028 */
[----:B------:R-:W-:Y:S02]  /*160c0*/  IMAD.U32 R15, R4, 0x10000, RZ ;  /* 0x00010000040f7824 */ /* 0x000fe400078e00ff */
[C---:B------:R-:W-:Y:S01]  /*160d0*/  FMUL.FTZ R25, R33.reuse, R27 ;  /* 0x0000001b21197220 */ /* 0x040fe20000410000 */
[C---:B------:R-:W-:Y:S01]  /*160e0*/  FFMA.FTZ R32, R24.reuse, R99, -R35 ;  /* 0x0000006318207223 */ /* 0x040fe20000010823 */
[----:B------:R-:W-:Y:S01]  /*160f0*/  FFMA.FTZ R97, R24, R97, R34 ;  /* 0x0000006118617223 */ /* 0x000fe20000010022 */
[-C--:B------:R-:W-:Y:S01]  /*16100*/  FMUL.FTZ R33, R33, R15.reuse ;  /* 0x0000000f21217220 */ /* 0x080fe20000410000 */
[----:B------:R-:W-:Y:S01]  /*16110*/  FFMA.FTZ R24, R6, R15, -R25 ;  /* 0x0000000f06187223 */ /* 0x000fe20000010819 */
[----:B------:R-:W-:-:S02]  /*16120*/  LOP3.LUT R15, R7, 0xffff0000, RZ, 0xc0, !PT ;  /* 0xffff0000070f7812 */ /* 0x000fc400078ec0ff */
[----:B------:R-:W-:Y:S01]  /*16130*/  LOP3.LUT R4, R4, 0xffff0000, RZ, 0xc0, !PT ;  /* 0xffff000004047812 */ /* 0x000fe200078ec0ff */
[----:B------:R-:W-:Y:S01]  /*16140*/  FFMA.FTZ R33, R6, R27, R33 ;  /* 0x0000001b06217223 */ /* 0x000fe20000010021 */
[----:B------:R-:W-:Y:S01]  /*16150*/  LOP3.LUT R25, R98, 0xffff0000, RZ, 0xc0, !PT ;  /* 0xffff000062197812 */ /* 0x000fe200078ec0ff */
[----:B------:R-:W-:Y:S01]  /*16160*/  FMUL.FTZ R6, R12, R15 ;  /* 0x0000000f0c067220 */ /* 0x000fe20000410000 */
[----:B------:R-:W-:Y:S01]  /*16170*/  LOP3.LUT R7, R100, 0xffff0000, RZ, 0xc0, !PT ;  /* 0xffff000064077812 */ /* 0x000fe200078ec0ff */
[-C--:B------:R-:W-:Y:S02]  /*16180*/  FMUL.FTZ R12, R12, R4.reuse ;  /* 0x000000040c0c7220 */ /* 0x080fe40000410000 */
[C---:B------:R-:W-:Y:S01]  /*16190*/  FMUL.FTZ R29, R30.reuse, R25 ;  /* 0x000000191e1d7220 */ /* 0x040fe20000410000 */
[C---:B------:R-:W-:Y:S01]  /*161a0*/  FFMA.FTZ R27, R5.reuse, R4, -R6 ;  /* 0x00000004051b7223 */ /* 0x040fe20000010806 */
[----:B------:R-:W-:Y:S01]  /*161b0*/  FMUL.FTZ R34, R30, R7 ;  /* 0x000000071e227220 */ /* 0x000fe20000410000 */
[----:B------:R-:W-:Y:S01]  /*161c0*/  FFMA.FTZ R30, R5, R15, R12 ;  /* 0x0000000f051e7223 */ /* 0x000fe2000001000c */
[----:B------:R-:W-:Y:S01]  /*161d0*/  FFMA.FTZ R7, R26, R7, -R29 ;  /* 0x000000071a077223 */ /* 0x000fe2000001081d */
        /* <DEDUP_REMOVED lines=11> */
.L_x_2863:
[----:B------:R-:W-:Y:S05]  /*16290*/  BSYNC B1 ;  /* 0x0000000000017941 */ /* 0x000fea0003800000 */
.L_x_2862:
[----:B------:R-:W-:Y:S05]  /*162a0*/  @P1 BRA `(.L_x_2829) ;  /* 0x0000000400e01947 */ /* 0x000fea0003800000 */
[----:B---3--:R-:W3:Y:S01]  /*162b0*/  LDL R5, [R1+0x12c] ;  /* 0x00012c0001057983 */ /* 0x008ee20000100800 */
[----:B------:R-:W-:Y:S01]  /*162c0*/  SHF.R.S32.HI R0, RZ, 0x1f, R3 ;  /* 0x0000001fff007819 */ /* 0x000fe20000011403 */
[----:B------:R-:W-:Y:S01]  /*162d0*/  IMAD.SHL.U32 R4, R3, 0x40, RZ ;  /* 0x0000004003047824 */ /* 0x000fe200078e00ff */
[----:B------:R-:W-:Y:S02]  /*162e0*/  SHF.R.S32.HI R7, RZ, 0x1f, R214 ;  /* 0x0000001fff077819 */ /* 0x000fe400000114d6 */
[----:B------:R-:W-:Y:S02]  /*162f0*/  LEA.HI R3, R0, R3, RZ, 0x3 ;  /* 0x0000000300037211 */ /* 0x000fe400078f18ff */
[CC--:B------:R-:W-:Y:S02]  /*16300*/  LEA.HI R12, R7.reuse, R214.reuse, RZ, 0x6 ;  /* 0x000000d6070c7211 */ /* 0x0c0fe400078f30ff */
[----:B------:R-:W-:Y:S02]  /*16310*/  LEA.HI R6, R7, R214, RZ, 0x3 ;  /* 0x000000d607067211 */ /* 0x000fe400078f18ff */
[----:B-----5:R-:W-:Y:S01]  /*16320*/  R2UR UR4, R41 ;  /* 0x00000000290472ca */ /* 0x020fe200000e0000 */
[----:B------:R-:W-:Y:S01]  /*16330*/  IMAD.SHL.U32 R13, R12, 0x80, RZ ;  /* 0x000000800c0d7824 */ /* 0x000fe200078e00ff */
[----:B01----:R-:W-:-:S02]  /*16340*/  SHF.R.U64 R20, R8, 0x10, R9 ;  /* 0x0000001008147819 */ /* 0x003fc40000001209 */
[----:B------:R-:W-:Y:S02]  /*16350*/  SHF.R.U32.HI R8, RZ, 0x10, R9 ;  /* 0x00000010ff087819 */ /* 0x000fe40000011609 */
[----:B------:R-:W-:Y:S02]  /*16360*/  LOP3.LUT R13, R13, 0xffffe000, RZ, 0xc0, !PT ;  /* 0xffffe0000d0d7812 */ /* 0x000fe400078ec0ff */
[C---:B------:R-:W-:Y:S02]  /*16370*/  PRMT R29, R85.reuse, 0x5410, R20 ;  /* 0x00005410551d7816 */ /* 0x040fe40000000014 */
[----:B------:R-:W-:Y:S02]  /*16380*/  PRMT R85, R85, 0x5432, R8 ;  /* 0x0000543255557816 */ /* 0x000fe40000000008 */
[--C-:B------:R-:W-:Y:S01]  /*16390*/  SHF.R.U64 R9, R10, 0x10, R11.reuse ;  /* 0x000000100a097819 */ /* 0x100fe2000000120b */
[----:B------:R-:W-:Y:S01]  /*163a0*/  IMAD.U32 R31, R29, 0x10000, RZ ;  /* 0x000100001d1f7824 */ /* 0x000fe200078e00ff */
[----:B------:R-:W-:-:S02]  /*163b0*/  SHF.R.U32.HI R11, RZ, 0x10, R11 ;  /* 0x00000010ff0b7819 */ /* 0x000fc4000001160b */
[--C-:B------:R-:W-:Y:S02]  /*163c0*/  SHF.R.U64 R28, R74, 0x10, R75.reuse ;  /* 0x000000104a1c7819 */ /* 0x100fe4000000124b */
[----:B------:R-:W-:Y:S02]  /*163d0*/  LOP3.LUT R29, R29, 0xffff0000, RZ, 0xc0, !PT ;  /* 0xffff00001d1d7812 */ /* 0x000fe400078ec0ff */
[----:B------:R-:W-:Y:S02]  /*163e0*/  SHF.R.U32.HI R74, RZ, 0x10, R75 ;  /* 0x00000010ff4a7819 */ /* 0x000fe4000001164b */
[C---:B------:R-:W-:Y:S02]  /*163f0*/  PRMT R30, R86.reuse, 0x5410, R9 ;  /* 0x00005410561e7816 */ /* 0x040fe40000000009 */
[----:B------:R-:W-:Y:S02]  /*16400*/  PRMT R86, R86, 0x5432, R11 ;  /* 0x0000543256567816 */ /* 0x000fe4000000000b */
[----:B------:R-:W-:-:S02]  /*16410*/  PRMT R28, R89, 0x5410, R28 ;  /* 0x00005410591c7816 */ /* 0x000fc4000000001c */
[----:B------:R-:W-:Y:S02]  /*16420*/  PRMT R89, R89, 0x5432, R74 ;  /* 0x0000543259597816 */ /* 0x000fe4000000004a */
[----:B---3--:R-:W-:Y:S02]  /*16430*/  LEA.HI R21, R21, R5, RZ, 0x1d ;  /* 0x0000000515157211 */ /* 0x008fe400078fe8ff */
[----:B------:R-:W-:Y:S01]  /*16440*/  LOP3.LUT R5, R4, 0x1c0, RZ, 0xc0, !PT ;  /* 0x000001c004057812 */ /* 0x000fe200078ec0ff */
[----:B------:R-:W-:Y:S01]  /*16450*/  IMAD.SHL.U32 R4, R3, 0x40, RZ ;  /* 0x0000004003047824 */ /* 0x000fe200078e00ff */
[----:B------:R-:W-:Y:S02]  /*16460*/  SHF.R.S32.HI R0, RZ, 0x1f, R21 ;  /* 0x0000001fff007819 */ /* 0x000fe40000011415 */
[----:B------:R-:W-:Y:S02]  /*16470*/  LOP3.LUT R6, R5, 0x38, R6, 0xf8, !PT ;  /* 0x0000003805067812 */ /* 0x000fe400078ef806 */
[----:B------:R-:W-:Y:S01]  /*16480*/  LEA.HI R3, R0, R21, RZ, 0x3 ;  /* 0x0000001500037211 */ /* 0x000fe200078f18ff */
[----:B------:R-:W-:Y:S01]  /*16490*/  IMAD.SHL.U32 R0, R21, 0x8, RZ ;  /* 0x0000000815007824 */ /* 0x000fe200078e00ff */
[----:B------:R-:W-:-:S02]  /*164a0*/  LOP3.LUT R12, R4, 0xfffffe00, RZ, 0xc0, !PT ;  /* 0xfffffe00040c7812 */ /* 0x000fc400078ec0ff */
[----:B------:R-:W-:Y:S01]  /*164b0*/  SHF.R.U32.HI R7, RZ, 0x3, R5 ;  /* 0x00000003ff077819 */ /* 0x000fe20000011605 */
[----:B------:R-:W-:Y:S01]  /*164c0*/  IMAD.SHL.U32 R4, R3, 0x400, RZ ;  /* 0x0000040003047824 */ /* 0x000fe200078e00ff */
[----:B------:R-:W-:Y:S02]  /*164d0*/  LOP3.LUT R0, R5, 0x38, R0, 0xf8, !PT ;  /* 0x0000003805007812 */ /* 0x000fe400078ef800 */
[-C--:B------:R-:W-:Y:S02]  /*164e0*/  LOP3.LUT R6, R6, R7.reuse, RZ, 0x3c, !PT ;  /* 0x0000000706067212 */ /* 0x080fe400078e3cff */
[----:B------:R-:W-:Y:S02]  /*164f0*/  LOP3.LUT R3, R0, R7, RZ, 0x3c, !PT ;  /* 0x0000000700037212 */ /* 0x000fe400078e3cff */
[----:B------:R-:W-:Y:S02]  /*16500*/  LOP3.LUT R4, R4, 0x7fffe000, RZ, 0xc0, !PT ;  /* 0x7fffe00004047812 */ /* 0x000fe400078ec0ff */
[----:B------:R-:W-:-:S02]  /*16510*/  IADD3 R6, R6, R13, R12 ;  /* 0x0000000d06067210 */ /* 0x000fc40007ffe00c */
[----:B------:R-:W-:Y:S02]  /*16520*/  IADD3 R12, R3, R4, R12 ;  /* 0x00000004030c7210 */ /* 0x000fe40007ffe00c */
[----:B------:R-:W-:Y:S02]  /*16530*/  LEA R0, R6, UR4, 0x1 ;  /* 0x0000000406007c11 */ /* 0x000fe4000f8e08ff */
[----:B------:R-:W-:Y:S01]  /*16540*/  SHF.R.U64 R21, R72, 0x10, R73 ;  /* 0x0000001048157819 */ /* 0x000fe20000001249 */
[----:B------:R-:W-:Y:S01]  /*16550*/  IMAD R3, R12, 0x2, R23 ;  /* 0x000000020c037824 */ /* 0x000fe200078e0217 */
[----:B------:R-:W-:Y:S01]  /*16560*/  SHF.R.U32.HI R73, RZ, 0x10, R73 ;  /* 0x00000010ff497819 */ /* 0x000fe20000011649 */
[----:B------:R-:W0:Y:S01]  /*16570*/  LDS.128 R4, [R0] ;  /* 0x0000000000047984 */ /* 0x000e220000000c00 */
[C---:B------:R-:W-:Y:S02]  /*16580*/  PRMT R26, R88.reuse, 0x5410, R21 ;  /* 0x00005410581a7816 */ /* 0x040fe40000000015 */
[----:B------:R-:W-:Y:S01]  /*16590*/  PRMT R88, R88, 0x5432, R73 ;  /* 0x0000543258587816 */ /* 0x000fe20000000049 */
[----:B------:R-:W1:Y:S02]  /*165a0*/  LDS.128 R12, [R3+0x14400] ;  /* 0x01440000030c7984 */ /* 0x000e640000000c00 */
[----:B------:R-:W-:-:S02]  /*165b0*/  IMAD.U32 R27, R26, 0x10000, RZ ;  /* 0x000100001a1b7824 */ /* 0x000fc400078e00ff */
[C---:B0-----:R-:W-:Y:S01]  /*165c0*/  IMAD.U32 R8, R4.reuse, 0x10000, RZ ;  /* 0x0001000004087824 */ /* 0x041fe200078e00ff */
        /* <DEDUP_REMOVED lines=11> */
[----:B------:R-:W-:Y:S01]  /*16680*/  FFMA.FTZ R33, R8, R27, -R33 ;  /* 0x0000001b08217223 */ /* 0x000fe20000010821 */
[----:B------:R-:W-:Y:S01]  /*16690*/  LOP3.LUT R27, R26, 0xffff0000, RZ, 0xc0, !PT ;  /* 0xffff00001a1b7812 */ /* 0x000fe200078ec0ff */
[----:B------:R-:W-:Y:S01]  /*166a0*/  FFMA.FTZ R35, R8, R31, R35 ;  /* 0x0000001f08237223 */ /* 0x000fe20000010023 */
[----:B------:R-:W-:Y:S02]  /*166b0*/  IMAD.U32 R8, R88, 0x10000, RZ ;  /* 0x0001000058087824 */ /* 0x000fe400078e00ff */
[----:B------:R-:W-:Y:S01]  /*166c0*/  FMUL.FTZ R34, R21, R20 ;  /* 0x0000001415227220 */ /* 0x000fe20000410000 */
[----:B------:R-:W-:Y:S02]  /*166d0*/  IMAD.U32 R25, R15, 0x10000, RZ ;  /* 0x000100000f197824 */ /* 0x000fe400078e00ff */
[----:B------:R-:W-:Y:S01]  /*166e0*/  FMUL.FTZ R31, R12, R27 ;  /* 0x0000001b0c1f7220 */ /* 0x000fe20000410000 */
[----:B------:R-:W-:Y:S01]  /*166f0*/  FMUL.FTZ R21, R21, R8 ;  /* 0x0000000815157220 */ /* 0x000fe20000410000 */
[----:B------:R-:W-:-:S02]  /*16700*/  IMAD.U32 R12, R86, 0x10000, RZ ;  /* 0x00010000560c7824 */ /* 0x000fc400078e00ff */
[C---:B------:R-:W-:Y:S01]  /*16710*/  FFMA.FTZ R26, R4.reuse, R27, -R37 ;  /* 0x0000001b041a7223 */ /* 0x040fe20000010825 */
[----:B------:R-:W-:Y:S01]  /*16720*/  FFMA.FTZ R32, R4, R29, R31 ;  /* 0x0000001d04207223 */ /* 0x000fe2000001001f */
[----:B------:R-:W-:Y:S01]  /*16730*/  FFMA.FTZ R34, R9, R8, -R34 ;  /* 0x0000000809227223 */ /* 0x000fe20000010822 */
[----:B------:R-:W-:Y:S02]  /*16740*/  IMAD.U32 R4, R89, 0x10000, RZ ;  /* 0x0001000059047824 */ /* 0x000fe400078e00ff */
[----:B------:R-:W-:Y:S01]  /*16750*/  FFMA.FTZ R20, R9, R20, R21 ;  /* 0x0000001409147223 */ /* 0x000fe20000010015 */
[----:B------:R-:W-:Y:S02]  /*16760*/  IMAD.U32 R11, R7, 0x10000, RZ ;  /* 0x00010000070b7824 */ /* 0x000fe400078e00ff */
[----:B------:R-:W-:Y:S01]  /*16770*/  FMUL.FTZ R36, R25, R12 ;  /* 0x0000000c19247220 */ /* 0x000fe20000410000 */
[----:B------:R-:W-:Y:S01]  /*16780*/  IMAD.U32 R24, R14, 0x10000, RZ ;  /* 0x000100000e187824 */ /* 0x000fe200078e00ff */
[----:B------:R-:W-:Y:S01]  /*16790*/  LOP3.LUT R8, R85, 0xffff0000, RZ, 0xc0, !PT ;  /* 0xffff000055087812 */ /* 0x000fe200078ec0ff */
[----:B------:R-:W-:Y:S01]  /*167a0*/  IMAD.U32 R21, R30, 0x10000, RZ ;  /* 0x000100001e157824 */ /* 0x000fe200078e00ff */
[----:B------:R-:W-:Y:S01]  /*167b0*/  LOP3.LUT R88, R88, 0xffff0000, RZ, 0xc0, !PT ;  /* 0xffff000058587812 */ /* 0x000fe200078ec0ff */
[----:B------:R-:W-:Y:S01]  /*167c0*/  FMUL.FTZ R38, R25, R4 ;  /* 0x0000000419267220 */ /* 0x000fe20000410000 */
[----:B------:R-:W-:-:S02]  /*167d0*/  IMAD.U32 R10, R6, 0x10000, RZ ;  /* 0x00010000060a7824 */ /* 0x000fc400078e00ff */
[----:B------:R-:W-:Y:S01]  /*167e0*/  FFMA.FTZ R36, R11, R4, -R36 ;  /* 0x000000040b247223 */ /* 0x000fe20000010824 */
[----:B------:R-:W-:Y:S02]  /*167f0*/  IMAD.U32 R9, R28, 0x10000, RZ ;  /* 0x000100001c097824 */ /* 0x000fe400078e00ff */
[C---:B------:R-:W-:Y:S01]  /*16800*/  FMUL.FTZ R25, R24.reuse, R21 ;  /* 0x0000001518197220 */ /* 0x040fe20000410000 */
[C---:B------:R-:W-:Y:S01]  /*16810*/  FMUL.FTZ R4, R13.reuse, R8 ;  /* 0x000000080d047220 */ /* 0x040fe20000410000 */
[----:B------:R-:W-:Y:S01]  /*16820*/  FMUL.FTZ R13, R13, R88 ;  /* 0x000000580d0d7220 */ /* 0x000fe20000410000 */
[-C--:B------:R-:W-:Y:S01]  /*16830*/  FMUL.FTZ R27, R24, R9.reuse ;  /* 0x00000009181b7220 */ /* 0x080fe20000410000 */
[----:B------:R-:W-:Y:S01]  /*16840*/  FFMA.FTZ R25, R10, R9, -R25 ;  /* 0x000000090a197223 */ /* 0x000fe20000010819 */
[----:B------:R-:W-:Y:S01]  /*16850*/  LOP3.LUT R14, R14, 0xffff0000, RZ, 0xc0, !PT ;  /* 0xffff00000e0e7812 */ /* 0x000fe200078ec0ff */
[----:B------:R-:W-:Y:S01]  /*16860*/  FFMA.FTZ R38, R11, R12, R38 ;  /* 0x0000000c0b267223 */ /* 0x000fe20000010026 */
[----:B------:R-:W-:Y:S01]  /*16870*/  LOP3.LUT R9, R30, 0xffff0000, RZ, 0xc0, !PT ;  /* 0xffff00001e097812 */ /* 0x000fe200078ec0ff */
        /* <DEDUP_REMOVED lines=12> */
[----:B------:R-:W-:-:S02]  /*16940*/  FMUL.FTZ R27, R15, R4 ;  /* 0x000000040f1b7220 */ /* 0x000fc40000410000 */
[C---:B------:R-:W-:Y:S01]  /*16950*/  FFMA.FTZ R12, R6.reuse, R5, -R21 ;  /* 0x00000005060c7223 */ /* 0x040fe20000010815 */
[----:B------:R-:W-:Y:S01]  /*16960*/  FFMA.FTZ R15, R6, R9, R14 ;  /* 0x00000009060f7223 */ /* 0x000fe2000001000e */
[C---:B------:R-:W-:Y:S01]  /*16970*/  FFMA.FTZ R21, R7.reuse, R4, -R8 ;  /* 0x0000000407157223 */ /* 0x040fe20000010808 */
        /* <DEDUP_REMOVED lines=11> */
.L_x_2829:
[----:B------:R-:W-:Y:S05]  /*16a30*/  BSYNC B0 ;  /* 0x0000000000007941 */ /* 0x000fea0003800000 */
.L_x_2789:
        /* <DEDUP_REMOVED lines=8> */
.L_x_2787:
[----:B------:R-:W-:-:S06]  /*16ac0*/  ULOP3.LUT UR4, UR60, 0x1, URZ, 0xfc, !UPT ;  /* 0x000000013c047892 */ /* 0x000fcc000f8efc3f */
[----:B-1234-:R-:W-:-:S05]  /*16ad0*/  IMAD.U32 R0, RZ, RZ, UR4 ;  /* 0x00000004ff007e24 */ /* 0x01efca000f8e00ff */
[----:B------:R-:W-:-:S13]  /*16ae0*/  ISETP.NE.AND P0, PT, R0, 0x3, PT ;  /* 0x000000030000780c */ /* 0x000fda0003f05270 */
[----:B------:R-:W-:Y:S05]  /*16af0*/  @!P0 BRA `(.L_x_2864) ;  /* 0x0000000000048947 */ /* 0x000fea0003800000 */
[----:B------:R-:W-:Y:S01]  /*16b00*/  BPT.TRAP 0x1 ;  /* 0x000000040000795c */ /* 0x000fe20000300000 */
.L_x_2864:
[----:B------:R-:W-:Y:S01]  /*16b10*/  IMAD R0, R220, 0x8, R23 ;  /* 0x00000008dc007824 */ /* 0x000fe200078e0217 */
[----:B------:R-:W-:-:S04]  /*16b20*/  SHF.L.U32 R3, R226, 0x1f, RZ ;  /* 0x0000001fe2037819 */ /* 0x000fc800000006ff */
[----:B------:R1:W2:Y:S01]  /*16b30*/  SYNCS.PHASECHK.TRANS64.TRYWAIT P1, [R0+URZ+0x38830], R3 ;  /* 0x03883003000075a7 */ /* 0x0002a2000802017f */
[----:B------:R-:W-:Y:S05]  /*16b40*/  @!P0 BRA `(.L_x_2865) ;  /* 0x0000000000048947 */ /* 0x000fea0003800000 */
[----:B------:R-:W-:Y:S01]  /*16b50*/  BPT.TRAP 0x1 ;  /* 0x000000040000795c */ /* 0x000fe20000300000 */
.L_x_2865:
[----:B--2---:R-:W-:Y:S05]  /*16b60*/  @P1 BRA `(.L_x_2866) ;  /* 0x0000000000081947 */ /* 0x004fea0003800000 */
[----:B------:R-:W2:Y:S02]  /*16b70*/  SYNCS.PHASECHK.TRANS64.TRYWAIT P1, [R0+URZ+0x38830], R3 ;  /* 0x03883003000075a7 */ /* 0x000ea4000802017f */
[----:B--2---:R-:W-:Y:S05]  /*16b80*/  @!P1 BRA `(.L_x_2867) ;  /* 0x000001dc00849947 */ /* 0x004fea0003800000 */
.L_x_2866:
[----:B------:R-:W-:Y:S05]  /*16b90*/  WARPSYNC.ALL ;  /* 0x0000000000007948 */ /* 0x000fea0003800000 */
[----:B-12---:R-:W-:Y:S01]  /*16ba0*/  VIADD R3, R23, 0x24400 ;  /* 0x0002440017037836 */ /* 0x006fe20000000000 */
[----:B------:R-:W-:Y:S01]  /*16bb0*/  R2UR UR20, R84 ;  /* 0x00000000541472ca */ /* 0x000fe200000e0000 */
[----:B0-----:R-:W-:Y:S01]  /*16bc0*/  IMAD.MOV.U32 R5, RZ, RZ, 0x40000040 ;  /* 0x40000040ff057424 */ /* 0x001fe200078e00ff */
        /* <DEDUP_REMOVED lines=9> */
[----:B------:R-:W-:Y:S01]  /*16c60*/  IMAD.MOV.U32 R7, RZ, RZ, 0x40000040 ;  /* 0x40000040ff077424 */ /* 0x000fe200078e00ff */
[----:B------:R-:W-:Y:S01]  /*16c70*/  LOP3.LUT R229, R3, 0x10000, RZ, 0xfc, !PT ;  /* 0x0001000003e57812 */ /* 0x000fe200078efcff */
[----:B------:R-:W-:Y:S01]  /*16c80*/  ULOP3.LUT UR20, UR20, 0x10000, URZ, 0xfc, !UPT ;  /* 0x0001000014147892 */ /* 0x000fe2000f8efc3f */
[----:B------:R-:W-:Y:S01]  /*16c90*/  R2UR UR15, R9 ;  /* 0x00000000090f72ca */ /* 0x000fe200000e0000 */
[----:B------:R-:W-:Y:S01]  /*16ca0*/  UMOV UR9, UR17 ;  /* 0x0000001100097c82 */ /* 0x000fe20008000000 */
[C---:B------:R-:W-:Y:S01]  /*16cb0*/  R2UR UR11, R7.reuse ;  /* 0x00000000070b72ca */ /* 0x040fe200000e0000 */
[----:B------:R-:W-:Y:S01]  /*16cc0*/  IMAD R4, R220, 0xa00, R229 ;  /* 0x00000a00dc047824 */ /* 0x000fe200078e02e5 */
[----:B------:R-:W-:Y:S01]  /*16cd0*/  UMOV UR13, UR17 ;  /* 0x00000011000d7c82 */ /* 0x000fe20008000000 */
[----:B------:R-:W-:Y:S01]  /*16ce0*/  R2UR UR19, R7 ;  /* 0x00000000071372ca */ /* 0x000fe200000e0000 */
[----:B------:R-:W-:Y:S01]  /*16cf0*/  UMOV UR24, UR20 ;  /* 0x0000001400187c82 */ /* 0x000fe20008000000 */
[C---:B------:R-:W-:Y:S01]  /*16d00*/  VIADD R8, R4.reuse, 0x80 ;  /* 0x0000008004087836 */ /* 0x040fe20000000000 */
[C---:B------:R-:W-:Y:S01]  /*16d10*/  R2UR UR26, R4.reuse ;  /* 0x00000000041a72ca */ /* 0x040fe200000e0000 */
[----:B------:R-:W-:Y:S01]  /*16d20*/  UMOV UR16, UR24 ;  /* 0x0000001800107c82 */ /* 0x000fe20008000000 */
[----:B------:R-:W-:Y:S01]  /*16d30*/  VIADD R6, R4, 0x100 ;  /* 0x0000010004067836 */ /* 0x000fe20000000000 */
[----:B------:R-:W-:Y:S01]  /*16d40*/  UMOV UR4, UR16 ;  /* 0x0000001000047c82 */ /* 0x000fe20008000000 */
[----:B------:R-:W-:Y:S01]  /*16d50*/  R2UR UR6, R8 ;  /* 0x00000000080672ca */ /* 0x000fe200000e0000 */
[----:B------:R-:W-:Y:S01]  /*16d60*/  UMOV UR8, UR16 ;  /* 0x0000001000087c82 */ /* 0x000fe20008000000 */
[----:B------:R-:W-:Y:S01]  /*16d70*/  VIADD R8, R4, 0x180 ;  /* 0x0000018004087836 */ /* 0x000fe20000000000 */
[----:B------:R-:W-:Y:S01]  /*16d80*/  R2UR UR10, R6 ;  /* 0x00000000060a72ca */ /* 0x000fe200000e0000 */
[----:B------:R-:W-:Y:S01]  /*16d90*/  UMOV UR12, UR16 ;  /* 0x00000010000c7c82 */ /* 0x000fe20008000000 */
[----:B------:R-:W-:Y:S01]  /*16da0*/  VIADD R6, R4, 0x200 ;  /* 0x0000020004067836 */ /* 0x000fe20000000000 */
[----:B------:R-:W-:Y:S01]  /*16db0*/  UIADD3 UR56, UR20, 0x804, URZ ;  /* 0x0000080414387890 */ /* 0x000fe2000fffe03f */
[----:B------:R-:W-:Y:S01]  /*16dc0*/  R2UR UR14, R8 ;  /* 0x00000000080e72ca */ /* 0x000fe200000e0000 */
[----:B------:R-:W-:Y:S01]  /*16dd0*/  IMAD.MOV.U32 R7, RZ, RZ, 0x40000040 ;  /* 0x40000040ff077424 */ /* 0x000fe200078e00ff */
[----:B------:R-:W-:Y:S01]  /*16de0*/  HGMMA.64x16x16.F32.BF16 R56, gdesc[UR24], RZ, !UPT, gsb0 ;  /* 0x00200000183879f0 */ /* 0x000fe2000c0018ff */
[----:B------:R-:W-:Y:S01]  /*16df0*/  R2UR UR18, R6 ;  /* 0x00000000061272ca */ /* 0x000fe200000e0000 */
[----:B------:R-:W-:Y:S01]  /*16e00*/  VIADD R6, R4, 0x2 ;  /* 0x0000000204067836 */ /* 0x000fe20000000000 */
[----:B------:R-:W-:Y:S01]  /*16e10*/  UMOV UR57, 0x40000040 ;  /* 0x4000004000397882 */ /* 0x000fe20000000000 */
[----:B------:R-:W-:Y:S01]  /*16e20*/  R2UR UR27, R7 ;  /* 0x00000000071b72ca */ /* 0x000fe200000e0000 */
[----:B------:R-:W-:Y:S01]  /*16e30*/  IMAD.U32 R12, RZ, RZ, UR24 ;  /* 0x00000018ff0c7e24 */ /* 0x000fe2000f8e00ff */
[----:B------:R-:W-:Y:S01]  /*16e40*/  UIADD3 UR52, UR20, 0x806, URZ ;  /* 0x0000080614347890 */ /* 0x000fe2000fffe03f */
[----:B------:R-:W-:Y:S01]  /*16e50*/  R2UR UR26, R6 ;  /* 0x00000000061a72ca */ /* 0x000fe200000e0000 */
[----:B------:R-:W-:Y:S01]  /*16e60*/  IMAD.U32 R13, RZ, RZ, UR25 ;  /* 0x00000019ff0d7e24 */ /* 0x000fe2000f8e00ff */
[----:B------:R-:W-:Y:S01]  /*16e70*/  UMOV UR25, 0x40000040 ;  /* 0x4000004000197882 */ /* 0x000fe20000000000 */
[C---:B------:R-:W-:Y:S01]  /*16e80*/  VIADD R8, R4.reuse, 0x82 ;  /* 0x0000008204087836 */ /* 0x040fe20000000000 */
[----:B------:R-:W-:Y:S01]  /*16e90*/  UMOV UR53, 0x40000040 ;  /* 0x4000004000357882 */ /* 0x000fe20000000000 */
[----:B------:R-:W-:Y:S01]  /*16ea0*/  IMAD.MOV.U32 R9, RZ, RZ, 0x40000040 ;  /* 0x40000040ff097424 */ /* 0x000fe200078e00ff */
[----:B------:R0:W-:Y:S01]  /*16eb0*/  STL.64 [R1+0x48], R12 ;  /* 0x0000480c01007387 */ /* 0x0001e20000100a00 */
[C---:B------:R-:W-:Y:S01]  /*16ec0*/  VIADD R10, R4.reuse, 0x102 ;  /* 0x00000102040a7836 */ /* 0x040fe20000000000 */
[----:B------:R-:W-:Y:S01]  /*16ed0*/  UIADD3 UR48, UR20, 0xc00, URZ ;  /* 0x00000c0014307890 */ /* 0x000fe2000fffe03f */
[----:B------:R-:W-:Y:S01]  /*16ee0*/  IMAD.MOV.U32 R11, RZ, RZ, 0x40000040 ;  /* 0x40000040ff0b7424 */ /* 0x000fe200078e00ff */
[----:B------:R-:W-:Y:S01]  /*16ef0*/  UMOV UR49, 0x40000040 ;  /* 0x4000004000317882 */ /* 0x000fe20000000000 */
[----:B------:R-:W-:Y:S01]  /*16f00*/  VIADD R6, R4, 0x182 ;  /* 0x0000018204067836 */ /* 0x000fe20000000000 */
[----:B------:R-:W-:Y:S01]  /*16f10*/  UIADD3 UR44, UR20, 0xc02, URZ ;  /* 0x00000c02142c7890 */ /* 0x000fe2000fffe03f */
[----:B------:R-:W-:Y:S01]  /*16f20*/  IMAD.MOV.U32 R7, RZ, RZ, 0x40000040 ;  /* 0x40000040ff077424 */ /* 0x000fe200078e00ff */
[----:B------:R-:W-:Y:S01]  /*16f30*/  UMOV UR45, 0x40000040 ;  /* 0x40000040002d7882 */ /* 0x000fe20000000000 */
[----:B------:R-:W-:Y:S01]  /*16f40*/  UIADD3 UR40, UR20, 0xc04, URZ ;  /* 0x00000c0414287890 */ /* 0x000fe2000fffe03f */
[----:B------:R-:W-:Y:S01]  /*16f50*/  IMAD.MOV.U32 R5, RZ, RZ, 0x40000040 ;  /* 0x40000040ff057424 */ /* 0x000fe200078e00ff */
[----:B------:R-:W-:Y:S01]  /*16f60*/  UMOV UR41, 0x40000040 ;  /* 0x4000004000297882 */ /* 0x000fe20000000000 */
[----:B0-----:R-:W-:Y:S01]  /*16f70*/  IMAD.U32 R13, RZ, RZ, UR25 ;  /* 0x00000019ff0d7e24 */ /* 0x001fe2000f8e00ff */
        /* <DEDUP_REMOVED lines=703> */
.L_x_2868:
[----:B------:R-:W2:Y:S01]  /*19b70*/  LDL R3, [R1+0x78] ;  /* 0x0000780001037983 */ /* 0x000ea20000100800 */
[----:B------:R-:W0:Y:S01]  /*19b80*/  LDC R4, c[0x0][0x448] ;  /* 0x00011200ff047b82 */ /* 0x000e220000000800 */
[----:B------:R-:W-:Y:S02]  /*19b90*/  ULDC UR4, c[0x0][0x988] ;  /* 0x0002620000047ab9 */ /* 0x000fe40000000800 */
[----:B------:R-:W2:Y:S04]  /*19ba0*/  LDL R69, [R1+0x68] ;  /* 0x0000680001457983 */ /* 0x000ea80000100800 */
[----:B------:R-:W3:Y:S04]  /*19bb0*/  LDL R65, [R1+0x6c] ;  /* 0x00006c0001417983 */ /* 0x000ee80000100800 */
[----:B------:R-:W4:Y:S04]  /*19bc0*/  LDL R8, [R1+0x74] ;  /* 0x0000740001087983 */ /* 0x000f280000100800 */
[----:B------:R-:W5:Y:S01]  /*19bd0*/  LDL R67, [R1+0x60] ;  /* 0x0000600001437983 */ /* 0x000f620000100800 */
[----:B------:R-:W-:Y:S01]  /*19be0*/  LOP3.LUT R18, R18, 0xffffffef, RZ, 0xc0, !PT ;  /* 0xffffffef12127812 */ /* 0x000fe200078ec0ff */
[----:B------:R-:W-:Y:S01]  /*19bf0*/  ULDC UR38, c[0x0][0x988] ;  /* 0x0002620000267ab9 */ /* 0x000fe20000000800 */
[----:B------:R-:W-:Y:S01]  /*19c00*/  ULDC UR39, c[0x0][0x988] ;  /* 0x0002620000277ab9 */ /* 0x000fe20000000800 */
[----:B0-----:R-:W-:-:S13]  /*19c10*/  ISETP.NE.AND P5, PT, R4, 0x1, PT ;  /* 0x000000010400780c */ /* 0x001fda0003fa5270 */
[----:B------:R-:W0:Y:S08]  /*19c20*/  @P5 LDC R4, c[0x0][0x44c] ;  /* 0x00011300ff045b82 */ /* 0x000e300000000800 */
[----:B------:R-:W1:Y:S01]  /*19c30*/  @P5 LDC R5, c[0x0][0x450] ;  /* 0x00011400ff055b82 */ /* 0x000e620000000800 */
[----:B--2---:R-:W-:-:S04]  /*19c40*/  IMAD.IADD R3, R3, 0x1, R69 ;  /* 0x0000000103037824 */ /* 0x004fc800078e0245 */
[----:B0-----:R-:W-:-:S05]  /*19c50*/  @P5 IMAD.HI.U32 R4, R3, R4, RZ ;  /* 0x0000000403045227 */ /* 0x001fca00078e00ff */
[----:B-1----:R-:W-:-:S05]  /*19c60*/  @P5 SHF.R.U32.HI R3, RZ, R5, R4 ;  /* 0x00000005ff035219 */ /* 0x002fca0000011604 */
[----:B------:R-:W0:Y:S01]  /*19c70*/  SHFL.IDX PT, R7, R3, 0x1, 0x1c1f ;  /* 0x003c1f0003077f89 */ /* 0x000e2200000e0000 */
[C---:B------:R-:W-:Y:S02]  /*19c80*/  IMAD R4, R2.reuse, -0x50, RZ ;  /* 0xffffffb002047824 */ /* 0x040fe400078e02ff */
[----:B---3--:R-:W-:-:S03]  /*19c90*/  IMAD R5, R2, -0x50, R65 ;  /* 0xffffffb002057824 */ /* 0x008fc600078e0241 */
[C---:B----4-:R-:W-:Y:S02]  /*19ca0*/  IADD3 R6, -R8.reuse, 0x51, R4 ;  /* 0x0000005108067810 */ /* 0x050fe40007ffe104 */
[----:B------:R-:W-:Y:S02]  /*19cb0*/  IADD3 R4, -R8, 0x50, R5 ;  /* 0x0000005008047810 */ /* 0x000fe40007ffe105 */
[----:B-----5:R-:W-:-:S04]  /*19cc0*/  IADD3 R5, -R67, R6, R65 ;  /* 0x0000000643057210 */ /* 0x020fc80007ffe141 */
        /* <DEDUP_REMOVED lines=56> */
[----:B------:R-:W-:Y:S01]  /*1a050*/  FMNMX.FTZ R9, R64, R9, !PT ;  /* 0x0000000940097209 */ /* 0x000fe20007810000 */
[----:B------:R-:W0:Y:S01]  /*1a060*/  SHFL.IDX PT, R3, R3, RZ, 0x1c1f ;  /* 0x001c1fff03037589 */ /* 0x000e2200000e0000 */
[----:B------:R-:W-:Y:S02]  /*1a070*/  FSEL R66, R31, -INF , P1 ;  /* 0xff8000001f427808 */ /* 0x000fe40000800000 */
[----:B------:R-:W-:Y:S01]  /*1a080*/  FMNMX.FTZ R9, R30, R9, !PT ;  /* 0x000000091e097209 */ /* 0x000fe20007810000 */
[----:B------:R-:W1:Y:S03]  /*1a090*/  @P5 LDC R31, c[0x0][0x450] ;  /* 0x00011400ff1f5b82 */ /* 0x000e660000000800 */
[----:B------:R-:W-:-:S05]  /*1a0a0*/  FMNMX.FTZ R9, R66, R9, !PT ;  /* 0x0000000942097209 */ /* 0x000fca0007810000 */
[----:B------:R-:W2:Y:S01]  /*1a0b0*/  SHFL.BFLY PT, R70, R9, 0x2, 0x1f ;  /* 0x0c401f0009467f89 */ /* 0x000ea200000e0000 */
[----:B0-----:R-:W-:-:S04]  /*1a0c0*/  VIADDMNMX R5, R3, R5, R4, PT ;  /* 0x0000000503057246 */ /* 0x001fc80003800104 */
[C---:B------:R-:W-:Y:S02]  /*1a0d0*/  ISETP.GT.AND P1, PT, R5.reuse, RZ, PT ;  /* 0x000000ff0500720c */ /* 0x040fe40003f24270 */
[C---:B------:R-:W-:Y:S02]  /*1a0e0*/  ISETP.GT.AND P2, PT, R5.reuse, 0x1, PT ;  /* 0x000000010500780c */ /* 0x040fe40003f44270 */
[----:B------:R-:W-:Y:S02]  /*1a0f0*/  ISETP.GT.AND P3, PT, R5, 0x8, PT ;  /* 0x000000080500780c */ /* 0x000fe40003f64270 */
[----:B------:R-:W-:Y:S02]  /*1a100*/  FSEL R56, R56, -INF , P1 ;  /* 0xff80000038387808 */ /* 0x000fe40000800000 */
[----:B------:R-:W-:Y:S02]  /*1a110*/  FSEL R57, R57, -INF , P2 ;  /* 0xff80000039397808 */ /* 0x000fe40001000000 */
[----:B--2---:R-:W-:-:S02]  /*1a120*/  FMNMX.FTZ R4, R9, R70, !PT ;  /* 0x0000004609047209 */ /* 0x004fc40007810000 */
[----:B------:R-:W-:Y:S02]  /*1a130*/  ISETP.GT.AND P1, PT, R5, 0x9, PT ;  /* 0x000000090500780c */ /* 0x000fe40003f24270 */
[----:B------:R-:W-:Y:S02]  /*1a140*/  FSEL R60, R60, -INF , P3 ;  /* 0xff8000003c3c7808 */ /* 0x000fe40001800000 */
[----:B------:R-:W-:Y:S01]  /*1a150*/  FMNMX.FTZ R3, R56, R57, !PT ;  /* 0x0000003938037209 */ /* 0x000fe20007810000 */
[----:B------:R-:W0:Y:S01]  /*1a160*/  SHFL.BFLY PT, R11, R4, 0x1, 0x1f ;  /* 0x0c201f00040b7f89 */ /* 0x000e2200000e0000 */
[----:B------:R-:W-:Y:S02]  /*1a170*/  FSEL R70, R61, -INF , P1 ;  /* 0xff8000003d467808 */ /* 0x000fe40000800000 */
[----:B------:R-:W-:Y:S02]  /*1a180*/  ISETP.GT.AND P1, PT, R5, 0x10, PT ;  /* 0x000000100500780c */ /* 0x000fe40003f24270 */
[----:B------:R-:W-:-:S02]  /*1a190*/  FMNMX.FTZ R3, R60, R3, !PT ;  /* 0x000000033c037209 */ /* 0x000fc40007810000 */
[C---:B------:R-:W-:Y:S02]  /*1a1a0*/  ISETP.GT.AND P2, PT, R5.reuse, 0x11, PT ;  /* 0x000000110500780c */ /* 0x040fe40003f44270 */
        /* <DEDUP_REMOVED lines=9> */
[----:B------:R-:W-:Y:S02]  /*1a240*/  ISETP.GT.AND P1, PT, R5, 0x20, PT ;  /* 0x000000200500780c */ /* 0x000fe40003f24270 */
[----:B------:R-:W-:-:S02]  /*1a250*/  FMNMX.FTZ R7, R52, R7, !PT ;  /* 0x0000000734077209 */ /* 0x000fc40007810000 */
[C---:B------:R-:W-:Y:S02]  /*1a260*/  ISETP.GT.AND P2, PT, R5.reuse, 0x21, PT ;  /* 0x000000210500780c */ /* 0x040fe40003f44270 */
[----:B------:R-:W-:Y:S02]  /*1a270*/  FSEL R40, R40, -INF , P1 ;  /* 0xff80000028287808 */ /* 0x000fe40000800000 */
[----:B------:R-:W-:Y:S01]  /*1a280*/  FMNMX.FTZ R7, R74, R7, !PT ;  /* 0x000000074a077209 */ /* 0x000fe20007810000 */
[----:B------:R-:W-:Y:S01]  /*1a290*/  IMAD.U32 R3, RZ, RZ, UR4 ;  /* 0x00000004ff037e24 */ /* 0x000fe2000f8e00ff */
[----:B0-----:R-:W-:Y:S02]  /*1a2a0*/  FMNMX.FTZ R4, R4, R11, !PT ;  /* 0x0000000b04047209 */ /* 0x001fe40007810000 */
[----:B------:R-:W-:Y:S02]  /*1a2b0*/  ISETP.GT.AND P3, PT, R5, 0x28, PT ;  /* 0x000000280500780c */ /* 0x000fe40003f64270 */
[----:B------:R-:W-:-:S02]  /*1a2c0*/  FSEL R76, R41, -INF , P2 ;  /* 0xff800000294c7808 */ /* 0x000fc40001000000 */
[----:B------:R-:W-:Y:S02]  /*1a2d0*/  FMNMX.FTZ R9, R40, R7, !PT ;  /* 0x0000000728097209 */ /* 0x000fe40007810000 */
[----:B------:R-:W-:Y:S01]  /*1a2e0*/  ISETP.GT.AND P1, PT, R5, 0x29, PT ;  /* 0x000000290500780c */ /* 0x000fe20003f24270 */
[----:B------:R-:W-:Y:S01]  /*1a2f0*/  FMUL.FTZ R11, R4, R3 ;  /* 0x00000003040b7220 */ /* 0x000fe20000410000 */
[----:B------:R-:W-:Y:S02]  /*1a300*/  FSEL R44, R44, -INF , P3 ;  /* 0xff8000002c2c7808 */ /* 0x000fe40001800000 */
[----:B------:R-:W-:Y:S02]  /*1a310*/  FMNMX.FTZ R9, R76, R9, !PT ;  /* 0x000000094c097209 */ /* 0x000fe40007810000 */
[----:B------:R-:W-:Y:S02]  /*1a320*/  FSETP.NEU.FTZ.AND P4, PT, R4, -INF , PT ;  /* 0xff8000000400780b */ /* 0x000fe40003f9d000 */
[----:B------:R-:W-:-:S02]  /*1a330*/  FSEL R78, R45, -INF , P1 ;  /* 0xff8000002d4e7808 */ /* 0x000fc40000800000 */
[----:B------:R-:W-:Y:S02]  /*1a340*/  ISETP.GT.AND P1, PT, R5, 0x30, PT ;  /* 0x000000300500780c */ /* 0x000fe40003f24270 */
[----:B------:R-:W-:Y:S02]  /*1a350*/  FMNMX.FTZ R9, R44, R9, !PT ;  /* 0x000000092c097209 */ /* 0x000fe40007810000 */
[----:B------:R-:W-:Y:S02]  /*1a360*/  FSEL R7, R11, RZ, P4 ;  /* 0x000000ff0b077208 */ /* 0x000fe40002000000 */
[C---:B------:R-:W-:Y:S02]  /*1a370*/  ISETP.GT.AND P2, PT, R5.reuse, 0x31, PT ;  /* 0x000000310500780c */ /* 0x040fe40003f44270 */
[----:B------:R-:W-:Y:S02]  /*1a380*/  FSEL R32, R32, -INF , P1 ;  /* 0xff80000020207808 */ /* 0x000fe40000800000 */
[----:B------:R-:W-:Y:S01]  /*1a390*/  FMNMX.FTZ R9, R78, R9, !PT ;  /* 0x000000094e097209 */ /* 0x000fe20007810000 */
[----:B------:R-:W-:Y:S01]  /*1a3a0*/  FFMA.FTZ R209, R80, R3, -R7 ;  /* 0x0000000350d17223 */ /* 0x000fe20000010807 */
[----:B------:R-:W-:-:S02]  /*1a3b0*/  ISETP.GT.AND P1, PT, R5, 0x38, PT ;  /* 0x000000380500780c */ /* 0x000fc40003f24270 */
[----:B------:R-:W-:Y:S02]  /*1a3c0*/  FSEL R80, R33, -INF , P2 ;  /* 0xff80000021507808 */ /* 0x000fe40001000000 */
[----:B------:R-:W-:Y:S01]  /*1a3d0*/  FMNMX.FTZ R9, R32, R9, !PT ;  /* 0x0000000920097209 */ /* 0x000fe20007810000 */
[----:B------:R-:W-:Y:S01]  /*1a3e0*/  FFMA.FTZ R11, R68, R3, -R7 ;  /* 0x00000003440b7223 */ /* 0x000fe20000010807 */
[----:B------:R-:W-:Y:S02]  /*1a3f0*/  ISETP.GT.AND P2, PT, R5, 0x39, PT ;  /* 0x000000390500780c */ /* 0x000fe40003f44270 */
[----:B------:R-:W-:Y:S02]  /*1a400*/  FSEL R68, R36, -INF , P1 ;  /* 0xff80000024447808 */ /* 0x000fe40000800000 */
[----:B------:R-:W-:Y:S02]  /*1a410*/  FMNMX.FTZ R9, R80, R9, !PT ;  /* 0x0000000950097209 */ /* 0x000fe40007810000 */
[----:B------:R-:W-:-:S02]  /*1a420*/  FSEL R82, R37, -INF , P2 ;  /* 0xff80000025527808 */ /* 0x000fc40001000000 */
[C---:B------:R-:W-:Y:S02]  /*1a430*/  ISETP.GT.AND P1, PT, R5.reuse, 0x40, PT ;  /* 0x000000400500780c */ /* 0x040fe40003f24270 */
[----:B------:R-:W-:Y:S02]  /*1a440*/  FMNMX.FTZ R9, R68, R9, !PT ;  /* 0x0000000944097209 */ /* 0x000fe40007810000 */
[C---:B------:R-:W-:Y:S02]  /*1a450*/  ISETP.GT.AND P2, PT, R5.reuse, 0x41, PT ;  /* 0x000000410500780c */ /* 0x040fe40003f44270 */
[----:B------:R-:W-:Y:S02]  /*1a460*/  FSEL R24, R24, -INF , P1 ;  /* 0xff80000018187808 */ /* 0x000fe40000800000 */
[----:B------:R-:W-:Y:S01]  /*1a470*/  FMNMX.FTZ R9, R82, R9, !PT ;  /* 0x0000000952097209 */ /* 0x000fe20007810000 */
[----:B------:R-:W-:Y:S01]  /*1a480*/  FFMA.FTZ R211, R62, R3, -R7 ;  /* 0x000000033ed37223 */ /* 0x000fe20000010807 */
[----:B------:R-:W-:-:S02]  /*1a490*/  ISETP.GT.AND P1, PT, R5, 0x48, PT ;  /* 0x000000480500780c */ /* 0x000fc40003f24270 */
[----:B------:R-:W-:Y:S02]  /*1a4a0*/  FSEL R62, R25, -INF , P2 ;  /* 0xff800000193e7808 */ /* 0x000fe40001000000 */
[----:B------:R-:W-:Y:S02]  /*1a4b0*/  FMNMX.FTZ R9, R24, R9, !PT ;  /* 0x0000000918097209 */ /* 0x000fe40007810000 */
[----:B------:R-:W-:Y:S02]  /*1a4c0*/  ISETP.GT.AND P2, PT, R5, 0x49, PT ;  /* 0x000000490500780c */ /* 0x000fe40003f44270 */
[----:B------:R-:W-:Y:S02]  /*1a4d0*/  FSEL R84, R28, -INF , P1 ;  /* 0xff8000001c547808 */ /* 0x000fe40000800000 */
[----:B------:R-:W-:Y:S02]  /*1a4e0*/  FMNMX.FTZ R9, R62, R9, !PT ;  /* 0x000000093e097209 */ /* 0x000fe40007810000 */
[----:B------:R-:W-:-:S02]  /*1a4f0*/  FSEL R86, R29, -INF , P2 ;  /* 0xff8000001d567808 */ /* 0x000fc40001000000 */
[----:B------:R-:W-:-:S04]  /*1a500*/  FMNMX.FTZ R9, R84, R9, !PT ;  /* 0x0000000954097209 */ /* 0x000fc80007810000 */
[----:B------:R-:W-:Y:S01]  /*1a510*/  FMNMX.FTZ R9, R86, R9, !PT ;  /* 0x0000000956097209 */ /* 0x000fe20007810000 */
[----:B------:R-:W-:-:S04]  /*1a520*/  FFMA.FTZ R28, R6, R3, -R7 ;  /* 0x00000003061c7223 */ /* 0x000fc80000010807 */
[----:B------:R-:W0:Y:S02]  /*1a530*/  SHFL.BFLY PT, R6, R9, 0x2, 0x1f ;  /* 0x0c401f0009067f89 */ /* 0x000e2400000e0000 */
[----:B0-----:R-:W-:-:S05]  /*1a540*/  FMNMX.FTZ R6, R9, R6, !PT ;  /* 0x0000000609067209 */ /* 0x001fca0007810000 */
[----:B------:R-:W0:Y:S02]  /*1a550*/  SHFL.BFLY PT, R5, R6, 0x1, 0x1f ;  /* 0x0c201f0006057f89 */ /* 0x000e2400000e0000 */
[----:B0-----:R-:W-:Y:S02]  /*1a560*/  FMNMX.FTZ R5, R6, R5, !PT ;  /* 0x0000000506057209 */ /* 0x001fe40007810000 */
[----:B------:R-:W0:Y:S02]  /*1a570*/  @P5 LDC R6, c[0x0][0x44c] ;  /* 0x00011300ff065b82 */ /* 0x000e240000000800 */
[C---:B------:R-:W-:Y:S01]  /*1a580*/  FSETP.NEU.FTZ.AND P1, PT, R5.reuse, -INF , PT ;  /* 0xff8000000500780b */ /* 0x040fe20003f3d000 */
[----:B------:R-:W-:-:S05]  /*1a590*/  FMUL.FTZ R13, R5, R3 ;  /* 0x00000003050d7220 */ /* 0x000fca0000410000 */
[----:B------:R-:W-:-:S05]  /*1a5a0*/  FSEL R13, R13, RZ, P1 ;  /* 0x000000ff0d0d7208 */ /* 0x000fca0000800000 */
[-CC-:B------:R-:W-:Y:S02]  /*1a5b0*/  FFMA.FTZ R196, R32, R3.reuse, -R13.reuse ;  /* 0x0000000320c47223 */ /* 0x180fe4000001080d */
[----:B------:R-:W2:Y:S01]  /*1a5c0*/  LDL R32, [R1+0x70] ;  /* 0x0000700001207983 */ /* 0x000ea20000100800 */
[-CC-:B------:R-:W-:Y:S01]  /*1a5d0*/  FFMA.FTZ R208, R56, R3.reuse, -R13.reuse ;  /* 0x0000000338d07223 */ /* 0x180fe2000001080d */
[-CC-:B------:R-:W-:Y:S01]  /*1a5e0*/  FFMA.FTZ R9, R57, R3.reuse, -R13.reuse ;  /* 0x0000000339097223 */ /* 0x180fe2000001080d */
[-C--:B------:R-:W-:Y:S01]  /*1a5f0*/  FFMA.FTZ R210, R60, R3.reuse, -R13 ;  /* 0x000000033cd27223 */ /* 0x080fe2000001080d */
[----:B------:R-:W-:Y:S01]  /*1a600*/  MUFU.EX2 R209, R209 ;  /* 0x000000d100d17308 */ /* 0x000fe20000000800 */
[-CC-:B------:R-:W-:Y:S01]  /*1a610*/  FFMA.FTZ R14, R14, R3.reuse, -R7.reuse ;  /* 0x000000030e0e7223 */ /* 0x180fe20000010807 */
[----:B------:R-:W-:-:S06]  /*1a620*/  FFMA.FTZ R205, R50, R3, -R7 ;  /* 0x0000000332cd7223 */ /* 0x000fcc0000010807 */
[----:B------:R3:W4:Y:S01]  /*1a630*/  MUFU.EX2 R36, R11 ;  /* 0x0000000b00247308 */ /* 0x0007220000000800 */
[----:B------:R-:W-:-:S07]  /*1a640*/  FFMA.FTZ R204, R48, R3, -R13 ;  /* 0x0000000330cc7223 */ /* 0x000fce000001080d */
[----:B------:R-:W-:Y:S01]  /*1a650*/  MUFU.EX2 R208, R208 ;  /* 0x000000d000d07308 */ /* 0x000fe20000000800 */
[----:B---3--:R-:W-:-:S07]  /*1a660*/  FFMA.FTZ R11, R70, R3, -R13 ;  /* 0x00000003460b7223 */ /* 0x008fce000001080d */
[----:B------:R-:W3:Y:S01]  /*1a670*/  MUFU.EX2 R9, R9 ;  /* 0x0000000900097308 */ /* 0x000ee20000000800 */
[----:B------:R-:W-:-:S07]  /*1a680*/  FFMA.FTZ R15, R72, R3, -R13 ;  /* 0x00000003480f7223 */ /* 0x000fce000001080d */
[----:B------:R-:W5:Y:S01]  /*1a690*/  MUFU.EX2 R211, R211 ;  /* 0x000000d300d37308 */ /* 0x000f620000000800 */
[----:B0-----:R-:W-:-:S07]  /*1a6a0*/  @P5 IMAD.HI.U32 R6, R69, R6, RZ ;  /* 0x0000000645065227 */ /* 0x001fce00078e00ff */
[----:B------:R-:W0:Y:S01]  /*1a6b0*/  MUFU.EX2 R210, R210 ;  /* 0x000000d200d27308 */ /* 0x000e220000000800 */
[-CC-:B------:R-:W-:Y:S01]  /*1a6c0*/  FFMA.FTZ R207, R54, R3.reuse, -R7.reuse ;  /* 0x0000000336cf7223 */ /* 0x180fe20000010807 */
[----:B------:R-:W-:-:S06]  /*1a6d0*/  FFMA.FTZ R193, R26, R3, -R7 ;  /* 0x000000031ac17223 */ /* 0x000fcc0000010807 */
[----:B------:R-:W0:Y:S01]  /*1a6e0*/  MUFU.EX2 R14, R14 ;  /* 0x0000000e000e7308 */ /* 0x000e220000000800 */
[----:B------:R-:W-:Y:S01]  /*1a6f0*/  FFMA.FTZ R206, R52, R3, -R13 ;  /* 0x0000000334ce7223 */ /* 0x000fe2000001080d */
[----:B------:R-:W-:-:S06]  /*1a700*/  IMAD.MOV.U32 R26, RZ, RZ, R69 ;  /* 0x000000ffff1a7224 */ /* 0x000fcc00078e0045 */
[----:B------:R-:W0:Y:S01]  /*1a710*/  MUFU.EX2 R11, R11 ;  /* 0x0000000b000b7308 */ /* 0x000e220000000800 */
[----:B-1----:R-:W-:Y:S01]  /*1a720*/  @P5 SHF.R.U32.HI R26, RZ, R31, R6 ;  /* 0x0000001fff1a5219 */ /* 0x002fe20000011606 */
[----:B----4-:R-:W-:-:S06]  /*1a730*/  FADD.FTZ R6, R209, R36 ;  /* 0x00000024d1067221 */ /* 0x010fcc0000010000 */
[----:B------:R-:W1:Y:S01]  /*1a740*/  MUFU.EX2 R205, R205 ;  /* 0x000000cd00cd7308 */ /* 0x000e620000000800 */
[----:B------:R-:W-:Y:S01]  /*1a750*/  FFMA.FTZ R50, R8, R3, -R7 ;  /* 0x0000000308327223 */ /* 0x000fe20000010807 */
[----:B---3--:R-:W-:-:S06]  /*1a760*/  FADD.FTZ R31, R208, R9 ;  /* 0x00000009d01f7221 */ /* 0x008fcc0000010000 */
[----:B------:R-:W3:Y:S01]  /*1a770*/  MUFU.EX2 R204, R204 ;  /* 0x000000cc00cc7308 */ /* 0x000ee20000000800 */
[----:B------:R-:W-:Y:S01]  /*1a780*/  FFMA.FTZ R21, R74, R3, -R13 ;  /* 0x000000034a157223 */ /* 0x000fe2000001080d */
[----:B------:R-:W-:Y:S02]  /*1a790*/  VIADD R29, R0, 0x38840 ;  /* 0x00038840001d7836 */ /* 0x000fe40000000000 */
[----:B-----5:R-:W-:-:S04]  /*1a7a0*/  FADD.FTZ R33, R211, R6 ;  /* 0x00000006d3217221 */ /* 0x020fc80000010000 */
[----:B------:R-:W4:Y:S01]  /*1a7b0*/  MUFU.EX2 R28, R28 ;  /* 0x0000001c001c7308 */ /* 0x000f220000000800 */
[----:B------:R-:W-:Y:S01]  /*1a7c0*/  FFMA.FTZ R201, R42, R3, -R7 ;  /* 0x000000032ac97223 */ /* 0x000fe20000010807 */
[----:B0-----:R-:W-:-:S06]  /*1a7d0*/  FADD.FTZ R6, R210, R31 ;  /* 0x0000001fd2067221 */ /* 0x001fcc0000010000 */
[----:B------:R-:W0:Y:S01]  /*1a7e0*/  MUFU.EX2 R15, R15 ;  /* 0x0000000f000f7308 */ /* 0x000e220000000800 */
[-C--:B------:R-:W-:Y:S01]  /*1a7f0*/  FFMA.FTZ R195, R30, R3.reuse, -R7 ;  /* 0x000000031ec37223 */ /* 0x080fe20000010807 */
[----:B------:R-:W-:Y:S01]  /*1a800*/  FFMA.FTZ R200, R40, R3, -R13 ;  /* 0x0000000328c87223 */ /* 0x000fe2000001080d */
[----:B------:R-:W-:-:S05]  /*1a810*/  IADD3 R30, R26, R65, -R67 ;  /* 0x000000411a1e7210 */ /* 0x000fca0007ffe843 */
[----:B------:R-:W5:Y:S01]  /*1a820*/  MUFU.EX2 R207, R207 ;  /* 0x000000cf00cf7308 */ /* 0x000f620000000800 */
[----:B------:R-:W-:Y:S01]  /*1a830*/  PRMT R0, R228, 0x654, R29 ;  /* 0x00000654e4007816 */ /* 0x000fe2000000001d */
[----:B------:R-:W-:Y:S01]  /*1a840*/  FADD.FTZ R26, R14, R33 ;  /* 0x000000210e1a7221 */ /* 0x000fe20000010000 */
[----:B------:R-:W-:-:S05]  /*1a850*/  FFMA.FTZ R10, R10, R3, -R7 ;  /* 0x000000030a0a7223 */ /* 0x000fca0000010807 */
[----:B------:R-:W5:Y:S01]  /*1a860*/  MUFU.EX2 R206, R206 ;  /* 0x000000ce00ce7308 */ /* 0x000f620000000800 */
[----:B------:R-:W-:Y:S01]  /*1a870*/  FADD.FTZ R31, R11, R6 ;  /* 0x000000060b1f7221 */ /* 0x000fe20000010000 */
[-C--:B------:R-:W-:Y:S01]  /*1a880*/  FFMA.FTZ R25, R76, R3.reuse, -R13 ;  /* 0x000000034c197223 */ /* 0x080fe2000001080d */
[----:B------:R3:W-:Y:S05]  /*1a890*/  SYNCS.ARRIVE.TRANS64.RED.A1T0 RZ, [R0+URZ], RZ ;  /* 0x000000ff00ff79a7 */ /* 0x0007ea000810043f */
[----:B------:R-:W5:Y:S01]  /*1a8a0*/  MUFU.EX2 R50, R50 ;  /* 0x0000003200327308 */ /* 0x000f620000000800 */
[----:B-1----:R-:W-:Y:S01]  /*1a8b0*/  FADD.FTZ R33, R205, R26 ;  /* 0x0000001acd217221 */ /* 0x002fe20000010000 */
[----:B------:R-:W-:Y:S01]  /*1a8c0*/  FFMA.FTZ R203, R46, R3, -R7 ;  /* 0x000000032ecb7223 */ /* 0x000fe20000010807 */
[----:B---3--:R-:W-:-:S05]  /*1a8d0*/  FADD.FTZ R0, R204, R31 ;  /* 0x0000001fcc007221 */ /* 0x008fca0000010000 */
[----:B------:R-:W1:Y:S01]  /*1a8e0*/  MUFU.EX2 R21, R21 ;  /* 0x0000001500157308 */ /* 0x000e620000000800 */
[----:B------:R-:W-:Y:S01]  /*1a8f0*/  FFMA.FTZ R202, R44, R3, -R13 ;  /* 0x000000032cca7223 */ /* 0x000fe2000001080d */
[----:B----4-:R-:W-:-:S06]  /*1a900*/  FADD.FTZ R6, R28, R33 ;  /* 0x000000211c067221 */ /* 0x010fcc0000010000 */
[----:B------:R-:W3:Y:S01]  /*1a910*/  MUFU.EX2 R201, R201 ;  /* 0x000000c900c97308 */ /* 0x000ee20000000800 */
[----:B------:R-:W-:Y:S01]  /*1a920*/  FFMA.FTZ R12, R12, R3, -R7 ;  /* 0x000000030c0c7223 */ /* 0x000fe20000010807 */
[----:B0-----:R-:W-:-:S06]  /*1a930*/  FADD.FTZ R31, R15, R0 ;  /* 0x000000000f1f7221 */ /* 0x001fcc0000010000 */
[----:B------:R-:W0:Y:S01]  /*1a940*/  MUFU.EX2 R200, R200 ;  /* 0x000000c800c87308 */ /* 0x000e220000000800 */
[----:B------:R-:W-:Y:S01]  /*1a950*/  FFMA.FTZ R27, R78, R3, -R13 ;  /* 0x000000034e1b7223 */ /* 0x000fe2000001080d */
[----:B-----5:R-:W-:-:S06]  /*1a960*/  FADD.FTZ R33, R207, R6 ;  /* 0x00000006cf217221 */ /* 0x020fcc0000010000 */
[----:B------:R-:W4:Y:S01]  /*1a970*/  MUFU.EX2 R10, R10 ;  /* 0x0000000a000a7308 */ /* 0x000f220000000800 */
[----:B------:R-:W-:Y:S01]  /*1a980*/  FFMA.FTZ R197, R34, R3, -R7 ;  /* 0x0000000322c57223 */ /* 0x000fe20000010807 */
[----:B------:R-:W-:-:S06]  /*1a990*/  FADD.FTZ R0, R206, R31 ;  /* 0x0000001fce007221 */ /* 0x000fcc0000010000 */
[----:B------:R-:W5:Y:S01]  /*1a9a0*/  MUFU.EX2 R25, R25 ;  /* 0x0000001900197308 */ /* 0x000f620000000800 */
[----:B------:R-:W-:Y:S01]  /*1a9b0*/  FADD.FTZ R6, R50, R33 ;  /* 0x0000002132067221 */ /* 0x000fe20000010000 */
[----:B------:R-:W-:-:S06]  /*1a9c0*/  FFMA.FTZ R20, R20, R3, -R7 ;  /* 0x0000000314147223 */ /* 0x000fcc0000010807 */
[----:B------:R-:W5:Y:S01]  /*1a9d0*/  MUFU.EX2 R203, R203 ;  /* 0x000000cb00cb7308 */ /* 0x000f620000000800 */
[----:B-1----:R-:W-:-:S07]  /*1a9e0*/  FADD.FTZ R31, R21, R0 ;  /* 0x00000000151f7221 */ /* 0x002fce0000010000 */
[----:B------:R-:W1:Y:S01]  /*1a9f0*/  MUFU.EX2 R202, R202 ;  /* 0x000000ca00ca7308 */ /* 0x000e620000000800 */
[----:B------:R-:W-:Y:S01]  /*1aa00*/  FFMA.FTZ R80, R80, R3, -R13 ;  /* 0x0000000350507223 */ /* 0x000fe2000001080d */
[----:B---3--:R-:W-:-:S06]  /*1aa10*/  FADD.FTZ R33, R201, R6 ;  /* 0x00000006c9217221 */ /* 0x008fcc0000010000 */
[----:B------:R-:W3:Y:S01]  /*1aa20*/  MUFU.EX2 R12, R12 ;  /* 0x0000000c000c7308 */ /* 0x000ee20000000800 */
[----:B0-----:R-:W-:Y:S01]  /*1aa30*/  FADD.FTZ R0, R200, R31 ;  /* 0x0000001fc8007221 */ /* 0x001fe20000010000 */
[----:B------:R-:W-:-:S06]  /*1aa40*/  FFMA.FTZ R198, R68, R3, -R13 ;  /* 0x0000000344c67223 */ /* 0x000fcc000001080d */
[----:B------:R-:W0:Y:S01]  /*1aa50*/  MUFU.EX2 R27, R27 ;  /* 0x0000001b001b7308 */ /* 0x000e220000000800 */
[-C--:B------:R-:W-:Y:S01]  /*1aa60*/  FFMA.FTZ R199, R38, R3.reuse, -R7 ;  /* 0x0000000326c77223 */ /* 0x080fe20000010807 */
[----:B------:R-:W-:Y:S01]  /*1aa70*/  FFMA.FTZ R192, R24, R3, -R13 ;  /* 0x0000000318c07223 */ /* 0x000fe2000001080d */
[----:B----4-:R-:W-:-:S05]  /*1aa80*/  FADD.FTZ R24, R10, R33 ;  /* 0x000000210a187221 */ /* 0x010fca0000010000 */
[----:B------:R-:W4:Y:S01]  /*1aa90*/  MUFU.EX2 R197, R197 ;  /* 0x000000c500c57308 */ /* 0x000f220000000800 */
[----:B-----5:R-:W-:-:S07]  /*1aaa0*/  FADD.FTZ R31, R25, R0 ;  /* 0x00000000191f7221 */ /* 0x020fce0000010000 */
[----:B------:R-:W5:Y:S01]  /*1aab0*/  MUFU.EX2 R196, R196 ;  /* 0x000000c400c47308 */ /* 0x000f620000000800 */
[-C--:B------:R-:W-:Y:S01]  /*1aac0*/  FFMA.FTZ R34, R58, R3.reuse, -R7 ;  /* 0x000000033a227223 */ /* 0x080fe20000010807 */
[----:B------:R-:W-:Y:S01]  /*1aad0*/  FFMA.FTZ R82, R82, R3, -R13 ;  /* 0x0000000352527223 */ /* 0x000fe2000001080d */
[----:B------:R-:W-:-:S05]  /*1aae0*/  FADD.FTZ R33, R203, R24 ;  /* 0x00000018cb217221 */ /* 0x000fca0000010000 */
[----:B------:R-:W5:Y:S01]  /*1aaf0*/  MUFU.EX2 R20, R20 ;  /* 0x0000001400147308 */ /* 0x000f620000000800 */
[----:B-1----:R-:W-:-:S07]  /*1ab00*/  FADD.FTZ R0, R202, R31 ;  /* 0x0000001fca007221 */ /* 0x002fce0000010000 */
[----:B------:R-:W1:Y:S01]  /*1ab10*/  MUFU.EX2 R29, R80 ;  /* 0x00000050001d7308 */ /* 0x000e620000000800 */
[-CC-:B------:R-:W-:Y:S01]  /*1ab20*/  FFMA.FTZ R8, R64, R3.reuse, -R7.reuse ;  /* 0x0000000340087223 */ /* 0x180fe20000010807 */
[----:B------:R-:W-:Y:S01]  /*1ab30*/  FFMA.FTZ R66, R66, R3, -R7 ;  /* 0x0000000342427223 */ /* 0x000fe20000010807 */
[----:B---3--:R-:W-:-:S05]  /*1ab40*/  FADD.FTZ R24, R12, R33 ;  /* 0x000000210c187221 */ /* 0x008fca0000010000 */
[----:B------:R-:W3:Y:S01]  /*1ab50*/  MUFU.EX2 R198, R198 ;  /* 0x000000c600c67308 */ /* 0x000ee20000000800 */
[----:B0-----:R-:W-:-:S07]  /*1ab60*/  FADD.FTZ R31, R27, R0 ;  /* 0x000000001b1f7221 */ /* 0x001fce0000010000 */
[----:B------:R-:W0:Y:S01]  /*1ab70*/  MUFU.EX2 R199, R199 ;  /* 0x000000c700c77308 */ /* 0x000e220000000800 */
[----:B------:R-:W-:-:S04]  /*1ab80*/  IMAD.HI R30, R30, 0x66666667, RZ ;  /* 0x666666671e1e7827 */ /* 0x000fc800078e02ff */
[-C--:B------:R-:W-:Y:S01]  /*1ab90*/  FFMA.FTZ R62, R62, R3.reuse, -R13 ;  /* 0x000000033e3e7223 */ /* 0x080fe2000001080d */
[----:B----4-:R-:W-:Y:S02]  /*1aba0*/  FADD.FTZ R33, R197, R24 ;  /* 0x00000018c5217221 */ /* 0x010fe40000010000 */
[----:B------:R-:W4:Y:S01]  /*1abb0*/  MUFU.EX2 R7, R82 ;  /* 0x0000005200077308 */ /* 0x000f220000000800 */
[----:B-----5:R-:W-:Y:S01]  /*1abc0*/  FADD.FTZ R0, R196, R31 ;  /* 0x0000001fc4007221 */ /* 0x020fe20000010000 */
[----:B------:R-:W-:-:S06]  /*1abd0*/  FFMA.FTZ R84, R84, R3, -R13 ;  /* 0x0000000354547223 */ /* 0x000fcc000001080d */
[----:B------:R-:W5:Y:S01]  /*1abe0*/  MUFU.EX2 R34, R34 ;  /* 0x0000002200227308 */ /* 0x000f620000000800 */
[----:B------:R-:W-:Y:S01]  /*1abf0*/  FFMA.FTZ R86, R86, R3, -R13 ;  /* 0x0000000356567223 */ /* 0x000fe2000001080d */
[----:B------:R-:W-:Y:S01]  /*1ac00*/  F2FP.BF16.F32.PACK_AB R211, R14, R211 ;  /* 0x000000d30ed3723e */ /* 0x000fe200000010ff */
[----:B------:R-:W-:-:S05]  /*1ac10*/  FADD.FTZ R14, R20, R33 ;  /* 0x00000021140e7221 */ /* 0x000fca0000010000 */
[----:B------:R-:W5:Y:S01]  /*1ac20*/  MUFU.EX2 R192, R192 ;  /* 0x000000c000c07308 */ /* 0x000f620000000800 */
[----:B------:R-:W-:Y:S01]  /*1ac30*/  SHF.R.U32.HI R35, RZ, 0x1f, R30 ;  /* 0x0000001fff237819 */ /* 0x000fe2000001161e */
[----:B-1----:R-:W-:-:S06]  /*1ac40*/  FADD.FTZ R33, R29, R0 ;  /* 0x000000001d217221 */ /* 0x002fcc0000010000 */
[----:B------:R-:W1:Y:S01]  /*1ac50*/  MUFU.EX2 R193, R193 ;  /* 0x000000c100c17308 */ /* 0x000e620000000800 */
[----:B------:R-:W-:Y:S01]  /*1ac60*/  LEA.HI.SX32 R6, R30, R35, 0x1b ;  /* 0x000000231e067211 */ /* 0x000fe200078fdaff */
[----:B---3--:R-:W-:-:S06]  /*1ac70*/  FADD.FTZ R0, R198, R33 ;  /* 0x00000021c6007221 */ /* 0x008fcc0000010000 */
[----:B------:R-:W3:Y:S01]  /*1ac80*/  MUFU.EX2 R13, R62 ;  /* 0x0000003e000d7308 */ /* 0x000ee20000000800 */
[----:B0-----:R-:W-:-:S07]  /*1ac90*/  FADD.FTZ R35, R199, R14 ;  /* 0x0000000ec7237221 */ /* 0x001fce0000010000 */
[----:B------:R-:W0:Y:S01]  /*1aca0*/  MUFU.EX2 R8, R8 ;  /* 0x0000000800087308 */ /* 0x000e220000000800 */
[----:B------:R-:W-:Y:S01]  /*1acb0*/  F2FP.BF16.F32.PACK_AB R208, R9, R208 ;  /* 0x000000d009d0723e */ /* 0x000fe200000010ff */
[----:B----4-:R-:W-:Y:S01]  /*1acc0*/  FADD.FTZ R9, R7, R0 ;  /* 0x0000000007097221 */ /* 0x010fe20000010000 */
[----:B------:R-:W-:Y:S01]  /*1acd0*/  F2FP.BF16.F32.PACK_AB R201, R10, R201 ;  /* 0x000000c90ac9723e */ /* 0x000fe200000010ff */
[----:B-----5:R-:W-:Y:S02]  /*1ace0*/  FADD.FTZ R10, R34, R35 ;  /* 0x00000023220a7221 */ /* 0x020fe40000010000 */
[----:B------:R-:W-:Y:S02]  /*1acf0*/  FADD.FTZ R0, R192, R9 ;  /* 0x00000009c0007221 */ /* 0x000fe40000010000 */
[----:B-1----:R-:W-:Y:S01]  /*1ad00*/  FADD.FTZ R9, R193, R10 ;  /* 0x0000000ac1097221 */ /* 0x002fe20000010000 */
[----:B------:R-:W-:Y:S01]  /*1ad10*/  F2FP.BF16.F32.PACK_AB R210, R11, R210 ;  /* 0x000000d20bd2723e */ /* 0x000fe200000010ff */
[----:B------:R-:W-:Y:S01]  /*1ad20*/  MUFU.EX2 R195, R195 ;  /* 0x000000c300c37308 */ /* 0x000fe20000000800 */
[----:B---3--:R-:W-:Y:S01]  /*1ad30*/  FADD.FTZ R11, R13, R0 ;  /* 0x000000000d0b7221 */ /* 0x008fe20000010000 */
[----:B0-----:R-:W-:-:S06]  /*1ad40*/  FADD.FTZ R0, R8, R9 ;  /* 0x0000000908007221 */ /* 0x001fcc0000010000 */
[----:B------:R-:W0:Y:S01]  /*1ad50*/  MUFU.EX2 R84, R84 ;  /* 0x0000005400547308 */ /* 0x000e220000000800 */
[----:B------:R-:W-:Y:S01]  /*1ad60*/  VIADD R9, R2, 0xfffffffe ;  /* 0xfffffffe02097836 */ /* 0x000fe20000000000 */
[----:B--2---:R-:W-:-:S06]  /*1ad70*/  VIMNMX R32, R32, R6, !PT ;  /* 0x0000000620207248 */ /* 0x004fcc0007fe0100 */
[----:B------:R-:W1:Y:S01]  /*1ad80*/  MUFU.EX2 R31, R86 ;  /* 0x00000056001f7308 */ /* 0x000e620000000800 */
[----:B------:R-:W-:-:S07]  /*1ad90*/  ISETP.GE.AND P1, PT, R9, R32, PT ;  /* 0x000000200900720c */ /* 0x000fce0003f26270 */
[----:B------:R-:W2:Y:S01]  /*1ada0*/  MUFU.EX2 R66, R66 ;  /* 0x0000004200427308 */ /* 0x000ea20000000800 */
[----:B------:R-:W-:Y:S01]  /*1adb0*/  F2FP.BF16.F32.PACK_AB R198, R7, R198 ;  /* 0x000000c607c6723e */ /* 0x000fe200000010ff */
[----:B0-----:R-:W-:Y:S01]  /*1adc0*/  FADD.FTZ R10, R84, R11 ;  /* 0x0000000b540a7221 */ /* 0x001fe20000010000 */
[----:B------:R-:W-:Y:S01]  /*1add0*/  FADD.FTZ R7, R195, R0 ;  /* 0x00000000c3077221 */ /* 0x000fe20000010000 */
[----:B------:R-:W-:Y:S01]  /*1ade0*/  BSSY B0, `(.L_x_2869) ;  /* 0x000055c000007945 */ /* 0x000fe20003800000 */
[----:B------:R-:W-:Y:S01]  /*1adf0*/  F2FP.BF16.F32.PACK_AB R197, R20, R197 ;  /* 0x000000c514c5723e */ /* 0x000fe200000010ff */
[----:B------:R0:W-:Y:S01]  /*1ae00*/  STL [R1+0x50], R32 ;  /* 0x0000502001007387 */ /* 0x0001e20000100800 */
[----:B------:R-:W-:Y:S01]  /*1ae10*/  F2FP.BF16.F32.PACK_AB R206, R21, R206 ;  /* 0x000000ce15ce723e */ /* 0x000fe200000010ff */
[----:B------:R-:W-:Y:S01]  /*1ae20*/  IMAD.MOV.U32 R2, RZ, RZ, 0x3f800000 ;  /* 0x3f800000ff027424 */ /* 0x000fe200078e00ff */
[----:B------:R-:W-:Y:S01]  /*1ae30*/  F2FP.BF16.F32.PACK_AB R209, R36, R209 ;  /* 0x000000d124d1723e */ /* 0x000fe200000010ff */
[----:B-1----:R-:W-:Y:S01]  /*1ae40*/  FADD.FTZ R21, R31, R10 ;  /* 0x0000000a1f157221 */ /* 0x002fe20000010000 */
[----:B------:R-:W-:Y:S01]  /*1ae50*/  F2FP.BF16.F32.PACK_AB R205, R28, R205 ;  /* 0x000000cd1ccd723e */ /* 0x000fe200000010ff */
[----:B------:R-:W-:Y:S01]  /*1ae60*/  IMAD.MOV.U32 R0, RZ, RZ, 0x3f800000 ;  /* 0x3f800000ff007424 */ /* 0x000fe200078e00ff */
[----:B------:R-:W-:-:S02]  /*1ae70*/  F2FP.BF16.F32.PACK_AB R207, R50, R207 ;  /* 0x000000cf32cf723e */ /* 0x000fc400000010ff */
[----:B------:R-:W-:Y:S02]  /*1ae80*/  CS2R R150, SRZ ;  /* 0x0000000000967805 */ /* 0x000fe4000001ff00 */
[----:B------:R-:W-:Y:S02]  /*1ae90*/  F2FP.BF16.F32.PACK_AB R199, R34, R199 ;  /* 0x000000c722c7723e */ /* 0x000fe400000010ff */
[----:B------:R-:W-:Y:S02]  /*1aea0*/  CS2R R148, SRZ ;  /* 0x0000000000947805 */ /* 0x000fe4000001ff00 */
[----:B------:R-:W-:Y:S01]  /*1aeb0*/  F2FP.BF16.F32.PACK_AB R200, R25, R200 ;  /* 0x000000c819c8723e */ /* 0x000fe200000010ff */
[----:B--2---:R-:W-:Y:S01]  /*1aec0*/  FADD.FTZ R20, R66, R7 ;  /* 0x0000000742147221 */ /* 0x004fe20000010000 */
[----:B------:R-:W-:Y:S02]  /*1aed0*/  F2FP.BF16.F32.PACK_AB R202, R27, R202 ;  /* 0x000000ca1bca723e */ /* 0x000fe400000010ff */
[----:B------:R-:W-:-:S02]  /*1aee0*/  CS2R R146, SRZ ;  /* 0x0000000000927805 */ /* 0x000fc4000001ff00 */
[----:B------:R-:W-:Y:S02]  /*1aef0*/  F2FP.BF16.F32.PACK_AB R196, R29, R196 ;  /* 0x000000c41dc4723e */ /* 0x000fe400000010ff */
[----:B------:R-:W-:Y:S02]  /*1af00*/  CS2R R144, SRZ ;  /* 0x0000000000907805 */ /* 0x000fe4000001ff00 */
[----:B------:R-:W-:Y:S02]  /*1af10*/  F2FP.BF16.F32.PACK_AB R194, R31, R84 ;  /* 0x000000541fc2723e */ /* 0x000fe400000010ff */
[----:B------:R-:W-:Y:S02]  /*1af20*/  CS2R R142, SRZ ;  /* 0x00000000008e7805 */ /* 0x000fe4000001ff00 */
[----:B------:R-:W-:Y:S02]  /*1af30*/  F2FP.BF16.F32.PACK_AB R195, R66, R195 ;  /* 0x000000c342c3723e */ /* 0x000fe400000010ff */
[----:B------:R-:W-:-:S02]  /*1af40*/  CS2R R140, SRZ ;  /* 0x00000000008c7805 */ /* 0x000fc4000001ff00 */
[----:B------:R-:W-:Y:S02]  /*1af50*/  @P5 LOP3.LUT R18, R18, 0x10, RZ, 0xfc, !PT ;  /* 0x0000001012125812 */ /* 0x000fe400078efcff */
[----:B------:R-:W-:Y:S02]  /*1af60*/  CS2R R138, SRZ ;  /* 0x00000000008a7805 */ /* 0x000fe4000001ff00 */
[----:B------:R-:W-:Y:S02]  /*1af70*/  F2FP.BF16.F32.PACK_AB R203, R12, R203 ;  /* 0x000000cb0ccb723e */ /* 0x000fe400000010ff */
[----:B------:R-:W-:Y:S02]  /*1af80*/  CS2R R136, SRZ ;  /* 0x0000000000887805 */ /* 0x000fe4000001ff00 */
[----:B------:R-:W-:Y:S02]  /*1af90*/  F2FP.BF16.F32.PACK_AB R204, R15, R204 ;  /* 0x000000cc0fcc723e */ /* 0x000fe400000010ff */
[----:B------:R-:W-:-:S02]  /*1afa0*/  CS2R R134, SRZ ;  /* 0x0000000000867805 */ /* 0x000fc4000001ff00 */
[----:B------:R-:W-:Y:S02]  /*1afb0*/  F2FP.BF16.F32.PACK_AB R192, R13, R192 ;  /* 0x000000c00dc0723e */ /* 0x000fe400000010ff */
[----:B------:R-:W-:Y:S02]  /*1afc0*/  CS2R R132, SRZ ;  /* 0x0000000000847805 */ /* 0x000fe4000001ff00 */
[----:B------:R-:W-:Y:S02]  /*1afd0*/  F2FP.BF16.F32.PACK_AB R193, R8, R193 ;  /* 0x000000c108c1723e */ /* 0x000fe400000010ff */
        /* <DEDUP_REMOVED lines=49> */
[----:B0-----:R-:W-:Y:S02]  /*1b2f0*/  CS2R R32, SRZ ;  /* 0x0000000000207805 */ /* 0x001fe4000001ff00 */
[----:B------:R-:W-:-:S02]  /*1b300*/  CS2R R30, SRZ ;  /* 0x00000000001e7805 */ /* 0x000fc4000001ff00 */
[----:B------:R-:W-:Y:S02]  /*1b310*/  CS2R R28, SRZ ;  /* 0x00000000001c7805 */ /* 0x000fe4000001ff00 */
[----:B------:R-:W-:Y:S02]  /*1b320*/  CS2R R26, SRZ ;  /* 0x00000000001a7805 */ /* 0x000fe4000001ff00 */
[----:B------:R-:W-:Y:S01]  /*1b330*/  CS2R R24, SRZ ;  /* 0x0000000000187805 */ /* 0x000fe2000001ff00 */
[----:B------:R-:W-:Y:S06]  /*1b340*/  @!P1 BRA `(.L_x_2870) ;  /* 0x0000005000149947 */ /* 0x000fec0003800000 */
[----:B------:R-:W-:Y:S01]  /*1b350*/  BSSY B1, `(.L_x_2870) ;  /* 0x0000504000017945 */ /* 0x000fe20003800000 */
[----:B------:R-:W-:Y:S02]  /*1b360*/  IMAD.MOV.U32 R15, RZ, RZ, R4 ;  /* 0x000000ffff0f7224 */ /* 0x000fe400078e0004 */
[----:B------:R-:W-:Y:S02]  /*1b370*/  IMAD.MOV.U32 R14, RZ, RZ, R5 ;  /* 0x000000ffff0e7224 */ /* 0x000fe400078e0005 */
[----:B------:R-:W-:Y:S02]  /*1b380*/  IMAD.MOV.U32 R11, RZ, RZ, R226 ;  /* 0x000000ffff0b7224 */ /* 0x000fe400078e00e2 */
[----:B------:R-:W-:Y:S02]  /*1b390*/  IMAD.MOV.U32 R8, RZ, RZ, R220 ;  /* 0x000000ffff087224 */ /* 0x000fe400078e00dc */
[----:B------:R-:W-:Y:S02]  /*1b3a0*/  IMAD.MOV.U32 R2, RZ, RZ, 0x3f800000 ;  /* 0x3f800000ff027424 */ /* 0x000fe400078e00ff */
[----:B------:R-:W-:-:S07]  /*1b3b0*/  IMAD.MOV.U32 R151, RZ, RZ, RZ ;  /* 0x000000ffff977224 */ /* 0x000fce00078e00ff */
.L_x_2883:
[----:B------:R-:W-:-:S04]  /*1b3c0*/  ISETP.NE.AND P1, PT, R8, 0x1, PT ;  /* 0x000000010800780c */ /* 0x000fc80003f25270 */
[----:B------:R-:W-:-:S04]  /*1b3d0*/  SEL R226, RZ, 0x1, P1 ;  /* 0x00000001ffe27807 */ /* 0x000fc80000800000 */
[----:B------:R-:W-:Y:S01]  /*1b3e0*/  LOP3.LUT R226, R11, R226, RZ, 0x3c, !PT ;  /* 0x000000e20be27212 */ /* 0x000fe200078e3cff */
[----:B------:R-:W-:Y:S06]  /*1b3f0*/  @!P0 BRA `(.L_x_2871) ;  /* 0x0000000000048947 */ /* 0x000fec0003800000 */
[----:B------:R-:W-:Y:S01]  /*1b400*/  BPT.TRAP 0x1 ;  /* 0x000000040000795c */ /* 0x000fe20000300000 */
.L_x_2871:
        /* <DEDUP_REMOVED lines=8> */
.L_x_2872:
[----:B------:R-:W-:Y:S01]  /*1b490*/  IMAD R4, R220, 0xa00, R229 ;  /* 0x00000a00dc047824 */ /* 0x000fe200078e02e5 */
[----:B------:R-:W-:Y:S01]  /*1b4a0*/  BSSY B2, `(.L_x_2873) ;  /* 0x0000006000027945 */ /* 0x000fe20003800000 */
[----:B------:R-:W-:Y:S02]  /*1b4b0*/  IMAD.MOV.U32 R5, RZ, RZ, 0x40000040 ;  /* 0x40000040ff057424 */ /* 0x000fe400078e00ff */
[----:B------:R-:W-:Y:S01]  /*1b4c0*/  VIADD R6, R4, 0x80 ;  /* 0x0000008004067836 */ /* 0x000fe20000000000 */
[----:B-1----:R-:W-:Y:S06]  /*1b4d0*/  @P1 BRA `(.L_x_2874) ;  /* 0x0000000000081947 */ /* 0x002fec0003800000 */
[----:B------:R-:W1:Y:S02]  /*1b4e0*/  SYNCS.PHASECHK.TRANS64.TRYWAIT P1, [R10+URZ+0x38830], R3 ;  /* 0x038830030a0075a7 */ /* 0x000e64000802017f */
[----:B-1----:R-:W-:Y:S05]  /*1b4f0*/  @!P1 BRA `(.L_x_2875) ;  /* 0x00000194003c9947 */ /* 0x002fea0003800000 */
.L_x_2874:
[----:B------:R-:W-:Y:S05]  /*1b500*/  BSYNC B2 ;  /* 0x0000000000027941 */ /* 0x000fea0003800000 */
.L_x_2873:
[----:B------:R-:W2:Y:S04]  /*1b510*/  LDL.64 R152, [R1+0x38] ;  /* 0x0000380001987983 */ /* 0x000ea80000100a00 */
[----:B------:R-:W3:Y:S04]  /*1b520*/  LDL.64 R156, [R1+0x48] ;  /* 0x00004800019c7983 */ /* 0x000ee80000100a00 */
[----:B------:R-:W4:Y:S01]  /*1b530*/  LDL.64 R154, [R1+0x40] ;  /* 0x00004000019a7983 */ /* 0x000f220000100a00 */
[----:B------:R-:W-:Y:S02]  /*1b540*/  R2UR UR10, R4 ;  /* 0x00000000040a72ca */ /* 0x000fe400000e0000 */
[----:B------:R-:W-:Y:S01]  /*1b550*/  R2UR UR11, R5 ;  /* 0x00000000050b72ca */ /* 0x000fe200000e0000 */
[----:B------:R-:W-:Y:S01]  /*1b560*/  WARPGROUP.ARRIVE ;  /* 0x00000000000079c5 */ /* 0x000fe20000000000 */
[----:B------:R-:W-:Y:S01]  /*1b570*/  IMAD.MOV.U32 R7, RZ, RZ, 0x40000040 ;  /* 0x40000040ff077424 */ /* 0x000fe200078e00ff */
[----:B------:R-:W-:-:S04]  /*1b580*/  R2UR UR6, R6 ;  /* 0x00000000060672ca */ /* 0x000fc800000e0000 */
[----:B------:R-:W-:Y:S01]  /*1b590*/  R2UR UR7, R7 ;  /* 0x00000000070772ca */ /* 0x000fe200000e0000 */
[C---:B------:R-:W-:Y:S02]  /*1b5a0*/  VIADD R6, R4.reuse, 0x100 ;  /* 0x0000010004067836 */ /* 0x040fe40000000000 */
[----:B------:R-:W-:Y:S02]  /*1b5b0*/  VIADD R12, R4, 0x180 ;  /* 0x00000180040c7836 */ /* 0x000fe40000000000 */
[----:B------:R-:W-:Y:S01]  /*1b5c0*/  IMAD.MOV.U32 R13, RZ, RZ, 0x40000040 ;  /* 0x40000040ff0d7424 */ /* 0x000fe200078e00ff */
[----:B--2---:R-:W-:Y:S02]  /*1b5d0*/  R2UR UR46, R152 ;  /* 0x00000000982e72ca */ /* 0x004fe400000e0000 */
[----:B------:R-:W-:Y:S02]  /*1b5e0*/  R2UR UR47, R153 ;  /* 0x00000000992f72ca */ /* 0x000fe400000e0000 */
[----:B------:R-:W2:Y:S01]  /*1b5f0*/  LDL.64 R152, [R1+0x30] ;  /* 0x0000300001987983 */ /* 0x000ea20000100a00 */
[----:B---3--:R-:W-:-:S02]  /*1b600*/  R2UR UR12, R156 ;  /* 0x000000009c0c72ca */ /* 0x008fc400000e0000 */
        /* <DEDUP_REMOVED lines=76> */
[----:B------:R-:W-:Y:S01]  /*1bad0*/  VIADD R6, R4, 0x4 ;  /* 0x0000000404067836 */ /* 0x000fe20000000000 */
[----:B------:R-:W-:Y:S01]  /*1bae0*/  UMOV UR8, UR46 ;  /* 0x0000002e00087c82 */ /* 0x000fe20008000000 */
[----:B------:R-:W-:Y:S01]  /*1baf0*/  IMAD.MOV.U32 R7, RZ, RZ, 0x40000040 ;  /* 0x40000040ff077424 */ /* 0x000fe200078e00ff */
[----:B------:R-:W-:Y:S01]  /*1bb00*/  UMOV UR9, UR47 ;  /* 0x0000002f00097c82 */ /* 0x000fe20008000000 */
[----:B------:R-:W-:Y:S01]  /*1bb10*/  UMOV UR4, UR46 ;  /* 0x0000002e00047c82 */ /* 0x000fe20008000000 */
[----:B------:R-:W-:Y:S02]  /*1bb20*/  WARPGROUP.DEPBAR.LE gsb0, 0x0 ;  /* 0x00008000000079c5 */ /* 0x000fe40000010000 */
[----:B------:R-:W-:Y:S01]  /*1bb30*/  WARPGROUP.ARRIVE ;  /* 0x00000000000079c5 */ /* 0x000fe20000000000 */
[----:B------:R-:W-:Y:S01]  /*1bb40*/  UMOV UR5, UR47 ;  /* 0x0000002f00057c82 */ /* 0x000fe20008000000 */
        /* <DEDUP_REMOVED lines=8> */
[----:B------:R-:W-:Y:S01]  /*1bbd0*/  VIADD R6, R4, 0x84 ;  /* 0x0000008404067836 */ /* 0x000fe20000000000 */
[----:B------:R-:W-:Y:S01]  /*1bbe0*/  UMOV UR33, UR47 ;  /* 0x0000002f00217c82 */ /* 0x000fe20008000000 */
[----:B------:R-:W2:Y:S01]  /*1bbf0*/  LDL.64 R12, [R1+0x28] ;  /* 0x00002800010c7983 */ /* 0x000ea20000100a00 */
[----:B------:R-:W-:-:S02]  /*1bc00*/  WARPGROUP.DEPBAR.LE gsb0, 0x0 ;  /* 0x00008000000079c5 */ /* 0x000fc40000010000 */
[----:B------:R-:W-:-:S07]  /*1bc10*/  WARPGROUP.ARRIVE ;  /* 0x00000000000079c5 */ /* 0x000fce0000000000 */
        /* <DEDUP_REMOVED lines=70> */
[----:B--2---:R-:W-:Y:S02]  /*1c080*/  R2UR UR50, R12 ;  /* 0x000000000c3272ca */ /* 0x004fe400000e0000 */
[----:B------:R-:W-:Y:S02]  /*1c090*/  R2UR UR51, R13 ;  /* 0x000000000d3372ca */ /* 0x000fe400000e0000 */
[----:B------:R-:W2:Y:S01]  /*1c0a0*/  LDL.64 R12, [R1+0x20] ;  /* 0x00002000010c7983 */ /* 0x000ea20000100a00 */
[----:B------:R-:W-:-:S02]  /*1c0b0*/  WARPGROUP.DEPBAR.LE gsb0, 0x0 ;  /* 0x00008000000079c5 */ /* 0x000fc40000010000 */
        /* <DEDUP_REMOVED lines=92> */
[----:B--2---:R-:W-:Y:S01]  /*1c680*/  R2UR UR42, R12 ;  /* 0x000000000c2a72ca */ /* 0x004fe200000e0000 */
[----:B------:R-:W-:Y:S02]  /*1c690*/  WARPGROUP.DEPBAR.LE gsb0, 0x0 ;  /* 0x00008000000079c5 */ /* 0x000fe40000010000 */
[----:B------:R-:W-:-:S07]  /*1c6a0*/  WARPGROUP.ARRIVE ;  /* 0x00000000000079c5 */ /* 0x000fce0000000000 */
[----:B------:R-:W-:Y:S01]  /*1c6b0*/  HGMMA.64x16x16.F32.BF16 R152, gdesc[UR28], R152, gsb0 ;  /* 0x002000001c9879f0 */ /* 0x000fe20008001898 */
[----:B------:R-:W-:Y:S02]  /*1c6c0*/  R2UR UR43, R13 ;  /* 0x000000000d2b72ca */ /* 0x000fe400000e0000 */
[----:B------:R-:W2:Y:S01]  /*1c6d0*/  LDL.64 R12, [R1+0x10] ;  /* 0x00001000010c7983 */ /* 0x000ea20000100a00 */
[----:B------:R-:W-:Y:S02]  /*1c6e0*/  VIADD R6, R4, 0x284 ;  /* 0x0000028404067836 */ /* 0x000fe40000000000 */
[----:B------:R-:W-:-:S03]  /*1c6f0*/  IMAD.MOV.U32 R7, RZ, RZ, 0x40000040 ;  /* 0x40000040ff077424 */ /* 0x000fc600078e00ff */
[----:B------:R-:W-:Y:S02]  /*1c700*/  R2UR UR18, R6 ;  /* 0x00000000061272ca */ /* 0x000fe400000e0000 */
[----:B------:R-:W-:Y:S01]  /*1c710*/  R2UR UR19, R7 ;  /* 0x00000000071372ca */ /* 0x000fe200000e0000 */
[----:B------:R-:W-:Y:S02]  /*1c720*/  UMOV UR16, UR42 ;  /* 0x0000002a00107c82 */ /* 0x000fe40008000000 */
[----:B------:R-:W-:Y:S01]  /*1c730*/  UMOV UR17, UR43 ;  /* 0x0000002b00117c82 */ /* 0x000fe20008000000 */
[----:B------:R-:W-:Y:S02]  /*1c740*/  WARPGROUP.DEPBAR.LE gsb0, 0x0 ;  /* 0x00008000000079c5 */ /* 0x000fe40000010000 */
[----:B------:R-:W-:-:S07]  /*1c750*/  WARPGROUP.ARRIVE ;  /* 0x00000000000079c5 */ /* 0x000fce0000000000 */
        /* <DEDUP_REMOVED lines=37> */
[----:B--2---:R-:W-:Y:S02]  /*1c9b0*/  R2UR UR50, R12 ;  /* 0x000000000c3272ca */ /* 0x004fe400000e0000 */
        /* <DEDUP_REMOVED lines=51> */
[----:B------:R-:W2:Y:S01]  /*1ccf0*/  LDL.64 R12, [R1] ;  /* 0x00000000010c7983 */ /* 0x000ea20000100a00 */
[----:B------:R-:W-:Y:S02]  /*1cd00*/  R2UR UR10, R6 ;  /* 0x00000000060a72ca */ /* 0x000fe400000e0000 */
[----:B------:R-:W-:-:S06]  /*1cd10*/  R2UR UR11, R7 ;  /* 0x00000000070b72ca */ /* 0x000fcc00000e0000 */
        /* <DEDUP_REMOVED lines=44> */
[----:B------:R-:W-:Y:S02]  /*1cfe0*/  R2UR UR19, R7 ;  /* 0x00000000071372ca */ /* 0x000fe400000e0000 */
[----:B--2---:R-:W-:Y:S02]  /*1cff0*/  R2UR UR42, R12 ;  /* 0x000000000c2a72ca */ /* 0x004fe400000e0000 */
[----:B------:R-:W-:-:S11]  /*1d000*/  R2UR UR43, R13 ;  /* 0x000000000d2b72ca */ /* 0x000fd600000e0000 */
        /* <DEDUP_REMOVED lines=442> */
.L_x_2876:
[----:B------:R-:W-:Y:S01]  /*1ebb0*/  SHF.L.U32 R0, R11, 0x1f, RZ ;  /* 0x0000001f0b007819 */ /* 0x000fe200000006ff */
[----:B------:R-:W-:-:S04]  /*1ebc0*/  IMAD R6, R8, 0x8, R23 ;  /* 0x0000000808067824 */ /* 0x000fc800078e0217 */
[----:B------:R2:W3:Y:S01]  /*1ebd0*/  SYNCS.PHASECHK.TRANS64.TRYWAIT P1, [R6+URZ+0x38850], R0 ;  /* 0x03885000060075a7 */ /* 0x0004e2000802017f */
[----:B------:R-:W-:Y:S05]  /*1ebe0*/  @!P0 BRA `(.L_x_2877) ;  /* 0x0000000000048947 */ /* 0x000fea0003800000 */
[----:B------:R-:W-:Y:S01]  /*1ebf0*/  BPT.TRAP 0x1 ;  /* 0x000000040000795c */ /* 0x000fe20000300000 */
.L_x_2877:
[----:B------:R-:W-:Y:S04]  /*1ec00*/  BSSY B2, `(.L_x_2878) ;  /* 0x0000004000027945 */ /* 0x000fe80003800000 */
[----:B---3--:R-:W-:Y:S05]  /*1ec10*/  @P1 BRA `(.L_x_2879) ;  /* 0x0000000000081947 */ /* 0x008fea0003800000 */
[----:B------:R-:W3:Y:S02]  /*1ec20*/  SYNCS.PHASECHK.TRANS64.TRYWAIT P1, [R6+URZ+0x38850], R0 ;  /* 0x03885000060075a7 */ /* 0x000ee4000802017f */
[----:B---3--:R-:W-:Y:S05]  /*1ec30*/  @!P1 BRA `(.L_x_2880) ;  /* 0x0000015c00809947 */ /* 0x008fea0003800000 */
.L_x_2879:
[----:B------:R-:W-:Y:S05]  /*1ec40*/  BSYNC B2 ;  /* 0x0000000000027941 */ /* 0x000fea0003800000 */
.L_x_2878:
        /* <DEDUP_REMOVED lines=45> */
.L_x_2881:
[----:B------:R-:W2:Y:S01]  /*1ef20*/  LDL R8, [R1+0x68] ;  /* 0x0000680001087983 */ /* 0x000ea20000100800 */
[----:B------:R-:W0:Y:S03]  /*1ef30*/  LDC R2, c[0x0][0x448] ;  /* 0x00011200ff027b82 */ /* 0x000e260000000800 */
[----:B------:R-:W2:Y:S04]  /*1ef40*/  LDL R0, [R1+0x78] ;  /* 0x0000780001007983 */ /* 0x000ea80000100800 */
[----:B------:R-:W3:Y:S04]  /*1ef50*/  LDL R7, [R1+0x74] ;  /* 0x0000740001077983 */ /* 0x000ee80000100800 */
[----:B------:R-:W4:Y:S04]  /*1ef60*/  LDL R5, [R1+0x6c] ;  /* 0x00006c0001057983 */ /* 0x000f280000100800 */
[----:B------:R-:W4:Y:S01]  /*1ef70*/  LDL R4, [R1+0x60] ;  /* 0x0000600001047983 */ /* 0x000f220000100800 */
[----:B------:R-:W-:Y:S01]  /*1ef80*/  LOP3.LUT R18, R18, 0xffffff7f, RZ, 0xc0, !PT ;  /* 0xffffff7f12127812 */ /* 0x000fe200078ec0ff */
[----:B------:R-:W-:-:S03]  /*1ef90*/  VIADD R10, R10, 0x38840 ;  /* 0x000388400a0a7836 */ /* 0x000fc60000000000 */
[----:B------:R-:W-:Y:S02]  /*1efa0*/  @P0 LOP3.LUT R18, R18, 0x80, RZ, 0xfc, !PT ;  /* 0x0000008012120812 */ /* 0x000fe400078efcff */
[----:B------:R-:W-:Y:S02]  /*1efb0*/  PRMT R10, R228, 0x654, R10 ;  /* 0x00000654e40a7816 */ /* 0x000fe4000000000a */
[----:B0-----:R-:W-:Y:S02]  /*1efc0*/  ISETP.NE.AND P1, PT, R2, 0x1, PT ;  /* 0x000000010200780c */ /* 0x001fe40003f25270 */
[----:B------:R-:W-:Y:S01]  /*1efd0*/  LOP3.LUT R18, R18, 0xfffffeff, RZ, 0xc0, !PT ;  /* 0xfffffeff12127812 */ /* 0x000fe200078ec0ff */
[----:B------:R0:W-:Y:S10]  /*1efe0*/  SYNCS.ARRIVE.TRANS64.RED.A1T0 RZ, [R10+URZ], RZ ;  /* 0x000000ff0aff79a7 */ /* 0x0001f4000810043f */
[----:B------:R-:W1:Y:S08]  /*1eff0*/  @P1 LDC R3, c[0x0][0x44c] ;  /* 0x00011300ff031b82 */ /* 0x000e700000000800 */
[----:B------:R-:W5:Y:S01]  /*1f000*/  @P1 LDC R2, c[0x0][0x450] ;  /* 0x00011400ff021b82 */ /* 0x000f620000000800 */
[----:B--2---:R-:W-:-:S04]  /*1f010*/  IMAD.IADD R0, R0, 0x1, R8 ;  /* 0x0000000100007824 */ /* 0x004fc800078e0208 */
[----:B-1----:R-:W-:-:S05]  /*1f020*/  @P1 IMAD.HI.U32 R3, R0, R3, RZ ;  /* 0x0000000300031227 */ /* 0x002fca00078e00ff */
[----:B-----5:R-:W-:Y:S01]  /*1f030*/  @P1 SHF.R.U32.HI R0, RZ, R2, R3 ;  /* 0x00000002ff001219 */ /* 0x020fe20000011603 */
[----:B------:R-:W-:-:S04]  /*1f040*/  IMAD R3, R9, -0x50, RZ ;  /* 0xffffffb009037824 */ /* 0x000fc800078e02ff */
[----:B------:R-:W1:Y:S01]  /*1f050*/  SHFL.IDX PT, R2, R0, RZ, 0x1c1f ;  /* 0x001c1fff00027589 */ /* 0x000e6200000e0000 */
[----:B---3--:R-:W-:-:S03]  /*1f060*/  IADD3 R3, -R7, 0x1, R3 ;  /* 0x0000000107037810 */ /* 0x008fc60007ffe103 */
[----:B------:R-:W2:Y:S01]  /*1f070*/  SHFL.IDX PT, R0, R0, 0x1, 0x1c1f ;  /* 0x003c1f0000007f89 */ /* 0x000ea200000e0000 */
[----:B----4-:R-:W-:-:S05]  /*1f080*/  IADD3 R3, -R4, R3, R5 ;  /* 0x0000000304037210 */ /* 0x010fca0007ffe105 */
[C---:B-1----:R-:W-:Y:S02]  /*1f090*/  IMAD.IADD R2, R3.reuse, 0x1, R2 ;  /* 0x0000000103027824 */ /* 0x042fe400078e0202 */
[----:B--2---:R-:W-:-:S03]  /*1f0a0*/  IMAD.IADD R0, R3, 0x1, R0 ;  /* 0x0000000103007824 */ /* 0x004fc600078e0200 */
[C---:B------:R-:W-:Y:S02]  /*1f0b0*/  ISETP.GT.AND P2, PT, R2.reuse, RZ, PT ;  /* 0x000000ff0200720c */ /* 0x040fe40003f44270 */
        /* <DEDUP_REMOVED lines=9> */
[C---:B------:R-:W-:Y:S02]  /*1f150*/  ISETP.GT.AND P2, PT, R2.reuse, 0x11, PT ;  /* 0x000000110200780c */ /* 0x040fe40003f44270 */
[----:B------:R-:W-:-:S02]  /*1f160*/  ISETP.GT.AND P1, PT, R2, 0x18, PT ;  /* 0x000000180200780c */ /* 0x000fc40003f24270 */
[C---:B------:R-:W-:Y:S02]  /*1f170*/  ISETP.GT.AND P5, PT, R2.reuse, 0x19, PT ;  /* 0x000000190200780c */ /* 0x040fe40003fa4270 */
[C---:B------:R-:W-:Y:S02]  /*1f180*/  ISETP.GT.AND P4, PT, R2.reuse, 0x20, PT ;  /* 0x000000200200780c */ /* 0x040fe40003f84270 */
[----:B------:R-:W-:Y:S02]  /*1f190*/  ISETP.GT.AND P3, PT, R2, 0x21, PT ;  /* 0x000000210200780c */ /* 0x000fe40003f64270 */
[----:B------:R-:W-:Y:S02]  /*1f1a0*/  FSEL R177, R177, -INF , P2 ;  /* 0xff800000b1b17808 */ /* 0x000fe40001000000 */
[----:B------:R-:W-:Y:S02]  /*1f1b0*/  FSEL R180, R180, -INF , P1 ;  /* 0xff800000b4b47808 */ /* 0x000fe40000800000 */
[----:B------:R-:W-:-:S02]  /*1f1c0*/  FSEL R181, R181, -INF , P5 ;  /* 0xff800000b5b57808 */ /* 0x000fc40002800000 */
[----:B------:R-:W-:Y:S02]  /*1f1d0*/  FSEL R168, R168, -INF , P4 ;  /* 0xff800000a8a87808 */ /* 0x000fe40002000000 */
[----:B------:R-:W-:Y:S02]  /*1f1e0*/  FSEL R169, R169, -INF , P3 ;  /* 0xff800000a9a97808 */ /* 0x000fe40001800000 */
[C---:B------:R-:W-:Y:S02]  /*1f1f0*/  ISETP.GT.AND P2, PT, R2.reuse, 0x28, PT ;  /* 0x000000280200780c */ /* 0x040fe40003f44270 */
[C---:B------:R-:W-:Y:S02]  /*1f200*/  ISETP.GT.AND P1, PT, R2.reuse, 0x29, PT ;  /* 0x000000290200780c */ /* 0x040fe40003f24270 */
[C---:B------:R-:W-:Y:S02]  /*1f210*/  ISETP.GT.AND P5, PT, R2.reuse, 0x30, PT ;  /* 0x000000300200780c */ /* 0x040fe40003fa4270 */
[----:B------:R-:W-:-:S02]  /*1f220*/  ISETP.GT.AND P4, PT, R2, 0x31, PT ;  /* 0x000000310200780c */ /* 0x000fc40003f84270 */
[----:B------:R-:W-:Y:S02]  /*1f230*/  ISETP.GT.AND P3, PT, R2, 0x38, PT ;  /* 0x000000380200780c */ /* 0x000fe40003f64270 */
[----:B------:R-:W-:Y:S02]  /*1f240*/  FSEL R172, R172, -INF , P2 ;  /* 0xff800000acac7808 */ /* 0x000fe40001000000 */
[----:B------:R-:W-:Y:S02]  /*1f250*/  FSEL R173, R173, -INF , P1 ;  /* 0xff800000adad7808 */ /* 0x000fe40000800000 */
[----:B------:R-:W-:Y:S02]  /*1f260*/  FSEL R160, R160, -INF , P5 ;  /* 0xff800000a0a07808 */ /* 0x000fe40002800000 */
[----:B------:R-:W-:Y:S02]  /*1f270*/  FSEL R161, R161, -INF , P4 ;  /* 0xff800000a1a17808 */ /* 0x000fe40002000000 */
[----:B------:R-:W-:-:S02]  /*1f280*/  FSEL R164, R164, -INF , P3 ;  /* 0xff800000a4a47808 */ /* 0x000fc40001800000 */
        /* <DEDUP_REMOVED lines=16> */
[----:B------:R-:W-:Y:S02]  /*1f390*/  ISETP.GT.AND P2, PT, R0, RZ, PT ;  /* 0x000000ff0000720c */ /* 0x000fe40003f44270 */
[----:B------:R-:W-:-:S02]  /*1f3a0*/  FMNMX.FTZ R2, R180, R2, !PT ;  /* 0x00000002b4027209 */ /* 0x000fc40007810000 */
[----:B------:R-:W-:Y:S02]  /*1f3b0*/  FSEL R186, R186, -INF , P2 ;  /* 0xff800000baba7808 */ /* 0x000fe40001000000 */
[----:B------:R-:W-:Y:S02]  /*1f3c0*/  FMNMX.FTZ R2, R181, R2, !PT ;  /* 0x00000002b5027209 */ /* 0x000fe40007810000 */
[----:B------:R-:W-:Y:S02]  /*1f3d0*/  ISETP.GT.AND P2, PT, R0, 0x10, PT ;  /* 0x000000100000780c */ /* 0x000fe40003f44270 */
        /* <DEDUP_REMOVED lines=17> */
[----:B------:R-:W-:Y:S02]  /*1f4f0*/  FSEL R190, R190, -INF , P4 ;  /* 0xff800000bebe7808 */ /* 0x000fe40002000000 */
[----:B------:R-:W-:Y:S02]  /*1f500*/  FMNMX.FTZ R2, R153, R2, !PT ;  /* 0x0000000299027209 */ /* 0x000fe40007810000 */
[----:B------:R-:W-:Y:S02]  /*1f510*/  ISETP.GT.AND P5, PT, R0, 0x9, PT ;  /* 0x000000090000780c */ /* 0x000fe40003fa4270 */
[----:B------:R-:W-:-:S02]  /*1f520*/  FMNMX.FTZ R2, R156, R2, !PT ;  /* 0x000000029c027209 */ /* 0x000fc40007810000 */
[C---:B------:R-:W-:Y:S02]  /*1f530*/  ISETP.GT.AND P3, PT, R0.reuse, 0x11, PT ;  /* 0x000000110000780c */ /* 0x040fe40003f64270 */
[----:B------:R-:W-:Y:S02]  /*1f540*/  FMNMX.FTZ R2, R157, R2, !PT ;  /* 0x000000029d027209 */ /* 0x000fe40007810000 */
[----:B------:R-:W-:Y:S02]  /*1f550*/  ISETP.GT.AND P4, PT, R0, 0x18, PT ;  /* 0x000000180000780c */ /* 0x000fe40003f84270 */
[----:B------:R-:W-:Y:S01]  /*1f560*/  @P0 LOP3.LUT R18, R18, 0x100, RZ, 0xfc, !PT ;  /* 0x0000010012120812 */ /* 0x000fe200078efcff */
[----:B------:R-:W1:Y:S01]  /*1f570*/  SHFL.BFLY PT, R3, R2, 0x2, 0x1f ;  /* 0x0c401f0002037f89 */ /* 0x000e6200000e0000 */
[----:B------:R-:W-:Y:S02]  /*1f580*/  FSEL R191, R191, -INF , P5 ;  /* 0xff800000bfbf7808 */ /* 0x000fe40002800000 */
[----:B------:R-:W-:-:S02]  /*1f590*/  FSEL R179, R179, -INF , P3 ;  /* 0xff800000b3b37808 */ /* 0x000fc40001800000 */
[----:B------:R-:W-:Y:S02]  /*1f5a0*/  FSEL R182, R182, -INF , P4 ;  /* 0xff800000b6b67808 */ /* 0x000fe40002000000 */
[C---:B------:R-:W-:Y:S02]  /*1f5b0*/  ISETP.GT.AND P5, PT, R0.reuse, 0x19, PT ;  /* 0x000000190000780c */ /* 0x040fe40003fa4270 */
[C---:B------:R-:W-:Y:S02]  /*1f5c0*/  ISETP.GT.AND P4, PT, R0.reuse, 0x20, PT ;  /* 0x000000200000780c */ /* 0x040fe40003f84270 */
[----:B------:R-:W-:Y:S02]  /*1f5d0*/  ISETP.GT.AND P3, PT, R0, 0x21, PT ;  /* 0x000000210000780c */ /* 0x000fe40003f64270 */
[----:B------:R-:W-:Y:S02]  /*1f5e0*/  LOP3.LUT R18, R18, 0xfffffdff, RZ, 0xc0, !PT ;  /* 0xfffffdff12127812 */ /* 0x000fe400078ec0ff */
[----:B------:R-:W-:-:S02]  /*1f5f0*/  FSEL R183, R183, -INF , P5 ;  /* 0xff800000b7b77808 */ /* 0x000fc40002800000 */
[----:B------:R-:W-:Y:S02]  /*1f600*/  FSEL R170, R170, -INF , P4 ;  /* 0xff800000aaaa7808 */ /* 0x000fe40002000000 */
[----:B------:R-:W-:Y:S02]  /*1f610*/  FSEL R171, R171, -INF , P3 ;  /* 0xff800000abab7808 */ /* 0x000fe40001800000 */
[----:B------:R-:W-:Y:S02]  /*1f620*/  @P2 LOP3.LUT R18, R18, 0x200, RZ, 0xfc, !PT ;  /* 0x0000020012122812 */ /* 0x000fe400078efcff */
[----:B------:R-:W-:Y:S02]  /*1f630*/  ISETP.GT.AND P3, PT, R0, 0x40, PT ;  /* 0x000000400000780c */ /* 0x000fe40003f64270 */
[----:B-1----:R-:W-:Y:S02]  /*1f640*/  FMNMX.FTZ R3, R2, R3, !PT ;  /* 0x0000000302037209 */ /* 0x002fe40007810000 */
[----:B------:R-:W-:-:S02]  /*1f650*/  ISETP.GT.AND P4, PT, R0, 0x41, PT ;  /* 0x000000410000780c */ /* 0x000fc40003f84270 */
[C---:B------:R-:W-:Y:S01]  /*1f660*/  ISETP.GT.AND P5, PT, R0.reuse, 0x48, PT ;  /* 0x000000480000780c */ /* 0x040fe20003fa4270 */
[----:B------:R-:W1:Y:S01]  /*1f670*/  SHFL.BFLY PT, R5, R3, 0x1, 0x1f ;  /* 0x0c201f0003057f89 */ /* 0x000e6200000e0000 */
[C---:B------:R-:W-:Y:S02]  /*1f680*/  ISETP.GT.AND P6, PT, R0.reuse, 0x49, PT ;  /* 0x000000490000780c */ /* 0x040fe40003fc4270 */
[C---:B------:R-:W-:Y:S02]  /*1f690*/  ISETP.GT.AND P2, PT, R0.reuse, 0x29, PT ;  /* 0x000000290000780c */ /* 0x040fe40003f44270 */
[----:B------:R-:W-:Y:S02]  /*1f6a0*/  ISETP.GT.AND P0, PT, R0, 0x30, PT ;  /* 0x000000300000780c */ /* 0x000fe40003f04270 */
[----:B------:R-:W-:Y:S02]  /*1f6b0*/  FSEL R175, R175, -INF , P2 ;  /* 0xff800000afaf7808 */ /* 0x000fe40001000000 */
[----:B------:R-:W-:-:S02]  /*1f6c0*/  FSEL R162, R162, -INF , P0 ;  /* 0xff800000a2a27808 */ /* 0x000fc40000000000 */
[C---:B------:R-:W-:Y:S02]  /*1f6d0*/  LOP3.LUT P0, RZ, R18.reuse, 0x100, RZ, 0xc0, !PT ;  /* 0x0000010012ff7812 */ /* 0x040fe4000780c0ff */
[----:B------:R-:W-:Y:S02]  /*1f6e0*/  LOP3.LUT P2, RZ, R18, 0x200, RZ, 0xc0, !PT ;  /* 0x0000020012ff7812 */ /* 0x000fe4000784c0ff */
[----:B------:R-:W-:Y:S02]  /*1f6f0*/  FSEL R163, R163, -INF , P0 ;  /* 0xff800000a3a37808 */ /* 0x000fe40000000000 */
[----:B------:R-:W-:Y:S02]  /*1f700*/  FSEL R167, R167, -INF , P2 ;  /* 0xff800000a7a77808 */ /* 0x000fe40001000000 */
[----:B------:R-:W-:Y:S02]  /*1f710*/  FSEL R154, R154, -INF , P3 ;  /* 0xff8000009a9a7808 */ /* 0x000fe40001800000 */
[----:B------:R-:W-:-:S02]  /*1f720*/  FSEL R155, R155, -INF , P4 ;  /* 0xff8000009b9b7808 */ /* 0x000fc40002000000 */
[----:B------:R-:W-:Y:S02]  /*1f730*/  FSEL R158, R158, -INF , P5 ;  /* 0xff8000009e9e7808 */ /* 0x000fe40002800000 */
[----:B-1----:R-:W-:Y:S01]  /*1f740*/  FMNMX.FTZ R5, R3, R5, !PT ;  /* 0x0000000503057209 */ /* 0x002fe20007810000 */
[----:B------:R-:W-:Y:S01]  /*1f750*/  IMAD.U32 R3, RZ, RZ, UR39 ;  /* 0x00000027ff037e24 */ /* 0x000fe2000f8e00ff */
[----:B------:R-:W-:Y:S02]  /*1f760*/  FSEL R159, R159, -INF , P6 ;  /* 0xff8000009f9f7808 */ /* 0x000fe40003000000 */
[C---:B------:R-:W-:Y:S01]  /*1f770*/  FSETP.NEU.FTZ.AND P1, PT, R5.reuse, -INF , PT ;  /* 0xff8000000500780b */ /* 0x040fe20003f3d000 */
[C---:B------:R-:W-:Y:S01]  /*1f780*/  FMUL.FTZ R4, R5.reuse, R3 ;  /* 0x0000000305047220 */ /* 0x040fe20000410000 */
[----:B------:R-:W-:Y:S02]  /*1f790*/  LOP3.LUT P0, RZ, R18, 0x80, RZ, 0xc0, !PT ;  /* 0x0000008012ff7812 */ /* 0x000fe4000780c0ff */
[----:B------:R-:W-:-:S02]  /*1f7a0*/  FSEL R2, R5, RZ, P1 ;  /* 0x000000ff05027208 */ /* 0x000fc40000800000 */
[----:B------:R-:W-:Y:S02]  /*1f7b0*/  FSEL R4, R4, RZ, P1 ;  /* 0x000000ff04047208 */ /* 0x000fe40000800000 */
[----:B------:R-:W-:Y:S01]  /*1f7c0*/  ISETP.GT.AND P1, PT, R0, 0x38, PT ;  /* 0x000000380000780c */ /* 0x000fe20003f24270 */
[----:B------:R-:W-:Y:S01]  /*1f7d0*/  FADD.FTZ R2, -R2, R14 ;  /* 0x0000000e02027221 */ /* 0x000fe20000010100 */
[----:B------:R-:W-:Y:S01]  /*1f7e0*/  FMNMX.FTZ R0, R186, R15, !PT ;  /* 0x0000000fba007209 */ /* 0x000fe20007810000 */
[-CC-:B------:R-:W-:Y:S01]  /*1f7f0*/  FFMA.FTZ R184, R184, R3.reuse, -R4.reuse ;  /* 0x00000003b8b87223 */ /* 0x180fe20000010804 */
[----:B------:R-:W-:Y:S01]  /*1f800*/  FSEL R166, R166, -INF , P1 ;  /* 0xff800000a6a67808 */ /* 0x000fe20000800000 */
[-CC-:B------:R-:W-:Y:S01]  /*1f810*/  FFMA.FTZ R185, R185, R3.reuse, -R4.reuse ;  /* 0x00000003b9b97223 */ /* 0x180fe20000010804 */
[----:B------:R-:W-:Y:S01]  /*1f820*/  FMNMX.FTZ R0, R187, R0, !PT ;  /* 0x00000000bb007209 */ /* 0x000fe20007810000 */
[-CC-:B------:R-:W-:Y:S01]  /*1f830*/  FFMA.FTZ R188, R188, R3.reuse, -R4.reuse ;  /* 0x00000003bcbc7223 */ /* 0x180fe20000010804 */
[-CC-:B------:R-:W-:Y:S01]  /*1f840*/  FFMA.FTZ R189, R189, R3.reuse, -R4.reuse ;  /* 0x00000003bdbd7223 */ /* 0x180fe20000010804 */
        /* <DEDUP_REMOVED lines=20> */
[-C--:B------:R-:W-:Y:S01]  /*1f990*/  FFMA.FTZ R157, R157, R3.reuse, -R4 ;  /* 0x000000039d9d7223 */ /* 0x080fe20000010804 */
[----:B------:R-:W-:Y:S01]  /*1f9a0*/  FMNMX.FTZ R0, R183, R0, !PT ;  /* 0x00000000b7007209 */ /* 0x000fe20007810000 */
[----:B------:R-:W-:Y:S01]  /*1f9b0*/  FMUL.FTZ R2, R2, R3 ;  /* 0x0000000302027220 */ /* 0x000fe20000410000 */
[----:B------:R-:W-:Y:S02]  /*1f9c0*/  MUFU.EX2 R184, R184 ;  /* 0x000000b800b87308 */ /* 0x000fe40000000800 */
[----:B------:R-:W-:-:S04]  /*1f9d0*/  FMNMX.FTZ R0, R170, R0, !PT ;  /* 0x00000000aa007209 */ /* 0x000fc80007810000 */
[----:B------:R-:W-:Y:S02]  /*1f9e0*/  FMNMX.FTZ R0, R171, R0, !PT ;  /* 0x00000000ab007209 */ /* 0x000fe40007810000 */
        /* <DEDUP_REMOVED lines=15> */
[----:B------:R-:W-:Y:S03]  /*1fae0*/  MUFU.EX2 R180, R180 ;  /* 0x000000b400b47308 */ /* 0x000fe60000000800 */
[----:B------:R-:W1:Y:S05]  /*1faf0*/  SHFL.BFLY PT, R0, R4, 0x2, 0x1f ;  /* 0x0c401f0004007f89 */ /* 0x000e6a00000e0000 */
        /* <DEDUP_REMOVED lines=11> */
[----:B------:R-:W-:-:S03]  /*1fbb0*/  FMUL.FTZ R0, R4, R3 ;  /* 0x0000000304007220 */ /* 0x000fc60000410000 */
[----:B------:R-:W-:-:S03]  /*1fbc0*/  FSEL R7, R4, RZ, P1 ;  /* 0x000000ff04077208 */ /* 0x000fc60000800000 */
[----:B------:R-:W-:Y:S01]  /*1fbd0*/  MUFU.EX2 R164, R164 ;  /* 0x000000a400a47308 */ /* 0x000fe20000000800 */
[----:B------:R-:W-:Y:S01]  /*1fbe0*/  FSEL R0, R0, RZ, P1 ;  /* 0x000000ff00007208 */ /* 0x000fe20000800000 */
[----:B------:R-:W-:-:S04]  /*1fbf0*/  FADD.FTZ R7, -R7, R15 ;  /* 0x0000000f07077221 */ /* 0x000fc80000010100 */
        /* <DEDUP_REMOVED lines=21> */
[----:B------:R-:W-:Y:S08]  /*1fd50*/  MUFU.EX2 R186, R186 ;  /* 0x000000ba00ba7308 */ /* 0x000ff00000000800 */
[----:B------:R-:W1:Y:S08]  /*1fd60*/  MUFU.EX2 R0, R2 ;  /* 0x0000000200007308 */ /* 0x000e700000000800 */
[----:B------:R2:W3:Y:S08]  /*1fd70*/  MUFU.EX2 R2, R7 ;  /* 0x0000000700027308 */ /* 0x0004f00000000800 */
[----:B------:R-:W4:Y:S01]  /*1fd80*/  MUFU.EX2 R187, R187 ;  /* 0x000000bb00bb7308 */ /* 0x000f220000000800 */
[----:B-1----:R-:W-:-:S04]  /*1fd90*/  FFMA.FTZ R21, R0, R21, R184 ;  /* 0x0000001500157223 */ /* 0x002fc800000100b8 */
[----:B--2---:R-:W-:-:S03]  /*1fda0*/  FADD.FTZ R7, R185, R21 ;  /* 0x00000015b9077221 */ /* 0x004fc60000010000 */
[----:B------:R-:W1:Y:S01]  /*1fdb0*/  MUFU.EX2 R190, R190 ;  /* 0x000000be00be7308 */ /* 0x000e620000000800 */
[----:B---3--:R-:W-:Y:S01]  /*1fdc0*/  FFMA.FTZ R20, R2, R20, R186 ;  /* 0x0000001402147223 */ /* 0x008fe200000100ba */
[----:B------:R-:W-:-:S04]  /*1fdd0*/  FADD.FTZ R7, R188, R7 ;  /* 0x00000007bc077221 */ /* 0x000fc80000010000 */
[----:B------:R-:W-:Y:S02]  /*1fde0*/  FADD.FTZ R7, R189, R7 ;  /* 0x00000007bd077221 */ /* 0x000fe40000010000 */
[----:B------:R-:W2:Y:S01]  /*1fdf0*/  MUFU.EX2 R191, R191 ;  /* 0x000000bf00bf7308 */ /* 0x000ea20000000800 */
[----:B----4-:R-:W-:Y:S01]  /*1fe00*/  FADD.FTZ R8, R187, R20 ;  /* 0x00000014bb087221 */ /* 0x010fe20000010000 */
[----:B------:R-:W-:-:S04]  /*1fe10*/  FADD.FTZ R7, R176, R7 ;  /* 0x00000007b0077221 */ /* 0x000fc80000010000 */
[----:B------:R-:W-:Y:S02]  /*1fe20*/  FADD.FTZ R7, R177, R7 ;  /* 0x00000007b1077221 */ /* 0x000fe40000010000 */
[----:B------:R-:W3:Y:S01]  /*1fe30*/  MUFU.EX2 R178, R178 ;  /* 0x000000b200b27308 */ /* 0x000ee20000000800 */
        /* <DEDUP_REMOVED lines=17> */
[----:B------:R-:W-:-:S06]  /*1ff50*/  FADD.FTZ R7, R164, R7 ;  /* 0x00000007a4077221 */ /* 0x000fcc0000010000 */
[----:B------:R-:W2:Y:S01]  /*1ff60*/  MUFU.EX2 R171, R171 ;  /* 0x000000ab00ab7308 */ /* 0x000ea20000000800 */
[----:B---3--:R-:W-:-:S07]  /*1ff70*/  FADD.FTZ R8, R183, R8 ;  /* 0x00000008b7087221 */ /* 0x008fce0000010000 */
[----:B------:R-:W3:Y:S01]  /*1ff80*/  MUFU.EX2 R174, R174 ;  /* 0x000000ae00ae7308 */ /* 0x000ee20000000800 */
[----:B-1----:R-:W-:-:S07]  /*1ff90*/  FADD.FTZ R8, R170, R8 ;  /* 0x00000008aa087221 */ /* 0x002fce0000010000 */
[----:B------:R-:W1:Y:S01]  /*1ffa0*/  MUFU.EX2 R175, R175 ;  /* 0x000000af00af7308 */ /* 0x000e620000000800 */
[----:B--2---:R-:W-:-:S07]  /*1ffb0*/  FADD.FTZ R8, R171, R8 ;  /* 0x00000008ab087221 */ /* 0x004fce0000010000 */
        /* <DEDUP_REMOVED lines=25> */
[----:B---3--:R-:W-:Y:S01]  /*20150*/  FADD.FTZ R8, R158, R8 ;  /* 0x000000089e087221 */ /* 0x008fe20000010000 */
[----:B-1----:R-:W-:-:S03]  /*20160*/  FADD.FTZ R21, R157, R7 ;  /* 0x000000079d157221 */ /* 0x002fc60000010000 */
[----:B--2---:R-:W-:Y:S01]  /*20170*/  FADD.FTZ R20, R159, R8 ;  /* 0x000000089f147221 */ /* 0x004fe20000010000 */
[----:B0-----:R-:W-:Y:S06]  /*20180*/  @!P0 BRA `(.L_x_2882) ;  /* 0x0000000000048947 */ /* 0x001fec0003800000 */
[----:B------:R-:W-:Y:S01]  /*20190*/  BPT.TRAP 0x1 ;  /* 0x000000040000795c */ /* 0x000fe20000300000 */
.L_x_2882:
        /* <DEDUP_REMOVED lines=31> */
[----:B------:R-:W-:Y:S05]  /*20390*/  BSYNC B1 ;  /* 0x0000000000017941 */ /* 0x000fea0003800000 */
.L_x_2870:
[----:B------:R-:W-:Y:S05]  /*203a0*/  BSYNC B0 ;  /* 0x0000000000007941 */ /* 0x000fea0003800000 */
.L_x_2869:
        /* <DEDUP_REMOVED lines=8> */
.L_x_2898:
[----:B------:R-:W-:-:S05]  /*20430*/  VIADD R15, R8, 0x1 ;  /* 0x00000001080f7836 */ /* 0x000fca0000000000 */
[----:B------:R-:W-:-:S04]  /*20440*/  ISETP.NE.AND P1, PT, R15, 0x2, PT ;  /* 0x000000020f00780c */ /* 0x000fc80003f25270 */
[----:B------:R-:W-:Y:S02]  /*20450*/  SEL R15, R15, RZ, P1 ;  /* 0x000000ff0f0f7207 */ /* 0x000fe40000800000 */
[----:B------:R-:W-:-:S03]  /*20460*/  SEL R226, RZ, 0x1, P1 ;  /* 0x00000001ffe27807 */ /* 0x000fc60000800000 */
[----:B------:R-:W-:Y:S01]  /*20470*/  IMAD.MOV.U32 R220, RZ, RZ, R15 ;  /* 0x000000ffffdc7224 */ /* 0x000fe200078e000f */
[----:B------:R-:W-:Y:S01]  /*20480*/  LOP3.LUT R226, R10, R226, RZ, 0x3c, !PT ;  /* 0x000000e20ae27212 */ /* 0x000fe200078e3cff */
[----:B------:R-:W-:Y:S06]  /*20490*/  @!P0 BRA `(.L_x_2886) ;  /* 0x0000000000048947 */ /* 0x000fec0003800000 */
[----:B------:R-:W-:Y:S01]  /*204a0*/  BPT.TRAP 0x1 ;  /* 0x000000040000795c */ /* 0x000fe20000300000 */
.L_x_2886:
[----:B------:R-:W-:Y:S01]  /*204b0*/  IMAD R3, R220, 0x8, R23 ;  /* 0x00000008dc037824 */ /* 0x000fe200078e0217 */
[----:B------:R-:W-:-:S04]  /*204c0*/  SHF.L.U32 R6, R226, 0x1f, RZ ;  /* 0x0000001fe2067819 */ /* 0x000fc800000006ff */
[----:B------:R0:W1:Y:S01]  /*204d0*/  SYNCS.PHASECHK.TRANS64.TRYWAIT P1, [R3+URZ+0x38830], R6 ;  /* 0x03883006030075a7 */ /* 0x000062000802017f */
[----:B------:R-:W-:Y:S05]  /*204e0*/  @!P0 BRA `(.L_x_2887) ;  /* 0x0000000000048947 */ /* 0x000fea0003800000 */
[----:B------:R-:W-:Y:S01]  /*204f0*/  BPT.TRAP 0x1 ;  /* 0x000000040000795c */ /* 0x000fe20000300000 */
.L_x_2887:
[----:B------:R-:W-:Y:S01]  /*20500*/  IMAD R4, R220, 0xa00, R229 ;  /* 0x00000a00dc047824 */ /* 0x000fe200078e02e5 */
[----:B------:R-:W-:Y:S01]  /*20510*/  BSSY B1, `(.L_x_2888) ;  /* 0x0000006000017945 */ /* 0x000fe20003800000 */
[----:B------:R-:W-:Y:S02]  /*20520*/  IMAD.MOV.U32 R5, RZ, RZ, 0x40000040 ;  /* 0x40000040ff057424 */ /* 0x000fe400078e00ff */
[----:B------:R-:W-:Y:S01]  /*20530*/  VIADD R7, R4, 0x80 ;  /* 0x0000008004077836 */ /* 0x000fe20000000000 */
[----:B-1----:R-:W-:Y:S06]  /*20540*/  @P1 BRA `(.L_x_2889) ;  /* 0x0000000000081947 */ /* 0x002fec0003800000 */
[----:B------:R-:W1:Y:S02]  /*20550*/  SYNCS.PHASECHK.TRANS64.TRYWAIT P1, [R3+URZ+0x38830], R6 ;  /* 0x03883006030075a7 */ /* 0x000e64000802017f */
[----:B-1----:R-:W-:Y:S05]  /*20560*/  @!P1 BRA `(.L_x_2890) ;  /* 0x0000014400489947 */ /* 0x002fea0003800000 */
.L_x_2889:
[----:B------:R-:W-:Y:S05]  /*20570*/  BSYNC B1 ;  /* 0x0000000000017941 */ /* 0x000fea0003800000 */
.L_x_2888:
[----:B------:R-:W2:Y:S04]  /*20580*/  LDL.64 R152, [R1+0x38] ;  /* 0x0000380001987983 */ /* 0x000ea80000100a00 */
[----:B------:R-:W3:Y:S04]  /*20590*/  LDL.64 R156, [R1+0x48] ;  /* 0x00004800019c7983 */ /* 0x000ee80000100a00 */
[----:B------:R-:W4:Y:S01]  /*205a0*/  LDL.64 R154, [R1+0x40] ;  /* 0x00004000019a7983 */ /* 0x000f220000100a00 */
[----:B------:R-:W-:Y:S02]  /*205b0*/  R2UR UR10, R4 ;  /* 0x00000000040a72ca */ /* 0x000fe400000e0000 */
[----:B------:R-:W-:Y:S01]  /*205c0*/  R2UR UR11, R5 ;  /* 0x00000000050b72ca */ /* 0x000fe200000e0000 */
[----:B------:R-:W-:Y:S01]  /*205d0*/  WARPGROUP.ARRIVE ;  /* 0x00000000000079c5 */ /* 0x000fe20000000000 */
[----:B01----:R-:W-:-:S02]  /*205e0*/  IMAD.MOV.U32 R6, RZ, RZ, R7 ;  /* 0x000000ffff067224 */ /* 0x003fc400078e0007 */
[----:B------:R-:W-:-:S03]  /*205f0*/  IMAD.MOV.U32 R7, RZ, RZ, 0x40000040 ;  /* 0x40000040ff077424 */ /* 0x000fc600078e00ff */
[----:B------:R-:W-:Y:S02]  /*20600*/  R2UR UR6, R6 ;  /* 0x00000000060672ca */ /* 0x000fe400000e0000 */
[----:B------:R-:W-:Y:S01]  /*20610*/  R2UR UR7, R7 ;  /* 0x00000000070772ca */ /* 0x000fe200000e0000 */
[C---:B------:R-:W-:Y:S02]  /*20620*/  VIADD R6, R4.reuse, 0x100 ;  /* 0x0000010004067836 */ /* 0x040fe40000000000 */
        /* <DEDUP_REMOVED lines=864> */
.L_x_2891:
[----:B------:R-:W-:Y:S01]  /*23c30*/  SHF.L.U32 R0, R10, 0x1f, RZ ;  /* 0x0000001f0a007819 */ /* 0x000fe200000006ff */
[----:B------:R-:W-:-:S04]  /*23c40*/  IMAD R6, R8, 0x8, R23 ;  /* 0x0000000808067824 */ /* 0x000fc800078e0217 */
[----:B------:R0:W1:Y:S01]  /*23c50*/  SYNCS.PHASECHK.TRANS64.TRYWAIT P1, [R6+URZ+0x38850], R0 ;  /* 0x03885000060075a7 */ /* 0x000062000802017f */
[----:B------:R-:W-:Y:S05]  /*23c60*/  @!P0 BRA `(.L_x_2892) ;  /* 0x0000000000048947 */ /* 0x000fea0003800000 */
[----:B------:R-:W-:Y:S01]  /*23c70*/  BPT.TRAP 0x1 ;  /* 0x000000040000795c */ /* 0x000fe20000300000 */
.L_x_2892:
[----:B------:R-:W-:Y:S04]  /*23c80*/  BSSY B1, `(.L_x_2893) ;  /* 0x0000004000017945 */ /* 0x000fe80003800000 */
[----:B-1----:R-:W-:Y:S05]  /*23c90*/  @P1 BRA `(.L_x_2894) ;  /* 0x0000000000081947 */ /* 0x002fea0003800000 */
[----:B------:R-:W1:Y:S02]  /*23ca0*/  SYNCS.PHASECHK.TRANS64.TRYWAIT P1, [R6+URZ+0x38850], R0 ;  /* 0x03885000060075a7 */ /* 0x000e64000802017f */
[----:B-1----:R-:W-:Y:S05]  /*23cb0*/  @!P1 BRA `(.L_x_2895) ;  /* 0x0000010c00889947 */ /* 0x002fea0003800000 */
.L_x_2894:
[----:B------:R-:W-:Y:S05]  /*23cc0*/  BSYNC B1 ;  /* 0x0000000000017941 */ /* 0x000fea0003800000 */
.L_x_2893:
        /* <DEDUP_REMOVED lines=45> */
.L_x_2896:
[----:B------:R-:W-:Y:S01]  /*23fa0*/  FMNMX.FTZ R0, R184, R11, !PT ;  /* 0x0000000bb8007209 */ /* 0x000fe20007810000 */
[----:B------:R-:W-:Y:S02]  /*23fb0*/  IMAD R2, R15, 0x8, R23 ;  /* 0x000000080f027824 */ /* 0x000fe400078e0217 */
[----:B------:R-:W-:Y:S01]  /*23fc0*/  IMAD.U32 R3, RZ, RZ, UR38 ;  /* 0x00000026ff037e24 */ /* 0x000fe2000f8e00ff */
[----:B------:R-:W-:Y:S01]  /*23fd0*/  FMNMX.FTZ R0, R185, R0, !PT ;  /* 0x00000000b9007209 */ /* 0x000fe20007810000 */
[----:B------:R-:W-:-:S03]  /*23fe0*/  VIADD R2, R2, 0x38840 ;  /* 0x0003884002027836 */ /* 0x000fc60000000000 */
[----:B------:R-:W-:Y:S02]  /*23ff0*/  FMNMX.FTZ R0, R188, R0, !PT ;  /* 0x00000000bc007209 */ /* 0x000fe40007810000 */
[----:B------:R-:W-:Y:S02]  /*24000*/  PRMT R2, R228, 0x654, R2 ;  /* 0x00000654e4027816 */ /* 0x000fe40000000002 */
[----:B------:R-:W-:Y:S02]  /*24010*/  FMNMX.FTZ R0, R189, R0, !PT ;  /* 0x00000000bd007209 */ /* 0x000fe40007810000 */
[----:B------:R0:W-:Y:S02]  /*24020*/  SYNCS.ARRIVE.TRANS64.RED.A1T0 RZ, [R2+URZ], RZ ;  /* 0x000000ff02ff79a7 */ /* 0x0001e4000810043f */
        /* <DEDUP_REMOVED lines=16> */
[----:B0-----:R-:W0:Y:S02]  /*24130*/  SHFL.BFLY PT, R2, R0, 0x2, 0x1f ;  /* 0x0c401f0000027f89 */ /* 0x001e2400000e0000 */
        /* <DEDUP_REMOVED lines=63> */
[----:B------:R-:W-:Y:S01]  /*24530*/  FMUL.FTZ R10, R4, R3 ;  /* 0x00000003040a7220 */ /* 0x000fe20000410000 */
        /* <DEDUP_REMOVED lines=24> */
[----:B------:R-:W-:Y:S01]  /*246c0*/  FFMA.FTZ R195, R159, R3, -R10 ;  /* 0x000000039fc37223 */ /* 0x000fe2000001080a */
        /* <DEDUP_REMOVED lines=68> */
.L_x_2897:
        /* <DEDUP_REMOVED lines=31> */
.L_x_2885:
[----:B------:R-:W-:Y:S05]  /*24d00*/  BSYNC B0 ;  /* 0x0000000000007941 */ /* 0x000fea0003800000 */
.L_x_2884:
        /* <DEDUP_REMOVED lines=131> */
.L_x_2899:
[----:B------:R-:W-:Y:S01]  /*25540*/  IMAD R10, R220, 0x8, R23 ;  /* 0x00000008dc0a7824 */ /* 0x000fe200078e0217 */
[----:B------:R-:W-:-:S04]  /*25550*/  SHF.L.U32 R0, R226, 0x1f, RZ ;  /* 0x0000001fe2007819 */ /* 0x000fc800000006ff */
[----:B------:R0:W1:Y:S01]  /*25560*/  SYNCS.PHASECHK.TRANS64.TRYWAIT P1, [R10+URZ+0x38850], R0 ;  /* 0x038850000a0075a7 */ /* 0x000062000802017f */
[----:B------:R-:W-:Y:S05]  /*25570*/  @!P0 BRA `(.L_x_2900) ;  /* 0x0000000000048947 */ /* 0x000fea0003800000 */
[----:B------:R-:W-:Y:S01]  /*25580*/  BPT.TRAP 0x1 ;  /* 0x000000040000795c */ /* 0x000fe20000300000 */
.L_x_2900:
[----:B------:R-:W-:Y:S04]  /*25590*/  BSSY B0, `(.L_x_2901) ;  /* 0x0000004000007945 */ /* 0x000fe80003800000 */
[----:B-1----:R-:W-:Y:S05]  /*255a0*/  @P1 BRA `(.L_x_2902) ;  /* 0x0000000000081947 */ /* 0x002fea0003800000 */
[----:B------:R-:W1:Y:S02]  /*255b0*/  SYNCS.PHASECHK.TRANS64.TRYWAIT P1, [R10+URZ+0x38850], R0 ;  /* 0x038850000a0075a7 */ /* 0x000e64000802017f */
[----:B-1----:R-:W-:Y:S05]  /*255c0*/  @!P1 BRA `(.L_x_2903) ;  /* 0x000000f400589947 */ /* 0x002fea0003800000 */
.L_x_2902:
[----:B------:R-:W-:Y:S05]  /*255d0*/  BSYNC B0 ;  /* 0x0000000000007941 */ /* 0x000fea0003800000 */
.L_x_2901:
[----:B------:R-:W-:Y:S01]  /*255e0*/  VIADD R23, R23, 0x400 ;  /* 0x0000040017177836 */ /* 0x000fe20000000000 */
[----:B------:R-:W-:Y:S01]  /*255f0*/  WARPGROUP.ARRIVE ;  /* 0x00000000000079c5 */ /* 0x000fe20000000000 */
[----:B------:R-:W-:Y:S01]  /*25600*/  IMAD.MOV.U32 R7, RZ, RZ, 0x40000040 ;  /* 0x40000040ff077424 */ /* 0x000fe200078e00ff */
[----:B01----:R-:W0:Y:S01]  /*25610*/  SHFL.BFLY PT, R0, R21, 0x2, 0x1f ;  /* 0x0c401f0015007f89 */ /* 0x003e2200000e0000 */
        /* <DEDUP_REMOVED lines=11> */
[----:B0-----:R-:W-:-:S05]  /*256d0*/  FADD.FTZ R0, R0, R21 ;  /* 0x0000001500007221 */ /* 0x001fca0000010000 */
[----:B------:R-:W0:Y:S07]  /*256e0*/  SHFL.BFLY PT, R2, R0, 0x1, 0x1f ;  /* 0x0c201f0000027f89 */ /* 0x000e2e00000e0000 */
[----:B------:R-:W-:Y:S01]  /*256f0*/  HGMMA.64x256x16.F32.BF16 R24, R208, gdesc[UR4].tnspB, R24, gsb0 ;  /* 0x43e00004d0187df0 */ /* 0x000fe20008001818 */
[----:B------:R-:W-:Y:S01]  /*25700*/  R2UR UR6, R8 ;  /* 0x00000000080672ca */ /* 0x000fe200000e0000 */
[----:B------:R-:W-:Y:S01]  /*25710*/  VIADD R8, R6, 0x100 ;  /* 0x0000010006087836 */ /* 0x000fe20000000000 */
[----:B------:R-:W-:Y:S01]  /*25720*/  R2UR UR7, R9 ;  /* 0x00000000090772ca */ /* 0x000fe200000e0000 */
[----:B------:R-:W-:-:S02]  /*25730*/  IMAD.MOV.U32 R9, RZ, RZ, 0x40000040 ;  /* 0x40000040ff097424 */ /* 0x000fc400078e00ff */
[----:B0-----:R-:W-:-:S05]  /*25740*/  FADD.FTZ R0, R0, R2 ;  /* 0x0000000200007221 */ /* 0x001fca0000010000 */
[----:B------:R-:W-:-:S13]  /*25750*/  FSETP.NE.FTZ.AND P1, PT, R0, RZ, PT ;  /* 0x000000ff0000720b */ /* 0x000fda0003f35000 */
[----:B------:R-:W0:Y:S02]  /*25760*/  @P1 MUFU.LG2 R2, R0 ;  /* 0x0000000000021308 */ /* 0x000e240000000c00 */
[----:B0-----:R-:W-:Y:S01]  /*25770*/  @P1 FMUL.FTZ R2, R2, 0.69314718246459960938 ;  /* 0x3f31721802021820 */ /* 0x001fe20000410000 */
[----:B------:R-:W-:Y:S02]  /*25780*/  WARPGROUP.DEPBAR.LE gsb0, 0x0 ;  /* 0x00008000000079c5 */ /* 0x000fe40000010000 */
[----:B------:R-:W-:-:S06]  /*25790*/  WARPGROUP.ARRIVE ;  /* 0x00000000000079c5 */ /* 0x000fcc0000000000 */
        /* <DEDUP_REMOVED lines=18> */
[----:B------:R-:W0:Y:S02]  /*258c0*/  SHFL.BFLY PT, R6, R20, 0x2, 0x1f ;  /* 0x0c401f0014067f89 */ /* 0x000e2400000e0000 */
[----:B0-----:R-:W-:-:S05]  /*258d0*/  FADD.FTZ R6, R6, R20 ;  /* 0x0000001406067221 */ /* 0x001fca0000010000 */
[----:B------:R-:W0:Y:S02]  /*258e0*/  SHFL.BFLY PT, R7, R6, 0x1, 0x1f ;  /* 0x0c201f0006077f89 */ /* 0x000e2400000e0000 */
[----:B0-----:R-:W-:Y:S01]  /*258f0*/  FADD.FTZ R6, R6, R7 ;  /* 0x0000000706067221 */ /* 0x001fe20000010000 */
[----:B------:R-:W-:-:S04]  /*25900*/  @P1 FMUL.FTZ R7, R3, 0.69314718246459960938 ;  /* 0x3f31721803071820 */ /* 0x000fc80000410000 */
[----:B------:R-:W-:Y:S01]  /*25910*/  FSETP.NE.FTZ.AND P2, PT, R6, RZ, PT ;  /* 0x000000ff0600720b */ /* 0x000fe20003f55000 */
[----:B------:R-:W-:Y:S01]  /*25920*/  @P1 FFMA.FTZ R154, R7, R5, R2 ;  /* 0x00000005079a1223 */ /* 0x000fe20000010002 */
[----:B------:R-:W-:-:S06]  /*25930*/  IMAD.MOV.U32 R2, RZ, RZ, RZ ;  /* 0x000000ffff027224 */ /* 0x000fcc00078e00ff */
[----:B------:R0:W-:Y:S05]  /*25940*/  @P1 MUFU.RCP R2, R0 ;  /* 0x0000000000021308 */ /* 0x0001ea0000001000 */
[----:B------:R-:W-:-:S03]  /*25950*/  @P2 FMUL.FTZ R3, R3, 0.69314718246459960938 ;  /* 0x3f31721803032820 */ /* 0x000fc60000410000 */
[----:B------:R-:W1:Y:S01]  /*25960*/  @P2 MUFU.LG2 R5, R6 ;  /* 0x0000000600052308 */ /* 0x000e620000000c00 */
[----:B0-----:R-:W-:-:S07]  /*25970*/  IMAD.MOV.U32 R0, RZ, RZ, RZ ;  /* 0x000000ffff007224 */ /* 0x001fce00078e00ff */
[----:B------:R0:W2:Y:S01]  /*25980*/  @P2 MUFU.RCP R0, R6 ;  /* 0x0000000600002308 */ /* 0x0000a20000001000 */
[----:B-1----:R-:W-:-:S04]  /*25990*/  @P2 FMUL.FTZ R5, R5, 0.69314718246459960938 ;  /* 0x3f31721805052820 */ /* 0x002fc80000410000 */
[----:B------:R-:W-:Y:S01]  /*259a0*/  @P2 FFMA.FTZ R153, R3, R4, R5 ;  /* 0x0000000403992223 */ /* 0x000fe20000010005 */
[----:B------:R-:W-:Y:S02]  /*259b0*/  WARPGROUP.DEPBAR.LE gsb0, 0x0 ;  /* 0x00008000000079c5 */ /* 0x000fe40000010000 */
[----:B------:R-:W-:-:S06]  /*259c0*/  WARPGROUP.ARRIVE ;  /* 0x00000000000079c5 */ /* 0x000fcc0000000000 */
[----:B------:R-:W-:Y:S03]  /*259d0*/  HGMMA.64x256x16.F32.BF16 R24, R192, gdesc[UR4].tnspB, R24, gsb0 ;  /* 0x43e00004c0187df0 */ /* 0x000fe60008001818 */
[----:B------:R-:W-:Y:S02]  /*259e0*/  WARPGROUP.DEPBAR.LE gsb0, 0x0 ;  /* 0x00008000000079c5 */ /* 0x000fe40000010000 */
[----:B0-2---:R-:W-:Y:S05]  /*259f0*/  @!P0 BRA `(.L_x_2904) ;  /* 0x0000000000048947 */ /* 0x005fea0003800000 */
[----:B------:R-:W-:Y:S01]  /*25a00*/  BPT.TRAP 0x1 ;  /* 0x000000040000795c */ /* 0x000fe20000300000 */
.L_x_2904:
[----:B------:R-:W2:Y:S01]  /*25a10*/  LDL.LU R3, [R1+0x94] ;  /* 0x0000940001037983 */ /* 0x000ea20000300800 */
[----:B------:R-:W-:Y:S02]  /*25a20*/  VIADD R10, R10, 0x38860 ;  /* 0x000388600a0a7836 */ /* 0x000fe40000000000 */
[-C--:B------:R-:W-:Y:S01]  /*25a30*/  FMUL.FTZ R26, R26, R0.reuse ;  /* 0x000000001a1a7220 */ /* 0x080fe20000410000 */
[----:B------:R-:W-:Y:S02]  /*25a40*/  VIADD R220, R220, 0x1 ;  /* 0x00000001dcdc7836 */ /* 0x000fe40000000000 */
[-C--:B------:R-:W-:Y:S01]  /*25a50*/  FMUL.FTZ R27, R27, R0.reuse ;  /* 0x000000001b1b7220 */ /* 0x080fe20000410000 */
[-C--:B------:R-:W-:Y:S01]  /*25a60*/  FMUL.FTZ R30, R30, R0.reuse ;  /* 0x000000001e1e7220 */ /* 0x080fe20000410000 */
[----:B------:R-:W-:Y:S01]  /*25a70*/  PRMT R10, R228, 0x654, R10 ;  /* 0x00000654e40a7816 */ /* 0x000fe2000000000a */
[-C--:B------:R-:W-:Y:S01]  /*25a80*/  FMUL.FTZ R31, R31, R0.reuse ;  /* 0x000000001f1f7220 */ /* 0x080fe20000410000 */
[----:B------:R-:W-:Y:S01]  /*25a90*/  ISETP.NE.AND P1, PT, R220, 0x2, PT ;  /* 0x00000002dc00780c */ /* 0x000fe20003f25270 */
[-C--:B------:R-:W-:Y:S01]  /*25aa0*/  FMUL.FTZ R34, R34, R0.reuse ;  /* 0x0000000022227220 */ /* 0x080fe20000410000 */
[----:B------:R1:W-:Y:S01]  /*25ab0*/  SYNCS.ARRIVE.TRANS64.RED.A1T0 RZ, [R10+URZ], RZ ;  /* 0x000000ff0aff79a7 */ /* 0x0003e2000810043f */
        /* <DEDUP_REMOVED lines=59> */
[----:B------:R-:W-:Y:S01]  /*25e70*/  SEL R0, RZ, 0x1, P1 ;  /* 0x00000001ff007807 */ /* 0x000fe20000800000 */
        /* <DEDUP_REMOVED lines=65> */
[----:B------:R-:W-:Y:S02]  /*26290*/  LOP3.LUT R226, R226, R0, RZ, 0x3c, !PT ;  /* 0x00000000e2e27212 */ /* 0x000fe400078e3cff */
[----:B------:R-:W-:Y:S01]  /*262a0*/  SEL R220, R220, RZ, P1 ;  /* 0x000000ffdcdc7207 */ /* 0x000fe20000800000 */
[----:B--2---:R-:W-:-:S05]  /*262b0*/  VIADD R3, R3, 0x1 ;  /* 0x0000000103037836 */ /* 0x004fca0000000000 */
[----:B------:R1:W-:Y:S03]  /*262c0*/  STL [R1+0x94], R3 ;  /* 0x0000940301007387 */ /* 0x0003e60000100800 */
.L_x_2781:
[----:B------:R-:W2:Y:S08]  /*262d0*/  S2UR UR4, SR_CgaCtaId ;  /* 0x00000000000479c3 */ /* 0x000eb00000008800 */
[----:B------:R-:W-:Y:S01]  /*262e0*/  BAR.SYNC.DEFER_BLOCKING 0x5, 0x180 ;  /* 0x0146000000007b1d */ /* 0x000fe20000010000 */
[----:B------:R-:W-:-:S05]  /*262f0*/  MOV R23, 0x400 ;  /* 0x0000040000177802 */ /* 0x000fca0000000f00 */
[----:B------:R-:W-:Y:S01]  /*26300*/  BSSY B0, `(.L_x_2905) ;  /* 0x0000477000007945 */ /* 0x000fe20003800000 */
[----:B--2---:R-:W-:-:S05]  /*26310*/  IMAD.U32 R228, RZ, RZ, UR4 ;  /* 0x00000004ffe47e24 */ /* 0x004fca000f8e00ff */
[----:B------:R-:W-:-:S05]  /*26320*/  LEA R23, R228, R23, 0x18 ;  /* 0x00000017e4177211 */ /* 0x000fca00078ec0ff */
[----:B------:R2:W3:Y:S01]  /*26330*/  LDS.128 R4, [R23+0x388d0] ;  /* 0x0388d00017047984 */ /* 0x0004e20000000c00 */
[----:B------:R-:W-:Y:S06]  /*26340*/  BAR.ARV 0x4, 0x180 ;  /* 0x0106000000007b1d */ /* 0x000fec0000002000 */
[----:B------:R-:W-:Y:S05]  /*26350*/  @P0 BRA `(.L_x_2906) ;  /* 0x0000003800200947 */ /* 0x000fea0003800000 */
[----:B------:R-:W4:Y:S01]  /*26360*/  LDL R2, [R1+0x1c4] ;  /* 0x0001c40001027983 */ /* 0x000f220000100800 */
[----:B------:R-:W2:Y:S01]  /*26370*/  S2R R0, SR_SWINHI ;  /* 0x0000000000007919 */ /* 0x000ea20000002f00 */
[----:B01----:R-:W-:Y:S01]  /*26380*/  F2FP.BF16.F32.PACK_AB R10, R29, R28 ;  /* 0x0000001c1d0a723e */ /* 0x003fe200000010ff */
[----:B------:R-:W-:Y:S01]  /*26390*/  ULDC.64 UR6, c[0x0][0xc00] ;  /* 0x0003000000067ab9 */ /* 0x000fe20000000a00 */
[----:B------:R-:W-:Y:S01]  /*263a0*/  F2FP.BF16.F32.PACK_AB R11, R31, R30 ;  /* 0x0000001e1f0b723e */ /* 0x000fe200000010ff */
[----:B------:R-:W4:Y:S01]  /*263b0*/  LDL.LU R155, [R1+0x8c] ;  /* 0x00008c00019b7983 */ /* 0x000f220000300800 */
[----:B------:R-:W-:Y:S01]  /*263c0*/  F2FP.BF16.F32.PACK_AB R12, R33, R32 ;  /* 0x00000020210c723e */ /* 0x000fe200000010ff */
[----:B------:R-:W-:Y:S01]  /*263d0*/  ULDC.64 UR4, c[0x0][0xc08] ;  /* 0x0003020000047ab9 */ /* 0x000fe20000000a00 */
[----:B------:R-:W-:Y:S01]  /*263e0*/  F2FP.BF16.F32.PACK_AB R13, R35, R34 ;  /* 0x00000022230d723e */ /* 0x000fe200000010ff */
[----:B-----5:R-:W4:Y:S01]  /*263f0*/  LDL.LU R152, [R1+0x90] ;  /* 0x0000900001987983 */ /* 0x020f220000300800 */
[----:B------:R-:W-:-:S02]  /*26400*/  F2FP.BF16.F32.PACK_AB R14, R37, R36 ;  /* 0x00000024250e723e */ /* 0x000fc400000010ff */
[----:B------:R-:W-:Y:S01]  /*26410*/  F2FP.BF16.F32.PACK_AB R15, R39, R38 ;  /* 0x00000026270f723e */ /* 0x000fe200000010ff */
[----:B---3--:R-:W3:Y:S01]  /*26420*/  LDL.LU R4, [R1+0x84] ;  /* 0x0000840001047983 */ /* 0x008ee20000300800 */
[----:B------:R-:W-:Y:S02]  /*26430*/  MOV R20, R23 ;  /* 0x0000001700147202 */ /* 0x000fe40000000f00 */
[----:B--2---:R-:W-:Y:S01]  /*26440*/  MOV R21, R0 ;  /* 0x0000000000157202 */ /* 0x004fe20000000f00 */
[----:B------:R-:W-:Y:S02]  /*26450*/  BAR.SYNC.DEFER_BLOCKING 0x1, 0x100 ;  /* 0x0044000000007b1d */ /* 0x000fe40000010000 */
[----:B----4-:R-:W-:-:S03]  /*26460*/  IMAD.WIDE R2, R2, 0x2, R20 ;  /* 0x0000000202027825 */ /* 0x010fc600078e0214 */
        /* <DEDUP_REMOVED lines=161> */
[----:B------:R-:W-:Y:S02]  /*26e80*/  IADD3 R10, P0, R155, UR6, RZ ;  /* 0x000000069b0a7c10 */ /* 0x000fe4000ff1e0ff */
[----:B------:R-:W-:Y:S02]  /*26e90*/  SHF.R.U64 R2, R2, 0x3, RZ ;  /* 0x0000000302027819 */ /* 0x000fe400000012ff */
[----:B------:R-:W-:Y:S02]  /*26ea0*/  IADD3.X R11, R152, UR7, RZ, P0, !PT ;  /* 0x00000007980b7c10 */ /* 0x000fe400087fe4ff */
        /* <DEDUP_REMOVED lines=10> */
[----:B------:R-:W-:-:S04]  /*26f50*/  @P0 IADD3 R8, P2, R155, UR4, RZ ;  /* 0x000000049b080c10 */ /* 0x000fc8000ff5e0ff */
[----:B------:R-:W-:Y:S01]  /*26f60*/  @P0 IADD3.X R9, R152, UR5, RZ, P2, !PT ;  /* 0x0000000598090c10 */ /* 0x000fe200097fe4ff */
[----:B------:R-:W-:Y:S01]  /*26f70*/  ULDC UR4, c[0x0][0xa88] ;  /* 0x0002a20000047ab9 */ /* 0x000fe20000000800 */
[C---:B---3--:R-:W-:Y:S01]  /*26f80*/  ISETP.NE.AND P2, PT, R4.reuse, RZ, PT ;  /* 0x000000ff0400720c */ /* 0x048fe20003f45270 */
[----:B------:R-:W-:Y:S01]  /*26f90*/  IMAD.U32 R0, RZ, RZ, UR4 ;  /* 0x00000004ff007e24 */ /* 0x000fe2000f8e00ff */
[----:B------:R-:W-:Y:S02]  /*26fa0*/  ULDC UR4, c[0x0][0xad4] ;  /* 0x0002b50000047ab9 */ /* 0x000fe40000000800 */
[----:B0-----:R-:W-:Y:S01]  /*26fb0*/  SEL R2, R4, UR4, P2 ;  /* 0x0000000404027c07 */ /* 0x001fe20009000000 */
[----:B------:R-:W-:-:S03]  /*26fc0*/  IMAD.MOV.U32 R15, RZ, RZ, 0x9b8 ;  /* 0x000009b8ff0f7424 */ /* 0x000fc600078e00ff */
[----:B------:R-:W-:Y:S01]  /*26fd0*/  ISETP.GT.AND P2, PT, R2, 0x1, PT ;  /* 0x000000010200780c */ /* 0x000fe20003f44270 */
[----:B------:R-:W-:-:S03]  /*26fe0*/  ULDC.64 UR8, c[0x0][0x208] ;  /* 0x0000820000087ab9 */ /* 0x000fc60000000a00 */
[----:B------:R-:W-:Y:S01]  /*26ff0*/  SEL R15, R15, 0x978, P2 ;  /* 0x000009780f0f7807 */ /* 0x000fe20001000000 */
[----:B------:R0:W5:Y:S03]  /*27000*/  @P0 LDG.E R0, desc[UR8][R8.64] ;  /* 0x0000000808000981 */ /* 0x000166000c1e1900 */
[----:B------:R1:W2:Y:S08]  /*27010*/  LDC.64 R12, c[0x0][R15+0x220] ;  /* 0x000088000f0c7b82 */ /* 0x0002b00000000a00 */
        /* <DEDUP_REMOVED lines=8> */
[----:B-----5:R-:W3:Y:S04]  /*270a0*/  LDG.E R0, desc[UR4][R10.64] ;  /* 0x000000040a007981 */ /* 0x020ee8000c1e1900 */
[----:B-1----:R-:W3:Y:S02]  /*270b0*/  LDG.E R10, desc[UR4][R10.64+0x4] ;  /* 0x000004040a0a7981 */ /* 0x002ee4000c1e1900 */
[----:B---3--:R-:W-:-:S07]  /*270c0*/  IMAD.IADD R0, R10, 0x1, -R0 ;  /* 0x000000010a007824 */ /* 0x008fce00078e0a00 */
.L_x_2907:
[----:B------:R-:W3:Y:S01]  /*270d0*/  LDL.LU R2, [R1+0x88] ;  /* 0x0000880001027983 */ /* 0x000ee20000300800 */
[----:B------:R-:W4:Y:S03]  /*270e0*/  LDC R156, c[0x0][0xbe8] ;  /* 0x0002fa00ff9c7b82 */ /* 0x000f260000000800 */
[----:B------:R-:W2:Y:S04]  /*270f0*/  LDL.LU R4, [R1+0x118] ;  /* 0x0001180001047983 */ /* 0x000ea80000300800 */
[----:B------:R-:W2:Y:S04]  /*27100*/  LDL R157, [R1+0x98] ;  /* 0x00009800019d7983 */ /* 0x000ea80000100800 */
[----:B------:R-:W2:Y:S04]  /*27110*/  LDL R155, [R1+0x78] ;  /* 0x00007800019b7983 */ /* 0x000ea80000100800 */
[----:B------:R-:W2:Y:S04]  /*27120*/  LDL R158, [R1+0x68] ;  /* 0x00006800019e7983 */ /* 0x000ea80000100800 */
[----:B------:R-:W2:Y:S04]  /*27130*/  LDL R160, [R1+0x1c0] ;  /* 0x0001c00001a07983 */ /* 0x000ea80000100800 */
[----:B------:R-:W2:Y:S01]  /*27140*/  LDL R159, [R1+0x130] ;  /* 0x00013000019f7983 */ /* 0x000ea20000100800 */
[----:B-1----:R-:W1:Y:S01]  /*27150*/  LDC.64 R10, c[0x0][R15+0x228] ;  /* 0x00008a000f0a7b82 */ /* 0x002e620000000a00 */
[----:B------:R-:W-:-:S02]  /*27160*/  ISETP.NE.U32.AND P0, PT, RZ, UR6, PT ;  /* 0x00000006ff007c0c */ /* 0x000fc4000bf05070 */
[----:B----4-:R-:W-:Y:S02]  /*27170*/  ISETP.NE.AND P1, PT, R156, 0x1, PT ;  /* 0x000000019c00780c */ /* 0x010fe40003f25270 */
[----:B------:R-:W-:Y:S01]  /*27180*/  ISETP.NE.AND.EX P0, PT, RZ, UR7, PT, P0 ;  /* 0x00000007ff007c0c */ /* 0x000fe2000bf05300 */
[-C--:B0-----:R-:W-:Y:S02]  /*27190*/  IMAD R14, R9, R224.reuse, RZ ;  /* 0x000000e0090e7224 */ /* 0x081fe400078e02ff */
[----:B------:R-:W-:-:S04]  /*271a0*/  IMAD.WIDE.U32 R8, R8, R224, RZ ;  /* 0x000000e008087225 */ /* 0x000fc800078e00ff */
[----:B------:R-:W-:-:S04]  /*271b0*/  IMAD.IADD R14, R9, 0x1, R14 ;  /* 0x00000001090e7824 */ /* 0x000fc800078e020e */
[----:B------:R-:W0:Y:S01]  /*271c0*/  @P1 LDC R9, c[0x0][0xbec] ;  /* 0x0002fb00ff091b82 */ /* 0x000e220000000800 */
[----:B-----5:R-:W-:Y:S01]  /*271d0*/  IMAD R0, R0, R156, RZ ;  /* 0x0000009c00007224 */ /* 0x020fe200078e02ff */
[----:B------:R-:W-:Y:S01]  /*271e0*/  ULDC.64 UR4, c[0x0][0x208] ;  /* 0x0000820000047ab9 */ /* 0x000fe20000000a00 */
[----:B---3--:R-:W-:Y:S02]  /*271f0*/  SEL R2, R2, RZ, !P0 ;  /* 0x000000ff02027207 */ /* 0x008fe40004000000 */
[----:B--2---:R-:W-:-:S03]  /*27200*/  SEL R4, R4, RZ, !P0 ;  /* 0x000000ff04047207 */ /* 0x004fc60004000000 */
[----:B------:R-:W-:-:S04]  /*27210*/  IMAD R13, R13, R2, RZ ;  /* 0x000000020d0d7224 */ /* 0x000fc800078e02ff */
[C---:B------:R-:W-:Y:S02]  /*27220*/  IMAD R4, R12.reuse, R4, R13 ;  /* 0x000000040c047224 */ /* 0x040fe400078e020d */
[----:B------:R-:W-:-:S03]  /*27230*/  IMAD.WIDE.U32 R12, R12, R2, RZ ;  /* 0x000000020c0c7225 */ /* 0x000fc600078e00ff */
[----:B------:R-:W-:Y:S02]  /*27240*/  IADD3 R12, P0, P3, R12, R8, R3 ;  /* 0x000000080c0c7210 */ /* 0x000fe40007b1e003 */
[----:B------:R-:W2:Y:S01]  /*27250*/  @P1 LDC R8, c[0x0][0xbf0] ;  /* 0x0002fc00ff081b82 */ /* 0x000ea20000000800 */
[----:B------:R-:W-:Y:S01]  /*27260*/  IMAD.IADD R13, R13, 0x1, R4 ;  /* 0x000000010d0d7824 */ /* 0x000fe200078e0204 */
[----:B------:R-:W-:-:S05]  /*27270*/  SEL R4, R157, RZ, P2 ;  /* 0x000000ff9d047207 */ /* 0x000fca0001000000 */
[-C--:B-1----:R-:W-:Y:S02]  /*27280*/  IMAD R152, R11, R4.reuse, RZ ;  /* 0x000000040b987224 */ /* 0x082fe400078e02ff */
[----:B------:R-:W-:Y:S01]  /*27290*/  IMAD.WIDE.U32 R10, R10, R4, RZ ;  /* 0x000000040a0a7225 */ /* 0x000fe200078e00ff */
[----:B------:R-:W-:-:S04]  /*272a0*/  SHF.R.S32.HI R4, RZ, 0x1f, R3 ;  /* 0x0000001fff047819 */ /* 0x000fc80000011403 */
[----:B------:R-:W-:Y:S01]  /*272b0*/  IADD3.X R13, R13, R14, R4, P0, P3 ;  /* 0x0000000e0d0d7210 */ /* 0x000fe200007e6404 */
[----:B------:R-:W-:-:S04]  /*272c0*/  IMAD.IADD R14, R155, 0x1, R158 ;  /* 0x000000019b0e7824 */ /* 0x000fc800078e029e */
[----:B0-----:R-:W-:-:S04]  /*272d0*/  @P1 IMAD.HI.U32 R9, R14, R9, RZ ;  /* 0x000000090e091227 */ /* 0x001fc800078e00ff */
[----:B------:R-:W-:Y:S01]  /*272e0*/  IMAD.MOV.U32 R155, RZ, RZ, R14 ;  /* 0x000000ffff9b7224 */ /* 0x000fe200078e000e */
[----:B--2---:R-:W-:Y:S02]  /*272f0*/  @P1 SHF.R.U32.HI R155, RZ, R8, R9 ;  /* 0x00000008ff9b1219 */ /* 0x004fe40000011609 */
[----:B------:R0:W1:Y:S03]  /*27300*/  LDC.64 R8, c[0x0][R15+0x210] ;  /* 0x000084000f087b82 */ /* 0x0000660000000a00 */
[----:B0-----:R-:W-:-:S04]  /*27310*/  IMAD.MOV R15, RZ, RZ, -R155 ;  /* 0x000000ffff0f7224 */ /* 0x001fc800078e0a9b */
[----:B------:R-:W-:Y:S01]  /*27320*/  IMAD R15, R156, R15, R14 ;  /* 0x0000000f9c0f7224 */ /* 0x000fe200078e020e */
[----:B------:R-:W-:Y:S01]  /*27330*/  IADD3 R10, P0, P3, R155, R12, R10 ;  /* 0x0000000c9b0a7210 */ /* 0x000fe20007b1e00a */
[----:B------:R-:W-:Y:S01]  /*27340*/  IMAD.IADD R152, R11, 0x1, R152 ;  /* 0x000000010b987824 */ /* 0x000fe200078e0298 */
[----:B------:R-:W-:Y:S02]  /*27350*/  SHF.R.S32.HI R11, RZ, 0x1f, R155 ;  /* 0x0000001fff0b7819 */ /* 0x000fe4000001149b */
[----:B------:R-:W-:Y:S02]  /*27360*/  SHF.R.S32.HI R12, RZ, 0x1f, R15 ;  /* 0x0000001fff0c7819 */ /* 0x000fe4000001140f */
[----:B------:R-:W-:Y:S01]  /*27370*/  IADD3.X R11, R11, R13, R152, P0, P3 ;  /* 0x0000000d0b0b7210 */ /* 0x000fe200007e6498 */
[----:B-1----:R-:W-:-:S04]  /*27380*/  IMAD R9, R9, R15, RZ ;  /* 0x0000000f09097224 */ /* 0x002fc800078e02ff */
[C---:B------:R-:W-:Y:S02]  /*27390*/  IMAD R9, R8.reuse, R12, R9 ;  /* 0x0000000c08097224 */ /* 0x040fe400078e0209 */
[----:B------:R-:W0:Y:S01]  /*273a0*/  LDC.64 R12, c[0x0][0xba8] ;  /* 0x0002ea00ff0c7b82 */ /* 0x000e220000000a00 */
[----:B------:R-:W-:-:S07]  /*273b0*/  IMAD.WIDE.U32 R10, R8, R15, R10 ;  /* 0x0000000f080a7225 */ /* 0x000fce00078e000a */
[----:B0-----:R-:W0:Y:S08]  /*273c0*/  @!P2 LDC R12, c[0x0][0xb50] ;  /* 0x0002d400ff0cab82 */ /* 0x001e300000000800 */
[----:B------:R-:W1:Y:S01]  /*273d0*/  @!P2 LDC R13, c[0x0][0xb54] ;  /* 0x0002d500ff0dab82 */ /* 0x000e620000000800 */
[----:B------:R-:W-:Y:S01]  /*273e0*/  IMAD.IADD R9, R11, 0x1, R9 ;  /* 0x000000010b097824 */ /* 0x000fe200078e0209 */
[----:B0-----:R-:W-:-:S04]  /*273f0*/  LEA R12, P0, R10, R12, 0x2 ;  /* 0x0000000c0a0c7211 */ /* 0x001fc800078010ff */
[----:B-1----:R-:W-:Y:S01]  /*27400*/  LEA.HI.X R13, R10, R13, R9, 0x2, P0 ;  /* 0x0000000d0a0d7211 */ /* 0x002fe200000f1409 */
[----:B------:R-:W-:Y:S04]  /*27410*/  SHFL.IDX PT, R8, R12, RZ, 0x1c1f ;  /* 0x001c1fff0c087589 */ /* 0x000fe800000e0000 */
[----:B------:R-:W0:Y:S04]  /*27420*/  SHFL.IDX PT, R9, R13, RZ, 0x1c1f ;  /* 0x001c1fff0d097589 */ /* 0x000e2800000e0000 */
[----:B------:R-:W-:Y:S04]  /*27430*/  SHFL.IDX PT, R10, R12, 0x1, 0x1c1f ;  /* 0x003c1f000c0a7f89 */ /* 0x000fe800000e0000 */
[----:B------:R1:W2:Y:S01]  /*27440*/  SHFL.IDX PT, R11, R13, 0x1, 0x1c1f ;  /* 0x003c1f000d0b7f89 */ /* 0x0002a200000e0000 */
[----:B------:R-:W-:Y:S01]  /*27450*/  LOP3.LUT P0, RZ, R159, 0x3, RZ, 0xc0, !PT ;  /* 0x000000039fff7812 */ /* 0x000fe2000780c0ff */
[----:B-1----:R-:W-:-:S04]  /*27460*/  IMAD.IADD R13, R160, 0x1, R158 ;  /* 0x00000001a00d7824 */ /* 0x002fc800078e029e */
[C---:B------:R-:W-:Y:S01]  /*27470*/  VIADD R12, R13.reuse, 0x8 ;  /* 0x000000080d0c7836 */ /* 0x040fe20000000000 */
[----:B------:R-:W-:-:S04]  /*27480*/  ISETP.GE.OR P3, PT, R13, R0, P0 ;  /* 0x000000000d00720c */ /* 0x000fc80000766670 */
[----:B------:R-:W-:-:S09]  /*27490*/  ISETP.GE.OR P0, PT, R12, R0, P0 ;  /* 0x000000000c00720c */ /* 0x000fd20000706670 */
[----:B0-----:R0:W-:Y:S04]  /*274a0*/  @!P3 ST.E desc[UR4][R8.64], R154 ;  /* 0x0000009a0800b985 */ /* 0x0011e8000c101904 */
[----:B--2---:R0:W-:Y:S01]  /*274b0*/  @!P0 ST.E desc[UR4][R10.64], R153 ;  /* 0x000000990a008985 */ /* 0x0041e2000c101904 */
[----:B------:R-:W-:Y:S05]  /*274c0*/  @P2 BRA `(.L_x_2908) ;  /* 0x0000000c00e02947 */ /* 0x000fea0003800000 */
[----:B------:R-:W0:Y:S01]  /*274d0*/  LDL R159, [R1+0x80] ;  /* 0x00008000019f7983 */ /* 0x000e220000100800 */
[----:B------:R-:W1:Y:S01]  /*274e0*/  @P1 LDC R85, c[0x0][0xbec] ;  /* 0x0002fb00ff551b82 */ /* 0x000e620000000800 */
[----:B------:R-:W-:-:S07]  /*274f0*/  ULDC.64 UR4, c[0x0][0x208] ;  /* 0x0000820000047ab9 */ /* 0x000fce0000000a00 */
[----:B------:R-:W2:Y:S01]  /*27500*/  @P1 LDC R82, c[0x0][0xbf0] ;  /* 0x0002fc00ff521b82 */ /* 0x000ea20000000800 */
[----:B------:R-:W-:Y:S01]  /*27510*/  SHF.R.S32.HI R83, RZ, 0x1f, R2 ;  /* 0x0000001fff537819 */ /* 0x000fe20000011402 */
[----:B------:R-:W-:Y:S01]  /*27520*/  BSSY B1, `(.L_x_2909) ;  /* 0x00000aa000017945 */ /* 0x000fe20003800000 */
[----:B0-----:R-:W-:-:S04]  /*27530*/  IMAD R9, R225, 0x8, R159 ;  /* 0x00000008e1097824 */ /* 0x001fc800078e029f */
        /* <DEDUP_REMOVED lines=110> */
[----:B------:R-:W-:Y:S02]  /*27c20*/  IMAD.IADD R80, R158, 0x1, R80 ;  /* 0x000000019e507824 */ /* 0x000fe400078e0250 */
[----:B------:R-:W-:-:S04]  /*27c30*/  IMAD.WIDE.U32 R20, R224, UR4, R20 ;  /* 0x00000004e0147c25 */ /* 0x000fc8000f8e0014 */
[----:B-1----:R-:W-:-:S04]  /*27c40*/  @P1 IMAD.HI.U32 R3, R80, R85, RZ ;  /* 0x0000005550031227 */ /* 0x002fc800078e00ff */
[----:B------:R-:W-:Y:S01]  /*27c50*/  IMAD R21, R224, UR5, R21 ;  /* 0x00000005e0157c24 */ /* 0x000fe2000f8e0215 */
[----:B------:R-:W-:Y:S01]  /*27c60*/  ULDC.64 UR4, c[0x0][0xaf0] ;  /* 0x0002bc0000047ab9 */ /* 0x000fe20000000a00 */
[----:B------:R-:W-:Y:S01]  /*27c70*/  IMAD.MOV.U32 R81, RZ, RZ, R80 ;  /* 0x000000ffff517224 */ /* 0x000fe200078e0050 */
[----:B--2---:R-:W-:Y:S01]  /*27c80*/  @P1 SHF.R.U32.HI R81, RZ, R82, R3 ;  /* 0x00000052ff511219 */ /* 0x004fe20000011603 */
[----:B------:R-:W-:-:S04]  /*27c90*/  IMAD R83, R83, UR4, RZ ;  /* 0x0000000453537c24 */ /* 0x000fc8000f8e02ff */
[C---:B------:R-:W-:Y:S02]  /*27ca0*/  IMAD R83, R2.reuse, UR5, R83 ;  /* 0x0000000502537c24 */ /* 0x040fe4000f8e0253 */
[----:B------:R-:W-:Y:S01]  /*27cb0*/  IMAD.WIDE.U32 R2, R2, UR4, R20 ;  /* 0x0000000402027c25 */ /* 0x000fe2000f8e0014 */
[--C-:B------:R-:W-:Y:S01]  /*27cc0*/  SHF.R.S32.HI R4, RZ, 0x1f, R81.reuse ;  /* 0x0000001fff047819 */ /* 0x100fe20000011451 */
[----:B------:R-:W-:Y:S02]  /*27cd0*/  ULDC.64 UR4, c[0x0][0xae0] ;  /* 0x0002b80000047ab9 */ /* 0x000fe40000000a00 */
[----:B------:R-:W-:Y:S02]  /*27ce0*/  IMAD.MOV R21, RZ, RZ, -R81 ;  /* 0x000000ffff157224 */ /* 0x000fe400078e0a51 */
[----:B------:R-:W-:Y:S02]  /*27cf0*/  IMAD.IADD R3, R3, 0x1, R83 ;  /* 0x0000000103037824 */ /* 0x000fe400078e0253 */
[----:B------:R-:W-:-:S02]  /*27d00*/  IMAD R21, R156, R21, R80 ;  /* 0x000000159c157224 */ /* 0x000fc400078e0250 */
[----:B------:R-:W-:Y:S02]  /*27d10*/  IMAD R4, R4, UR4, RZ ;  /* 0x0000000404047c24 */ /* 0x000fe4000f8e02ff */
[----:B------:R-:W-:Y:S01]  /*27d20*/  IMAD.WIDE.U32 R2, R81, UR4, R2 ;  /* 0x0000000451027c25 */ /* 0x000fe2000f8e0002 */
[----:B------:R-:W-:-:S03]  /*27d30*/  SHF.R.S32.HI R20, RZ, 0x1f, R21 ;  /* 0x0000001fff147819 */ /* 0x000fc60000011415 */
[----:B------:R-:W-:Y:S01]  /*27d40*/  IMAD R83, R81, UR5, R4 ;  /* 0x0000000551537c24 */ /* 0x000fe2000f8e0204 */
[----:B------:R-:W-:Y:S01]  /*27d50*/  ULDC.64 UR4, c[0x0][0xad8] ;  /* 0x0002b60000047ab9 */ /* 0x000fe20000000a00 */
[----:B------:R-:W-:Y:S02]  /*27d60*/  IMAD.IADD R4, R225, 0x1, R158 ;  /* 0x00000001e1047824 */ /* 0x000fe400078e029e */
[----:B------:R-:W-:Y:S02]  /*27d70*/  IMAD.IADD R3, R3, 0x1, R83 ;  /* 0x0000000103037824 */ /* 0x000fe400078e0253 */
[----:B------:R-:W-:Y:S02]  /*27d80*/  IMAD R20, R20, UR4, RZ ;  /* 0x0000000414147c24 */ /* 0x000fe4000f8e02ff */
[----:B------:R-:W-:Y:S01]  /*27d90*/  IMAD.WIDE.U32 R2, R21, UR4, R2 ;  /* 0x0000000415027c25 */ /* 0x000fe2000f8e0002 */
[----:B------:R-:W-:-:S03]  /*27da0*/  ISETP.GE.AND P2, PT, R4, R0, PT ;  /* 0x000000000400720c */ /* 0x000fc60003f46270 */
[----:B------:R-:W-:Y:S01]  /*27db0*/  IMAD R85, R21, UR5, R20 ;  /* 0x0000000515557c24 */ /* 0x000fe2000f8e0214 */
[----:B------:R-:W-:Y:S01]  /*27dc0*/  ULDC.64 UR4, c[0x0][0xa80] ;  /* 0x0002a00000047ab9 */ /* 0x000fe20000000a00 */
[----:B------:R-:W-:Y:S01]  /*27dd0*/  VIADD R20, R23, 0x38820 ;  /* 0x0003882017147836 */ /* 0x000fe20000000000 */
[----:B------:R-:W-:Y:S01]  /*27de0*/  LEA R84, P3, R2, UR4, 0x1 ;  /* 0x0000000402547c11 */ /* 0x000fe2000f8608ff */
[----:B------:R-:W-:-:S03]  /*27df0*/  IMAD.IADD R85, R3, 0x1, R85 ;  /* 0x0000000103557824 */ /* 0x000fc600078e0255 */
[----:B------:R-:W-:Y:S02]  /*27e00*/  PRMT R20, RZ, 0x654, R20 ;  /* 0x00000654ff147816 */ /* 0x000fe40000000014 */
[----:B------:R-:W-:Y:S01]  /*27e10*/  LEA.HI.X R85, R2, UR5, R85, 0x1, P3 ;  /* 0x0000000502557c11 */ /* 0x000fe200098f0c55 */
[C---:B------:R-:W-:Y:S01]  /*27e20*/  VIADD R81, R4.reuse, 0x20 ;  /* 0x0000002004517836 */ /* 0x040fe20000000000 */
[----:B0-----:R0:W-:Y:S01]  /*27e30*/  SYNCS.ARRIVE.TRANS64.RED.A1T0 RZ, [R20+URZ], RZ ;  /* 0x000000ff14ff79a7 */ /* 0x0011e2000810043f */
[----:B------:R-:W-:Y:S01]  /*27e40*/  VIADD R21, R4, 0x40 ;  /* 0x0000004004157836 */ /* 0x000fe20000000000 */
[----:B------:R0:W1:Y:S04]  /*27e50*/  SHFL.IDX PT, R87, R84, RZ, 0x181f ;  /* 0x00181fff54577589 */ /* 0x00006800000e0000 */
[----:B------:R0:W2:Y:S01]  /*27e60*/  SHFL.IDX PT, R83, R85, RZ, 0x181f ;  /* 0x00181fff55537589 */ /* 0x0000a200000e0000 */
[----:B------:R-:W-:-:S02]  /*27e70*/  ISETP.GE.AND P1, PT, R81, R0, PT ;  /* 0x000000005100720c */ /* 0x000fc40003f26270 */
        /* <DEDUP_REMOVED lines=20> */
.L_x_2910:
[----:B------:R-:W-:Y:S05]  /*27fc0*/  BSYNC B1 ;  /* 0x0000000000017941 */ /* 0x000fea0003800000 */
.L_x_2909:
        /* <DEDUP_REMOVED lines=22> */
.L_x_2912:
[----:B------:R-:W-:Y:S05]  /*28130*/  BSYNC B1 ;  /* 0x0000000000017941 */ /* 0x000fea0003800000 */
.L_x_2911:
        /* <DEDUP_REMOVED lines=22> */
.L_x_2914:
[----:B------:R-:W-:Y:S05]  /*282a0*/  BSYNC B1 ;  /* 0x0000000000017941 */ /* 0x000fea0003800000 */
.L_x_2913:
[----:B0-----:R-:W-:Y:S01]  /*282b0*/  VIADD R3, R4, 0x60 ;  /* 0x0000006004037836 */ /* 0x001fe20000000000 */
[----:B---3--:R-:W0:Y:S04]  /*282c0*/  SHFL.IDX PT, R85, R85, 0x3, 0x181f ;  /* 0x00781f0055557f89 */ /* 0x008e2800000e0000 */
[----:B------:R-:W-:Y:S01]  /*282d0*/  ISETP.GE.AND P0, PT, R3, R0, PT ;  /* 0x000000000300720c */ /* 0x000fe20003f06270 */
[----:B------:R3:W0:-:S12]  /*282e0*/  SHFL.IDX PT, R13, R84, 0x3, 0x181f ;  /* 0x00781f00540d7f89 */ /* 0x00061800000e0000 */
[----:B---3--:R-:W-:Y:S05]  /*282f0*/  @P0 BRA `(.L_x_2915) ;  /* 0x0000002400dc0947 */ /* 0x008fea0003800000 */
        /* <DEDUP_REMOVED lines=16> */
[----:B---3--:R-:W-:Y:S01]  /*28400*/  LEA R2, P0, R22, R13, 0x1 ;  /* 0x0000000d16027211 */ /* 0x008fe200078008ff */
[----:B------:R-:W-:-:S03]  /*28410*/  ULDC.64 UR4, c[0x0][0x208] ;  /* 0x0000820000047ab9 */ /* 0x000fc60000000a00 */
[----:B------:R-:W-:-:S05]  /*28420*/  LEA.HI.X R3, R22, R85, R218, 0x1, P0 ;  /* 0x0000005516037211 */ /* 0x000fca00000f0cda */
[----:B------:R0:W-:Y:S01]  /*28430*/  ST.E.128 desc[UR4][R2.64], R76 ;  /* 0x0000004c02007985 */ /* 0x0001e2000c101d04 */
[----:B------:R-:W-:Y:S05]  /*28440*/  BRA `(.L_x_2915) ;  /* 0x0000002400887947 */ /* 0x000fea0003800000 */
.L_x_2908:
[----:B0-----:R-:W0:Y:S01]  /*28450*/  @P1 LDC R9, c[0x0][0xbec] ;  /* 0x0002fb00ff091b82 */ /* 0x001e220000000800 */
[----:B------:R-:W-:Y:S01]  /*28460*/  ULDC.64 UR4, c[0x0][0xb08] ;  /* 0x0002c20000047ab9 */ /* 0x000fe20000000a00 */
[----:B------:R-:W-:Y:S01]  /*28470*/  IMAD.MOV.U32 R10, RZ, RZ, R14 ;  /* 0x000000ffff0a7224 */ /* 0x000fe200078e000e */
[----:B------:R1:W5:Y:S01]  /*28480*/  LDL R211, [R1+0x1a8] ;  /* 0x0001a80001d37983 */ /* 0x0003620000100800 */
[----:B------:R-:W-:-:S03]  /*28490*/  IMAD R4, R4, UR4, RZ ;  /* 0x0000000404047c24 */ /* 0x000fc6000f8e02ff */
[----:B------:R1:W5:Y:S01]  /*284a0*/  LDL R210, [R1+0x110] ;  /* 0x0001100001d27983 */ /* 0x0003620000100800 */
[----:B------:R-:W2:Y:S01]  /*284b0*/  @P1 LDC R8, c[0x0][0xbf0] ;  /* 0x0002fc00ff081b82 */ /* 0x000ea20000000800 */
[----:B------:R-:W-:Y:S02]  /*284c0*/  IMAD R4, R3, UR5, R4 ;  /* 0x0000000503047c24 */ /* 0x000fe4000f8e0204 */
        /* <DEDUP_REMOVED lines=8> */
[----:B------:R-:W-:Y:S01]  /*28550*/  IMAD.WIDE.U32 R8, R3, UR4, RZ ;  /* 0x0000000403087c25 */ /* 0x000fe2000f8e00ff */
        /* <DEDUP_REMOVED lines=25> */
[----:B------:R-:W-:Y:S01]  /*286f0*/  IMAD R3, R3, UR4, RZ ;  /* 0x0000000403037c24 */ /* 0x000fe2000f8e02ff */
[----:B------:R-:W-:Y:S01]  /*28700*/  SHF.R.S32.HI R4, RZ, 0x1f, R2 ;  /* 0x0000001fff047819 */ /* 0x000fe20000011402 */
[C---:B------:R-:W-:Y:S01]  /*28710*/  IMAD.WIDE.U32 R8, R10.reuse, UR4, R8 ;  /* 0x000000040a087c25 */ /* 0x040fe2000f8e0008 */
[----:B------:R1:W5:Y:S03]  /*28720*/  LDL R196, [R1+0xf4] ;  /* 0x0000f40001c47983 */ /* 0x0003660000100800 */
[----:B------:R-:W-:Y:S01]  /*28730*/  IMAD R3, R10, UR5, R3 ;  /* 0x000000050a037c24 */ /* 0x000fe2000f8e0203 */
[----:B------:R-:W-:Y:S01]  /*28740*/  ULDC.64 UR4, c[0x0][0xb28] ;  /* 0x0002ca0000047ab9 */ /* 0x000fe20000000a00 */
[----:B------:R1:W5:Y:S01]  /*28750*/  LDL R195, [R1+0x188] ;  /* 0x0001880001c37983 */ /* 0x0003620000100800 */
[----:B------:R-:W-:-:S02]  /*28760*/  IMAD R4, R4, UR4, RZ ;  /* 0x0000000404047c24 */ /* 0x000fc4000f8e02ff */
[----:B------:R-:W-:Y:S01]  /*28770*/  IMAD.IADD R9, R9, 0x1, R3 ;  /* 0x0000000109097824 */ /* 0x000fe200078e0203 */
[----:B------:R1:W5:Y:S01]  /*28780*/  LDL R194, [R1+0xf0] ;  /* 0x0000f00001c27983 */ /* 0x0003620000100800 */
[C---:B------:R-:W-:Y:S02]  /*28790*/  IMAD R4, R2.reuse, UR5, R4 ;  /* 0x0000000502047c24 */ /* 0x040fe4000f8e0204 */
[----:B------:R-:W-:Y:S01]  /*287a0*/  IMAD.WIDE.U32 R8, R2, UR4, R8 ;  /* 0x0000000402087c25 */ /* 0x000fe2000f8e0008 */
[----:B------:R-:W-:Y:S01]  /*287b0*/  ULDC.64 UR4, c[0x0][0xb00] ;  /* 0x0002c00000047ab9 */ /* 0x000fe20000000a00 */
[----:B------:R1:W5:Y:S02]  /*287c0*/  LDL R193, [R1+0x184] ;  /* 0x0001840001c17983 */ /* 0x0003640000100800 */
[----:B------:R-:W-:Y:S01]  /*287d0*/  IMAD.IADD R20, R9, 0x1, R4 ;  /* 0x0000000109147824 */ /* 0x000fe200078e0204 */
[C---:B------:R-:W-:Y:S01]  /*287e0*/  LEA R4, P0, R8.reuse, UR4, 0x2 ;  /* 0x0000000408047c11 */ /* 0x040fe2000f8010ff */
[----:B------:R1:W5:Y:S03]  /*287f0*/  LDL R192, [R1+0xec] ;  /* 0x0000ec0001c07983 */ /* 0x0003660000100800 */
[----:B------:R-:W-:Y:S01]  /*28800*/  LEA.HI.X R20, R8, UR5, R20, 0x2, P0 ;  /* 0x0000000508147c11 */ /* 0x000fe200080f1414 */
[----:B------:R1:W5:Y:S01]  /*28810*/  LDL R191, [R1+0x180] ;  /* 0x0001800001bf7983 */ /* 0x0003620000100800 */
[----:B------:R-:W-:-:S03]  /*28820*/  ISETP.GE.AND P0, PT, R13, R0, PT ;  /* 0x000000000d00720c */ /* 0x000fc60003f06270 */
        /* <DEDUP_REMOVED lines=40> */
[----:B------:R-:W-:-:S05]  /*28ab0*/  VIADD R2, R23, 0x38820 ;  /* 0x0003882017027836 */ /* 0x000fca0000000000 */
[----:B------:R-:W-:Y:S01]  /*28ac0*/  PRMT R2, RZ, 0x654, R2 ;  /* 0x00000654ff027816 */ /* 0x000fe20000000002 */
[----:B------:R1:W0:Y:S01]  /*28ad0*/  SHFL.IDX PT, R3, R20, RZ, 0x1c1f ;  /* 0x001c1fff14037589 */ /* 0x00022200000e0000 */
[----:B------:R-:W-:Y:S02]  /*28ae0*/  BSSY B1, `(.L_x_2916) ;  /* 0x0000086000017945 */ /* 0x000fe40003800000 */
[----:B------:R2:W-:Y:S02]  /*28af0*/  SYNCS.ARRIVE.TRANS64.RED.A1T0 RZ, [R2+URZ], RZ ;  /* 0x000000ff02ff79a7 */ /* 0x0005e4000810043f */
[----:B--2---:R1:W2:Y:S01]  /*28b00*/  SHFL.IDX PT, R2, R4, RZ, 0x1c1f ;  /* 0x001c1fff04027589 */ /* 0x0042a200000e0000 */
[----:B------:R-:W-:Y:S05]  /*28b10*/  @P0 BRA `(.L_x_2917) ;  /* 0x0000000800080947 */ /* 0x000fea0003800000 */
[----:B------:R-:W3:Y:S01]  /*28b20*/  LDL R11, [R1+0x74] ;  /* 0x00007400010b7983 */ /* 0x000ee20000100800 */
[----:B------:R-:W-:Y:S01]  /*28b30*/  ULDC UR4, c[0x0][0xac8] ;  /* 0x0002b20000047ab9 */ /* 0x000fe20000000800 */
[----:B------:R-:W-:Y:S01]  /*28b40*/  ULDC.64 UR6, c[0x0][0x208] ;  /* 0x0000820000067ab9 */ /* 0x000fe20000000a00 */
[----:B-----5:R-:W-:Y:S02]  /*28b50*/  ISETP.GE.AND P5, PT, R192, UR4, PT ;  /* 0x00000004c0007c0c */ /* 0x020fe4000bfa6270 */
[----:B------:R-:W-:Y:S02]  /*28b60*/  ISETP.GE.AND P4, PT, R190, UR4, PT ;  /* 0x00000004be007c0c */ /* 0x000fe4000bf86270 */
[----:B------:R-:W-:Y:S02]  /*28b70*/  ISETP.GE.AND P3, PT, R188, UR4, PT ;  /* 0x00000004bc007c0c */ /* 0x000fe4000bf66270 */
[----:B---3--:R-:W-:-:S13]  /*28b80*/  ISETP.GE.AND P0, PT, R11, UR4, PT ;  /* 0x000000040b007c0c */ /* 0x008fda000bf06270 */
        /* <DEDUP_REMOVED lines=70> */
[----:B--2---:R-:W-:-:S03]  /*28ff0*/  @!P4 LEA R10, P0, R178, R2, 0x2 ;  /* 0x00000002b20ac211 */ /* 0x004fc600078010ff */
[----:B------:R0:W-:Y:S01]  /*29000*/  @!P3 ST.E.64 desc[UR6][R8.64], R92 ;  /* 0x0000005c0800b985 */ /* 0x0001e2000c101b06 */
[-C--:B------:R-:W-:Y:S02]  /*29010*/  @!P4 LEA.HI.X R11, R178, R3.reuse, R179, 0x2, P0 ;  /* 0x00000003b20bc211 */ /* 0x080fe400000f14b3 */
[----:B------:R-:W-:Y:S02]  /*29020*/  ISETP.GE.AND P0, PT, R170, UR4, PT ;  /* 0x00000004aa007c0c */ /* 0x000fe4000bf06270 */
[-C--:B---3--:R-:W-:Y:S01]  /*29030*/  @!P5 LEA R14, P6, R176, R2.reuse, 0x2 ;  /* 0x00000002b00ed211 */ /* 0x088fe200078c10ff */
[----:B------:R2:W-:Y:S01]  /*29040*/  @!P4 ST.E.64 desc[UR6][R10.64], R96 ;  /* 0x000000600a00c985 */ /* 0x0005e2000c101b06 */
[----:B------:R-:W-:Y:S02]  /*29050*/  ISETP.GE.AND P4, PT, R166, UR4, PT ;  /* 0x00000004a6007c0c */ /* 0x000fe4000bf86270 */
[----:B------:R-:W-:Y:S02]  /*29060*/  @!P5 LEA.HI.X R15, R176, R3, R177, 0x2, P6 ;  /* 0x00000003b00fd211 */ /* 0x000fe400030f14b1 */
[----:B0-----:R-:W-:-:S03]  /*29070*/  @!P2 LEA R8, P6, R174, R2, 0x2 ;  /* 0x00000002ae08a211 */ /* 0x001fc600078c10ff */
[----:B------:R0:W-:Y:S01]  /*29080*/  @!P5 ST.E.64 desc[UR6][R14.64], R100 ;  /* 0x000000640e00d985 */ /* 0x0001e2000c101b06 */
[----:B------:R-:W-:Y:S02]  /*29090*/  ISETP.GE.AND P5, PT, R168, UR4, PT ;  /* 0x00000004a8007c0c */ /* 0x000fe4000bfa6270 */
[----:B------:R-:W-:Y:S02]  /*290a0*/  @!P2 LEA.HI.X R9, R174, R3, R175, 0x2, P6 ;  /* 0x00000003ae09a211 */ /* 0x000fe400030f14af */
[----:B--2---:R-:W-:-:S03]  /*290b0*/  @!P1 LEA R10, P3, R172, R2, 0x2 ;  /* 0x00000002ac0a9211 */ /* 0x004fc600078610ff */
[----:B------:R2:W-:Y:S01]  /*290c0*/  @!P2 ST.E.64 desc[UR6][R8.64], R104 ;  /* 0x000000680800a985 */ /* 0x0005e2000c101b06 */
[-C--:B------:R-:W-:Y:S02]  /*290d0*/  @!P1 LEA.HI.X R11, R172, R3.reuse, R173, 0x2, P3 ;  /* 0x00000003ac0b9211 */ /* 0x080fe400018f14ad */
[----:B------:R-:W-:Y:S02]  /*290e0*/  ISETP.GE.AND P3, PT, R164, UR4, PT ;  /* 0x00000004a4007c0c */ /* 0x000fe4000bf66270 */
[CC--:B0-----:R-:W-:Y:S01]  /*290f0*/  @!P0 LEA R14, P6, R170.reuse, R2.reuse, 0x2 ;  /* 0x00000002aa0e8211 */ /* 0x0c1fe200078c10ff */
[----:B------:R0:W-:Y:S03]  /*29100*/  @!P1 ST.E.64 desc[UR6][R10.64], R108 ;  /* 0x0000006c0a009985 */ /* 0x0001e6000c101b06 */
[----:B------:R-:W-:Y:S02]  /*29110*/  @!P0 LEA.HI.X R15, R170, R3, R171, 0x2, P6 ;  /* 0x00000003aa0f8211 */ /* 0x000fe400030f14ab */
[----:B--2---:R-:W-:-:S03]  /*29120*/  @!P5 LEA R8, P1, R168, R2, 0x2 ;  /* 0x00000002a808d211 */ /* 0x004fc600078210ff */
        /* <DEDUP_REMOVED lines=8> */
[-C--:B--2---:R-:W-:Y:S01]  /*291b0*/  @!P3 LEA R14, P6, R164, R2.reuse, 0x2 ;  /* 0x00000002a40eb211 */ /* 0x084fe200078c10ff */
[----:B------:R2:W-:Y:S01]  /*291c0*/  @!P4 ST.E.64 desc[UR6][R10.64], R120 ;  /* 0x000000780a00c985 */ /* 0x0005e2000c101b06 */
[----:B------:R-:W-:Y:S02]  /*291d0*/  ISETP.GE.AND P4, PT, R158, UR4, PT ;  /* 0x000000049e007c0c */ /* 0x000fe4000bf86270 */
[----:B------:R-:W-:Y:S02]  /*291e0*/  @!P3 LEA.HI.X R15, R164, R3, R165, 0x2, P6 ;  /* 0x00000003a40fb211 */ /* 0x000fe400030f14a5 */
[----:B0-----:R-:W-:-:S03]  /*291f0*/  @!P0 LEA R8, P5, R162, R2, 0x2 ;  /* 0x00000002a2088211 */ /* 0x001fc600078a10ff */
[----:B------:R0:W-:Y:S01]  /*29200*/  @!P3 ST.E.64 desc[UR6][R14.64], R124 ;  /* 0x0000007c0e00b985 */ /* 0x0001e2000c101b06 */
[----:B------:R-:W-:Y:S02]  /*29210*/  ISETP.GE.AND P3, PT, R156, UR4, PT ;  /* 0x000000049c007c0c */ /* 0x000fe4000bf66270 */
[-C--:B------:R-:W-:Y:S02]  /*29220*/  @!P0 LEA.HI.X R9, R162, R3.reuse, R163, 0x2, P5 ;  /* 0x00000003a2098211 */ /* 0x080fe400028f14a3 */
[----:B------:R-:W-:Y:S02]  /*29230*/  ISETP.GE.AND P5, PT, R152, UR4, PT ;  /* 0x0000000498007c0c */ /* 0x000fe4000bfa6270 */
[C---:B--2---:R-:W-:Y:S01]  /*29240*/  @!P1 LEA R10, P6, R160.reuse, R2, 0x2 ;  /* 0x00000002a00a9211 */ /* 0x044fe200078c10ff */
[----:B------:R2:W-:Y:S03]  /*29250*/  @!P0 ST.E.64 desc[UR6][R8.64], R128 ;  /* 0x0000008008008985 */ /* 0x0005e6000c101b06 */
[----:B------:R-:W-:-:S03]  /*29260*/  @!P1 LEA.HI.X R11, R160, R3, R161, 0x2, P6 ;  /* 0x00000003a00b9211 */ /* 0x000fc600030f14a1 */
[CC--:B0-----:R-:W-:Y:S02]  /*29270*/  @!P3 LEA R14, P6, R156.reuse, R2.reuse, 0x2 ;  /* 0x000000029c0eb211 */ /* 0x0c1fe400078c10ff */
[----:B------:R0:W-:Y:S02]  /*29280*/  @!P1 ST.E.64 desc[UR6][R10.64], R132 ;  /* 0x000000840a009985 */ /* 0x0001e4000c101b06 */
[----:B------:R-:W-:Y:S02]  /*29290*/  @!P3 LEA.HI.X R15, R156, R3, R157, 0x2, P6 ;  /* 0x000000039c0fb211 */ /* 0x000fe400030f149d */
[----:B--2---:R-:W-:-:S04]  /*292a0*/  @!P4 LEA R8, P0, R158, R2, 0x2 ;  /* 0x000000029e08c211 */ /* 0x004fc800078010ff */
[----:B------:R-:W-:Y:S02]  /*292b0*/  @!P4 LEA.HI.X R9, R158, R3, R159, 0x2, P0 ;  /* 0x000000039e09c211 */ /* 0x000fe400000f149f */
[----:B0-----:R-:W-:-:S03]  /*292c0*/  @!P2 LEA R10, P1, R154, R2, 0x2 ;  /* 0x000000029a0aa211 */ /* 0x001fc600078210ff */
[----:B------:R3:W-:Y:S01]  /*292d0*/  @!P4 ST.E.64 desc[UR6][R8.64], R136 ;  /* 0x000000880800c985 */ /* 0x0007e2000c101b06 */
[----:B------:R-:W-:Y:S02]  /*292e0*/  @!P5 LEA R2, P0, R152, R2, 0x2 ;  /* 0x000000029802d211 */ /* 0x000fe400078010ff */
[-C--:B------:R-:W-:Y:S01]  /*292f0*/  @!P2 LEA.HI.X R11, R154, R3.reuse, R155, 0x2, P1 ;  /* 0x000000039a0ba211 */ /* 0x080fe200008f149b */
[----:B------:R3:W-:Y:S01]  /*29300*/  @!P3 ST.E.64 desc[UR6][R14.64], R140 ;  /* 0x0000008c0e00b985 */ /* 0x0007e2000c101b06 */
[----:B------:R-:W-:-:S03]  /*29310*/  @!P5 LEA.HI.X R3, R152, R3, R153, 0x2, P0 ;  /* 0x000000039803d211 */ /* 0x000fc600000f1499 */
[----:B------:R3:W-:Y:S04]  /*29320*/  @!P2 ST.E.64 desc[UR6][R10.64], R144 ;  /* 0x000000900a00a985 */ /* 0x0007e8000c101b06 */
[----:B------:R3:W-:Y:S02]  /*29330*/  @!P5 ST.E.64 desc[UR6][R2.64], R148 ;  /* 0x000000940200d985 */ /* 0x0007e4000c101b06 */
.L_x_2917:
[----:B------:R-:W-:Y:S05]  /*29340*/  BSYNC B1 ;  /* 0x0000000000017941 */ /* 0x000fea0003800000 */
.L_x_2916:
[----:B------:R-:W-:Y:S01]  /*29350*/  ISETP.GE.AND P0, PT, R12, R0, PT ;  /* 0x000000000c00720c */ /* 0x000fe20003f06270 */
[----:B------:R4:W0:Y:S04]  /*29360*/  SHFL.IDX PT, R21, R20, 0x1, 0x1c1f ;  /* 0x003c1f0014157f89 */ /* 0x00082800000e0000 */
[----:B-1----:R4:W1:Y:S08]  /*29370*/  SHFL.IDX PT, R20, R4, 0x1, 0x1c1f ;  /* 0x003c1f0004147f89 */ /* 0x00287000000e0000 */
[----:B----4-:R-:W-:Y:S05]  /*29380*/  @P0 BRA `(.L_x_2915) ;  /* 0x0000001400b80947 */ /* 0x010fea0003800000 */
[----:B--23--:R-:W2:Y:S01]  /*29390*/  LDL R2, [R1+0x74] ;  /* 0x0000740001027983 */ /* 0x00cea20000100800 */
[----:B------:R-:W-:Y:S01]  /*293a0*/  ULDC UR4, c[0x0][0xac8] ;  /* 0x0002b20000047ab9 */ /* 0x000fe20000000800 */
[----:B------:R-:W-:Y:S01]  /*293b0*/  ULDC.64 UR6, c[0x0][0x208] ;  /* 0x0000820000067ab9 */ /* 0x000fe20000000a00 */
[----:B-----5:R-:W-:Y:S02]  /*293c0*/  ISETP.GE.AND P2, PT, R224, UR4, PT ;  /* 0x00000004e0007c0c */ /* 0x020fe4000bf46270 */
[----:B------:R-:W-:Y:S02]  /*293d0*/  ISETP.GE.AND P1, PT, R210, UR4, PT ;  /* 0x00000004d2007c0c */ /* 0x000fe4000bf26270 */
[----:B------:R-:W-:Y:S02]  /*293e0*/  ISETP.GE.AND P0, PT, R208, UR4, PT ;  /* 0x00000004d0007c0c */ /* 0x000fe4000bf06270 */
[----:B------:R-:W-:-:S09]  /*293f0*/  ISETP.GE.AND P4, PT, R204, UR4, PT ;  /* 0x00000004cc007c0c */ /* 0x000fd2000bf86270 */
[----:B-1----:R-:W-:-:S04]  /*29400*/  @!P1 LEA R8, P5, R210, R20, 0x2 ;  /* 0x00000014d2089211 */ /* 0x002fc800078a10ff */
[----:B0-----:R-:W-:Y:S02]  /*29410*/  @!P1 LEA.HI.X R9, R210, R21, R211, 0x2, P5 ;  /* 0x00000015d2099211 */ /* 0x001fe400028f14d3 */
[----:B------:R-:W-:Y:S02]  /*29420*/  ISETP.GE.AND P5, PT, R202, UR4, PT ;  /* 0x00000004ca007c0c */ /* 0x000fe4000bfa6270 */
[----:B--2---:R-:W-:-:S13]  /*29430*/  ISETP.GE.AND P3, PT, R2, UR4, PT ;  /* 0x0000000402007c0c */ /* 0x004fda000bf66270 */
[----:B------:R-:W-:-:S05]  /*29440*/  @!P3 IMAD.WIDE R2, R2, 0x4, R20 ;  /* 0x000000040202b825 */ /* 0x000fca00078e0214 */
        /* <DEDUP_REMOVED lines=11> */
[----:B-1----:R-:W-:Y:S02]  /*29500*/  @!P4 LEA R8, P2, R204, R20, 0x2 ;  /* 0x00000014cc08c211 */ /* 0x002fe400078410ff */
[----:B------:R-:W-:-:S02]  /*29510*/  @!P3 LEA.HI.X R3, R206, R21, R207, 0x2, P1 ;  /* 0x00000015ce03b211 */ /* 0x000fc400008f14cf */
[----:B------:R-:W-:Y:S02]  /*29520*/  ISETP.GE.AND P1, PT, R198, UR4, PT ;  /* 0x00000004c6007c0c */ /* 0x000fe4000bf26270 */
[-C--:B------:R-:W-:Y:S01]  /*29530*/  @!P4 LEA.HI.X R9, R204, R21.reuse, R205, 0x2, P2 ;  /* 0x00000015cc09c211 */ /* 0x080fe200010f14cd */
[----:B------:R0:W-:Y:S01]  /*29540*/  @!P3 ST.E.64 desc[UR6][R2.64], R42 ;  /* 0x0000002a0200b985 */ /* 0x0001e2000c101b06 */
[----:B------:R-:W-:Y:S02]  /*29550*/  ISETP.GE.AND P2, PT, R196, UR4, PT ;  /* 0x00000004c4007c0c */ /* 0x000fe4000bf46270 */
[----:B--2---:R-:W-:Y:S01]  /*29560*/  @!P5 LEA R10, P6, R202, R20, 0x2 ;  /* 0x00000014ca0ad211 */ /* 0x004fe200078c10ff */
[----:B------:R1:W-:Y:S01]  /*29570*/  @!P4 ST.E.64 desc[UR6][R8.64], R46 ;  /* 0x0000002e0800c985 */ /* 0x0003e2000c101b06 */
[----:B------:R-:W-:Y:S02]  /*29580*/  ISETP.GE.AND P3, PT, R194, UR4, PT ;  /* 0x00000004c2007c0c */ /* 0x000fe4000bf66270 */
[----:B------:R-:W-:-:S02]  /*29590*/  @!P5 LEA.HI.X R11, R202, R21, R203, 0x2, P6 ;  /* 0x00000015ca0bd211 */ /* 0x000fc400030f14cb */
        /* <DEDUP_REMOVED lines=82> */
[----:B------:R-:W-:Y:S02]  /*29ac0*/  @!P2 LEA.HI.X R11, R156, R21, R157, 0x2, P1 ;  /* 0x000000159c0ba211 */ /* 0x000fe400008f149d */
[----:B-1----:R-:W-:-:S04]  /*29ad0*/  @!P4 LEA R8, P0, R160, R20, 0x2 ;  /* 0x00000014a008c211 */ /* 0x002fc800078010ff */
[-C--:B------:R-:W-:Y:S02]  /*29ae0*/  @!P4 LEA.HI.X R9, R160, R21.reuse, R161, 0x2, P0 ;  /* 0x00000015a009c211 */ /* 0x080fe400000f14a1 */
[-C--:B------:R-:W-:Y:S02]  /*29af0*/  @!P5 LEA R12, P0, R154, R20.reuse, 0x2 ;  /* 0x000000149a0cd211 */ /* 0x080fe400078010ff */
[----:B--2---:R-:W-:Y:S01]  /*29b00*/  @!P3 LEA R2, P6, R158, R20, 0x2 ;  /* 0x000000149e02b211 */ /* 0x004fe200078c10ff */
        /* <DEDUP_REMOVED lines=8> */
[----:B0-----:R-:W-:Y:S01]  /*29b90*/  LEA R2, P0, R152, R20, 0x2 ;  /* 0x0000001498027211 */ /* 0x001fe200078010ff */
[----:B------:R-:W-:-:S03]  /*29ba0*/  ULDC.64 UR4, c[0x0][0x208] ;  /* 0x0000820000047ab9 */ /* 0x000fc60000000a00 */
[----:B------:R-:W-:-:S05]  /*29bb0*/  LEA.HI.X R3, R152, R21, R153, 0x2, P0 ;  /* 0x0000001598037211 */ /* 0x000fca00000f1499 */
[----:B------:R0:W-:Y:S01]  /*29bc0*/  ST.E.64 desc[UR4][R2.64], R150 ;  /* 0x0000009602007985 */ /* 0x0001e2000c101b04 */
[----:B------:R-:W-:Y:S05]  /*29bd0*/  BRA `(.L_x_2915) ;  /* 0x0000000c00a47947 */ /* 0x000fea0003800000 */
.L_x_2906:
[----:B---3--:R-:W3:Y:S01]  /*29be0*/  LDL.LU R4, [R1+0x8c] ;  /* 0x00008c0001047983 */ /* 0x008ee20000300800 */
[----:B------:R-:W-:Y:S01]  /*29bf0*/  ULDC.64 UR6, c[0x0][0xc08] ;  /* 0x0003020000067ab9 */ /* 0x000fe20000000a00 */
[----:B------:R-:W-:Y:S02]  /*29c00*/  ULDC.64 UR4, c[0x0][0xc00] ;  /* 0x0003000000047ab9 */ /* 0x000fe40000000a00 */
[----:B------:R-:W4:Y:S04]  /*29c10*/  LDL.LU R0, [R1+0x90] ;  /* 0x0000900001007983 */ /* 0x000f280000300800 */
[----:B01----:R-:W2:Y:S01]  /*29c20*/  LDL R10, [R1+0x84] ;  /* 0x00008400010a7983 */ /* 0x003ea20000100800 */
[----:B------:R-:W-:Y:S01]  /*29c30*/  ISETP.NE.U32.AND P1, PT, RZ, UR6, PT ;  /* 0x00000006ff007c0c */ /* 0x000fe2000bf25070 */
[----:B------:R-:W-:Y:S01]  /*29c40*/  IMAD.MOV.U32 R25, RZ, RZ, RZ ;  /* 0x000000ffff197224 */ /* 0x000fe200078e00ff */
[----:B------:R-:W-:Y:S01]  /*29c50*/  ISETP.NE.U32.AND P0, PT, RZ, UR4, PT ;  /* 0x00000004ff007c0c */ /* 0x000fe2000bf05070 */
[----:B------:R-:W-:Y:S01]  /*29c60*/  ULDC.64 UR8, c[0x0][0x208] ;  /* 0x0000820000087ab9 */ /* 0x000fe20000000a00 */
[----:B------:R-:W-:Y:S01]  /*29c70*/  ISETP.NE.AND.EX P1, PT, RZ, UR7, PT, P1 ;  /* 0x00000007ff007c0c */ /* 0x000fe2000bf25310 */
[----:B------:R-:W0:Y:S01]  /*29c80*/  S2R R35, SR_TID.X ;  /* 0x0000000000237919 */ /* 0x000e220000002100 */
[----:B------:R-:W-:-:S02]  /*29c90*/  ISETP.NE.AND.EX P0, PT, RZ, UR5, PT, P0 ;  /* 0x00000005ff007c0c */ /* 0x000fc4000bf05300 */
[----:B---3--:R-:W-:-:S04]  /*29ca0*/  IADD3 R2, P2, R4, UR4, RZ ;  /* 0x0000000404027c10 */ /* 0x008fc8000ff5e0ff */
[----:B----4-:R-:W-:-:S05]  /*29cb0*/  IADD3.X R3, R0, UR5, RZ, P2, !PT ;  /* 0x0000000500037c10 */ /* 0x010fca00097fe4ff */
[----:B------:R-:W-:Y:S01]  /*29cc0*/  @P1 IADD3 R8, P2, R4, UR6, RZ ;  /* 0x0000000604081c10 */ /* 0x000fe2000ff5e0ff */
[----:B------:R-:W-:Y:S01]  /*29cd0*/  ULDC UR4, c[0x0][0xa88] ;  /* 0x0002a20000047ab9 */ /* 0x000fe20000000800 */
[----:B------:R1:W5:Y:S02]  /*29ce0*/  @P0 LDG.E R25, desc[UR8][R2.64] ;  /* 0x0000000802190981 */ /* 0x000364000c1e1900 */
[----:B------:R-:W-:Y:S01]  /*29cf0*/  @P1 IADD3.X R9, R0, UR7, RZ, P2, !PT ;  /* 0x0000000700091c10 */ /* 0x000fe200097fe4ff */
[----:B------:R-:W-:Y:S01]  /*29d00*/  IMAD.U32 R0, RZ, RZ, UR4 ;  /* 0x00000004ff007e24 */ /* 0x000fe2000f8e00ff */
[----:B--2---:R-:W-:Y:S01]  /*29d10*/  ISETP.NE.AND P2, PT, R10, RZ, PT ;  /* 0x000000ff0a00720c */ /* 0x004fe20003f45270 */
[----:B0-----:R-:W-:-:S04]  /*29d20*/  VIADD R4, R35, 0xffffff80 ;  /* 0xffffff8023047836 */ /* 0x001fc80000000000 */
[----:B------:R1:W5:Y:S01]  /*29d30*/  @P1 LDG.E R0, desc[UR8][R8.64] ;  /* 0x0000000808001981 */ /* 0x000362000c1e1900 */
[----:B------:R-:W-:-:S07]  /*29d40*/  ISETP.GT.AND P3, PT, R4, 0x7f, PT ;  /* 0x0000007f0400780c */ /* 0x000fce0003f64270 */
[----:B------:R-:W0:Y:S02]  /*29d50*/  @!P2 LDC R10, c[0x0][0xad4] ;  /* 0x0002b500ff0aab82 */ /* 0x000e240000000800 */
[----:B0-----:R1:W-:Y:S01]  /*29d60*/  @!P2 STL [R1+0x84], R10 ;  /* 0x0000840a0100a387 */ /* 0x0013e20000100800 */
[----:B------:R-:W-:Y:S01]  /*29d70*/  ISETP.GT.AND P2, PT, R10, 0x1, PT ;  /* 0x000000010a00780c */ /* 0x000fe20003f44270 */
[----:B------:R-:W-:-:S12]  /*29d80*/  @P1 BRA `(.L_x_2918) ;  /* 0x0000000000141947 */ /* 0x000fd80003800000 */
[----:B------:R-:W-:Y:S05]  /*29d90*/  @!P0 BRA `(.L_x_2918) ;  /* 0x0000000000108947 */ /* 0x000fea0003800000 */
[----:B------:R-:W-:Y:S02]  /*29da0*/  ULDC.64 UR4, c[0x0][0x208] ;  /* 0x0000820000047ab9 */ /* 0x000fe40000000a00 */
[----:B-1----:R-:W2:Y:S04]  /*29db0*/  LDG.E R9, desc[UR4][R2.64] ;  /* 0x0000000402097981 */ /* 0x002ea8000c1e1900 */
[----:B-----5:R-:W2:Y:S02]  /*29dc0*/  LDG.E R0, desc[UR4][R2.64+0x4] ;  /* 0x0000040402007981 */ /* 0x020ea4000c1e1900 */
[----:B--2---:R-:W-:-:S07]  /*29dd0*/  IMAD.IADD R0, R0, 0x1, -R9 ;  /* 0x0000000100007824 */ /* 0x004fce00078e0a09 */
.L_x_2918:
[----:B-1----:R-:W2:Y:S04]  /*29de0*/  LDL.LU R3, [R1+0x88] ;  /* 0x0000880001037983 */ /* 0x002ea80000300800 */
        /* <DEDUP_REMOVED lines=18> */
[----:B------:R-:W-:Y:S01]  /*29f10*/  SEL R24, R24, 0x978, P0 ;  /* 0x0000097818187807 */ /* 0x000fe20000000000 */
[----:B------:R-:W-:-:S04]  /*29f20*/  ULDC.64 UR4, c[0x0][0x208] ;  /* 0x0000820000047ab9 */ /* 0x000fc80000000a00 */
        /* <DEDUP_REMOVED lines=37> */
.L_x_2920:
[----:B------:R-:W-:Y:S05]  /*2a180*/  BSYNC B1 ;  /* 0x0000000000017941 */ /* 0x000fea0003800000 */
.L_x_2919:
[----:B------:R-:W-:Y:S05]  /*2a190*/  @P2 BRA `(.L_x_2915) ;  /* 0x0000000800342947 */ /* 0x000fea0003800000 */
[----:B------:R-:W2:Y:S01]  /*2a1a0*/  LDL.LU R2, [R1+0x68] ;  /* 0x0000680001027983 */ /* 0x000ea20000300800 */
[----:B------:R-:W1:Y:S01]  /*2a1b0*/  LDC R15, c[0x0][0xbe8] ;  /* 0x0002fa00ff0f7b82 */ /* 0x000e620000000800 */
[----:B------:R-:W-:Y:S01]  /*2a1c0*/  ULDC.64 UR4, c[0x0][0xaa0] ;  /* 0x0002a80000047ab9 */ /* 0x000fe20000000a00 */
[----:B------:R-:W-:Y:S01]  /*2a1d0*/  ULDC.64 UR6, c[0x0][0xaf0] ;  /* 0x0002bc0000067ab9 */ /* 0x000fe20000000a00 */
[----:B------:R-:W3:Y:S01]  /*2a1e0*/  LDL R4, [R1+0x80] ;  /* 0x0000800001047983 */ /* 0x000ee20000100800 */
[----:B------:R-:W-:Y:S01]  /*2a1f0*/  BSSY B1, `(.L_x_2921) ;  /* 0x0000042000017945 */ /* 0x000fe20003800000 */
[----:B-1----:R-:W-:Y:S01]  /*2a200*/  ISETP.NE.AND P0, PT, R15, 0x1, PT ;  /* 0x000000010f00780c */ /* 0x002fe20003f05270 */
[----:B------:R-:W-:-:S12]  /*2a210*/  IMAD R21, R0, R15, RZ ;  /* 0x0000000f00157224 */ /* 0x000fd800078e02ff */
[----:B------:R-:W1:Y:S08]  /*2a220*/  @P0 LDC R8, c[0x0][0xbec] ;  /* 0x0002fb00ff080b82 */ /* 0x000e700000000800 */
[----:B------:R-:W4:Y:S01]  /*2a230*/  @P0 LDC R11, c[0x0][0xbf0] ;  /* 0x0002fc00ff0b0b82 */ /* 0x000f220000000800 */
[----:B--2---:R-:W-:Y:S02]  /*2a240*/  IMAD.MOV.U32 R10, RZ, RZ, R2 ;  /* 0x000000ffff0a7224 */ /* 0x004fe400078e0002 */
[----:B------:R-:W-:-:S02]  /*2a250*/  IMAD R2, R26, UR4, RZ ;  /* 0x000000041a027c24 */ /* 0x000fc4000f8e02ff */
[----:B---3--:R-:W-:Y:S02]  /*2a260*/  IMAD R4, R4, 0x20, R225 ;  /* 0x0000002004047824 */ /* 0x008fe400078e02e1 */
[C---:B------:R-:W-:Y:S02]  /*2a270*/  IMAD R9, R25.reuse, UR5, R2 ;  /* 0x0000000519097c24 */ /* 0x040fe4000f8e0202 */
[----:B0-----:R-:W-:Y:S01]  /*2a280*/  IMAD.WIDE.U32 R2, R25, UR4, RZ ;  /* 0x0000000419027c25 */ /* 0x001fe2000f8e00ff */
[----:B------:R-:W-:-:S03]  /*2a290*/  ULDC.64 UR4, c[0x0][0xae8] ;  /* 0x0002ba0000047ab9 */ /* 0x000fc60000000a00 */
[----:B------:R-:W-:Y:S02]  /*2a2a0*/  IMAD.IADD R13, R10, 0x1, R4 ;  /* 0x000000010a0d7824 */ /* 0x000fe400078e0204 */
[----:B------:R-:W-:Y:S02]  /*2a2b0*/  IMAD.IADD R3, R3, 0x1, R9 ;  /* 0x0000000103037824 */ /* 0x000fe400078e0209 */
[----:B-1----:R-:W-:-:S04]  /*2a2c0*/  @P0 IMAD.HI.U32 R4, R13, R8, RZ ;  /* 0x000000080d040227 */ /* 0x002fc800078e00ff */
[----:B------:R-:W-:-:S04]  /*2a2d0*/  IMAD.WIDE.U32 R2, R224, UR4, R2 ;  /* 0x00000004e0027c25 */ /* 0x000fc8000f8e0002 */
[----:B------:R-:W-:Y:S01]  /*2a2e0*/  IMAD.MOV.U32 R9, RZ, RZ, R13 ;  /* 0x000000ffff097224 */ /* 0x000fe200078e000d */
[----:B----4-:R-:W-:Y:S01]  /*2a2f0*/  @P0 SHF.R.U32.HI R9, RZ, R11, R4 ;  /* 0x0000000bff090219 */ /* 0x010fe20000011604 */
[----:B------:R-:W-:Y:S02]  /*2a300*/  IMAD R8, R28, UR6, RZ ;  /* 0x000000061c087c24 */ /* 0x000fe4000f8e02ff */
[----:B------:R-:W-:Y:S01]  /*2a310*/  IMAD R3, R224, UR5, R3 ;  /* 0x00000005e0037c24 */ /* 0x000fe2000f8e0203 */
[----:B------:R-:W-:Y:S01]  /*2a320*/  SHF.R.S32.HI R4, RZ, 0x1f, R9 ;  /* 0x0000001fff047819 */ /* 0x000fe20000011409 */
[C---:B------:R-:W-:Y:S01]  /*2a330*/  IMAD R11, R33.reuse, UR7, R8 ;  /* 0x00000007210b7c24 */ /* 0x040fe2000f8e0208 */
[----:B------:R-:W-:Y:S01]  /*2a340*/  ULDC.64 UR4, c[0x0][0xae0] ;  /* 0x0002b80000047ab9 */ /* 0x000fe20000000a00 */
[----:B------:R-:W-:-:S04]  /*2a350*/  IMAD.WIDE.U32 R2, R33, UR6, R2 ;  /* 0x0000000621027c25 */ /* 0x000fc8000f8e0002 */
[----:B------:R-:W-:Y:S02]  /*2a360*/  IMAD.MOV R8, RZ, RZ, -R9 ;  /* 0x000000ffff087224 */ /* 0x000fe400078e0a09 */
[----:B------:R-:W-:Y:S02]  /*2a370*/  IMAD.IADD R3, R3, 0x1, R11 ;  /* 0x0000000103037824 */ /* 0x000fe400078e020b */
[----:B------:R-:W-:Y:S02]  /*2a380*/  IMAD R4, R4, UR4, RZ ;  /* 0x0000000404047c24 */ /* 0x000fe4000f8e02ff */
[----:B------:R-:W-:Y:S02]  /*2a390*/  IMAD R11, R15, R8, R13 ;  /* 0x000000080f0b7224 */ /* 0x000fe400078e020d */
[C---:B------:R-:W-:Y:S02]  /*2a3a0*/  IMAD R13, R9.reuse, UR5, R4 ;  /* 0x00000005090d7c24 */ /* 0x040fe4000f8e0204 */
[----:B------:R-:W-:Y:S01]  /*2a3b0*/  IMAD.WIDE.U32 R2, R9, UR4, R2 ;  /* 0x0000000409027c25 */ /* 0x000fe2000f8e0002 */
[----:B------:R-:W-:Y:S01]  /*2a3c0*/  SHF.R.S32.HI R4, RZ, 0x1f, R11 ;  /* 0x0000001fff047819 */ /* 0x000fe2000001140b */
[----:B------:R-:W-:-:S02]  /*2a3d0*/  ULDC.64 UR4, c[0x0][0xad8] ;  /* 0x0002b60000047ab9 */ /* 0x000fc40000000a00 */
[----:B------:R-:W-:Y:S02]  /*2a3e0*/  IMAD.IADD R3, R3, 0x1, R13 ;  /* 0x0000000103037824 */ /* 0x000fe400078e020d */
[----:B------:R-:W-:Y:S02]  /*2a3f0*/  IMAD R4, R4, UR4, RZ ;  /* 0x0000000404047c24 */ /* 0x000fe4000f8e02ff */
[----:B------:R-:W-:Y:S02]  /*2a400*/  IMAD.IADD R20, R225, 0x1, R10 ;  /* 0x00000001e1147824 */ /* 0x000fe400078e020a */
[C---:B------:R-:W-:Y:S02]  /*2a410*/  IMAD R9, R11.reuse, UR5, R4 ;  /* 0x000000050b097c24 */ /* 0x040fe4000f8e0204 */
[----:B------:R-:W-:Y:S01]  /*2a420*/  IMAD.WIDE.U32 R2, R11, UR4, R2 ;  /* 0x000000040b027c25 */ /* 0x000fe2000f8e0002 */
[----:B------:R-:W-:Y:S01]  /*2a430*/  ISETP.GE.AND P2, PT, R20, R21, PT ;  /* 0x000000151400720c */ /* 0x000fe20003f46270 */
[----:B------:R-:W-:-:S02]  /*2a440*/  ULDC.64 UR4, c[0x0][0xa80] ;  /* 0x0002a00000047ab9 */ /* 0x000fc40000000a00 */
[----:B------:R-:W-:Y:S01]  /*2a450*/  IMAD.IADD R3, R3, 0x1, R9 ;  /* 0x0000000103037824 */ /* 0x000fe200078e0209 */
[----:B------:R-:W-:Y:S01]  /*2a460*/  LEA R4, P3, R2, UR4, 0x1 ;  /* 0x0000000402047c11 */ /* 0x000fe2000f8608ff */
[----:B------:R-:W-:-:S03]  /*2a470*/  VIADD R0, R20, 0x20 ;  /* 0x0000002014007836 */ /* 0x000fc60000000000 */
[----:B------:R-:W-:Y:S01]  /*2a480*/  LEA.HI.X R14, R2, UR5, R3, 0x1, P3 ;  /* 0x00000005020e7c11 */ /* 0x000fe200098f0c03 */
[----:B------:R0:W1:Y:S01]  /*2a490*/  SHFL.IDX PT, R15, R4, RZ, 0x181f ;  /* 0x00181fff040f7589 */ /* 0x00006200000e0000 */
[-C--:B------:R-:W-:Y:S01]  /*2a4a0*/  ISETP.GE.AND P1, PT, R0, R21.reuse, PT ;  /* 0x000000150000720c */ /* 0x080fe20003f26270 */
[----:B------:R-:W-:Y:S02]  /*2a4b0*/  VIADD R0, R20, 0x40 ;  /* 0x0000004014007836 */ /* 0x000fe40000000000 */
[----:B------:R0:W2:Y:S03]  /*2a4c0*/  SHFL.IDX PT, R13, R14, RZ, 0x181f ;  /* 0x00181fff0e0d7589 */ /* 0x0000a600000e0000 */
        /* <DEDUP_REMOVED lines=20> */
.L_x_2922:
[----:B------:R-:W-:Y:S05]  /*2a610*/  BSYNC B1 ;  /* 0x0000000000017941 */ /* 0x000fea0003800000 */
.L_x_2921:
[----:B--23--:R2:W3:Y:S01]  /*2a620*/  SHFL.IDX PT, R13, R14, 0x1, 0x181f ;  /* 0x00381f000e0d7f89 */ /* 0x00c4e200000e0000 */
[----:B------:R-:W-:Y:S03]  /*2a630*/  BSSY B1, `(.L_x_2923) ;  /* 0x0000015000017945 */ /* 0x000fe60003800000 */
[----:B------:R2:W4:Y:S01]  /*2a640*/  SHFL.IDX PT, R11, R4, 0x1, 0x181f ;  /* 0x00381f00040b7f89 */ /* 0x00052200000e0000 */
[----:B------:R-:W-:Y:S05]  /*2a650*/  @P1 BRA `(.L_x_2924) ;  /* 0x0000000000481947 */ /* 0x000fea0003800000 */
[----:B------:R-:W-:Y:S01]  /*2a660*/  ULDC UR4, c[0x0][0xac8] ;  /* 0x0002b20000047ab9 */ /* 0x000fe20000000800 */
[----:B------:R-:W-:Y:S01]  /*2a670*/  ULDC.64 UR6, c[0x0][0x208] ;  /* 0x0000820000067ab9 */ /* 0x000fe20000000a00 */
        /* <DEDUP_REMOVED lines=16> */
.L_x_2924:
[----:B------:R-:W-:Y:S05]  /*2a780*/  BSYNC B1 ;  /* 0x0000000000017941 */ /* 0x000fea0003800000 */
.L_x_2923:
[----:B---3--:R3:W0:Y:S01]  /*2a790*/  SHFL.IDX PT, R13, R14, 0x2, 0x181f ;  /* 0x00581f000e0d7f89 */ /* 0x00862200000e0000 */
        /* <DEDUP_REMOVED lines=15> */
[----:B------:R0:W-:Y:S01]  /*2a890*/  @!P3 ST.E.128 desc[UR6][R2.64], RZ ;  /* 0x000000ff0200b985 */ /* 0x0001e2000c101d06 */
[----:B----4-:R-:W-:-:S02]  /*2a8a0*/  @!P1 LEA.HI.X R11, R19, R13, R219, 0x1, P4 ;  /* 0x0000000d130b9211 */ /* 0x010fc400020f0cdb */
[----:B------:R-:W-:Y:S01]  /*2a8b0*/  @!P0 LEA.HI.X R13, R22, R13, R218, 0x1, P6 ;  /* 0x0000000d160d8211 */ /* 0x000fe200030f0cda */
[----:B------:R0:W-:Y:S04]  /*2a8c0*/  @!P2 ST.E.128 desc[UR6][R8.64], RZ ;  /* 0x000000ff0800a985 */ /* 0x0001e8000c101d06 */
[----:B------:R0:W-:Y:S04]  /*2a8d0*/  @!P1 ST.E.128 desc[UR6][R10.64], RZ ;  /* 0x000000ff0a009985 */ /* 0x0001e8000c101d06 */
[----:B------:R0:W-:Y:S02]  /*2a8e0*/  @!P0 ST.E.128 desc[UR6][R12.64], RZ ;  /* 0x000000ff0c008985 */ /* 0x0001e4000c101d06 */
.L_x_2926:
[----:B------:R-:W-:Y:S05]  /*2a8f0*/  BSYNC B1 ;  /* 0x0000000000017941 */ /* 0x000fea0003800000 */
.L_x_2925:
        /* <DEDUP_REMOVED lines=23> */
.L_x_2915:
[----:B------:R-:W-:Y:S05]  /*2aa70*/  BSYNC B0 ;  /* 0x0000000000007941 */ /* 0x000fea0003800000 */
.L_x_2905:
[----:B------:R-:W-:Y:S02]  /*2aa80*/  ULDC UR4, c[0x0][0xc3c] ;  /* 0x00030f0000047ab9 */ /* 0x000fe40000000800 */
[----:B------:R-:W-:-:S13]  /*2aa90*/  ISETP.GE.AND P0, PT, R7, UR4, PT ;  /* 0x0000000407007c0c */ /* 0x000fda000bf06270 */
[----:B------:R-:W-:Y:S05]  /*2aaa0*/  @!P0 BRA `(.L_x_2927) ;  /* 0xfffffd70000c8947 */ /* 0x000fea000383ffff */
[----:B------:R-:W-:Y:S05]  /*2aab0*/  BRA `(.L_x_2649) ;  /* 0x0000008000f47947 */ /* 0x000fea0003800000 */
.L_x_2647:
        /* <DEDUP_REMOVED lines=16> */
.L_x_2928:
        /* <DEDUP_REMOVED lines=44> */
.L_x_2932:
        /* <DEDUP_REMOVED lines=38> */
.L_x_2930:
        /* <DEDUP_REMOVED lines=13> */
.L_x_2933:
        /* <DEDUP_REMOVED lines=62> */
.L_x_2934:
[----:B------:R-:W0:Y:S01]  /*2b590*/  LDC.64 R2, c[0x0][0xc90] ;  /* 0x00032400ff027b82 */ /* 0x000e220000000a00 */
[----:B------:R-:W-:Y:S01]  /*2b5a0*/  ULDC.64 UR6, c[0x0][0x208] ;  /* 0x0000820000067ab9 */ /* 0x000fe20000000a00 */
        /* <DEDUP_REMOVED lines=60> */
.L_x_2935:
[----:B------:R-:W-:-:S05]  /*2b970*/  LOP3.LUT R25, RZ, R2, RZ, 0x33, !PT ;  /* 0x00000002ff197212 */ /* 0x000fca00078e33ff */
[----:B------:R-:W-:Y:S01]  /*2b980*/  IMAD.IADD R25, R6, 0x1, R25 ;  /* 0x0000000106197824 */ /* 0x000fe200078e0219 */
[----:B------:R-:W-:Y:S06]  /*2b990*/  BRA `(.L_x_2936) ;  /* 0x00000000000c7947 */ /* 0x000fec0003800000 */
.L_x_2931:
[----:B------:R-:W-:Y:S02]  /*2b9a0*/  IMAD.MOV.U32 R25, RZ, RZ, RZ ;  /* 0x000000ffff197224 */ /* 0x000fe400078e00ff */
[----:B------:R-:W-:Y:S02]  /*2b9b0*/  IMAD.U32 R24, RZ, RZ, UR6 ;  /* 0x00000006ff187e24 */ /* 0x000fe4000f8e00ff */
[----:B------:R-:W-:-:S07]  /*2b9c0*/  IMAD.MOV.U32 R26, RZ, RZ, RZ ;  /* 0x000000ffff1a7224 */ /* 0x000fce00078e00ff */
.L_x_2936:
[----:B------:R-:W-:-:S13]  /*2b9d0*/  ISETP.NE.AND P0, PT, R7, RZ, PT ;  /* 0x000000ff0700720c */ /* 0x000fda0003f05270 */
[----:B------:R-:W0:Y:S01]  /*2b9e0*/  @!P0 S2R R3, SR_CgaCtaId ;  /* 0x0000000000038919 */ /* 0x000e220000008800 */
[----:B------:R-:W-:-:S04]  /*2b9f0*/  @!P0 MOV R2, 0x400 ;  /* 0x0000040000028802 */ /* 0x000fc80000000f00 */
[----:B0-----:R-:W-:-:S05]  /*2ba00*/  @!P0 LEA R2, R3, R2, 0x18 ;  /* 0x0000000203028211 */ /* 0x001fca00078ec0ff */
[----:B------:R1:W-:Y:S01]  /*2ba10*/  @!P0 STS.128 [R2+0x388d0], R24 ;  /* 0x0388d01802008388 */ /* 0x0003e20000000c00 */
[----:B------:R-:W-:Y:S06]  /*2ba20*/  BAR.ARV 0x5, 0x180 ;  /* 0x0146000000007b1d */ /* 0x000fec0000002000 */
.L_x_2929:
        /* <DEDUP_REMOVED lines=8> */
[C---:B------:R-:W-:Y:S01]  /*2bab0*/  IMAD.SHL.U32 R34, R0.reuse, 0x8, RZ ;  /* 0x0000000800227824 */ /* 0x040fe200078e00ff */
[----:B------:R-:W-:Y:S01]  /*2bac0*/  LOP3.LUT R4, R0, 0x7f, RZ, 0xc0, !PT ;  /* 0x0000007f00047812 */ /* 0x000fe200078ec0ff */
[----:B------:R-:W-:Y:S01]  /*2bad0*/  UMOV UR4, 0x400 ;  /* 0x0000040000047882 */ /* 0x000fe20000000000 */
[----:B------:R-:W-:Y:S01]  /*2bae0*/  BSSY B8, `(.L_x_2937) ;  /* 0x0000703000087945 */ /* 0x000fe20003800000 */
[----:B------:R-:W-:Y:S01]  /*2baf0*/  IMAD.MOV.U32 R30, RZ, RZ, 0x1 ;  /* 0x00000001ff1e7424 */ /* 0x000fe200078e00ff */
[----:B------:R-:W-:Y:S01]  /*2bb00*/  LOP3.LUT R3, R34, 0x1f8, RZ, 0xc0, !PT ;  /* 0x000001f822037812 */ /* 0x000fe200078ec0ff */
[----:B------:R-:W-:Y:S01]  /*2bb10*/  IMAD.SHL.U32 R33, R4, 0x8, RZ ;  /* 0x0000000804217824 */ /* 0x000fe200078e00ff */
[----:B------:R-:W-:Y:S01]  /*2bb20*/  LOP3.LUT R34, R34, 0x38, RZ, 0xc0, !PT ;  /* 0x0000003822227812 */ /* 0x000fe200078ec0ff */
[----:B------:R-:W-:Y:S01]  /*2bb30*/  IMAD.MOV.U32 R28, RZ, RZ, RZ ;  /* 0x000000ffff1c7224 */ /* 0x000fe200078e00ff */
[----:B-1----:R-:W-:Y:S01]  /*2bb40*/  LOP3.LUT R2, R3, 0x38, R0, 0x78, !PT ;  /* 0x0000003803027812 */ /* 0x002fe200078e7800 */
[----:B------:R-:W-:Y:S01]  /*2bb50*/  IMAD.SHL.U32 R0, R0, 0x10, RZ ;  /* 0x0000001000007824 */ /* 0x000fe200078e00ff */
[----:B------:R-:W-:Y:S01]  /*2bb60*/  LOP3.LUT R37, R34, 0xc0, RZ, 0xfc, !PT ;  /* 0x000000c022257812 */ /* 0x000fe200078efcff */
[----:B------:R-:W-:Y:S01]  /*2bb70*/  IMAD.MOV.U32 R23, RZ, RZ, RZ ;  /* 0x000000ffff177224 */ /* 0x000fe200078e00ff */
[----:B------:R-:W-:Y:S01]  /*2bb80*/  LOP3.LUT R33, R2, 0x200, R33, 0xf8, !PT ;  /* 0x0000020002217812 */ /* 0x000fe200078ef821 */
[----:B------:R-:W-:Y:S01]  /*2bb90*/  IMAD.MOV.U32 R29, RZ, RZ, 0x1 ;  /* 0x00000001ff1d7424 */ /* 0x000fe200078e00ff */
[----:B------:R-:W-:Y:S01]  /*2bba0*/  SHF.R.U32.HI R2, RZ, 0x3, R4 ;  /* 0x00000003ff027819 */ /* 0x000fe20000011604 */
[----:B------:R-:W-:Y:S01]  /*2bbb0*/  ULDC.64 UR38, c[0x0][0x198] ;  /* 0x0000660000267ab9 */ /* 0x000fe20000000a00 */
[----:B------:R-:W-:-:S02]  /*2bbc0*/  ULOP3.LUT UR37, UR60, 0x2, URZ, 0xfc, !UPT ;  /* 0x000000023c257892 */ /* 0x000fc4000f8efc3f */
[----:B------:R-:W-:Y:S01]  /*2bbd0*/  LOP3.LUT R0, R2, 0x70, R0, 0xf8, !PT ;  /* 0x0000007002007812 */ /* 0x000fe200078ef800 */
[----:B------:R-:W-:Y:S01]  /*2bbe0*/  ULDC UR36, c[0x0][0xc] ;  /* 0x0000030000247ab9 */ /* 0x000fe20000000800 */
[C---:B------:R-:W-:Y:S01]  /*2bbf0*/  LOP3.LUT R2, R34.reuse, 0x40, RZ, 0xfc, !PT ;  /* 0x0000004022027812 */ /* 0x040fe200078efcff */
[----:B0-----:R-:W-:Y:S01]  /*2bc00*/  ULEA UR4, UR5, UR4, 0x18 ;  /* 0x0000000405047291 */ /* 0x001fe2000f8ec03f */
[----:B------:R-:W-:-:S05]  /*2bc10*/  LOP3.LUT R0, R34, 0x80, RZ, 0xfc, !PT ;  /* 0x0000008022007812 */ /* 0x000fca00078efcff */
[----:B------:R-:W-:-:S04]  /*2bc20*/  IMAD.U32 R16, RZ, RZ, UR4 ;  /* 0x00000004ff107e24 */ /* 0x000fc8000f8e00ff */
[----:B--2---:R-:W-:-:S07]  /*2bc30*/  IMAD R36, R33, 0x2, R16 ;  /* 0x0000000221247824 */ /* 0x004fce00078e0210 */
.L_x_3050:
        /* <DEDUP_REMOVED lines=8> */
[----:B-1----:R-:W-:Y:S01]  /*2bcc0*/  IMAD.MOV.U32 R12, RZ, RZ, RZ ;  /* 0x000000ffff0c7224 */ /* 0x002fe200078e00ff */
[----:B------:R-:W-:Y:S01]  /*2bcd0*/  ULDC.64 UR10, c[0x0][0x208] ;  /* 0x00008200000a7ab9 */ /* 0x000fe20000000a00 */
[----:B------:R-:W-:Y:S01]  /*2bce0*/  ULDC.64 UR6, c[0x0][0xa10] ;  /* 0x0002840000067ab9 */ /* 0x000fe20000000a00 */
[----:B------:R-:W-:-:S02]  /*2bcf0*/  ISETP.NE.AND.EX P0, PT, RZ, UR5, PT, P0 ;  /* 0x00000005ff007c0c */ /* 0x000fc4000bf05300 */
[----:B------:R-:W-:-:S04]  /*2bd00*/  ISETP.NE.U32.AND P2, PT, RZ, UR8, PT ;  /* 0x00000008ff007c0c */ /* 0x000fc8000bf45070 */
[----:B------:R-:W-:Y:S02]  /*2bd10*/  ISETP.NE.AND.EX P2, PT, RZ, UR9, PT, P2 ;  /* 0x00000009ff007c0c */ /* 0x000fe4000bf45320 */
[----:B--2---:R-:W-:-:S05]  /*2bd20*/  SHF.R.S32.HI R0, RZ, 0x1f, R31 ;  /* 0x0000001fff007819 */ /* 0x004fca000001141f */
[C---:B------:R-:W-:Y:S01]  /*2bd30*/  @P0 LEA R2, P1, R31.reuse, UR4, 0x2 ;  /* 0x000000041f020c11 */ /* 0x040fe2000f8210ff */
[C---:B------:R-:W-:Y:S01]  /*2bd40*/  IMAD.SHL.U32 R17, R31.reuse, 0x4, RZ ;  /* 0x000000041f117824 */ /* 0x040fe200078e00ff */
[C-C-:B------:R-:W-:Y:S01]  /*2bd50*/  SHF.L.U64.HI R19, R31.reuse, 0x2, R0.reuse ;  /* 0x000000021f137819 */ /* 0x140fe20000010200 */
[----:B------:R0:W-:Y:S01]  /*2bd60*/  STL [R1+0x20], R0 ;  /* 0x0000200001007387 */ /* 0x0001e20000100800 */
[----:B------:R-:W-:Y:S01]  /*2bd70*/  @P0 LEA.HI.X R3, R31, UR5, R0, 0x2, P1 ;  /* 0x000000051f030c11 */ /* 0x000fe200088f1400 */
[----:B------:R-:W-:-:S04]  /*2bd80*/  ULDC.64 UR4, c[0x0][0xa00] ;  /* 0x0002800000047ab9 */ /* 0x000fc80000000a00 */
[----:B------:R1:W2:Y:S01]  /*2bd90*/  @P0 LDG.E R12, desc[UR10][R2.64] ;  /* 0x0000000a020c0981 */ /* 0x0002a2000c1e1900 */
[----:B------:R-:W-:Y:S01]  /*2bda0*/  ISETP.NE.U32.AND P0, PT, RZ, UR4, PT ;  /* 0x00000004ff007c0c */ /* 0x000fe2000bf05070 */
[----:B------:R-:W-:Y:S01]  /*2bdb0*/  IMAD.MOV.U32 R35, RZ, RZ, RZ ;  /* 0x000000ffff237224 */ /* 0x000fe200078e00ff */
[----:B------:R-:W-:Y:S01]  /*2bdc0*/  ISETP.NE.U32.AND P1, PT, RZ, UR6, PT ;  /* 0x00000006ff007c0c */ /* 0x000fe2000bf25070 */
[----:B0-----:R-:W-:Y:S01]  /*2bdd0*/  IMAD.MOV.U32 R0, RZ, RZ, RZ ;  /* 0x000000ffff007224 */ /* 0x001fe200078e00ff */
[----:B------:R-:W-:Y:S02]  /*2bde0*/  ISETP.NE.AND.EX P0, PT, RZ, UR5, PT, P0 ;  /* 0x00000005ff007c0c */ /* 0x000fe4000bf05300 */
[----:B------:R-:W-:Y:S02]  /*2bdf0*/  ISETP.NE.AND.EX P1, PT, RZ, UR7, PT, P1 ;  /* 0x00000007ff007c0c */ /* 0x000fe4000bf25310 */
[C---:B------:R-:W-:Y:S02]  /*2be00*/  IADD3 R4, P4, R17.reuse, UR6, RZ ;  /* 0x0000000611047c10 */ /* 0x040fe4000ff9e0ff */
[----:B-1----:R-:W-:Y:S01]  /*2be10*/  IADD3 R2, P3, R17, UR4, RZ ;  /* 0x0000000411027c10 */ /* 0x002fe2000ff7e0ff */
[----:B------:R-:W-:Y:S01]  /*2be20*/  ULDC UR4, c[0x0][0x288] ;  /* 0x0000a20000047ab9 */ /* 0x000fe20000000800 */
[----:B------:R-:W-:-:S02]  /*2be30*/  IADD3.X R5, R19, UR7, RZ, P4, !PT ;  /* 0x0000000713057c10 */ /* 0x000fc4000a7fe4ff */
[----:B------:R-:W-:Y:S02]  /*2be40*/  IADD3.X R3, R19, UR5, RZ, P3, !PT ;  /* 0x0000000513037c10 */ /* 0x000fe40009ffe4ff */
[----:B------:R-:W-:Y:S01]  /*2be50*/  @P2 IADD3 R6, P3, R17, UR8, RZ ;  /* 0x0000000811062c10 */ /* 0x000fe2000ff7e0ff */
[----:B------:R-:W-:Y:S01]  /*2be60*/  IMAD.U32 R8, RZ, RZ, UR4 ;  /* 0x00000004ff087e24 */ /* 0x000fe2000f8e00ff */
[----:B------:R-:W-:Y:S01]  /*2be70*/  ULDC.64 UR4, c[0x0][0x418] ;  /* 0x0001060000047ab9 */ /* 0x000fe20000000a00 */
[----:B------:R-:W5:Y:S01]  /*2be80*/  @P0 LDG.E R35, desc[UR10][R2.64] ;  /* 0x0000000a02230981 */ /* 0x000f62000c1e1900 */
[----:B------:R-:W-:-:S03]  /*2be90*/  @P2 IADD3.X R7, R19, UR9, RZ, P3, !PT ;  /* 0x0000000913072c10 */ /* 0x000fc60009ffe4ff */
[----:B------:R-:W5:Y:S04]  /*2bea0*/  @P1 LDG.E R0, desc[UR10][R4.64] ;  /* 0x0000000a04001981 */ /* 0x000f68000c1e1900 */
[----:B------:R0:W3:Y:S01]  /*2beb0*/  @P2 LDG.E R8, desc[UR10][R6.64] ;  /* 0x0000000a06082981 */ /* 0x0000e2000c1e1900 */
[----:B------:R-:W-:-:S03]  /*2bec0*/  UISETP.NE.U32.AND UP0, UPT, UR4, URZ, UPT ;  /* 0x0000003f0400728c */ /* 0x000fc6000bf05070 */
[----:B------:R-:W-:Y:S01]  /*2bed0*/  ULDC UR4, c[0x0][0x424] ;  /* 0x0001090000047ab9 */ /* 0x000fe20000000800 */
[----:B------:R-:W-:-:S03]  /*2bee0*/  UISETP.NE.AND.EX UP0, UPT, UR5, URZ, UPT, UP0 ;  /* 0x0000003f0500728c */ /* 0x000fc6000bf05300 */
[----:B------:R-:W-:Y:S01]  /*2bef0*/  ULDC UR5, c[0x0][0x2f0] ;  /* 0x0000bc0000057ab9 */ /* 0x000fe20000000800 */
[----:B------:R-:W-:-:S04]  /*2bf00*/  USEL UR4, UR4, 0x1, UP0 ;  /* 0x0000000104047887 */ /* 0x000fc80008000000 */
[----:B------:R-:W-:-:S03]  /*2bf10*/  UIMAD UR4, UR4, UR5, URZ ;  /* 0x00000005040472a4 */ /* 0x000fc6000f8e023f */
[----:B------:R-:W-:Y:S02]  /*2bf20*/  ULDC UR5, c[0x0][0x348] ;  /* 0x0000d20000057ab9 */ /* 0x000fe40000000800 */
[----:B0-----:R-:W-:Y:S01]  /*2bf30*/  IMAD.U32 R6, RZ, RZ, UR5 ;  /* 0x00000005ff067e24 */ /* 0x001fe2000f8e00ff */
[----:B---3--:R0:W-:Y:S01]  /*2bf40*/  STL [R1+0x1c], R8 ;  /* 0x00001c0801007387 */ /* 0x0081e20000100800 */
[----:B------:R-:W-:-:S03]  /*2bf50*/  IMAD.MOV.U32 R11, RZ, RZ, R8 ;  /* 0x000000ffff0b7224 */ /* 0x000fc600078e0008 */
[----:B--2---:R1:W-:Y:S01]  /*2bf60*/  STL [R1+0x10], R12 ;  /* 0x0000100c01007387 */ /* 0x0043e20000100800 */
[----:B0-----:R-:W-:Y:S01]  /*2bf70*/  IMAD.U32 R8, RZ, RZ, UR4 ;  /* 0x00000004ff087e24 */ /* 0x001fe2000f8e00ff */
[----:B----4-:R-:W-:Y:S06]  /*2bf80*/  @P2 BRA `(.L_x_2938) ;  /* 0x0000000000182947 */ /* 0x010fec0003800000 */
[----:B------:R-:W-:Y:S05]  /*2bf90*/  @!P0 BRA `(.L_x_2938) ;  /* 0x0000000000148947 */ /* 0x000fea0003800000 */
[----:B------:R-:W-:Y:S02]  /*2bfa0*/  ULDC.64 UR4, c[0x0][0x208] ;  /* 0x0000820000047ab9 */ /* 0x000fe40000000a00 */
[----:B------:R-:W2:Y:S04]  /*2bfb0*/  LDG.E R10, desc[UR4][R2.64] ;  /* 0x00000004020a7981 */ /* 0x000ea8000c1e1900 */
[----:B------:R-:W2:Y:S02]  /*2bfc0*/  LDG.E R7, desc[UR4][R2.64+0x4] ;  /* 0x0000040402077981 */ /* 0x000ea4000c1e1900 */
[----:B--2---:R-:W-:-:S05]  /*2bfd0*/  IMAD.IADD R11, R7, 0x1, -R10 ;  /* 0x00000001070b7824 */ /* 0x004fca00078e0a0a */
[----:B------:R0:W-:Y:S02]  /*2bfe0*/  STL [R1+0x1c], R11 ;  /* 0x00001c0b01007387 */ /* 0x0001e40000100800 */
.L_x_2938:
[----:B------:R-:W-:Y:S01]  /*2bff0*/  ULDC.64 UR4, c[0x0][0xa20] ;  /* 0x0002880000047ab9 */ /* 0x000fe20000000a00 */
[C---:B------:R-:W-:Y:S01]  /*2c000*/  LOP3.LUT R2, R26.reuse, 0xff000000, RZ, 0xc0, !PT ;  /* 0xff0000001a027812 */ /* 0x040fe200078ec0ff */
[----:B------:R-:W-:Y:S01]  /*2c010*/  IMAD.MOV.U32 R32, RZ, RZ, R31 ;  /* 0x000000ffff207224 */ /* 0x000fe200078e001f */
[----:B------:R-:W-:Y:S02]  /*2c020*/  ISETP.NE.U32.AND P0, PT, RZ, UR4, PT ;  /* 0x00000004ff007c0c */ /* 0x000fe4000bf05070 */
[----:B------:R-:W-:Y:S02]  /*2c030*/  SHF.R.U32.HI R2, RZ, 0x8, R2 ;  /* 0x00000008ff027819 */ /* 0x000fe40000011602 */
[----:B------:R-:W-:Y:S02]  /*2c040*/  ISETP.NE.AND.EX P0, PT, RZ, UR5, PT, P0 ;  /* 0x00000005ff007c0c */ /* 0x000fe4000bf05300 */
[C---:B------:R-:W-:Y:S02]  /*2c050*/  LOP3.LUT R7, R26.reuse, 0xff0000, RZ, 0xc0, !PT ;  /* 0x00ff00001a077812 */ /* 0x040fe400078ec0ff */
        /* <DEDUP_REMOVED lines=8> */
.L_x_2939:
[----:B------:R-:W-:Y:S02]  /*2c0e0*/  ULDC.64 UR4, c[0x0][0xa08] ;  /* 0x0002820000047ab9 */ /* 0x000fe40000000a00 */
[----:B------:R-:W-:-:S04]  /*2c0f0*/  ISETP.NE.U32.AND P0, PT, RZ, UR4, PT ;  /* 0x00000004ff007c0c */ /* 0x000fc8000bf05070 */
[----:B------:R-:W-:-:S13]  /*2c100*/  ISETP.NE.AND.EX P0, PT, RZ, UR5, PT, P0 ;  /* 0x00000005ff007c0c */ /* 0x000fda000bf05300 */
[----:B------:R-:W-:Y:S05]  /*2c110*/  @!P0 BRA `(.L_x_2940) ;  /* 0x0000000000188947 */ /* 0x000fea0003800000 */
[----:B------:R-:W2:Y:S01]  /*2c120*/  LDC.64 R2, c[0x0][0xa08] ;  /* 0x00028200ff027b82 */ /* 0x000ea20000000a00 */
[----:B------:R-:W-:Y:S01]  /*2c130*/  ULDC.64 UR4, c[0x0][0x208] ;  /* 0x0000820000047ab9 */ /* 0x000fe20000000a00 */
[----:B--2---:R-:W-:-:S05]  /*2c140*/  IMAD.WIDE R2, R32, 0x4, R2 ;  /* 0x0000000420027825 */ /* 0x004fca00078e0202 */
[----:B------:R-:W2:Y:S04]  /*2c150*/  LDG.E R8, desc[UR4][R2.64] ;  /* 0x0000000402087981 */ /* 0x000ea8000c1e1900 */
[----:B------:R-:W2:Y:S02]  /*2c160*/  LDG.E R9, desc[UR4][R2.64+0x4] ;  /* 0x0000040402097981 */ /* 0x000ea4000c1e1900 */
[----:B--2---:R-:W-:-:S07]  /*2c170*/  IMAD.IADD R8, R9, 0x1, -R8 ;  /* 0x0000000109087824 */ /* 0x004fce00078e0a08 */
.L_x_2940:
[----:B------:R-:W-:Y:S01]  /*2c180*/  ULDC.64 UR4, c[0x0][0x208] ;  /* 0x0000820000047ab9 */ /* 0x000fe20000000a00 */
[----:B--2---:R-:W2:Y:S01]  /*2c190*/  LDC R3, c[0x0][0x448] ;  /* 0x00011200ff037b82 */ /* 0x004ea20000000800 */
[----:B------:R-:W3:Y:S04]  /*2c1a0*/  @P1 LDG.E R2, desc[UR4][R4.64] ;  /* 0x0000000404021981 */ /* 0x000ee8000c1e1900 */
[----:B------:R4:W3:Y:S01]  /*2c1b0*/  @P1 LDG.E R5, desc[UR4][R4.64+0x4] ;  /* 0x0000040404051981 */ /* 0x0008e2000c1e1900 */
[----:B-----5:R-:W-:Y:S01]  /*2c1c0*/  IMAD.IADD R8, R8, 0x1, -R12 ;  /* 0x0000000108087824 */ /* 0x020fe200078e0a0c */
[----:B------:R-:W-:Y:S01]  /*2c1d0*/  BSSY B0, `(.L_x_2941) ;  /* 0x0000037000007945 */ /* 0x000fe20003800000 */
[----:B------:R-:W-:Y:S02]  /*2c1e0*/  LOP3.LUT R21, R7, 0xff, RZ, 0xc0, !PT ;  /* 0x000000ff07157812 */ /* 0x000fe400078ec0ff */
[----:B--2---:R-:W-:-:S13]  /*2c1f0*/  ISETP.NE.AND P0, PT, R3, 0x1, PT ;  /* 0x000000010300780c */ /* 0x004fda0003f05270 */
[----:B----4-:R-:W2:Y:S08]  /*2c200*/  @P0 LDC R4, c[0x0][0x44c] ;  /* 0x00011300ff040b82 */ /* 0x010eb00000000800 */
[----:B------:R-:W4:Y:S01]  /*2c210*/  @P0 LDC R3, c[0x0][0x450] ;  /* 0x00011400ff030b82 */ /* 0x000f220000000800 */
[----:B---3--:R-:W-:Y:S02]  /*2c220*/  @P1 IMAD.IADD R6, R5, 0x1, -R2 ;  /* 0x0000000105061824 */ /* 0x008fe400078e0a02 */
[----:B------:R-:W-:-:S04]  /*2c230*/  IMAD.SHL.U32 R2, R25, 0x80, RZ ;  /* 0x0000008019027824 */ /* 0x000fc800078e00ff */
[----:B------:R-:W-:-:S04]  /*2c240*/  VIADD R2, R2, 0x7f ;  /* 0x0000007f02027836 */ /* 0x000fc80000000000 */
[----:B--2---:R-:W-:-:S05]  /*2c250*/  @P0 IMAD.HI.U32 R4, R2, R4, RZ ;  /* 0x0000000402040227 */ /* 0x004fca00078e00ff */
[----:B----4-:R-:W-:Y:S01]  /*2c260*/  @P0 SHF.R.U32.HI R2, RZ, R3, R4 ;  /* 0x00000003ff020219 */ /* 0x010fe20000011604 */
[----:B------:R-:W-:Y:S01]  /*2c270*/  IMAD.IADD R3, R8, 0x1, R6 ;  /* 0x0000000108037824 */ /* 0x000fe200078e0206 */
[----:B------:R-:W-:-:S03]  /*2c280*/  SHF.R.U32.HI R4, RZ, 0x10, R7 ;  /* 0x00000010ff047819 */ /* 0x000fc60000011607 */
[C---:B------:R-:W-:Y:S01]  /*2c290*/  VIADD R20, R3.reuse, 0x4f ;  /* 0x0000004f03147836 */ /* 0x040fe20000000000 */
[----:B------:R-:W-:Y:S01]  /*2c2a0*/  IADD3 R5, R3, 0x50, -R11 ;  /* 0x0000005003057810 */ /* 0x000fe20007ffe80b */
[----:B------:R2:W-:Y:S02]  /*2c2b0*/  STL [R1+0x8], R3 ;  /* 0x0000080301007387 */ /* 0x0005e40000100800 */
[----:B------:R-:W-:-:S04]  /*2c2c0*/  IMAD.HI R20, R20, 0x66666667, RZ ;  /* 0x6666666714147827 */ /* 0x000fc800078e02ff */
[----:B------:R-:W-:-:S04]  /*2c2d0*/  IMAD.IADD R2, R5, 0x1, R2 ;  /* 0x0000000105027824 */ /* 0x000fc800078e0202 */
[----:B------:R-:W-:Y:S01]  /*2c2e0*/  IMAD.HI R2, R2, 0x66666667, RZ ;  /* 0x6666666702027827 */ /* 0x000fe200078e02ff */
[----:B--2---:R-:W-:-:S04]  /*2c2f0*/  SHF.R.U32.HI R3, RZ, 0x1f, R20 ;  /* 0x0000001fff037819 */ /* 0x004fc80000011614 */
[----:B------:R-:W-:Y:S02]  /*2c300*/  LEA.HI.SX32 R20, R20, R3, 0x1b ;  /* 0x0000000314147211 */ /* 0x000fe400078fdaff */
[----:B------:R-:W-:-:S04]  /*2c310*/  SHF.R.U32.HI R3, RZ, 0x1f, R2 ;  /* 0x0000001fff037819 */ /* 0x000fc80000011602 */
[----:B------:R-:W-:Y:S01]  /*2c320*/  LEA.HI.SX32 R3, R2, R3, 0x1b ;  /* 0x0000000302037211 */ /* 0x000fe200078fdaff */
[----:B------:R-:W-:-:S03]  /*2c330*/  IMAD.MOV.U32 R2, RZ, RZ, RZ ;  /* 0x000000ffff027224 */ /* 0x000fc600078e00ff */
[----:B------:R-:W-:-:S04]  /*2c340*/  VIMNMX R9, R20, R3, PT ;  /* 0x0000000314097248 */ /* 0x000fc80003fe0100 */
[----:B------:R-:W-:-:S13]  /*2c350*/  ISETP.GE.AND P0, PT, R9, 0x1, PT ;  /* 0x000000010900780c */ /* 0x000fda0003f06270 */
[----:B------:R-:W-:Y:S05]  /*2c360*/  @!P0 BRA `(.L_x_2942) ;  /* 0x0000000000748947 */ /* 0x000fea0003800000 */
[----:B------:R-:W-:Y:S01]  /*2c370*/  ISETP.NE.AND P0, PT, R4, RZ, PT ;  /* 0x000000ff0400720c */ /* 0x000fe20003f05270 */
[----:B------:R-:W-:-:S03]  /*2c380*/  ULDC UR4, c[0x0][0x9f0] ;  /* 0x00027c0000047ab9 */ /* 0x000fc60000000800 */
[----:B------:R-:W-:-:S04]  /*2c390*/  SEL R7, R4, UR4, P0 ;  /* 0x0000000404077c07 */ /* 0x000fc80008000000 */
[----:B------:R-:W-:Y:S02]  /*2c3a0*/  IABS R10, R7 ;  /* 0x00000007000a7213 */ /* 0x000fe40000000000 */
[----:B0-----:R-:W-:Y:S02]  /*2c3b0*/  IADD3 R11, R7, -0x1, R9 ;  /* 0xffffffff070b7810 */ /* 0x001fe40007ffe009 */
[----:B------:R-:W0:Y:S08]  /*2c3c0*/  I2F.RP R2, R10 ;  /* 0x0000000a00027306 */ /* 0x000e300000209400 */
[----:B0-----:R-:W0:Y:S02]  /*2c3d0*/  MUFU.RCP R2, R2 ;  /* 0x0000000200027308 */ /* 0x001e240000001000 */
[----:B0-----:R-:W-:-:S06]  /*2c3e0*/  VIADD R2, R2, 0xffffffe ;  /* 0x0ffffffe02027836 */ /* 0x001fcc0000000000 */
[----:B------:R0:W2:Y:S02]  /*2c3f0*/  F2I.FTZ.U32.TRUNC.NTZ R3, R2 ;  /* 0x0000000200037305 */ /* 0x0000a4000021f000 */
[----:B0-----:R-:W-:-:S04]  /*2c400*/  LOP3.LUT R2, R11, R7, RZ, 0x3c, !PT ;  /* 0x000000070b027212 */ /* 0x001fc800078e3cff */
[----:B------:R-:W-:Y:S01]  /*2c410*/  ISETP.GE.AND P3, PT, R2, RZ, PT ;  /* 0x000000ff0200720c */ /* 0x000fe20003f66270 */
[----:B--2---:R-:W-:-:S04]  /*2c420*/  IMAD.MOV R2, RZ, RZ, -R3 ;  /* 0x000000ffff027224 */ /* 0x004fc800078e0a03 */
[----:B-1----:R-:W-:Y:S02]  /*2c430*/  IMAD R12, R2, R10, RZ ;  /* 0x0000000a020c7224 */ /* 0x002fe400078e02ff */
[----:B------:R-:W-:-:S04]  /*2c440*/  IMAD.MOV.U32 R2, RZ, RZ, RZ ;  /* 0x000000ffff027224 */ /* 0x000fc800078e00ff */
[----:B------:R-:W-:Y:S01]  /*2c450*/  IMAD.HI.U32 R12, R3, R12, R2 ;  /* 0x0000000c030c7227 */ /* 0x000fe200078e0002 */
[----:B------:R-:W-:Y:S02]  /*2c460*/  IABS R2, R7 ;  /* 0x0000000700027213 */ /* 0x000fe40000000000 */
[----:B------:R-:W-:-:S03]  /*2c470*/  IABS R3, R11 ;  /* 0x0000000b00037213 */ /* 0x000fc60000000000 */
[----:B------:R-:W-:-:S04]  /*2c480*/  IMAD.MOV R2, RZ, RZ, -R2 ;  /* 0x000000ffff027224 */ /* 0x000fc800078e0a02 */
        /* <DEDUP_REMOVED lines=11> */
.L_x_2942:
[----:B------:R-:W-:Y:S05]  /*2c540*/  BSYNC B0 ;  /* 0x0000000000007941 */ /* 0x000fea0003800000 */
.L_x_2941:
[-C--:B------:R-:W-:Y:S01]  /*2c550*/  IMAD R3, R21, R2.reuse, RZ ;  /* 0x0000000215037224 */ /* 0x080fe200078e02ff */
[----:B------:R-:W-:Y:S04]  /*2c560*/  BSSY B0, `(.L_x_2943) ;  /* 0x0000191000007945 */ /* 0x000fe80003800000 */
        /* <DEDUP_REMOVED lines=16> */
[----:B------:R-:W-:Y:S01]  /*2c670*/  UMOV UR4, 0xffffffff ;  /* 0xffffffff00047882 */ /* 0x000fe20000000000 */
[----:B------:R-:W-:Y:S02]  /*2c680*/  SEL R2, R32, RZ, !P1 ;  /* 0x000000ff20027207 */ /* 0x000fe40004800000 */
[----:B------:R-:W-:Y:S05]  /*2c690*/  BRA.DIV UR4, `(.L_x_2945) ;  /* 0x0000008604387947 */ /* 0x000fea000b800000 */
[----:B------:R-:W2:Y:S02]  /*2c6a0*/  S2R R7, SR_TID.X ;  /* 0x0000000000077919 */ /* 0x000ea40000002100 */
[----:B--2---:R-:W-:-:S04]  /*2c6b0*/  SHF.R.U32.HI R7, RZ, 0x5, R7 ;  /* 0x00000005ff077819 */ /* 0x004fc80000011607 */
[----:B------:R-:W-:-:S05]  /*2c6c0*/  LOP3.LUT R7, R7, 0x3, RZ, 0xc0, !PT ;  /* 0x0000000307077812 */ /* 0x000fca00078ec0ff */
[----:B------:R2:W3:Y:S02]  /*2c6d0*/  SHFL.IDX PT, R14, R7, RZ, 0x1f ;  /* 0x00001fff070e7589 */ /* 0x0004e400000e0000 */
.L_x_3154:
[----:B---3--:R-:W-:Y:S02]  /*2c6e0*/  ISETP.NE.AND P0, PT, R14, RZ, PT ;  /* 0x000000ff0e00720c */ /* 0x008fe40003f05270 */
[----:B------:R-:W-:-:S11]  /*2c6f0*/  PLOP3.LUT P6, PT, PT, PT, PT, 0x8, 0x0 ;  /* 0x000000000000781c */ /* 0x000fd60003fce170 */
[----:B------:R-:W-:Y:S05]  /*2c700*/  @P0 BRA `(.L_x_2946) ;  /* 0x00000000000c0947 */ /* 0x000fea0003800000 */
[----:B------:R-:W-:-:S03]  /*2c710*/  UMOV UR4, 0xffffffff ;  /* 0xffffffff00047882 */ /* 0x000fc60000000000 */
[----:B------:R-:W-:Y:S05]  /*2c720*/  BRA.DIV UR4, `(.L_x_2947) ;  /* 0x0000008604487947 */ /* 0x000fea000b800000 */
[----:B------:R-:W-:-:S13]  /*2c730*/  ELECT P6, URZ, PT ;  /* 0x00000000003f782f */ /* 0x000fda00038c0000 */
.L_x_2946:
[----:B--2---:R-:W2:Y:S01]  /*2c740*/  LDL R7, [R1+0x2c] ;  /* 0x00002c0001077983 */ /* 0x004ea20000100800 */
[----:B------:R-:W-:Y:S01]  /*2c750*/  BSSY B1, `(.L_x_2948) ;  /* 0x0000008000017945 */ /* 0x000fe20003800000 */
[----:B--2---:R-:W-:-:S05]  /*2c760*/  VIADD R7, R7, 0x1 ;  /* 0x0000000107077836 */ /* 0x004fca0000000000 */
[----:B------:R-:W-:-:S04]  /*2c770*/  LEA.HI R8, R7, R7, RZ, 0x1 ;  /* 0x0000000707087211 */ /* 0x000fc800078f08ff */
[----:B------:R-:W-:-:S05]  /*2c780*/  LOP3.LUT R8, R8, 0xfffffffe, RZ, 0xc0, !PT ;  /* 0xfffffffe08087812 */ /* 0x000fca00078ec0ff */
[----:B------:R-:W-:-:S05]  /*2c790*/  IMAD.IADD R7, R7, 0x1, -R8 ;  /* 0x0000000107077824 */ /* 0x000fca00078e0a08 */
[----:B------:R-:W-:-:S04]  /*2c7a0*/  SHF.L.U32 R7, R7, 0x1f, RZ ;  /* 0x0000001f07077819 */ /* 0x000fc800000006ff */
[----:B------:R-:W2:Y:S02]  /*2c7b0*/  SYNCS.PHASECHK.TRANS64.TRYWAIT P0, [R16+URZ+0x38820], R7 ;  /* 0x03882007100075a7 */ /* 0x000ea4000800017f */
[----:B--2---:R-:W-:Y:S05]  /*2c7c0*/  @!P0 BRA `(.L_x_2949) ;  /* 0x0000008400408947 */ /* 0x004fea0003800000 */
.L_x_3157:
[----:B------:R-:W-:Y:S05]  /*2c7d0*/  BSYNC B1 ;  /* 0x0000000000017941 */ /* 0x000fea0003800000 */
.L_x_2948:
[----:B------:R-:W-:Y:S04]  /*2c7e0*/  BSSY B1, `(.L_x_2950) ;  /* 0x00000ab000017945 */ /* 0x000fe80003800000 */
[----:B------:R-:W-:Y:S05]  /*2c7f0*/  @!P6 BRA `(.L_x_2951) ;  /* 0x0000000800a4e947 */ /* 0x000fea0003800000 */
[----:B0-----:R-:W-:Y:S01]  /*2c800*/  IMAD R11, R28, 0x8, R16 ;  /* 0x000000081c0b7824 */ /* 0x001fe200078e0210 */
[----:B------:R-:W-:Y:S01]  /*2c810*/  SHF.L.U32 R10, R30, 0x1f, RZ ;  /* 0x0000001f1e0a7819 */ /* 0x000fe200000006ff */
[----:B------:R-:W0:Y:S01]  /*2c820*/  S2R R8, SR_TID.X ;  /* 0x0000000000087919 */ /* 0x000e220000002100 */
[----:B------:R-:W-:Y:S02]  /*2c830*/  BSSY B2, `(.L_x_2952) ;  /* 0x0000005000027945 */ /* 0x000fe40003800000 */
[----:B------:R-:W3:Y:S01]  /*2c840*/  SYNCS.PHASECHK.TRANS64.TRYWAIT P0, [R11+URZ+0x388a0], R10 ;  /* 0x0388a00a0b0075a7 */ /* 0x000ee2000800017f */
[----:B0-----:R-:W-:-:S04]  /*2c850*/  LOP3.LUT R8, R8, 0x7f, RZ, 0xc0, !PT ;  /* 0x0000007f08087812 */ /* 0x001fc800078ec0ff */
[----:B------:R-:W-:Y:S01]  /*2c860*/  ISETP.NE.AND P1, PT, R8, RZ, PT ;  /* 0x000000ff0800720c */ /* 0x000fe20003f25270 */
[----:B---3--:R-:W-:-:S12]  /*2c870*/  @!P0 BRA `(.L_x_2953) ;  /* 0x0000008400288947 */ /* 0x008fd80003800000 */
.L_x_3158:
[----:B------:R-:W-:Y:S05]  /*2c880*/  BSYNC B2 ;  /* 0x0000000000027941 */ /* 0x000fea0003800000 */
.L_x_2952:
[----:B------:R-:W-:Y:S04]  /*2c890*/  BSSY B2, `(.L_x_2954) ;  /* 0x0000009000027945 */ /* 0x000fe80003800000 */
[----:B------:R-:W-:Y:S05]  /*2c8a0*/  @P1 BRA `(.L_x_2955) ;  /* 0x00000000001c1947 */ /* 0x000fea0003800000 */
[----:B------:R-:W3:Y:S01]  /*2c8b0*/  S2R R8, SR_TID.X ;  /* 0x0000000000087919 */ /* 0x000ee20000002100 */
[----:B--2---:R-:W-:-:S04]  /*2c8c0*/  IMAD.MOV.U32 R7, RZ, RZ, 0xa000 ;  /* 0x0000a000ff077424 */ /* 0x004fc800078e00ff */
[----:B------:R4:W-:Y:S01]  /*2c8d0*/  SYNCS.ARRIVE.TRANS64 RZ, [R11+URZ+0x38890], R7 ;  /* 0x038890070bff79a7 */ /* 0x0009e2000800003f */
[----:B---3--:R-:W-:-:S04]  /*2c8e0*/  LOP3.LUT R8, R8, 0x1f, RZ, 0xc0, !PT ;  /* 0x0000001f08087812 */ /* 0x008fc800078ec0ff */
[----:B------:R-:W-:-:S13]  /*2c8f0*/  ISETP.NE.AND P0, PT, R8, RZ, PT ;  /* 0x000000ff0800720c */ /* 0x000fda0003f05270 */
[----:B----4-:R-:W-:Y:S05]  /*2c900*/  @!P0 BRA `(.L_x_2955) ;  /* 0x0000000000048947 */ /* 0x010fea0003800000 */
[----:B------:R-:W-:Y:S01]  /*2c910*/  BPT.TRAP 0x1 ;  /* 0x000000040000795c */ /* 0x000fe20000300000 */
.L_x_2955:
[----:B------:R-:W-:Y:S05]  /*2c920*/  BSYNC B2 ;  /* 0x0000000000027941 */ /* 0x000fea0003800000 */
.L_x_2954:
[----:B--2---:R-:W-:Y:S01]  /*2c930*/  IMAD.MOV.U32 R7, RZ, RZ, RZ ;  /* 0x000000ffff077224 */ /* 0x004fe200078e00ff */
        /* <DEDUP_REMOVED lines=9> */
[----:B-1----:R-:W-:Y:S01]  /*2c9d0*/  VIADD R12, R9, 0x24400 ;  /* 0x00024400090c7836 */ /* 0x002fe20000000000 */
[----:B------:R-:W-:-:S09]  /*2c9e0*/  UMOV UR7, 0x12f00000 ;  /* 0x12f0000000077882 */ /* 0x000fd20000000000 */
.L_x_2956:
        /* <DEDUP_REMOVED lines=16> */
.L_x_2957:
        /* <DEDUP_REMOVED lines=16> */
.L_x_2958:
        /* <DEDUP_REMOVED lines=16> */
.L_x_2959:
        /* <DEDUP_REMOVED lines=13> */
.L_x_3159:
[----:B------:R-:W-:Y:S05]  /*2cdc0*/  BSYNC B2 ;  /* 0x0000000000027941 */ /* 0x000fea0003800000 */
.L_x_2960:
[----:B------:R-:W-:Y:S01]  /*2cdd0*/  BSSY B2, `(.L_x_2962) ;  /* 0x000000b000027945 */ /* 0x000fe20003800000 */
[----:B------:R-:W-:Y:S02]  /*2cde0*/  IMAD.MOV.U32 R12, RZ, RZ, 0x0 ;  /* 0x00000000ff0c7424 */ /* 0x000fe400078e00ff */
[----:B------:R-:W-:Y:S01]  /*2cdf0*/  IMAD.MOV.U32 R13, RZ, RZ, 0x12f00000 ;  /* 0x12f00000ff0d7424 */ /* 0x000fe200078e00ff */
[----:B------:R-:W-:Y:S06]  /*2ce00*/  @P1 BRA `(.L_x_2963) ;  /* 0x00000000001c1947 */ /* 0x000fec0003800000 */
[----:B01----:R-:W0:Y:S01]  /*2ce10*/  S2R R10, SR_TID.X ;  /* 0x00000000000a7919 */ /* 0x003e220000002100 */
[----:B------:R-:W-:-:S04]  /*2ce20*/  IMAD.MOV.U32 R7, RZ, RZ, 0xa000 ;  /* 0x0000a000ff077424 */ /* 0x000fc800078e00ff */
[----:B------:R2:W-:Y:S01]  /*2ce30*/  SYNCS.ARRIVE.TRANS64 RZ, [R11+URZ+0x388b0], R7 ;  /* 0x0388b0070bff79a7 */ /* 0x0005e2000800003f */
[----:B0-----:R-:W-:-:S04]  /*2ce40*/  LOP3.LUT R10, R10, 0x1f, RZ, 0xc0, !PT ;  /* 0x0000001f0a0a7812 */ /* 0x001fc800078ec0ff */
[----:B------:R-:W-:-:S13]  /*2ce50*/  ISETP.NE.AND P0, PT, R10, RZ, PT ;  /* 0x000000ff0a00720c */ /* 0x000fda0003f05270 */
[----:B--2---:R-:W-:Y:S05]  /*2ce60*/  @!P0 BRA `(.L_x_2963) ;  /* 0x0000000000048947 */ /* 0x004fea0003800000 */
[----:B------:R-:W-:Y:S01]  /*2ce70*/  BPT.TRAP 0x1 ;  /* 0x000000040000795c */ /* 0x000fe20000300000 */
.L_x_2963:
[----:B------:R-:W-:Y:S05]  /*2ce80*/  BSYNC B2 ;  /* 0x0000000000027941 */ /* 0x000fea0003800000 */
.L_x_2962:
        /* <DEDUP_REMOVED lines=9> */
.L_x_2964:
        /* <DEDUP_REMOVED lines=15> */
.L_x_2965:
        /* <DEDUP_REMOVED lines=15> */
.L_x_2966:
        /* <DEDUP_REMOVED lines=15> */
.L_x_2967:
        /* <DEDUP_REMOVED lines=9> */
[----:B---3--:R-:W-:Y:S05]  /*2d280*/  @P0 BRA.U.ANY `(.L_x_2967) ;  /* 0xfffffffd00d80947 */ /* 0x008fea000393ffff */
.L_x_2951:
[----:B------:R-:W-:Y:S05]  /*2d290*/  BSYNC B1 ;  /* 0x0000000000017941 */ /* 0x000fea0003800000 */
.L_x_2950:
        /* <DEDUP_REMOVED lines=9> */
.L_x_2986:
[----:B------:R-:W-:Y:S05]  /*2d330*/  YIELD ;  /* 0x0000000000007946 */ /* 0x000fea0003800000 */
[----:B------:R-:W-:Y:S04]  /*2d340*/  BSSY B1, `(.L_x_2968) ;  /* 0x00000aa000017945 */ /* 0x000fe80003800000 */
[----:B------:R-:W-:Y:S05]  /*2d350*/  @!P6 BRA `(.L_x_2969) ;  /* 0x0000000800a0e947 */ /* 0x000fea0003800000 */
[----:B------:R-:W-:Y:S01]  /*2d360*/  IMAD R10, R28, 0x8, R16 ;  /* 0x000000081c0a7824 */ /* 0x000fe200078e0210 */
[----:B------:R-:W-:Y:S01]  /*2d370*/  SHF.L.U32 R9, R30, 0x1f, RZ ;  /* 0x0000001f1e097819 */ /* 0x000fe200000006ff */
[----:B------:R-:W0:Y:S01]  /*2d380*/  S2R R3, SR_TID.X ;  /* 0x0000000000037919 */ /* 0x000e220000002100 */
[----:B------:R-:W-:Y:S02]  /*2d390*/  BSSY B2, `(.L_x_2970) ;  /* 0x0000005000027945 */ /* 0x000fe40003800000 */
[----:B------:R-:W3:Y:S01]  /*2d3a0*/  SYNCS.PHASECHK.TRANS64.TRYWAIT P1, [R10+URZ+0x388a0], R9 ;  /* 0x0388a0090a0075a7 */ /* 0x000ee2000802017f */
[----:B0-----:R-:W-:-:S04]  /*2d3b0*/  LOP3.LUT R3, R3, 0x7f, RZ, 0xc0, !PT ;  /* 0x0000007f03037812 */ /* 0x001fc800078ec0ff */
[----:B------:R-:W-:Y:S01]  /*2d3c0*/  ISETP.NE.AND P2, PT, R3, RZ, PT ;  /* 0x000000ff0300720c */ /* 0x000fe20003f45270 */
[----:B---3--:R-:W-:-:S12]  /*2d3d0*/  @!P1 BRA `(.L_x_2971) ;  /* 0x0000007800789947 */ /* 0x008fd80003800000 */
.L_x_3160:
[----:B------:R-:W-:Y:S05]  /*2d3e0*/  BSYNC B2 ;  /* 0x0000000000027941 */ /* 0x000fea0003800000 */
.L_x_2970:
[----:B------:R-:W-:Y:S04]  /*2d3f0*/  BSSY B2, `(.L_x_2972) ;  /* 0x0000009000027945 */ /* 0x000fe80003800000 */
[----:B------:R-:W-:Y:S05]  /*2d400*/  @P2 BRA `(.L_x_2973) ;  /* 0x00000000001c2947 */ /* 0x000fea0003800000 */
[----:B--2---:R-:W2:Y:S01]  /*2d410*/  S2R R7, SR_TID.X ;  /* 0x0000000000077919 */ /* 0x004ea20000002100 */
[----:B------:R-:W-:-:S04]  /*2d420*/  IMAD.MOV.U32 R3, RZ, RZ, 0xa000 ;  /* 0x0000a000ff037424 */ /* 0x000fc800078e00ff */
[----:B------:R3:W-:Y:S01]  /*2d430*/  SYNCS.ARRIVE.TRANS64 RZ, [R10+URZ+0x38890], R3 ;  /* 0x038890030aff79a7 */ /* 0x0007e2000800003f */
[----:B--2---:R-:W-:-:S04]  /*2d440*/  LOP3.LUT R7, R7, 0x1f, RZ, 0xc0, !PT ;  /* 0x0000001f07077812 */ /* 0x004fc800078ec0ff */
[----:B------:R-:W-:-:S13]  /*2d450*/  ISETP.NE.AND P1, PT, R7, RZ, PT ;  /* 0x000000ff0700720c */ /* 0x000fda0003f25270 */
[----:B---3--:R-:W-:Y:S05]  /*2d460*/  @!P1 BRA `(.L_x_2973) ;  /* 0x0000000000049947 */ /* 0x008fea0003800000 */
[----:B------:R-:W-:Y:S01]  /*2d470*/  BPT.TRAP 0x1 ;  /* 0x000000040000795c */ /* 0x000fe20000300000 */
.L_x_2973:
[----:B------:R-:W-:Y:S05]  /*2d480*/  BSYNC B2 ;  /* 0x0000000000027941 */ /* 0x000fea0003800000 */
.L_x_2972:
[----:B------:R-:W-:Y:S01]  /*2d490*/  IMAD.MOV.U32 R14, RZ, RZ, RZ ;  /* 0x000000ffff0e7224 */ /* 0x000fe200078e00ff */
[----:B------:R-:W-:Y:S01]  /*2d4a0*/  UIADD3 UR4, UP0, UR38, 0x570, URZ ;  /* 0x0000057026047890 */ /* 0x000fe2000ff1e03f */
[----:B------:R-:W-:Y:S01]  /*2d4b0*/  IMAD R8, R28, 0xa000, R16 ;  /* 0x0000a0001c087824 */ /* 0x000fe200078e0210 */
[----:B------:R-:W-:Y:S01]  /*2d4c0*/  PLOP3.LUT P1, PT, PT, PT, PT, 0x80, 0x0 ;  /* 0x000000000000781c */ /* 0x000fe20003f2f070 */
[----:B--2---:R-:W-:Y:S01]  /*2d4d0*/  IMAD R7, R11, 0x50, R0 ;  /* 0x000000500b077824 */ /* 0x004fe200078e0200 */
[----:B------:R-:W-:Y:S01]  /*2d4e0*/  R2UR UR10, R14 ;  /* 0x000000000e0a72ca */ /* 0x000fe200000e0000 */
[----:B------:R-:W-:Y:S01]  /*2d4f0*/  VIADD R3, R10, 0x38890 ;  /* 0x000388900a037836 */ /* 0x000fe20000000000 */
[----:B------:R-:W-:Y:S01]  /*2d500*/  UIADD3.X UR5, URZ, UR39, URZ, UP0, !UPT ;  /* 0x000000273f057290 */ /* 0x000fe200087fe43f */
[----:B-1----:R-:W-:Y:S01]  /*2d510*/  VIADD R12, R8, 0x24400 ;  /* 0x00024400080c7836 */ /* 0x002fe20000000000 */
[----:B------:R-:W-:Y:S01]  /*2d520*/  UMOV UR6, 0x0 ;  /* 0x0000000000067882 */ /* 0x000fe20000000000 */
[----:B------:R-:W-:-:S10]  /*2d530*/  UMOV UR7, 0x12f00000 ;  /* 0x12f0000000077882 */ /* 0x000fd40000000000 */
.L_x_2974:
        /* <DEDUP_REMOVED lines=12> */
[----:B------:R-:W-:Y:S01]  /*2d600*/  UMOV UR6, 0x0 ;  /* 0x0000000000067882 */ /* 0x000fe20000000000 */
[----:B------:R-:W-:Y:S02]  /*2d610*/  UMOV UR7, 0x12f00000 ;  /* 0x12f0000000077882 */ /* 0x000fe40000000000 */
[----:B------:R-:W-:Y:S01]  /*2d620*/  R2UR UR10, R12 ;  /* 0x000000000c0a72ca */ /* 0x000fe200000e0000 */
[----:B------:R-:W-:-:S14]  /*2d630*/  VIADD R12, R8, 0x26c00 ;  /* 0x00026c00080c7836 */ /* 0x000fdc0000000000 */
.L_x_2975:
        /* <DEDUP_REMOVED lines=16> */
.L_x_2976:
        /* <DEDUP_REMOVED lines=16> */
.L_x_2977:
        /* <DEDUP_REMOVED lines=13> */
.L_x_3161:
[----:B------:R-:W-:Y:S05]  /*2d910*/  BSYNC B2 ;  /* 0x0000000000027941 */ /* 0x000fea0003800000 */
.L_x_2978:
        /* <DEDUP_REMOVED lines=11> */
.L_x_2981:
[----:B------:R-:W-:Y:S05]  /*2d9d0*/  BSYNC B2 ;  /* 0x0000000000027941 */ /* 0x000fea0003800000 */
.L_x_2980:
        /* <DEDUP_REMOVED lines=8> */
.L_x_2982:
        /* <DEDUP_REMOVED lines=16> */
.L_x_2983:
        /* <DEDUP_REMOVED lines=15> */
.L_x_2984:
        /* <DEDUP_REMOVED lines=15> */
.L_x_2985:
        /* <DEDUP_REMOVED lines=10> */
.L_x_2969:
[----:B------:R-:W-:Y:S05]  /*2dde0*/  BSYNC B1 ;  /* 0x0000000000017941 */ /* 0x000fea0003800000 */
.L_x_2968:
[C---:B------:R-:W-:Y:S01]  /*2ddf0*/  ISETP.GT.AND P2, PT, R11.reuse, R6, PT ;  /* 0x000000060b00720c */ /* 0x040fe20003f44270 */
[----:B------:R-:W-:Y:S02]  /*2de00*/  VIADD R28, R28, 0x1 ;  /* 0x000000011c1c7836 */ /* 0x000fe40000000000 */
[----:B------:R-:W-:-:S03]  /*2de10*/  VIADD R11, R11, 0xffffffff ;  /* 0xffffffff0b0b7836 */ /* 0x000fc60000000000 */
[----:B------:R-:W-:-:S04]  /*2de20*/  ISETP.NE.AND P1, PT, R28, 0x2, PT ;  /* 0x000000021c00780c */ /* 0x000fc80003f25270 */
[----:B------:R-:W-:Y:S02]  /*2de30*/  SEL R3, RZ, 0x1, P1 ;  /* 0x00000001ff037807 */ /* 0x000fe40000800000 */
[----:B------:R-:W-:Y:S02]  /*2de40*/  SEL R28, R28, RZ, P1 ;  /* 0x000000ff1c1c7207 */ /* 0x000fe40000800000 */
[----:B------:R-:W-:Y:S01]  /*2de50*/  LOP3.LUT R30, R30, R3, RZ, 0x3c, !PT ;  /* 0x000000031e1e7212 */ /* 0x000fe200078e3cff */
[----:B------:R-:W-:Y:S06]  /*2de60*/  @P2 BRA `(.L_x_2986) ;  /* 0xfffffff400302947 */ /* 0x000fec000383ffff */
.L_x_2944:
[----:B------:R-:W-:Y:S05]  /*2de70*/  BSYNC B0 ;  /* 0x0000000000007941 */ /* 0x000fea0003800000 */
.L_x_2943:
[----:B------:R-:W3:Y:S01]  /*2de80*/  LDC R0, c[0x0][0x448] ;  /* 0x00011200ff007b82 */ /* 0x000ee20000000800 */
[----:B------:R-:W-:Y:S01]  /*2de90*/  LEA R2, R25, 0x7f, 0x7 ;  /* 0x0000007f19027811 */ /* 0x000fe200078e38ff */
[----:B------:R-:W-:Y:S06]  /*2dea0*/  @!P0 WARPSYNC.ALL ;  /* 0x0000000000008948 */ /* 0x000fec0003800000 */
[----:B------:R-:W-:Y:S01]  /*2deb0*/  @!P0 BAR.SYNC.DEFER_BLOCKING 0xc, 0x180 ;  /* 0x0306000000008b1d */ /* 0x000fe20000010000 */
[----:B------:R-:W-:-:S05]  /*2dec0*/  ISETP.NE.AND P2, PT, R4, RZ, PT ;  /* 0x000000ff0400720c */ /* 0x000fca0003f45270 */
[----:B------:R-:W-:Y:S08]  /*2ded0*/  BSSY B0, `(.L_x_2987) ;  /* 0x0000029000007945 */ /* 0x000ff00003800000 */
[----:B------:R-:W4:Y:S01]  /*2dee0*/  @!P2 LDC R4, c[0x0][0x9f0] ;  /* 0x00027c00ff04ab82 */ /* 0x000f220000000800 */
[----:B---3--:R-:W-:-:S13]  /*2def0*/  ISETP.NE.AND P1, PT, R0, 0x1, PT ;  /* 0x000000010000780c */ /* 0x008fda0003f25270 */
[----:B------:R-:W3:Y:S08]  /*2df00*/  @P1 LDC R3, c[0x0][0x44c] ;  /* 0x00011300ff031b82 */ /* 0x000ef00000000800 */
[----:B------:R-:W5:Y:S01]  /*2df10*/  @P1 LDC R0, c[0x0][0x450] ;  /* 0x00011400ff001b82 */ /* 0x000f620000000800 */
[----:B---3--:R-:W-:-:S05]  /*2df20*/  @P1 IMAD.HI.U32 R3, R2, R3, RZ ;  /* 0x0000000302031227 */ /* 0x008fca00078e00ff */
[----:B-----5:R-:W-:Y:S01]  /*2df30*/  @P1 SHF.R.U32.HI R2, RZ, R0, R3 ;  /* 0x00000000ff021219 */ /* 0x020fe20000011603 */
[----:B------:R-:W-:-:S04]  /*2df40*/  IMAD.MOV.U32 R0, RZ, RZ, RZ ;  /* 0x000000ffff007224 */ /* 0x000fc800078e00ff */
[----:B------:R-:W-:-:S04]  /*2df50*/  IMAD.IADD R2, R5, 0x1, R2 ;  /* 0x0000000105027824 */ /* 0x000fc800078e0202 */
[----:B------:R-:W-:-:S05]  /*2df60*/  IMAD.HI R2, R2, 0x66666667, RZ ;  /* 0x6666666702027827 */ /* 0x000fca00078e02ff */
[----:B------:R-:W-:-:S04]  /*2df70*/  SHF.R.U32.HI R3, RZ, 0x1f, R2 ;  /* 0x0000001fff037819 */ /* 0x000fc80000011602 */
[----:B------:R-:W-:-:S04]  /*2df80*/  LEA.HI.SX32 R3, R2, R3, 0x1b ;  /* 0x0000000302037211 */ /* 0x000fc800078fdaff */
[----:B------:R-:W-:-:S04]  /*2df90*/  VIMNMX R20, R20, R3, PT ;  /* 0x0000000314147248 */ /* 0x000fc80003fe0100 */
[----:B------:R-:W-:-:S13]  /*2dfa0*/  ISETP.GE.AND P1, PT, R20, 0x1, PT ;  /* 0x000000011400780c */ /* 0x000fda0003f26270 */
[----:B----4-:R-:W-:Y:S05]  /*2dfb0*/  @!P1 BRA `(.L_x_2988) ;  /* 0x0000000000689947 */ /* 0x010fea0003800000 */
[-C--:B------:R-:W-:Y:S02]  /*2dfc0*/  IABS R0, R4.reuse ;  /* 0x0000000400007213 */ /* 0x080fe40000000000 */
[----:B------:R-:W-:Y:S02]  /*2dfd0*/  IABS R6, R4 ;  /* 0x0000000400067213 */ /* 0x000fe40000000000 */
[----:B--2---:R-:W2:Y:S03]  /*2dfe0*/  I2F.RP R7, R0 ;  /* 0x0000000000077306 */ /* 0x004ea60000209400 */
[----:B------:R-:W-:-:S05]  /*2dff0*/  IMAD.MOV R6, RZ, RZ, -R6 ;  /* 0x000000ffff067224 */ /* 0x000fca00078e0a06 */
[----:B--2---:R-:W2:Y:S02]  /*2e000*/  MUFU.RCP R7, R7 ;  /* 0x0000000700077308 */ /* 0x004ea40000001000 */
[----:B--2---:R-:W-:-:S06]  /*2e010*/  VIADD R8, R7, 0xffffffe ;  /* 0x0ffffffe07087836 */ /* 0x004fcc0000000000 */
[----:B------:R-:W2:Y:S02]  /*2e020*/  F2I.FTZ.U32.TRUNC.NTZ R3, R8 ;  /* 0x0000000800037305 */ /* 0x000ea4000021f000 */
[----:B--2---:R-:W-:-:S04]  /*2e030*/  IMAD.MOV R2, RZ, RZ, -R3 ;  /* 0x000000ffff027224 */ /* 0x004fc800078e0a03 */
        /* <DEDUP_REMOVED lines=18> */
.L_x_2988:
[----:B------:R-:W-:Y:S05]  /*2e160*/  BSYNC B0 ;  /* 0x0000000000007941 */ /* 0x000fea0003800000 */
.L_x_2987:
[-C--:B------:R-:W-:Y:S01]  /*2e170*/  IMAD R3, R21, R0.reuse, RZ ;  /* 0x0000000015037224 */ /* 0x080fe200078e02ff */
[----:B------:R-:W-:Y:S04]  /*2e180*/  BSSY B7, `(.L_x_2989) ;  /* 0x0000392000077945 */ /* 0x000fe80003800000 */
[----:B------:R-:W-:Y:S01]  /*2e190*/  VIADDMNMX R2, R3, R0, R20, PT ;  /* 0x0000000003027246 */ /* 0x000fe20003800114 */
[----:B------:R3:W-:Y:S03]  /*2e1a0*/  STL [R1+0xc], R3 ;  /* 0x00000c0301007387 */ /* 0x0007e60000100800 */
[----:B------:R-:W-:Y:S01]  /*2e1b0*/  ISETP.GT.AND P0, PT, R2, R3, PT ;  /* 0x000000030200720c */ /* 0x000fe20003f04270 */
[----:B------:R3:W-:-:S12]  /*2e1c0*/  STL [R1+0x28], R2 ;  /* 0x0000280201007387 */ /* 0x0007d80000100800 */
[----:B---3--:R-:W-:Y:S05]  /*2e1d0*/  @P0 BRA `(.L_x_2990) ;  /* 0x0000000000480947 */ /* 0x008fea0003800000 */
[----:B------:R-:W3:Y:S02]  /*2e1e0*/  S2R R2, SR_TID.X ;  /* 0x0000000000027919 */ /* 0x000ee40000002100 */
[----:B---3--:R-:W-:-:S04]  /*2e1f0*/  LOP3.LUT R2, R2, 0x7f, RZ, 0xc0, !PT ;  /* 0x0000007f02027812 */ /* 0x008fc800078ec0ff */
[----:B------:R-:W-:-:S13]  /*2e200*/  ISETP.NE.AND P0, PT, R2, RZ, PT ;  /* 0x000000ff0200720c */ /* 0x000fda0003f05270 */
[----:B------:R-:W-:Y:S05]  /*2e210*/  @P0 BRA `(.L_x_2991) ;  /* 0x0000003800200947 */ /* 0x000fea0003800000 */
[----:B------:R-:W3:Y:S01]  /*2e220*/  S2R R5, SR_LANEID ;  /* 0x0000000000057919 */ /* 0x000ee20000000000 */
[----:B------:R-:W-:Y:S01]  /*2e230*/  VOTEU.ANY UR4, UPT, PT ;  /* 0x0000000000047886 */ /* 0x000fe200038e0100 */
[----:B------:R-:W4:Y:S01]  /*2e240*/  LDC.64 R2, c[0x0][0xc60] ;  /* 0x00031800ff027b82 */ /* 0x000f220000000a00 */
[----:B------:R-:W3:Y:S01]  /*2e250*/  FLO.U32 R0, UR4 ;  /* 0x0000000400007d00 */ /* 0x000ee200080e0000 */
[----:B------:R-:W-:Y:S01]  /*2e260*/  ULDC.64 UR6, c[0x0][0x208] ;  /* 0x0000820000067ab9 */ /* 0x000fe20000000a00 */
[----:B---3--:R-:W-:-:S06]  /*2e270*/  ISETP.EQ.U32.AND P0, PT, R0, R5, PT ;  /* 0x000000050000720c */ /* 0x008fcc0003f02070 */
[----:B------:R-:W4:Y:S07]  /*2e280*/  POPC R5, UR4 ;  /* 0x0000000400057d09 */ /* 0x000f2e0008000000 */
[----:B----4-:R-:W3:Y:S01]  /*2e290*/  @P0 ATOMG.E.ADD.STRONG.GPU PT, R3, desc[UR6][R2.64], R5 ;  /* 0x00000005020309a8 */ /* 0x010ee200081ee1c6 */
[----:B------:R-:W4:Y:S02]  /*2e2a0*/  S2R R4, SR_LTMASK ;  /* 0x0000000000047919 */ /* 0x000f240000003900 */
[----:B----4-:R-:W-:-:S04]  /*2e2b0*/  LOP3.LUT R4, R4, UR4, RZ, 0xc0, !PT ;  /* 0x0000000404047c12 */ /* 0x010fc8000f8ec0ff */
[----:B--2---:R-:W2:Y:S01]  /*2e2c0*/  POPC R7, R4 ;  /* 0x0000000400077309 */ /* 0x004ea20000000000 */
[----:B---3--:R-:W2:Y:S02]  /*2e2d0*/  SHFL.IDX PT, R0, R3, R0, 0x1f ;  /* 0x00001f0003007589 */ /* 0x008ea400000e0000 */
[----:B--2---:R-:W-:Y:S01]  /*2e2e0*/  IADD3 R24, R0, UR36, R7 ;  /* 0x0000002400187c10 */ /* 0x004fe2000fffe007 */
[----:B------:R-:W-:Y:S06]  /*2e2f0*/  BRA `(.L_x_2991) ;  /* 0x0000003400e87947 */ /* 0x000fec0003800000 */
.L_x_2990:
        /* <DEDUP_REMOVED lines=9> */
[----:B------:R-:W3:Y:S01]  /*2e390*/  LDC.64 R2, c[0x4][R2] ;  /* 0x0100000002027b82 */ /* 0x000ee20000000a00 */
[----:B------:R-:W-:Y:S02]  /*2e3a0*/  IMAD.U32 R5, RZ, RZ, UR7 ;  /* 0x00000007ff057e24 */ /* 0x000fe4000f8e00ff */
[----:B------:R-:W-:Y:S02]  /*2e3b0*/  IMAD.U32 R6, RZ, RZ, UR8 ;  /* 0x00000008ff067e24 */ /* 0x000fe4000f8e00ff */
[----:B--2---:R-:W-:-:S02]  /*2e3c0*/  IMAD.U32 R7, RZ, RZ, UR9 ;  /* 0x00000009ff077e24 */ /* 0x004fc4000f8e00ff */
[----:B------:R-:W-:Y:S02]  /*2e3d0*/  IMAD.U32 R10, RZ, RZ, UR4 ;  /* 0x00000004ff0a7e24 */ /* 0x000fe4000f8e00ff */
[----:B0-----:R-:W-:Y:S02]  /*2e3e0*/  IMAD.U32 R11, RZ, RZ, UR5 ;  /* 0x00000005ff0b7e24 */ /* 0x001fe4000f8e00ff */
[----:B------:R-:W-:Y:S02]  /*2e3f0*/  IMAD.MOV.U32 R8, RZ, RZ, 0x70 ;  /* 0x00000070ff087424 */ /* 0x000fe400078e00ff */
[----:B-1----:R-:W-:Y:S02]  /*2e400*/  IMAD.MOV.U32 R12, RZ, RZ, 0x1 ;  /* 0x00000001ff0c7424 */ /* 0x002fe400078e00ff */
[----:B------:R-:W-:-:S07]  /*2e410*/  IMAD.MOV.U32 R13, RZ, RZ, RZ ;  /* 0x000000ffff0d7224 */ /* 0x000fce00078e00ff */
[----:B------:R-:W-:-:S07]  /*2e420*/  LEPC R20, `(.L_x_2993) ;  /* 0x000000001014794e */ /* 0x000fce0000000000 */
[----:B---3--:R-:W-:Y:S05]  /*2e430*/  CALL.ABS.NOINC R2 ;  /* 0x0000000002007343 */ /* 0x008fea0003c00000 */
.L_x_2993:
[----:B------:R-:W-:Y:S05]  /*2e440*/  BSYNC B6 ;  /* 0x0000000000067941 */ /* 0x000fea0003800000 */
.L_x_2992:
        /* <DEDUP_REMOVED lines=8> */
[----:B------:R3:W4:Y:S01]  /*2e4d0*/  LDC.64 R2, c[0x4][R22] ;  /* 0x0100000016027b82 */ /* 0x0007220000000a00 */
[----:B------:R-:W-:Y:S02]  /*2e4e0*/  IMAD.U32 R4, RZ, RZ, UR6 ;  /* 0x00000006ff047e24 */ /* 0x000fe4000f8e00ff */
[----:B------:R-:W-:Y:S02]  /*2e4f0*/  IMAD.U32 R5, RZ, RZ, UR7 ;  /* 0x00000007ff057e24 */ /* 0x000fe4000f8e00ff */
[----:B------:R-:W-:Y:S02]  /*2e500*/  IMAD.U32 R6, RZ, RZ, UR8 ;  /* 0x00000008ff067e24 */ /* 0x000fe4000f8e00ff */
[----:B--2---:R-:W-:-:S02]  /*2e510*/  IMAD.U32 R7, RZ, RZ, UR9 ;  /* 0x00000009ff077e24 */ /* 0x004fc4000f8e00ff */
[----:B------:R-:W-:Y:S02]  /*2e520*/  IMAD.U32 R10, RZ, RZ, UR4 ;  /* 0x00000004ff0a7e24 */ /* 0x000fe4000f8e00ff */
[----:B0-----:R-:W-:Y:S02]  /*2e530*/  IMAD.U32 R11, RZ, RZ, UR5 ;  /* 0x00000005ff0b7e24 */ /* 0x001fe4000f8e00ff */
[----:B------:R-:W-:Y:S02]  /*2e540*/  IMAD.MOV.U32 R8, RZ, RZ, 0x70 ;  /* 0x00000070ff087424 */ /* 0x000fe400078e00ff */
[----:B-1----:R-:W-:Y:S02]  /*2e550*/  IMAD.MOV.U32 R12, RZ, RZ, 0x1 ;  /* 0x00000001ff0c7424 */ /* 0x002fe400078e00ff */
[----:B---3--:R-:W-:-:S07]  /*2e560*/  IMAD.MOV.U32 R13, RZ, RZ, RZ ;  /* 0x000000ffff0d7224 */ /* 0x008fce00078e00ff */
[----:B------:R-:W-:-:S07]  /*2e570*/  LEPC R20, `(.L_x_2996) ;  /* 0x000000001014794e */ /* 0x000fce0000000000 */
[----:B----4-:R-:W-:Y:S05]  /*2e580*/  CALL.ABS.NOINC R2 ;  /* 0x0000000002007343 */ /* 0x010fea0003c00000 */
.L_x_2996:
        /* <DEDUP_REMOVED lines=15> */
.L_x_2995:
[----:B------:R-:W-:Y:S05]  /*2e680*/  BSYNC B6 ;  /* 0x0000000000067941 */ /* 0x000fea0003800000 */
.L_x_2994:
[----:B------:R-:W3:Y:S01]  /*2e690*/  LDL R22, [R1+0x28] ;  /* 0x0000280001167983 */ /* 0x000ee20000100800 */
[----:B------:R-:W-:-:S03]  /*2e6a0*/  ULDC.64 UR4, c[0x0][0x9f8] ;  /* 0x00027e0000047ab9 */ /* 0x000fc60000000a00 */
[----:B--2---:R-:W2:Y:S01]  /*2e6b0*/  LDL R7, [R1+0x8] ;  /* 0x0000080001077983 */ /* 0x004ea20000100800 */
[----:B------:R-:W-:-:S03]  /*2e6c0*/  ISETP.NE.U32.AND P0, PT, RZ, UR4, PT ;  /* 0x00000004ff007c0c */ /* 0x000fc6000bf05070 */
[----:B------:R-:W4:Y:S01]  /*2e6d0*/  LDL R21, [R1+0x10] ;  /* 0x0000100001157983 */ /* 0x000f220000100800 */
[----:B------:R-:W-:Y:S01]  /*2e6e0*/  ISETP.NE.AND.EX P0, PT, RZ, UR5, PT, P0 ;  /* 0x00000005ff007c0c */ /* 0x000fe2000bf05300 */
[----:B------:R-:W-:Y:S01]  /*2e6f0*/  ULDC.64 UR6, c[0x0][0x208] ;  /* 0x0000820000067ab9 */ /* 0x000fe20000000a00 */
[----:B------:R-:W0:Y:S01]  /*2e700*/  LDC R0, c[0x0][0x430] ;  /* 0x00010c00ff007b82 */ /* 0x000e220000000800 */
[----:B------:R-:W1:Y:S10]  /*2e710*/  S2R R20, SR_TID.X ;  /* 0x0000000000147919 */ /* 0x000e740000002100 */
[----:B------:R-:W-:Y:S01]  /*2e720*/  @P0 IADD3 R2, P1, R17, UR4, RZ ;  /* 0x0000000411020c10 */ /* 0x000fe2000ff3e0ff */
[----:B------:R-:W-:-:S03]  /*2e730*/  ULDC UR4, c[0x0][0x2f4] ;  /* 0x0000bd0000047ab9 */ /* 0x000fc60000000800 */
[----:B------:R-:W-:-:S05]  /*2e740*/  @P0 IADD3.X R3, R19, UR5, RZ, P1, !PT ;  /* 0x0000000513030c10 */ /* 0x000fca0008ffe4ff */
[----:B------:R4:W4:Y:S01]  /*2e750*/  @P0 LDG.E R32, desc[UR6][R2.64] ;  /* 0x0000000602200981 */ /* 0x000922000c1e1900 */
[----:B-1----:R-:W-:-:S04]  /*2e760*/  LOP3.LUT R20, R20, 0x7f, RZ, 0xc0, !PT ;  /* 0x0000007f14147812 */ /* 0x002fc800078ec0ff */
[----:B------:R-:W-:Y:S02]  /*2e770*/  SHF.R.U32.HI R4, RZ, 0x3, R20 ;  /* 0x00000003ff047819 */ /* 0x000fe40000011614 */
[----:B------:R-:W1:Y:S01]  /*2e780*/  S2R R20, SR_TID.X ;  /* 0x0000000000147919 */ /* 0x000e620000002100 */
[----:B0-----:R-:W-:-:S13]  /*2e790*/  ISETP.NE.AND P1, PT, R0, 0x1, PT ;  /* 0x000000010000780c */ /* 0x001fda0003f25270 */
[----:B------:R-:W0:Y:S01]  /*2e7a0*/  @P1 LDC R6, c[0x0][0x438] ;  /* 0x00010e00ff061b82 */ /* 0x000e220000000800 */
[----:B-1----:R-:W-:-:S05]  /*2e7b0*/  IMAD.SHL.U32 R20, R20, 0x10, RZ ;  /* 0x0000001014147824 */ /* 0x002fca00078e00ff */
[----:B------:R-:W-:Y:S02]  /*2e7c0*/  LOP3.LUT R20, R4, 0x70, R20, 0xf8, !PT ;  /* 0x0000007004147812 */ /* 0x000fe400078ef814 */
[----:B------:R-:W1:Y:S01]  /*2e7d0*/  @P1 LDC R4, c[0x0][0x434] ;  /* 0x00010d00ff041b82 */ /* 0x000e620000000800 */
[----:B------:R-:W-:Y:S02]  /*2e7e0*/  LOP3.LUT R18, R18, 0xfffffffe, RZ, 0xc0, !PT ;  /* 0xfffffffe12127812 */ /* 0x000fe400078ec0ff */
[----:B------:R-:W-:-:S04]  /*2e7f0*/  LOP3.LUT R9, R34, 0x40, RZ, 0xfc, !PT ;  /* 0x0000004022097812 */ /* 0x000fc800078efcff */
[----:B------:R-:W-:Y:S01]  /*2e800*/  ISETP.GE.AND P3, PT, R9, UR4, PT ;  /* 0x0000000409007c0c */ /* 0x000fe2000bf66270 */
[----:B------:R-:W-:Y:S01]  /*2e810*/  UMOV UR5, 0xffffffff ;  /* 0xffffffff00057882 */ /* 0x000fe20000000000 */
[----:B---3--:R-:W-:-:S04]  /*2e820*/  VIADD R22, R22, 0xffffffff ;  /* 0xffffffff16167836 */ /* 0x008fc80000000000 */
[----:B------:R-:W-:-:S05]  /*2e830*/  IMAD R5, R22, 0x50, R20 ;  /* 0x0000005016057824 */ /* 0x000fca00078e0214 */
[----:B--2---:R-:W-:-:S04]  /*2e840*/  ISETP.GE.AND P0, PT, R5, R7, PT ;  /* 0x000000070500720c */ /* 0x004fc80003f06270 */
[----:B------:R-:W-:Y:S01]  /*2e850*/  ISETP.GT.U32.OR P0, PT, R20, 0x4f, P0 ;  /* 0x0000004f1400780c */ /* 0x000fe20000704470 */
[----:B----4-:R-:W-:-:S04]  /*2e860*/  IMAD.IADD R5, R5, 0x1, R21 ;  /* 0x0000000105057824 */ /* 0x010fc800078e0215 */
[----:B-1----:R-:W-:-:S08]  /*2e870*/  @P1 IMAD.HI.U32 R7, R5, R4, RZ ;  /* 0x0000000405071227 */ /* 0x002fd000078e00ff */
[----:B------:R-:W1:Y:S01]  /*2e880*/  @!P0 LDC.64 R2, c[0x0][0x428] ;  /* 0x00010a00ff028b82 */ /* 0x000e620000000a00 */
[----:B------:R-:W-:Y:S01]  /*2e890*/  IMAD.MOV.U32 R4, RZ, RZ, R5 ;  /* 0x000000ffff047224 */ /* 0x000fe200078e0005 */
[----:B0-----:R-:W-:Y:S02]  /*2e8a0*/  @P1 SHF.R.U32.HI R4, RZ, R6, R7 ;  /* 0x00000006ff041219 */ /* 0x001fe40000011607 */
[----:B------:R-:W-:-:S03]  /*2e8b0*/  SHF.R.S32.HI R8, RZ, 0x1f, R32 ;  /* 0x0000001fff087819 */ /* 0x000fc60000011420 */
[----:B------:R-:W-:-:S04]  /*2e8c0*/  IMAD.MOV R6, RZ, RZ, -R4 ;  /* 0x000000ffff067224 */ /* 0x000fc800078e0a04 */
[----:B------:R-:W-:Y:S01]  /*2e8d0*/  IMAD R0, R0, R6, R5 ;  /* 0x0000000600007224 */ /* 0x000fe200078e0205 */
[--C-:B------:R-:W-:Y:S01]  /*2e8e0*/  @!P0 SHF.R.S32.HI R5, RZ, 0x1f, R4.reuse ;  /* 0x0000001fff058819 */ /* 0x100fe20000011404 */
[-C--:B-1----:R-:W-:Y:S02]  /*2e8f0*/  @!P0 IMAD R6, R8, R2.reuse, RZ ;  /* 0x0000000208068224 */ /* 0x082fe400078e02ff */
[----:B------:R-:W-:-:S04]  /*2e900*/  @!P0 IMAD.WIDE.U32 R4, R32, R2, R4 ;  /* 0x0000000220048225 */ /* 0x000fc800078e0004 */
[----:B------:R-:W-:Y:S02]  /*2e910*/  @!P0 IMAD R6, R32, R3, R6 ;  /* 0x0000000320068224 */ /* 0x000fe400078e0206 */
[----:B------:R-:W0:Y:S02]  /*2e920*/  @!P0 LDC.64 R2, c[0x0][0x418] ;  /* 0x00010600ff028b82 */ /* 0x000e240000000a00 */
[----:B------:R-:W-:Y:S02]  /*2e930*/  @!P0 IMAD.IADD R6, R5, 0x1, R6 ;  /* 0x0000000105068824 */ /* 0x000fe400078e0206 */
        /* <DEDUP_REMOVED lines=24> */
.L_x_3164:
[----:B------:R-:W-:Y:S05]  /*2eac0*/  @!P2 BRA `(.L_x_2998) ;  /* 0x000000000004a947 */ /* 0x000fea0003800000 */
[----:B------:R-:W-:Y:S01]  /*2ead0*/  BPT.TRAP 0x1 ;  /* 0x000000040000795c */ /* 0x000fe20000300000 */
.L_x_2998:
        /* <DEDUP_REMOVED lines=23> */
.L_x_3165:
[----:B------:R-:W-:Y:S05]  /*2ec50*/  BSYNC B0 ;  /* 0x0000000000007941 */ /* 0x000fea0003800000 */
.L_x_2999:
        /* <DEDUP_REMOVED lines=75> */
.L_x_3177:
        /* <DEDUP_REMOVED lines=18> */
.L_x_3003:
[----:B------:R-:W-:Y:S05]  /*2f230*/  BSYNC B0 ;  /* 0x0000000000007941 */ /* 0x000fea0003800000 */
.L_x_3002:
[----:B------:R-:W-:Y:S01]  /*2f240*/  NOP ;  /* 0x0000000000007918 */ /* 0x000fe20000000000 */
[----:B------:R-:W-:-:S13]  /*2f250*/  PLOP3.LUT P0, PT, PT, PT, PT, 0x80, 0x0 ;  /* 0x000000000000781c */ /* 0x000fda0003f0f070 */
.L_x_3004:
        /* <DEDUP_REMOVED lines=11> */
.L_x_3005:
        /* <DEDUP_REMOVED lines=37> */
.L_x_3007:
[----:B------:R-:W-:Y:S05]  /*2f560*/  BSYNC B6 ;  /* 0x0000000000067941 */ /* 0x000fea0003800000 */
.L_x_3006:
[----:B------:R-:W3:Y:S01]  /*2f570*/  LDL.LU R20, [R1+0x30] ;  /* 0x0000300001147983 */ /* 0x000ee20000300800 */
[----:B------:R-:W-:Y:S01]  /*2f580*/  ULDC.64 UR4, c[0x0][0x2d8] ;  /* 0x0000b60000047ab9 */ /* 0x000fe20000000a00 */
[----:B------:R-:W0:Y:S02]  /*2f590*/  LDC R7, c[0x0][0x448] ;  /* 0x00011200ff077b82 */ /* 0x000e240000000800 */
[----:B------:R-:W4:Y:S04]  /*2f5a0*/  LDL.LU.64 R2, [R1+0x20] ;  /* 0x0000200001027983 */ /* 0x000f280000300a00 */
[----:B------:R1:W5:Y:S01]  /*2f5b0*/  LDL R9, [R1+0x1c] ;  /* 0x00001c0001097983 */ /* 0x0003620000100800 */
[----:B0-----:R-:W-:-:S13]  /*2f5c0*/  ISETP.NE.AND P0, PT, R7, 0x1, PT ;  /* 0x000000010700780c */ /* 0x001fda0003f05270 */
[----:B------:R-:W0:Y:S01]  /*2f5d0*/  @P0 LDC R6, c[0x0][0x44c] ;  /* 0x00011300ff060b82 */ /* 0x000e220000000800 */
[C---:B------:R-:W-:Y:S02]  /*2f5e0*/  LOP3.LUT R10, R34.reuse, 0x40, RZ, 0xfc, !PT ;  /* 0x00000040220a7812 */ /* 0x040fe400078efcff */
[----:B--2---:R-:W-:Y:S01]  /*2f5f0*/  LOP3.LUT R8, R34, 0x80, RZ, 0xfc, !PT ;  /* 0x0000008022087812 */ /* 0x004fe200078efcff */
[----:B----4-:R-:W-:Y:S02]  /*2f600*/  IMAD.MOV.U32 R3, RZ, RZ, R35 ;  /* 0x000000ffff037224 */ /* 0x010fe400078e0023 */
        /* <DEDUP_REMOVED lines=15> */
[----:B------:R-:W-:-:S04]  /*2f700*/  IMAD R5, R25, 0x80, R20 ;  /* 0x0000008019057824 */ /* 0x000fc800078e0214 */
        /* <DEDUP_REMOVED lines=20> */
[----:B0-----:R-:W-:-:S03]  /*2f850*/  LOP3.LUT R20, R20, 0x7f, RZ, 0xc0, !PT ;  /* 0x0000007f14147812 */ /* 0x001fc600078ec0ff */
[----:B------:R-:W-:Y:S01]  /*2f860*/  LEA.HI.X R0, R2, UR5, R0, 0x1, P0 ;  /* 0x0000000502007c11 */ /* 0x000fe200080f0c00 */
[----:B------:R-:W-:Y:S01]  /*2f870*/  UMOV UR5, 0xffffffff ;  /* 0xffffffff00057882 */ /* 0x000fe20000000000 */
[----:B------:R-:W-:Y:S02]  /*2f880*/  ISETP.GE.AND P4, PT, R34, UR4, PT ;  /* 0x0000000422007c0c */ /* 0x000fe4000bf86270 */
[----:B------:R-:W-:Y:S02]  /*2f890*/  ISETP.GE.AND P3, PT, R10, UR4, PT ;  /* 0x000000040a007c0c */ /* 0x000fe4000bf66270 */
[----:B------:R-:W-:Y:S02]  /*2f8a0*/  ISETP.GE.AND P2, PT, R8, UR4, PT ;  /* 0x0000000408007c0c */ /* 0x000fe4000bf46270 */
[----:B------:R-:W-:Y:S02]  /*2f8b0*/  ISETP.GE.AND P0, PT, R37, UR4, PT ;  /* 0x0000000425007c0c */ /* 0x000fe4000bf06270 */
[----:B------:R-:W-:Y:S01]  /*2f8c0*/  SHF.R.U32.HI R8, RZ, 0x3, R20 ;  /* 0x00000003ff087819 */ /* 0x000fe20000011614 */
[----:B-1----:R-:W-:Y:S10]  /*2f8d0*/  BRA.DIV UR5, `(.L_x_3008) ;  /* 0x0000005e057c7947 */ /* 0x002ff4000b800000 */
[----:B------:R-:W0:Y:S01]  /*2f8e0*/  SHFL.IDX PT, R3, R4, RZ, 0x181f ;  /* 0x00181fff04037589 */ /* 0x000e2200000e0000 */
[----:B-----5:R-:W-:Y:S01]  /*2f8f0*/  IMAD R5, R9, R7, RZ ;  /* 0x0000000709057224 */ /* 0x020fe200078e02ff */
[----:B------:R-:W-:Y:S01]  /*2f900*/  ULDC.64 UR4, c[0x0][0x208] ;  /* 0x0000820000047ab9 */ /* 0x000fe20000000a00 */
[----:B------:R-:W-:Y:S01]  /*2f910*/  IMAD R25, R25, 0x80, R8 ;  /* 0x0000008019197824 */ /* 0x000fe200078e0208 */
        /* <DEDUP_REMOVED lines=83> */
.L_x_3194:
        /* <DEDUP_REMOVED lines=14> */
.L_x_3010:
[----:B------:R-:W-:Y:S05]  /*2ff30*/  BSYNC B0 ;  /* 0x0000000000007941 */ /* 0x000fea0003800000 */
.L_x_3009:
[----:B------:R-:W-:Y:S01]  /*2ff40*/  NOP ;  /* 0x0000000000007918 */ /* 0x000fe20000000000 */
[----:B------:R-:W-:-:S13]  /*2ff50*/  PLOP3.LUT P0, PT, PT, PT, PT, 0x80, 0x0 ;  /* 0x000000000000781c */ /* 0x000fda0003f0f070 */
.L_x_3011:
        /* <DEDUP_REMOVED lines=20> */
.L_x_3195:
[----:B------:R-:W-:Y:S05]  /*300a0*/  BSYNC B0 ;  /* 0x0000000000007941 */ /* 0x000fea0003800000 */
.L_x_3012:
[----:B------:R-:W2:Y:S01]  /*300b0*/  LDL R2, [R1+0xc] ;  /* 0x00000c0001027983 */ /* 0x000ea20000100800 */
[----:B------:R-:W-:Y:S01]  /*300c0*/  BSSY B0, `(.L_x_3014) ;  /* 0x000011a000007945 */ /* 0x000fe20003800000 */
[----:B--2---:R-:W-:-:S13]  /*300d0*/  ISETP.GE.AND P0, PT, R0, R2, PT ;  /* 0x000000020000720c */ /* 0x004fda0003f06270 */
[----:B------:R-:W-:Y:S05]  /*300e0*/  @!P0 BRA `(.L_x_3015) ;  /* 0x00000010005c8947 */ /* 0x000fea0003800000 */
[C---:B------:R-:W-:Y:S01]  /*300f0*/  LOP3.LUT R4, R34.reuse, 0x40, RZ, 0xfc, !PT ;  /* 0x0000004022047812 */ /* 0x040fe200078efcff */
[----:B------:R-:W-:Y:S01]  /*30100*/  ULDC UR4, c[0x0][0x2f4] ;  /* 0x0000bd0000047ab9 */ /* 0x000fe20000000800 */
[C---:B------:R-:W-:Y:S01]  /*30110*/  LOP3.LUT R2, R34.reuse, 0x80, RZ, 0xfc, !PT ;  /* 0x0000008022027812 */ /* 0x040fe200078efcff */
[----:B------:R-:W-:Y:S01]  /*30120*/  IMAD.MOV.U32 R7, RZ, RZ, R23 ;  /* 0x000000ffff077224 */ /* 0x000fe200078e0017 */
[----:B------:R-:W-:Y:S01]  /*30130*/  ISETP.GE.AND P4, PT, R34, UR4, PT ;  /* 0x0000000422007c0c */ /* 0x000fe2000bf86270 */
[----:B------:R-:W-:Y:S01]  /*30140*/  IMAD.MOV.U32 R20, RZ, RZ, R29 ;  /* 0x000000ffff147224 */ /* 0x000fe200078e001d */
[----:B------:R-:W-:Y:S01]  /*30150*/  ISETP.GE.AND P3, PT, R4, UR4, PT ;  /* 0x0000000404007c0c */ /* 0x000fe2000bf66270 */
[----:B------:R-:W-:Y:S01]  /*30160*/  IMAD.MOV.U32 R31, RZ, RZ, R22 ;  /* 0x000000ffff1f7224 */ /* 0x000fe200078e0016 */
[----:B------:R-:W-:Y:S02]  /*30170*/  ISETP.GE.AND P2, PT, R2, UR4, PT ;  /* 0x0000000402007c0c */ /* 0x000fe4000bf46270 */
[----:B------:R-:W-:-:S13]  /*30180*/  ISETP.GE.AND P1, PT, R37, UR4, PT ;  /* 0x0000000425007c0c */ /* 0x000fda000bf26270 */
.L_x_3028:
[----:B------:R-:W1:Y:S01]  /*30190*/  LDL R5, [R1+0x10] ;  /* 0x0000100001057983 */ /* 0x000e620000100800 */
[----:B------:R-:W2:Y:S03]  /*301a0*/  LDC R11, c[0x0][0x430] ;  /* 0x00010c00ff0b7b82 */ /* 0x000ea60000000800 */
[----:B------:R-:W3:Y:S01]  /*301b0*/  LDL R8, [R1+0x14] ;  /* 0x0000140001087983 */ /* 0x000ee20000100800 */
[----:B------:R-:W4:Y:S01]  /*301c0*/  S2R R2, SR_TID.X ;  /* 0x0000000000027919 */ /* 0x000f220000002100 */
[----:B------:R-:W4:Y:S01]  /*301d0*/  S2R R4, SR_TID.X ;  /* 0x0000000000047919 */ /* 0x000f220000002100 */
[----:B--2---:R-:W-:-:S13]  /*301e0*/  ISETP.NE.AND P0, PT, R11, 0x1, PT ;  /* 0x000000010b00780c */ /* 0x004fda0003f05270 */
[----:B0-----:R-:W0:Y:S01]  /*301f0*/  @P0 LDC R3, c[0x0][0x434] ;  /* 0x00010d00ff030b82 */ /* 0x001e220000000800 */
[----:B----4-:R-:W-:Y:S01]  /*30200*/  LOP3.LUT R2, R2, 0x7f, RZ, 0xc0, !PT ;  /* 0x0000007f02027812 */ /* 0x010fe200078ec0ff */
[----:B------:R-:W-:-:S03]  /*30210*/  IMAD.SHL.U32 R4, R4, 0x10, RZ ;  /* 0x0000001004047824 */ /* 0x000fc600078e00ff */
[----:B------:R-:W-:-:S04]  /*30220*/  SHF.R.U32.HI R2, RZ, 0x3, R2 ;  /* 0x00000003ff027819 */ /* 0x000fc80000011602 */
[----:B------:R-:W-:Y:S02]  /*30230*/  LOP3.LUT R4, R2, 0x70, R4, 0xf8, !PT ;  /* 0x0000007002047812 */ /* 0x000fe400078ef804 */
[----:B------:R-:W2:Y:S02]  /*30240*/  @P0 LDC R2, c[0x0][0x438] ;  /* 0x00010e00ff020b82 */ /* 0x000ea40000000800 */
[----:B------:R-:W-:Y:S01]  /*30250*/  ISETP.GT.U32.AND P5, PT, R4, 0x4f, PT ;  /* 0x0000004f0400780c */ /* 0x000fe20003fa4070 */
[----:B------:R-:W-:Y:S01]  /*30260*/  IMAD.U32 R12, RZ, RZ, UR37 ;  /* 0x00000025ff0c7e24 */ /* 0x000fe2000f8e00ff */
[----:B------:R-:W-:Y:S01]  /*30270*/  ULDC.64 UR4, c[0x0][0x208] ;  /* 0x0000820000047ab9 */ /* 0x000fe20000000a00 */
[----:B------:R-:W-:Y:S02]  /*30280*/  VIADD R23, R7, 0x1 ;  /* 0x0000000107177836 */ /* 0x000fe40000000000 */
[----:B------:R-:W-:Y:S02]  /*30290*/  IMAD.MOV.U32 R22, RZ, RZ, R0 ;  /* 0x000000ffff167224 */ /* 0x000fe400078e0000 */
[----:B-1----:R-:W-:-:S04]  /*302a0*/  IMAD R6, R0, 0x50, R5 ;  /* 0x0000005000067824 */ /* 0x002fc800078e0205 */
[----:B------:R-:W-:Y:S02]  /*302b0*/  IMAD.IADD R6, R4, 0x1, R6 ;  /* 0x0000000104067824 */ /* 0x000fe400078e0206 */
[----:B------:R-:W1:Y:S02]  /*302c0*/  @!P5 LDC.64 R4, c[0x0][0x428] ;  /* 0x00010a00ff04db82 */ /* 0x000e640000000a00 */
[----:B0-----:R-:W-:-:S04]  /*302d0*/  @P0 IMAD.HI.U32 R3, R6, R3, RZ ;  /* 0x0000000306030227 */ /* 0x001fc800078e00ff */
[----:B------:R-:W-:Y:S01]  /*302e0*/  IMAD.MOV.U32 R10, RZ, RZ, R6 ;  /* 0x000000ffff0a7224 */ /* 0x000fe200078e0006 */
[----:B--2---:R-:W-:-:S04]  /*302f0*/  @P0 SHF.R.U32.HI R10, RZ, R2, R3 ;  /* 0x00000002ff0a0219 */ /* 0x004fc80000011603 */
[--C-:B------:R-:W-:Y:S01]  /*30300*/  @!P5 SHF.R.S32.HI R3, RZ, 0x1f, R10.reuse ;  /* 0x0000001fff03d819 */ /* 0x100fe2000001140a */
[----:B------:R-:W-:-:S04]  /*30310*/  @!P5 IMAD.MOV.U32 R2, RZ, RZ, R10 ;  /* 0x000000ffff02d224 */ /* 0x000fc800078e000a */
[----:B-1----:R-:W-:-:S04]  /*30320*/  @!P5 IMAD.WIDE.U32 R2, R32, R4, R2 ;  /* 0x000000042002d225 */ /* 0x002fc800078e0002 */
        /* <DEDUP_REMOVED lines=18> */
.L_x_3016:
[----:B------:R-:W-:Y:S01]  /*30450*/  IMAD R6, R23, 0x8, R16 ;  /* 0x0000000817067824 */ /* 0x000fe200078e0210 */
[----:B------:R-:W-:Y:S01]  /*30460*/  SHF.L.U32 R3, R29, 0x1f, RZ ;  /* 0x0000001f1d037819 */ /* 0x000fe200000006ff */
[----:B------:R-:W-:Y:S03]  /*30470*/  BSSY B1, `(.L_x_3017) ;  /* 0x0000003000017945 */ /* 0x000fe60003800000 */
[----:B------:R-:W0:Y:S02]  /*30480*/  SYNCS.PHASECHK.TRANS64.TRYWAIT P0, [R6+URZ+0x38840], R3 ;  /* 0x03884003060075a7 */ /* 0x000e24000800017f */
[----:B0-----:R-:W-:Y:S05]  /*30490*/  @!P0 BRA `(.L_x_3018) ;  /* 0x0000005c00908947 */ /* 0x001fea0003800000 */
.L_x_3196:
[----:B------:R-:W-:Y:S05]  /*304a0*/  BSYNC B1 ;  /* 0x0000000000017941 */ /* 0x000fea0003800000 */
.L_x_3017:
        /* <DEDUP_REMOVED lines=68> */
.L_x_3208:
        /* <DEDUP_REMOVED lines=18> */
.L_x_3020:
        /* <DEDUP_REMOVED lines=11> */
.L_x_3021:
[----:B------:R1:W-:Y:S01]  /*30ac0*/  SYNCS.ARRIVE.TRANS64.A1T0 RZ, [R6+URZ+0x38830], RZ ;  /* 0x038830ff06ff79a7 */ /* 0x0003e2000810003f */
[----:B------:R-:W-:Y:S05]  /*30ad0*/  @!P6 BRA `(.L_x_3022) ;  /* 0x000000000004e947 */ /* 0x000fea0003800000 */
[----:B------:R-:W-:Y:S01]  /*30ae0*/  BPT.TRAP 0x1 ;  /* 0x000000040000795c */ /* 0x000fe20000300000 */
.L_x_3022:
[----:B------:R-:W-:Y:S01]  /*30af0*/  SHF.L.U32 R2, R20, 0x1f, RZ ;  /* 0x0000001f14027819 */ /* 0x000fe200000006ff */
[----:B-1----:R-:W-:Y:S01]  /*30b00*/  IMAD R6, R7, 0x8, R16 ;  /* 0x0000000807067824 */ /* 0x002fe200078e0210 */
[----:B------:R-:W-:Y:S03]  /*30b10*/  BSSY B1, `(.L_x_3023) ;  /* 0x0000003000017945 */ /* 0x000fe60003800000 */
[----:B------:R-:W1:Y:S02]  /*30b20*/  SYNCS.PHASECHK.TRANS64.TRYWAIT P0, [R6+URZ+0x38860], R2 ;  /* 0x03886002060075a7 */ /* 0x000e64000800017f */
[----:B-1----:R-:W-:Y:S05]  /*30b30*/  @!P0 BRA `(.L_x_3024) ;  /* 0x0000005c00d08947 */ /* 0x002fea0003800000 */
.L_x_3209:
[----:B------:R-:W-:Y:S05]  /*30b40*/  BSYNC B1 ;  /* 0x0000000000017941 */ /* 0x000fea0003800000 */
.L_x_3023:
        /* <DEDUP_REMOVED lines=62> */
.L_x_3221:
        /* <DEDUP_REMOVED lines=32> */
.L_x_3026:
        /* <DEDUP_REMOVED lines=11> */
.L_x_3027:
        /* <DEDUP_REMOVED lines=8> */
.L_x_3015:
[----:B------:R-:W-:Y:S05]  /*31260*/  BSYNC B0 ;  /* 0x0000000000007941 */ /* 0x000fea0003800000 */
.L_x_3014:
        /* <DEDUP_REMOVED lines=15> */
[----:B------:R-:W0:Y:S01]  /*31360*/  POPC R7, R4 ;  /* 0x0000000400077309 */ /* 0x000e220000000000 */
[----:B--2---:R-:W0:Y:S02]  /*31370*/  SHFL.IDX PT, R0, R3, R0, 0x1f ;  /* 0x00001f0003007589 */ /* 0x004e2400000e0000 */
[----:B0-----:R-:W-:-:S07]  /*31380*/  IADD3 R24, R0, UR36, R7 ;  /* 0x0000002400187c10 */ /* 0x001fce000fffe007 */
.L_x_3030:
[----:B------:R-:W-:Y:S05]  /*31390*/  BSYNC B0 ;  /* 0x0000000000007941 */ /* 0x000fea0003800000 */
.L_x_3029:
[----:B------:R-:W-:-:S05]  /*313a0*/  IMAD.U32 R0, RZ, RZ, UR37 ;  /* 0x00000025ff007e24 */ /* 0x000fca000f8e00ff */
[----:B------:R-:W-:-:S13]  /*313b0*/  ISETP.NE.AND P0, PT, R0, 0x3, PT ;  /* 0x000000030000780c */ /* 0x000fda0003f05270 */
[----:B------:R-:W-:Y:S05]  /*313c0*/  @!P0 BRA `(.L_x_3031) ;  /* 0x0000000000048947 */ /* 0x000fea0003800000 */
[----:B------:R-:W-:Y:S01]  /*313d0*/  BPT.TRAP 0x1 ;  /* 0x000000040000795c */ /* 0x000fe20000300000 */
.L_x_3031:
[----:B------:R-:W2:Y:S01]  /*313e0*/  LDL.LU R0, [R1+0x8] ;  /* 0x0000080001007983 */ /* 0x000ea20000300800 */
[----:B------:R-:W-:Y:S01]  /*313f0*/  IMAD R4, R23, 0x8, R16 ;  /* 0x0000000817047824 */ /* 0x000fe200078e0210 */
[----:B0-----:R-:W-:Y:S01]  /*31400*/  SHF.L.U32 R3, R29, 0x1f, RZ ;  /* 0x0000001f1d037819 */ /* 0x001fe200000006ff */
[----:B------:R-:W-:Y:S03]  /*31410*/  BSSY B0, `(.L_x_3032) ;  /* 0x0000004000007945 */ /* 0x000fe60003800000 */
[----:B------:R-:W0:Y:S01]  /*31420*/  SYNCS.PHASECHK.TRANS64.TRYWAIT P0, [R4+URZ+0x38860], R3 ;  /* 0x03886003040075a7 */ /* 0x000e22000800017f */
[----:B--2---:R-:W-:Y:S01]  /*31430*/  IMAD R5, R22, -0x50, R0 ;  /* 0xffffffb016057824 */ /* 0x004fe200078e0200 */
[----:B0-----:R-:W-:Y:S06]  /*31440*/  @!P0 BRA `(.L_x_3033) ;  /* 0x0000005c00808947 */ /* 0x001fec0003800000 */
.L_x_3222:
[----:B------:R-:W-:Y:S05]  /*31450*/  BSYNC B0 ;  /* 0x0000000000007941 */ /* 0x000fea0003800000 */
.L_x_3032:
[----:B------:R-:W2:Y:S01]  /*31460*/  S2R R0, SR_TID.X ;  /* 0x0000000000007919 */ /* 0x000ea20000002100 */
[----:B------:R-:W-:Y:S01]  /*31470*/  UMOV UR4, 0xffffffff ;  /* 0xffffffff00047882 */ /* 0x000fe20000000000 */
[----:B------:R-:W-:Y:S01]  /*31480*/  IMAD R7, R23, 0x5000, R33 ;  /* 0x0000500017077824 */ /* 0x000fe200078e0221 */
        /* <DEDUP_REMOVED lines=64> */
.L_x_3234:
        /* <DEDUP_REMOVED lines=16> */
.L_x_3035:
        /* <DEDUP_REMOVED lines=11> */
.L_x_3036:
[----:B------:R0:W-:Y:S01]  /*31a40*/  SYNCS.ARRIVE.TRANS64.A1T0 RZ, [R4+URZ+0x38850], RZ ;  /* 0x038850ff04ff79a7 */ /* 0x0001e2000810003f */
[----:B------:R-:W-:-:S05]  /*31a50*/  VIADD R23, R23, 0x1 ;  /* 0x0000000117177836 */ /* 0x000fca0000000000 */
[----:B------:R-:W-:-:S04]  /*31a60*/  ISETP.NE.AND P0, PT, R23, 0x2, PT ;  /* 0x000000021700780c */ /* 0x000fc80003f05270 */
[----:B------:R-:W-:Y:S02]  /*31a70*/  SEL R0, RZ, 0x1, P0 ;  /* 0x00000001ff007807 */ /* 0x000fe40000000000 */
[----:B------:R-:W-:Y:S02]  /*31a80*/  SEL R23, R23, RZ, P0 ;  /* 0x000000ff17177207 */ /* 0x000fe40000000000 */
[----:B0-----:R-:W-:-:S07]  /*31a90*/  LOP3.LUT R29, R29, R0, RZ, 0x3c, !PT ;  /* 0x000000001d1d7212 */ /* 0x001fce00078e3cff */
.L_x_2991:
[----:B------:R-:W-:Y:S05]  /*31aa0*/  BSYNC B7 ;  /* 0x0000000000077941 */ /* 0x000fea0003800000 */
.L_x_2989:
[----:B------:R-:W-:-:S13]  /*31ab0*/  LOP3.LUT P0, RZ, R18, 0x40, RZ, 0xc0, !PT ;  /* 0x0000004012ff7812 */ /* 0x000fda000780c0ff */
[----:B------:R-:W-:Y:S05]  /*31ac0*/  @!P0 BRA `(.L_x_3037) ;  /* 0x0000000000248947 */ /* 0x000fea0003800000 */
[----:B------:R-:W-:Y:S05]  /*31ad0*/  WARPSYNC.ALL ;  /* 0x0000000000007948 */ /* 0x000fea0003800000 */
[----:B------:R-:W3:Y:S08]  /*31ae0*/  S2UR UR5, SR_CgaCtaId ;  /* 0x00000000000579c3 */ /* 0x000ef00000008800 */
[----:B------:R-:W-:Y:S06]  /*31af0*/  BAR.SYNC.DEFER_BLOCKING 0x5, 0x180 ;  /* 0x0146000000007b1d */ /* 0x000fec0000010000 */
[----:B------:R-:W-:-:S02]  /*31b00*/  UMOV UR4, 0x400 ;  /* 0x0000040000047882 */ /* 0x000fc40000000000 */
[----:B---3--:R-:W-:-:S06]  /*31b10*/  ULEA UR4, UR5, UR4, 0x18 ;  /* 0x0000000405047291 */ /* 0x008fcc000f8ec03f */
[----:B--2---:R-:W-:-:S05]  /*31b20*/  IMAD.U32 R16, RZ, RZ, UR4 ;  /* 0x00000004ff107e24 */ /* 0x004fca000f8e00ff */
[----:B------:R2:W3:Y:S01]  /*31b30*/  LDS.128 R24, [R16+0x388d0] ;  /* 0x0388d00010187984 */ /* 0x0004e20000000c00 */
[----:B------:R-:W-:Y:S06]  /*31b40*/  BAR.ARV 0x4, 0x180 ;  /* 0x0106000000007b1d */ /* 0x000fec0000002000 */
[----:B------:R-:W-:Y:S05]  /*31b50*/  BRA `(.L_x_3038) ;  /* 0x0000000c00e07947 */ /* 0x000fea0003800000 */
.L_x_3037:
[----:B------:R-:W3:Y:S01]  /*31b60*/  S2R R8, SR_TID.X ;  /* 0x0000000000087919 */ /* 0x000ee20000002100 */
[----:B------:R-:W-:Y:S01]  /*31b70*/  UMOV UR4, 0xffffffff ;  /* 0xffffffff00047882 */ /* 0x000fe20000000000 */
[----:B---3--:R-:W-:-:S04]  /*31b80*/  LOP3.LUT R8, R8, 0x1f, RZ, 0xc0, !PT ;  /* 0x0000001f08087812 */ /* 0x008fc800078ec0ff */
[----:B------:R-:W-:Y:S01]  /*31b90*/  ISETP.NE.AND P0, PT, R8, 0x1f, PT ;  /* 0x0000001f0800780c */ /* 0x000fe20003f05270 */
[----:B------:R-:W-:-:S12]  /*31ba0*/  BRA.DIV UR4, `(.L_x_3039) ;  /* 0x0000005e04a87947 */ /* 0x000fd8000b800000 */
[----:B--2---:R-:W-:Y:S01]  /*31bb0*/  IMAD.IADD R7, R27, 0x1, R8 ;  /* 0x000000011b077824 */ /* 0x004fe200078e0208 */
[----:B------:R-:W-:Y:S01]  /*31bc0*/  ULDC UR4, c[0x0][0xc3c] ;  /* 0x00030f0000047ab9 */ /* 0x000fe20000000800 */
[----:B------:R-:W-:-:S03]  /*31bd0*/  ULDC.64 UR6, c[0x0][0x208] ;  /* 0x0000820000067ab9 */ /* 0x000fc60000000a00 */
[----:B------:R-:W-:-:S13]  /*31be0*/  ISETP.GE.OR P1, PT, R7, UR4, !P0 ;  /* 0x0000000407007c0c */ /* 0x000fda000c726670 */
[----:B------:R-:W2:Y:S08]  /*31bf0*/  @!P1 LDC.64 R2, c[0x0][0xc80] ;  /* 0x00032000ff029b82 */ /* 0x000eb00000000a00 */
[----:B------:R-:W3:Y:S01]  /*31c00*/  @!P1 LDC.64 R4, c[0x0][0xc78] ;  /* 0x00031e00ff049b82 */ /* 0x000ee20000000a00 */
[----:B--2---:R-:W-:-:S05]  /*31c10*/  @!P1 IMAD.WIDE R2, R7, 0x4, R2 ;  /* 0x0000000407029825 */ /* 0x004fca00078e0202 */
[----:B------:R3:W2:Y:S02]  /*31c20*/  @!P1 LDG.E R6, desc[UR6][R2.64] ;  /* 0x0000000602069981 */ /* 0x0006a4000c1e1900 */
[----:B---3--:R-:W-:-:S05]  /*31c30*/  @!P1 IMAD.WIDE R2, R7, 0x4, R4 ;  /* 0x0000000407029825 */ /* 0x008fca00078e0204 */
        /* <DEDUP_REMOVED lines=14> */
[----:B------:R-:W2:Y:S02]  /*31d20*/  SHFL.UP PT, R14, R13, 0x1, RZ ;  /* 0x042000000d0e7989 */ /* 0x000ea400000e00ff */
[----:B--2---:R-:W-:-:S05]  /*31d30*/  SEL R14, R14, RZ, P1 ;  /* 0x000000ff0e0e7207 */ /* 0x004fca0000800000 */
[----:B------:R-:W-:-:S05]  /*31d40*/  IMAD.IADD R5, R13, 0x1, R14 ;  /* 0x000000010d057824 */ /* 0x000fca00078e020e */
        /* <DEDUP_REMOVED lines=12> */
[----:B------:R2:W3:Y:S02]  /*31e10*/  SHFL.IDX PT, R14, R2, 0x1f, 0x1f ;  /* 0x03e01f00020e7f89 */ /* 0x0004e400000e0000 */
.L_x_3244:
[----:B------:R-:W-:Y:S02]  /*31e20*/  ULDC UR4, c[0x0][0xc38] ;  /* 0x00030e0000047ab9 */ /* 0x000fe40000000800 */
[----:B------:R-:W-:-:S04]  /*31e30*/  IMAD.U32 R5, RZ, RZ, UR4 ;  /* 0x00000004ff057e24 */ /* 0x000fc8000f8e00ff */
[----:B---3--:R-:W-:-:S04]  /*31e40*/  IMAD R14, R14, R5, RZ ;  /* 0x000000050e0e7224 */ /* 0x008fc800078e02ff */
[----:B------:R-:W-:-:S05]  /*31e50*/  IMAD.IADD R7, R7, 0x1, R14 ;  /* 0x0000000107077824 */ /* 0x000fca00078e020e */
[----:B------:R-:W-:-:S13]  /*31e60*/  ISETP.GT.AND P6, PT, R7, R0, PT ;  /* 0x000000000700720c */ /* 0x000fda0003fc4270 */
[----:B------:R-:W-:Y:S05]  /*31e70*/  @P6 BRA `(.L_x_3040) ;  /* 0x0000000000a86947 */ /* 0x000fea0003800000 */
.L_x_3043:
[----:B--2---:R-:W2:Y:S01]  /*31e80*/  LDC R2, c[0x0][0xc3c] ;  /* 0x00030f00ff027b82 */ /* 0x004ea20000000800 */
[----:B------:R-:W-:-:S05]  /*31e90*/  VIADD R27, R27, 0x1f ;  /* 0x0000001f1b1b7836 */ /* 0x000fca0000000000 */
[----:B--2---:R-:W-:-:S13]  /*31ea0*/  ISETP.GE.AND P6, PT, R27, R2, PT ;  /* 0x000000021b00720c */ /* 0x004fda0003fc6270 */
[----:B------:R-:W-:Y:S05]  /*31eb0*/  @P6 BRA `(.L_x_3041) ;  /* 0x0000000800c46947 */ /* 0x000fea0003800000 */
[----:B------:R-:W2:Y:S01]  /*31ec0*/  S2R R3, SR_TID.X ;  /* 0x0000000000037919 */ /* 0x000ea20000002100 */
[----:B------:R-:W-:Y:S01]  /*31ed0*/  IMAD.MOV.U32 R25, RZ, RZ, RZ ;  /* 0x000000ffff197224 */ /* 0x000fe200078e00ff */
[----:B------:R-:W-:Y:S01]  /*31ee0*/  ULDC.64 UR4, c[0x0][0x208] ;  /* 0x0000820000047ab9 */ /* 0x000fe20000000a00 */
[----:B--2---:R-:W-:-:S05]  /*31ef0*/  LOP3.LUT R3, R3, 0x1f, RZ, 0xc0, !PT ;  /* 0x0000001f03037812 */ /* 0x004fca00078ec0ff */
[----:B------:R-:W-:-:S05]  /*31f00*/  IMAD.IADD R9, R27, 0x1, R3 ;  /* 0x000000011b097824 */ /* 0x000fca00078e0203 */
[----:B------:R-:W-:-:S13]  /*31f10*/  ISETP.GE.OR P6, PT, R9, R2, !P0 ;  /* 0x000000020900720c */ /* 0x000fda00047c6670 */
[----:B------:R-:W2:Y:S08]  /*31f20*/  @!P6 LDC.64 R2, c[0x0][0xc80] ;  /* 0x00032000ff02eb82 */ /* 0x000eb00000000a00 */
[----:B------:R-:W3:Y:S01]  /*31f30*/  @!P6 LDC.64 R4, c[0x0][0xc78] ;  /* 0x00031e00ff04eb82 */ /* 0x000ee20000000a00 */
[----:B--2---:R-:W-:-:S05]  /*31f40*/  @!P6 IMAD.WIDE R2, R9, 0x4, R2 ;  /* 0x000000040902e825 */ /* 0x004fca00078e0202 */
[----:B------:R3:W2:Y:S02]  /*31f50*/  @!P6 LDG.E R25, desc[UR4][R2.64] ;  /* 0x000000040219e981 */ /* 0x0006a4000c1e1900 */
[----:B---3--:R-:W-:-:S04]  /*31f60*/  @!P6 IMAD.WIDE R2, R9, 0x4, R4 ;  /* 0x000000040902e825 */ /* 0x008fc800078e0204 */
[----:B------:R-:W-:-:S06]  /*31f70*/  IMAD.MOV.U32 R4, RZ, RZ, RZ ;  /* 0x000000ffff047224 */ /* 0x000fcc00078e00ff */
[----:B------:R-:W2:Y:S01]  /*31f80*/  @!P6 LDG.E R4, desc[UR4][R2.64] ;  /* 0x000000040204e981 */ /* 0x000ea2000c1e1900 */
[----:B------:R-:W-:Y:S01]  /*31f90*/  UMOV UR4, 0xffffffff ;  /* 0xffffffff00047882 */ /* 0x000fe20000000000 */
[----:B--2---:R-:W-:Y:S02]  /*31fa0*/  IMAD R13, R4, R25, RZ ;  /* 0x00000019040d7224 */ /* 0x004fe400078e02ff */
[----:B------:R-:W-:Y:S05]  /*31fb0*/  BRA.DIV UR4, `(.L_x_3042) ;  /* 0x0000005e04e47947 */ /* 0x000fea000b800000 */
        /* <DEDUP_REMOVED lines=16> */
.L_x_3252:
[----:B------:R-:W-:Y:S02]  /*320c0*/  ULDC UR4, c[0x0][0xc38] ;  /* 0x00030e0000047ab9 */ /* 0x000fe40000000800 */
[----:B------:R-:W-:-:S04]  /*320d0*/  IMAD.U32 R5, RZ, RZ, UR4 ;  /* 0x00000004ff057e24 */ /* 0x000fc8000f8e00ff */
[----:B---3--:R-:W-:-:S04]  /*320e0*/  IMAD R14, R14, R5, RZ ;  /* 0x000000050e0e7224 */ /* 0x008fc800078e02ff */
[----:B------:R-:W-:-:S05]  /*320f0*/  IMAD.IADD R7, R14, 0x1, R7 ;  /* 0x000000010e077824 */ /* 0x000fca00078e0207 */
[----:B------:R-:W-:-:S13]  /*32100*/  ISETP.GT.AND P6, PT, R7, R0, PT ;  /* 0x000000000700720c */ /* 0x000fda0003fc4270 */
[----:B------:R-:W-:Y:S05]  /*32110*/  @!P6 BRA `(.L_x_3043) ;  /* 0xfffffffc0058e947 */ /* 0x000fea000383ffff */
.L_x_3040:
[----:B------:R-:W-:Y:S01]  /*32120*/  IMAD.IADD R7, R7, 0x1, -R14 ;  /* 0x0000000107077824 */ /* 0x000fe200078e0a0e */
[----:B------:R-:W-:-:S03]  /*32130*/  UMOV UR4, 0xffffffff ;  /* 0xffffffff00047882 */ /* 0x000fc60000000000 */
[----:B------:R-:W-:-:S05]  /*32140*/  IMAD R3, R2, R5, R7 ;  /* 0x0000000502037224 */ /* 0x000fca00078e0207 */
[----:B------:R-:W-:Y:S01]  /*32150*/  ISETP.GT.AND P6, PT, R3, R0, PT ;  /* 0x000000000300720c */ /* 0x000fe20003fc4270 */
[----:B------:R-:W-:-:S12]  /*32160*/  BRA.DIV UR4, `(.L_x_3044) ;  /* 0x0000006204307947 */ /* 0x000fd8000b800000 */
[----:B------:R-:W-:-:S04]  /*32170*/  VOTE.ANY R3, PT, !P6 ;  /* 0x0000000000037806 */ /* 0x000fc800070e0100 */
[----:B-1----:R-:W1:Y:S02]  /*32180*/  POPC R12, R3 ;  /* 0x00000003000c7309 */ /* 0x002e640000000000 */
[----:B-1----:R1:W3:Y:S01]  /*32190*/  SHFL.IDX PT, R25, R25, R12, 0x1f ;  /* 0x00001f0c19197589 */ /* 0x0022e200000e0000 */
[----:B------:R-:W-:-:S03]  /*321a0*/  IMAD.IADD R27, R12, 0x1, R27 ;  /* 0x000000010c1b7824 */ /* 0x000fc600078e021b */
[----:B------:R1:W4:Y:S04]  /*321b0*/  SHFL.IDX PT, R4, R4, R12, 0x1f ;  /* 0x00001f0c04047589 */ /* 0x00032800000e0000 */
.L_x_3257:
[----:B------:R-:W-:-:S13]  /*321c0*/  ISETP.NE.AND P0, PT, R3, RZ, PT ;  /* 0x000000ff0300720c */ /* 0x000fda0003f05270 */
[----:B------:R-:W-:Y:S05]  /*321d0*/  @!P0 BRA `(.L_x_3045) ;  /* 0x0000000000108947 */ /* 0x000fea0003800000 */
[----:B------:R-:W-:Y:S01]  /*321e0*/  UMOV UR4, 0xffffffff ;  /* 0xffffffff00047882 */ /* 0x000fe20000000000 */
[----:B-1----:R-:W-:Y:S02]  /*321f0*/  VIADD R12, R12, 0xffffffff ;  /* 0xffffffff0c0c7836 */ /* 0x002fe40000000000 */
[----:B------:R-:W-:Y:S05]  /*32200*/  BRA.DIV UR4, `(.L_x_3046) ;  /* 0x0000006204647947 */ /* 0x000fea000b800000 */
[----:B------:R1:W0:Y:S02]  /*32210*/  SHFL.IDX PT, R6, R2, R12, 0x1f ;  /* 0x00001f0c02067589 */ /* 0x00022400000e0000 */
.L_x_3045:
[----:B----4-:R-:W-:Y:S01]  /*32220*/  ISETP.NE.AND P0, PT, R4, 0x1, PT ;  /* 0x000000010400780c */ /* 0x010fe20003f05270 */
[----:B0-----:R-:W-:-:S04]  /*32230*/  IMAD R24, R6, R5, R7 ;  /* 0x0000000506187224 */ /* 0x001fc800078e0207 */
[----:B------:R-:W-:-:S08]  /*32240*/  IMAD.IADD R0, R0, 0x1, -R24 ;  /* 0x0000000100007824 */ /* 0x000fd000078e0a18 */
[----:B------:R-:W-:Y:S05]  /*32250*/  @!P0 BRA `(.L_x_3047) ;  /* 0x0000000000dc8947 */ /* 0x000fea0003800000 */
[-C--:B---3--:R-:W-:Y:S02]  /*32260*/  IABS R5, R25.reuse ;  /* 0x0000001900057213 */ /* 0x088fe40000000000 */
[----:B------:R-:W-:Y:S02]  /*32270*/  IABS R6, R4 ;  /* 0x0000000400067213 */ /* 0x000fe40000000000 */
[----:B------:R-:W0:Y:S08]  /*32280*/  I2F.RP R7, R5 ;  /* 0x0000000500077306 */ /* 0x000e300000209400 */
[----:B------:R-:W3:Y:S08]  /*32290*/  I2F.RP R8, R6 ;  /* 0x0000000600087306 */ /* 0x000ef00000209400 */
[----:B0-----:R-:W1:Y:S08]  /*322a0*/  MUFU.RCP R7, R7 ;  /* 0x0000000700077308 */ /* 0x001e700000001000 */
[----:B---3--:R-:W-:Y:S01]  /*322b0*/  MUFU.RCP R8, R8 ;  /* 0x0000000800087308 */ /* 0x008fe20000001000 */
[----:B-12---:R-:W-:Y:S01]  /*322c0*/  VIADD R2, R7, 0xffffffe ;  /* 0x0ffffffe07027836 */ /* 0x006fe20000000000 */
        /* <DEDUP_REMOVED lines=9> */
[----:B------:R-:W-:Y:S02]  /*32360*/  IMAD R2, R7, R9, R2 ;  /* 0x0000000907027224 */ /* 0x000fe400078e0202 */
[----:B------:R-:W-:-:S03]  /*32370*/  VIADD R3, R8, 0xffffffe ;  /* 0x0ffffffe08037836 */ /* 0x000fc60000000000 */
[----:B------:R-:W-:-:S03]  /*32380*/  ISETP.GT.U32.AND P1, PT, R5, R2, PT ;  /* 0x000000020500720c */ /* 0x000fc60003f24070 */
[----:B------:R-:W0:Y:S10]  /*32390*/  F2I.FTZ.U32.TRUNC.NTZ R3, R3 ;  /* 0x0000000300037305 */ /* 0x000e34000021f000 */
[----:B------:R-:W-:-:S02]  /*323a0*/  @!P1 IMAD.IADD R2, R2, 0x1, -R5 ;  /* 0x0000000102029824 */ /* 0x000fc400078e0a05 */
[----:B------:R-:W-:Y:S01]  /*323b0*/  @!P1 VIADD R7, R7, 0x1 ;  /* 0x0000000107079836 */ /* 0x000fe20000000000 */
[----:B------:R-:W-:Y:S02]  /*323c0*/  ISETP.NE.AND P1, PT, R25, RZ, PT ;  /* 0x000000ff1900720c */ /* 0x000fe40003f25270 */
[----:B------:R-:W-:Y:S01]  /*323d0*/  ISETP.GE.U32.AND P0, PT, R2, R5, PT ;  /* 0x000000050200720c */ /* 0x000fe20003f06070 */
[----:B0-----:R-:W-:Y:S02]  /*323e0*/  IMAD.MOV R5, RZ, RZ, -R3 ;  /* 0x000000ffff057224 */ /* 0x001fe400078e0a03 */
[----:B------:R-:W-:Y:S02]  /*323f0*/  IMAD.MOV.U32 R2, RZ, RZ, RZ ;  /* 0x000000ffff027224 */ /* 0x000fe400078e00ff */
[----:B------:R-:W-:-:S04]  /*32400*/  IMAD R5, R5, R6, RZ ;  /* 0x0000000605057224 */ /* 0x000fc800078e02ff */
[----:B------:R-:W-:Y:S01]  /*32410*/  IMAD.HI.U32 R5, R3, R5, R2 ;  /* 0x0000000503057227 */ /* 0x000fe200078e0002 */
[----:B------:R-:W-:Y:S02]  /*32420*/  LOP3.LUT R2, R0, R25, RZ, 0x3c, !PT ;  /* 0x0000001900027212 */ /* 0x000fe400078e3cff */
[----:B------:R-:W-:Y:S01]  /*32430*/  IABS R3, R4 ;  /* 0x0000000400037213 */ /* 0x000fe20000000000 */
[----:B------:R-:W-:Y:S01]  /*32440*/  @P0 VIADD R7, R7, 0x1 ;  /* 0x0000000107070836 */ /* 0x000fe20000000000 */
[----:B------:R-:W-:-:S03]  /*32450*/  ISETP.GE.AND P2, PT, R2, RZ, PT ;  /* 0x000000ff0200720c */ /* 0x000fc60003f46270 */
[----:B------:R-:W-:-:S10]  /*32460*/  IMAD.MOV R3, RZ, RZ, -R3 ;  /* 0x000000ffff037224 */ /* 0x000fd400078e0a03 */
[----:B------:R-:W-:Y:S01]  /*32470*/  @!P2 IMAD.MOV R7, RZ, RZ, -R7 ;  /* 0x000000ffff07a224 */ /* 0x000fe200078e0a07 */
[----:B------:R-:W-:-:S04]  /*32480*/  @!P1 LOP3.LUT R7, RZ, R25, RZ, 0x33, !PT ;  /* 0x00000019ff079212 */ /* 0x000fc800078e33ff */
[----:B------:R-:W-:-:S05]  /*32490*/  IABS R2, R7 ;  /* 0x0000000700027213 */ /* 0x000fca0000000000 */
        /* <DEDUP_REMOVED lines=12> */
[--C-:B------:R-:W-:Y:S02]  /*32560*/  IMAD.MOV R2, RZ, RZ, -R5.reuse ;  /* 0x000000ffff027224 */ /* 0x100fe400078e0a05 */
[C---:B------:R-:W-:Y:S02]  /*32570*/  IMAD R5, R4.reuse, 0x1000000, R5 ;  /* 0x0100000004057824 */ /* 0x040fe400078e0205 */
[--C-:B------:R-:W-:Y:S02]  /*32580*/  IMAD R4, R4, R2, R7.reuse ;  /* 0x0000000204047224 */ /* 0x100fe400078e0207 */
[----:B------:R-:W-:Y:S02]  /*32590*/  IMAD.MOV R2, RZ, RZ, -R7 ;  /* 0x000000ffff027224 */ /* 0x000fe400078e0a07 */
[----:B------:R-:W-:Y:S02]  /*325a0*/  IMAD R26, R4, 0x10000, R5 ;  /* 0x00010000041a7824 */ /* 0x000fe400078e0205 */
[----:B------:R-:W-:Y:S01]  /*325b0*/  IMAD R2, R25, R2, R0 ;  /* 0x0000000219027224 */ /* 0x000fe200078e0200 */
[----:B------:R-:W-:Y:S06]  /*325c0*/  BRA `(.L_x_3048) ;  /* 0x0000000000f47947 */ /* 0x000fec0003800000 */
.L_x_3047:
[----:B-12---:R-:W0:Y:S01]  /*325d0*/  LDC.64 R2, c[0x0][0xc90] ;  /* 0x00032400ff027b82 */ /* 0x006e220000000a00 */
[----:B------:R-:W-:Y:S01]  /*325e0*/  ULDC.64 UR4, c[0x0][0x208] ;  /* 0x0000820000047ab9 */ /* 0x000fe20000000a00 */
[----:B0-----:R-:W-:-:S05]  /*325f0*/  IMAD.WIDE R2, R27, 0x4, R2 ;  /* 0x000000041b027825 */ /* 0x001fca00078e0202 */
[----:B------:R0:W3:Y:S02]  /*32600*/  LDG.E R6, desc[UR4][R2.64] ;  /* 0x0000000402067981 */ /* 0x0000e4000c1e1900 */
[----:B0-----:R-:W-:Y:S02]  /*32610*/  IMAD.MOV.U32 R2, RZ, RZ, RZ ;  /* 0x000000ffff027224 */ /* 0x001fe400078e00ff */
[----:B---3--:R-:W-:-:S05]  /*32620*/  IMAD R7, R25, R6, RZ ;  /* 0x0000000619077224 */ /* 0x008fca00078e02ff */
        /* <DEDUP_REMOVED lines=55> */
.L_x_3048:
[----:B------:R-:W-:-:S05]  /*329a0*/  LOP3.LUT R2, RZ, R2, RZ, 0x33, !PT ;  /* 0x00000002ff027212 */ /* 0x000fca00078e33ff */
[----:B------:R-:W-:Y:S01]  /*329b0*/  IMAD.IADD R25, R25, 0x1, R2 ;  /* 0x0000000119197824 */ /* 0x000fe200078e0202 */
[----:B------:R-:W-:Y:S06]  /*329c0*/  BRA `(.L_x_3049) ;  /* 0x00000000001c7947 */ /* 0x000fec0003800000 */
.L_x_3041:
[----:B------:R-:W-:Y:S01]  /*329d0*/  UMOV UR4, URZ ;  /* 0x0000003f00047c82 */ /* 0x000fe20008000000 */
[----:B------:R-:W-:Y:S01]  /*329e0*/  UMOV UR5, URZ ;  /* 0x0000003f00057c82 */ /* 0x000fe20008000000 */
[----:B------:R-:W-:Y:S01]  /*329f0*/  ULDC UR6, c[0x0][0xc3c] ;  /* 0x00030f0000067ab9 */ /* 0x000fe20000000800 */
[----:B------:R-:W-:Y:S02]  /*32a00*/  IMAD.MOV.U32 R24, RZ, RZ, R0 ;  /* 0x000000ffff187224 */ /* 0x000fe400078e0000 */
[----:B------:R-:W-:Y:S02]  /*32a10*/  IMAD.U32 R25, RZ, RZ, UR4 ;  /* 0x00000004ff197e24 */ /* 0x000fe4000f8e00ff */
[----:B------:R-:W-:Y:S02]  /*32a20*/  IMAD.U32 R26, RZ, RZ, UR5 ;  /* 0x00000005ff1a7e24 */ /* 0x000fe4000f8e00ff */
[----:B------:R-:W-:-:S07]  /*32a30*/  IMAD.U32 R27, RZ, RZ, UR6 ;  /* 0x00000006ff1b7e24 */ /* 0x000fce000f8e00ff */
.L_x_3049:
[----:B------:R-:W2:Y:S01]  /*32a40*/  S2R R0, SR_TID.X ;  /* 0x0000000000007919 */ /* 0x000ea20000002100 */
[----:B------:R-:W-:Y:S05]  /*32a50*/  WARPSYNC.ALL ;  /* 0x0000000000007948 */ /* 0x000fea0003800000 */
[----:B------:R-:W-:Y:S01]  /*32a60*/  BAR.SYNC.DEFER_BLOCKING 0x4, 0x180 ;  /* 0x0106000000007b1d */ /* 0x000fe20000010000 */
[----:B--2---:R-:W-:-:S04]  /*32a70*/  LOP3.LUT R0, R0, 0x1f, RZ, 0xc0, !PT ;  /* 0x0000001f00007812 */ /* 0x004fc800078ec0ff */
[----:B------:R-:W-:-:S13]  /*32a80*/  ISETP.NE.AND P0, PT, R0, RZ, PT ;  /* 0x000000ff0000720c */ /* 0x000fda0003f05270 */
[----:B------:R-:W2:Y:S01]  /*32a90*/  @!P0 S2R R3, SR_CgaCtaId ;  /* 0x0000000000038919 */ /* 0x000ea20000008800 */
[----:B------:R-:W-:-:S04]  /*32aa0*/  @!P0 MOV R0, 0x400 ;  /* 0x0000040000008802 */ /* 0x000fc80000000f00 */
[----:B--2---:R-:W-:-:S05]  /*32ab0*/  @!P0 LEA R16, R3, R0, 0x18 ;  /* 0x0000000003108211 */ /* 0x004fca00078ec0ff */
[----:B------:R4:W-:Y:S01]  /*32ac0*/  @!P0 STS.128 [R16+0x388d0], R24 ;  /* 0x0388d01810008388 */ /* 0x0009e20000000c00 */
[----:B------:R-:W-:Y:S06]  /*32ad0*/  BAR.ARV 0x5, 0x180 ;  /* 0x0146000000007b1d */ /* 0x000fec0000002000 */
.L_x_3038:
[----:B------:R-:W-:Y:S02]  /*32ae0*/  ULDC UR4, c[0x0][0xc3c] ;  /* 0x00030f0000047ab9 */ /* 0x000fe40000000800 */
[----:B---3--:R-:W-:-:S13]  /*32af0*/  ISETP.GE.AND P0, PT, R27, UR4, PT ;  /* 0x000000041b007c0c */ /* 0x008fda000bf06270 */
[----:B------:R-:W-:Y:S05]  /*32b00*/  @!P0 BRA `(.L_x_3050) ;  /* 0xffffff90004c8947 */ /* 0x000fea000383ffff */
[----:B------:R-:W-:Y:S05]  /*32b10*/  BSYNC B8 ;  /* 0x0000000000087941 */ /* 0x000fea0003800000 */
.L_x_2937:
[----:B------:R-:W3:Y:S01]  /*32b20*/  LDL.LU R0, [R1+0x2c] ;  /* 0x00002c0001007983 */ /* 0x000ee20000300800 */
[----:B------:R-:W-:Y:S01]  /*32b30*/  BSSY B0, `(.L_x_3051) ;  /* 0x000000b000007945 */ /* 0x000fe20003800000 */
[----:B------:R-:W5:Y:S01]  /*32b40*/  S2R R5, SR_CgaCtaId ;  /* 0x0000000000057919 */ /* 0x000f620000008800 */
[----:B---3--:R-:W-:-:S05]  /*32b50*/  VIADD R0, R0, 0x1 ;  /* 0x0000000100007836 */ /* 0x008fca0000000000 */
[----:B-1----:R-:W-:-:S04]  /*32b60*/  LEA.HI R2, R0, R0, RZ, 0x1 ;  /* 0x0000000000027211 */ /* 0x002fc800078f08ff */
[----:B------:R-:W-:Y:S02]  /*32b70*/  LOP3.LUT R3, R2, 0xfffffffe, RZ, 0xc0, !PT ;  /* 0xfffffffe02037812 */ /* 0x000fe400078ec0ff */
[----:B------:R-:W-:-:S03]  /*32b80*/  MOV R2, 0x400 ;  /* 0x0000040000027802 */ /* 0x000fc60000000f00 */
[----:B------:R-:W-:Y:S01]  /*32b90*/  IMAD.IADD R0, R0, 0x1, -R3 ;  /* 0x0000000100007824 */ /* 0x000fe200078e0a03 */
[----:B-----5:R-:W-:-:S04]  /*32ba0*/  LEA R5, R5, R2, 0x18 ;  /* 0x0000000205057211 */ /* 0x020fc800078ec0ff */
[----:B------:R-:W-:-:S04]  /*32bb0*/  SHF.L.U32 R0, R0, 0x1f, RZ ;  /* 0x0000001f00007819 */ /* 0x000fc800000006ff */
[----:B------:R-:W1:Y:S02]  /*32bc0*/  SYNCS.PHASECHK.TRANS64.TRYWAIT P0, [R5+URZ+0x38820], R0 ;  /* 0x03882000050075a7 */ /* 0x000e64000800017f */
[----:B-1----:R-:W-:Y:S05]  /*32bd0*/  @!P0 BRA `(.L_x_3052) ;  /* 0x0000005800188947 */ /* 0x002fea0003800000 */
.L_x_3260:
[----:B------:R-:W-:Y:S05]  /*32be0*/  BSYNC B0 ;  /* 0x0000000000007941 */ /* 0x000fea0003800000 */
.L_x_3051:
[----:B------:R-:W-:-:S03]  /*32bf0*/  UMOV UR4, 0xffffffff ;  /* 0xffffffff00047882 */ /* 0x000fc60000000000 */
[----:B------:R-:W-:Y:S05]  /*32c00*/  BRA.DIV UR4, `(.L_x_3053) ;  /* 0x0000005a04207947 */ /* 0x000fea000b800000 */
[----:B-1----:R-:W1:Y:S02]  /*32c10*/  S2R R0, SR_TID.X ;  /* 0x0000000000007919 */ /* 0x002e640000002100 */
[----:B-1----:R-:W-:-:S04]  /*32c20*/  SHF.R.U32.HI R0, RZ, 0x5, R0 ;  /* 0x00000005ff007819 */ /* 0x002fc80000011600 */
[----:B------:R-:W-:-:S05]  /*32c30*/  LOP3.LUT R0, R0, 0x3, RZ, 0xc0, !PT ;  /* 0x0000000300007812 */ /* 0x000fca00078ec0ff */
[----:B------:R1:W3:Y:S02]  /*32c40*/  SHFL.IDX PT, R14, R0, RZ, 0x1f ;  /* 0x00001fff000e7589 */ /* 0x0002e400000e0000 */
.L_x_3263:
[----:B---3--:R-:W-:-:S13]  /*32c50*/  ISETP.NE.AND P0, PT, R14, RZ, PT ;  /* 0x000000ff0e00720c */ /* 0x008fda0003f05270 */
[----:B------:R-:W-:Y:S05]  /*32c60*/  @P0 BRA `(.L_x_2649) ;  /* 0x0000000000880947 */ /* 0x000fea0003800000 */
[----:B------:R-:W-:-:S03]  /*32c70*/  UMOV UR4, 0xffffffff ;  /* 0xffffffff00047882 */ /* 0x000fc60000000000 */
[----:B------:R-:W-:Y:S05]  /*32c80*/  BRA.DIV UR4, `(.L_x_3054) ;  /* 0x0000005a04347947 */ /* 0x000fea000b800000 */
[----:B------:R-:W-:-:S13]  /*32c90*/  ELECT P6, URZ, PT ;  /* 0x00000000003f782f */ /* 0x000fda00038c0000 */
.L_x_3266:
[----:B------:R-:W-:Y:S05]  /*32ca0*/  @!P6 BRA `(.L_x_2649) ;  /* 0x000000000078e947 */ /* 0x000fea0003800000 */
[----:B------:R-:W-:-:S06]  /*32cb0*/  ULOP3.LUT UR4, UR60, 0x2, URZ, 0xfc, !UPT ;  /* 0x000000023c047892 */ /* 0x000fcc000f8efc3f */
[----:B-1----:R-:W-:-:S05]  /*32cc0*/  IMAD.U32 R0, RZ, RZ, UR4 ;  /* 0x00000004ff007e24 */ /* 0x002fca000f8e00ff */
[----:B------:R-:W-:-:S13]  /*32cd0*/  ISETP.NE.AND P0, PT, R0, 0x3, PT ;  /* 0x000000030000780c */ /* 0x000fda0003f05270 */
[----:B------:R-:W-:Y:S05]  /*32ce0*/  @!P0 BRA `(.L_x_3055) ;  /* 0x0000000000048947 */ /* 0x000fea0003800000 */
[----:B------:R-:W-:Y:S01]  /*32cf0*/  BPT.TRAP 0x1 ;  /* 0x000000040000795c */ /* 0x000fe20000300000 */
.L_x_3055:
[----:B------:R-:W-:Y:S01]  /*32d00*/  IMAD R3, R23, 0x8, R5 ;  /* 0x0000000817037824 */ /* 0x000fe200078e0205 */
[----:B------:R-:W-:Y:S01]  /*32d10*/  SHF.L.U32 R2, R29, 0x1f, RZ ;  /* 0x0000001f1d027819 */ /* 0x000fe200000006ff */
[----:B------:R-:W-:-:S03]  /*32d20*/  VIADD R23, R23, 0x1 ;  /* 0x0000000117177836 */ /* 0x000fc60000000000 */
[----:B------:R-:W1:Y:S02]  /*32d30*/  SYNCS.PHASECHK.TRANS64.TRYWAIT P1, [R3+URZ+0x38840], R2 ;  /* 0x03884002030075a7 */ /* 0x000e64000802017f */
[----:B------:R-:W-:-:S04]  /*32d40*/  ISETP.NE.AND P2, PT, R23, 0x2, PT ;  /* 0x000000021700780c */ /* 0x000fc80003f45270 */
[----:B------:R-:W-:Y:S01]  /*32d50*/  SEL R0, RZ, 0x1, P2 ;  /* 0x00000001ff007807 */ /* 0x000fe20001000000 */
[----:B-1----:R-:W-:Y:S08]  /*32d60*/  @!P1 BRA `(.L_x_3056) ;  /* 0x00000058001c9947 */ /* 0x002ff00003800000 */
.L_x_3267:
[----:B------:R-:W-:Y:S02]  /*32d70*/  SEL R23, R23, RZ, P2 ;  /* 0x000000ff17177207 */ /* 0x000fe40001000000 */
[----:B------:R-:W-:Y:S01]  /*32d80*/  LOP3.LUT R0, R29, R0, RZ, 0x3c, !PT ;  /* 0x000000001d007212 */ /* 0x000fe200078e3cff */
[----:B------:R-:W-:Y:S06]  /*32d90*/  @!P0 BRA `(.L_x_3057) ;  /* 0x0000000000048947 */ /* 0x000fec0003800000 */
[----:B------:R-:W-:Y:S01]  /*32da0*/  BPT.TRAP 0x1 ;  /* 0x000000040000795c */ /* 0x000fe20000300000 */
.L_x_3057:
[----:B------:R-:W-:Y:S01]  /*32db0*/  IMAD R23, R23, 0x8, R5 ;  /* 0x0000000817177824 */ /* 0x000fe200078e0205 */
[----:B------:R-:W-:-:S04]  /*32dc0*/  SHF.L.U32 R0, R0, 0x1f, RZ ;  /* 0x0000001f00007819 */ /* 0x000fc800000006ff */
[----:B------:R-:W3:Y:S02]  /*32dd0*/  SYNCS.PHASECHK.TRANS64.TRYWAIT P1, [R23+URZ+0x38840], R0 ;  /* 0x03884000170075a7 */ /* 0x000ee4000802017f */
[----:B---3--:R-:W-:Y:S05]  /*32de0*/  @!P1 BRA `(.L_x_3058) ;  /* 0x0000005800109947 */ /* 0x008fea0003800000 */
.L_x_3268:
[----:B------:R-:W-:Y:S05]  /*32df0*/  @!P0 BRA `(.L_x_3059) ;  /* 0x0000000000048947 */ /* 0x000fea0003800000 */
[----:B------:R-:W-:Y:S01]  /*32e00*/  BPT.TRAP 0x1 ;  /* 0x000000040000795c */ /* 0x000fe20000300000 */
.L_x_3059:
[----:B------:R-:W5:Y:S02]  /*32e10*/  SYNCS.PHASECHK.TRANS64.TRYWAIT P1, [R3+URZ+0x38860], R2 ;  /* 0x03886002030075a7 */ /* 0x000f64000802017f */
[----:B-----5:R-:W-:Y:S05]  /*32e20*/  @!P1 BRA `(.L_x_3060) ;  /* 0x0000005800149947 */ /* 0x020fea0003800000 */
.L_x_3269:
[----:B------:R-:W-:Y:S05]  /*32e30*/  @!P0 BRA `(.L_x_3061) ;  /* 0x0000000000048947 */ /* 0x000fea0003800000 */
[----:B------:R-:W-:Y:S01]  /*32e40*/  BPT.TRAP 0x1 ;  /* 0x000000040000795c */ /* 0x000fe20000300000 */
.L_x_3061:
[----:B------:R0:W0:Y:S02]  /*32e50*/  SYNCS.PHASECHK.TRANS64.TRYWAIT P0, [R23+URZ+0x38860], R0 ;  /* 0x03886000170075a7 */ /* 0x000024000800017f */
[----:B0-----:R-:W-:Y:S05]  /*32e60*/  @!P0 NANOSLEEP.SYNCS 0x989680 ;  /* 0x009896800000895d */ /* 0x001fea0003900000 */
[----:B------:R-:W0:Y:S02]  /*32e70*/  @!P0 SYNCS.PHASECHK.TRANS64 P0, [R23+URZ+0x38860], R0 ;  /* 0x03886000170085a7 */ /* 0x000e24000800007f */
[----:B0-----:R-:W-:Y:S05]  /*32e80*/  @!P0 BRA `(.L_x_3061) ;  /* 0xfffffffc00f08947 */ /* 0x001fea000383ffff */
.L_x_2649:
[----:B------:R-:W-:Y:S05]  /*32e90*/  BSYNC B9 ;  /* 0x0000000000097941 */ /* 0x000fea0003800000 */
.L_x_2646:
[----:B------:R-:W-:Y:S05]  /*32ea0*/  EXIT ;  /* 0x000000000000794d */ /* 0x000fea0003800000 */
.L_x_2671:
[----:B0-----:R0:W1:Y:S02]  /*32eb0*/  SYNCS.PHASECHK.TRANS64.TRYWAIT P6, [R88+URZ+0x38890], R89 ;  /* 0x03889059580075a7 */ /* 0x00106400080c017f */
[----:B-1----:R-:W-:Y:S05]  /*32ec0*/  @!P6 NANOSLEEP.SYNCS 0x989680 ;  /* 0x009896800000e95d */ /* 0x002fea0003900000 */
[----:B------:R-:W1:Y:S02]  /*32ed0*/  @!P6 SYNCS.PHASECHK.TRANS64 P6, [R88+URZ+0x38890], R89 ;  /* 0x038890595800e5a7 */ /* 0x000e6400080c007f */
[----:B-1----:R-:W-:Y:S05]  /*32ee0*/  @!P6 BRA `(.L_x_2671) ;  /* 0xfffffffc00f0e947 */ /* 0x002fea000383ffff */
[----:B------:R-:W-:Y:S05]  /*32ef0*/  BRA `(.L_x_3062) ;  /* 0xfffffd1400007947 */ /* 0x000fea000383ffff */
.L_x_2672:
        /* <DEDUP_REMOVED lines=8> */
.L_x_3064:
[----:B------:R-:W-:Y:S05]  /*32f80*/  BSYNC B1 ;  /* 0x0000000000017941 */ /* 0x000fea0003800000 */
.L_x_3063:
        /* <DEDUP_REMOVED lines=8> */
.L_x_3065:
[----:B------:R-:W-:Y:S01]  /*33010*/  IMAD.MOV.U32 R11, RZ, RZ, R14 ;  /* 0x000000ffff0b7224 */ /* 0x000fe200078e000e */
[----:B------:R-:W-:Y:S06]  /*33020*/  BRA `(.L_x_3066) ;  /* 0xfffffd1000c87947 */ /* 0x000fec000383ffff */
.L_x_2689:
        /* <DEDUP_REMOVED lines=8> */
.L_x_3068:
[----:B------:R-:W-:Y:S05]  /*330b0*/  BSYNC B1 ;  /* 0x0000000000017941 */ /* 0x000fea0003800000 */
.L_x_3067:
        /* <DEDUP_REMOVED lines=8> */
.L_x_3069:
[----:B------:R-:W-:Y:S01]  /*33140*/  IMAD.MOV.U32 R11, RZ, RZ, R14 ;  /* 0x000000ffff0b7224 */ /* 0x000fe200078e000e */
[----:B------:R-:W-:Y:S06]  /*33150*/  BRA `(.L_x_3070) ;  /* 0xfffffd2000447947 */ /* 0x000fec000383ffff */
.L_x_2706:
        /* <DEDUP_REMOVED lines=8> */
.L_x_3072:
[----:B------:R-:W-:Y:S05]  /*331e0*/  BSYNC B1 ;  /* 0x0000000000017941 */ /* 0x000fea0003800000 */
.L_x_3071:
        /* <DEDUP_REMOVED lines=8> */
.L_x_3073:
[----:B------:R-:W-:Y:S01]  /*33270*/  IMAD.MOV.U32 R119, RZ, RZ, R14 ;  /* 0x000000ffff777224 */ /* 0x000fe200078e000e */
[----:B------:R-:W-:Y:S06]  /*33280*/  BRA `(.L_x_3074) ;  /* 0xfffffd2c00cc7947 */ /* 0x000fec000383ffff */
.L_x_2730:
[----:B0-----:R0:W1:Y:S02]  /*33290*/  SYNCS.PHASECHK.TRANS64.TRYWAIT P6, [R88+URZ+0x38890], R89 ;  /* 0x03889059580075a7 */ /* 0x00106400080c017f */
[----:B-1----:R-:W-:Y:S05]  /*332a0*/  @!P6 NANOSLEEP.SYNCS 0x989680 ;  /* 0x009896800000e95d */ /* 0x002fea0003900000 */
[----:B------:R-:W1:Y:S02]  /*332b0*/  @!P6 SYNCS.PHASECHK.TRANS64 P6, [R88+URZ+0x38890], R89 ;  /* 0x038890595800e5a7 */ /* 0x000e6400080c007f */
[----:B-1----:R-:W-:Y:S05]  /*332c0*/  @!P6 BRA `(.L_x_2730) ;  /* 0xfffffffc00f0e947 */ /* 0x002fea000383ffff */
[----:B------:R-:W-:Y:S05]  /*332d0*/  BRA `(.L_x_3075) ;  /* 0xfffffd4800807947 */ /* 0x000fea000383ffff */
.L_x_2731:
        /* <DEDUP_REMOVED lines=8> */
.L_x_3077:
[----:B------:R-:W-:Y:S05]  /*33360*/  BSYNC B1 ;  /* 0x0000000000017941 */ /* 0x000fea0003800000 */
.L_x_3076:
        /* <DEDUP_REMOVED lines=8> */
.L_x_3078:
[----:B------:R-:W-:Y:S01]  /*333f0*/  IMAD.MOV.U32 R11, RZ, RZ, R14 ;  /* 0x000000ffff0b7224 */ /* 0x000fe200078e000e */
[----:B------:R-:W-:Y:S06]  /*33400*/  BRA `(.L_x_3079) ;  /* 0xfffffd4800507947 */ /* 0x000fec000383ffff */
.L_x_2740:
        /* <DEDUP_REMOVED lines=8> */
.L_x_3081:
[----:B------:R-:W-:Y:S05]  /*33490*/  BSYNC B1 ;  /* 0x0000000000017941 */ /* 0x000fea0003800000 */
.L_x_3080:
        /* <DEDUP_REMOVED lines=8> */
.L_x_3082:
[----:B------:R-:W-:Y:S01]  /*33520*/  IMAD.MOV.U32 R11, RZ, RZ, R14 ;  /* 0x000000ffff0b7224 */ /* 0x000fe200078e000e */
[----:B------:R-:W-:Y:S06]  /*33530*/  BRA `(.L_x_3083) ;  /* 0xfffffd5800407947 */ /* 0x000fec000383ffff */
.L_x_2749:
        /* <DEDUP_REMOVED lines=8> */
.L_x_3085:
[----:B------:R-:W-:Y:S05]  /*335c0*/  BSYNC B1 ;  /* 0x0000000000017941 */ /* 0x000fea0003800000 */
.L_x_3084:
        /* <DEDUP_REMOVED lines=8> */
.L_x_3086:
[----:B------:R-:W-:Y:S01]  /*33650*/  IMAD.MOV.U32 R119, RZ, RZ, R14 ;  /* 0x000000ffff777224 */ /* 0x000fe200078e000e */
[----:B------:R-:W-:Y:S06]  /*33660*/  BRA `(.L_x_3087) ;  /* 0xfffffd6800347947 */ /* 0x000fec000383ffff */
.L_x_2758:
[----:B0-----:R0:W1:Y:S02]  /*33670*/  SYNCS.PHASECHK.TRANS64.TRYWAIT P3, [R88+URZ+0x38890], R89 ;  /* 0x03889059580075a7 */ /* 0x001064000806017f */
[----:B-1----:R-:W-:Y:S05]  /*33680*/  @!P3 NANOSLEEP.SYNCS 0x989680 ;  /* 0x009896800000b95d */ /* 0x002fea0003900000 */
[----:B------:R-:W1:Y:S02]  /*33690*/  @!P3 SYNCS.PHASECHK.TRANS64 P3, [R88+URZ+0x38890], R89 ;  /* 0x038890595800b5a7 */ /* 0x000e64000806007f */
[----:B-1----:R-:W-:Y:S05]  /*336a0*/  @!P3 BRA `(.L_x_2758) ;  /* 0xfffffffc00f0b947 */ /* 0x002fea000383ffff */
[----:B------:R-:W-:Y:S05]  /*336b0*/  BRA `(.L_x_3088) ;  /* 0xfffffd7800907947 */ /* 0x000fea000383ffff */
.L_x_2759:
        /* <DEDUP_REMOVED lines=8> */
.L_x_3090:
[----:B------:R-:W-:Y:S05]  /*33740*/  BSYNC B1 ;  /* 0x0000000000017941 */ /* 0x000fea0003800000 */
.L_x_3089:
        /* <DEDUP_REMOVED lines=8> */
.L_x_3091:
[----:B------:R-:W-:Y:S01]  /*337d0*/  IMAD.MOV.U32 R11, RZ, RZ, R14 ;  /* 0x000000ffff0b7224 */ /* 0x000fe200078e000e */
[----:B------:R-:W-:Y:S06]  /*337e0*/  BRA `(.L_x_3092) ;  /* 0xfffffd7800ac7947 */ /* 0x000fec000383ffff */
.L_x_2762:
[----:B------:R-:W-:Y:S01]  /*337f0*/  BSSY B1, `(.L_x_3093) ;  /* 0x0000008000017945 */ /* 0x000fe20003800000 */
[----:B----4-:R-:W-:Y:S02]  /*33800*/  IMAD.MOV.U32 R13, RZ, RZ, R35 ;  /* 0x000000ffff0d7224 */ /* 0x010fe400078e0023 */
[----:B------:R-:W-:Y:S02]  /*33810*/  IMAD.MOV.U32 R12, RZ, RZ, 0x1 ;  /* 0x00000001ff0c7424 */ /* 0x000fe400078e00ff */
[----:B---3--:R-:W-:Y:S02]  /*33820*/  IMAD.MOV.U32 R11, RZ, RZ, 0x181f ;  /* 0x0000181fff0b7424 */ /* 0x008fe400078e00ff */
[----:B------:R-:W-:-:S07]  /*33830*/  IMAD.MOV.U32 R15, RZ, RZ, -0x1 ;  /* 0xffffffffff0f7424 */ /* 0x000fce00078e00ff */
[----:B012---:R-:W-:Y:S05]  /*33840*/  WARPSYNC.COLLECTIVE R15, `(.L_x_3094) ;  /* 0x000000000f087348 */ /* 0x007fea0003c00000 */
[----:B------:R3:W4:Y:S02]  /*33850*/  SHFL.IDX P6, R14, R13, R12, R11 ;  /* 0x0000000c0d0e7389 */ /* 0x00072400000c000b */
[----:B01234-:R-:W-:Y:S01]  /*33860*/  ENDCOLLECTIVE ;  /* 0x000000000000791b */ /* 0x01ffe20003800000 */
.L_x_3094:
[----:B------:R-:W-:Y:S05]  /*33870*/  BSYNC B1 ;  /* 0x0000000000017941 */ /* 0x000fea0003800000 */
.L_x_3093:
        /* <DEDUP_REMOVED lines=8> */
.L_x_3095:
[----:B------:R-:W-:Y:S01]  /*33900*/  IMAD.MOV.U32 R11, RZ, RZ, R14 ;  /* 0x000000ffff0b7224 */ /* 0x000fe200078e000e */
[----:B------:R-:W-:Y:S06]  /*33910*/  BRA `(.L_x_3096) ;  /* 0xfffffd7800d47947 */ /* 0x000fec000383ffff */
.L_x_2765:
        /* <DEDUP_REMOVED lines=8> */
.L_x_3098:
[----:B------:R-:W-:Y:S05]  /*339a0*/  BSYNC B1 ;  /* 0x0000000000017941 */ /* 0x000fea0003800000 */
.L_x_3097:
        /* <DEDUP_REMOVED lines=8> */
.L_x_3099:
[----:B------:R-:W-:Y:S01]  /*33a30*/  IMAD.MOV.U32 R34, RZ, RZ, R14 ;  /* 0x000000ffff227224 */ /* 0x000fe200078e000e */
[----:B------:R-:W-:Y:S06]  /*33a40*/  BRA `(.L_x_3100) ;  /* 0xfffffd7c00007947 */ /* 0x000fec000383ffff */
.L_x_2769:
[----:B------:R0:W0:Y:S02]  /*33a50*/  SYNCS.PHASECHK.TRANS64.TRYWAIT P0, [R88+URZ+0x388b0], R89 ;  /* 0x0388b059580075a7 */ /* 0x000024000800017f */
[----:B0-----:R-:W-:Y:S05]  /*33a60*/  @!P0 NANOSLEEP.SYNCS 0x989680 ;  /* 0x009896800000895d */ /* 0x001fea0003900000 */
[----:B------:R-:W0:Y:S02]  /*33a70*/  @!P0 SYNCS.PHASECHK.TRANS64 P0, [R88+URZ+0x388b0], R89 ;  /* 0x0388b059580085a7 */ /* 0x000e24000800007f */
[----:B0-----:R-:W-:Y:S05]  /*33a80*/  @!P0 BRA `(.L_x_2769) ;  /* 0xfffffffc00f08947 */ /* 0x001fea000383ffff */
[----:B------:R-:W-:Y:S05]  /*33a90*/  BRA `(.L_x_3101) ;  /* 0xfffffd7c00a87947 */ /* 0x000fea000383ffff */
.L_x_2791:
        /* <DEDUP_REMOVED lines=8> */
.L_x_3103:
[----:B------:R-:W-:Y:S05]  /*33b20*/  BSYNC B1 ;  /* 0x0000000000017941 */ /* 0x000fea0003800000 */
.L_x_3102:
        /* <DEDUP_REMOVED lines=8> */
.L_x_3104:
[----:B------:R-:W-:Y:S02]  /*33bb0*/  IMAD.MOV.U32 R13, RZ, RZ, R31 ;  /* 0x000000ffff0d7224 */ /* 0x000fe400078e001f */
[----:B------:R-:W-:-:S07]  /*33bc0*/  IMAD.MOV.U32 R6, RZ, RZ, R14 ;  /* 0x000000ffff067224 */ /* 0x000fce00078e000e */
[----:B------:R-:W-:Y:S05]  /*33bd0*/  WARPSYNC.COLLECTIVE R15, `(.L_x_3105) ;  /* 0x000000000f087348 */ /* 0x000fea0003c00000 */
[----:B------:R0:W1:Y:S02]  /*33be0*/  SHFL.IDX P6, R14, R13, R12, R11 ;  /* 0x0000000c0d0e7389 */ /* 0x00006400000c000b */
[----:B01----:R-:W-:Y:S01]  /*33bf0*/  ENDCOLLECTIVE ;  /* 0x000000000000791b */ /* 0x003fe20003800000 */
.L_x_3105:
[----:B------:R-:W-:Y:S02]  /*33c00*/  IMAD.MOV.U32 R13, RZ, RZ, R30 ;  /* 0x000000ffff0d7224 */ /* 0x000fe400078e001e */
[----:B------:R-:W-:-:S07]  /*33c10*/  IMAD.MOV.U32 R9, RZ, RZ, R14 ;  /* 0x000000ffff097224 */ /* 0x000fce00078e000e */
[----:B------:R-:W-:Y:S05]  /*33c20*/  WARPSYNC.COLLECTIVE R15, `(.L_x_3106) ;  /* 0x000000000f087348 */ /* 0x000fea0003c00000 */
[----:B------:R0:W1:Y:S02]  /*33c30*/  SHFL.IDX P6, R14, R13, R12, R11 ;  /* 0x0000000c0d0e7389 */ /* 0x00006400000c000b */
[----:B01----:R-:W-:Y:S01]  /*33c40*/  ENDCOLLECTIVE ;  /* 0x000000000000791b */ /* 0x003fe20003800000 */
.L_x_3106:
[----:B------:R-:W-:Y:S01]  /*33c50*/  IMAD.MOV.U32 R8, RZ, RZ, R14 ;  /* 0x000000ffff087224 */ /* 0x000fe200078e000e */
[----:B------:R-:W-:Y:S06]  /*33c60*/  BRA `(.L_x_3107) ;  /* 0xfffffd9000f87947 */ /* 0x000fec000383ffff */
.L_x_2794:
[----:B------:R-:W-:Y:S01]  /*33c70*/  BSSY B1, `(.L_x_3108) ;  /* 0x0000008000017945 */ /* 0x000fe20003800000 */
[----:B------:R-:W-:Y:S02]  /*33c80*/  IMAD.MOV.U32 R13, RZ, RZ, R33 ;  /* 0x000000ffff0d7224 */ /* 0x000fe400078e0021 */
[----:B------:R-:W-:Y:S02]  /*33c90*/  IMAD.MOV.U32 R12, RZ, RZ, 0x1 ;  /* 0x00000001ff0c7424 */ /* 0x000fe400078e00ff */
[----:B------:R-:W-:Y:S02]  /*33ca0*/  IMAD.MOV.U32 R11, RZ, RZ, 0x181f ;  /* 0x0000181fff0b7424 */ /* 0x000fe400078e00ff */
[----:B------:R-:W-:-:S07]  /*33cb0*/  IMAD.MOV.U32 R15, RZ, RZ, -0x1 ;  /* 0xffffffffff0f7424 */ /* 0x000fce00078e00ff */
[----:B0--34-:R-:W-:Y:S05]  /*33cc0*/  WARPSYNC.COLLECTIVE R15, `(.L_x_3109) ;  /* 0x000000000f087348 */ /* 0x019fea0003c00000 */
[----:B------:R1:W2:Y:S02]  /*33cd0*/  SHFL.IDX P6, R14, R13, R12, R11 ;  /* 0x0000000c0d0e7389 */ /* 0x0002a400000c000b */
[----:B01234-:R-:W-:Y:S01]  /*33ce0*/  ENDCOLLECTIVE ;  /* 0x000000000000791b */ /* 0x01ffe20003800000 */
.L_x_3109:
[----:B------:R-:W-:Y:S05]  /*33cf0*/  BSYNC B1 ;  /* 0x0000000000017941 */ /* 0x000fea0003800000 */
.L_x_3108:
        /* <DEDUP_REMOVED lines=8> */
.L_x_3110:
[----:B------:R-:W-:Y:S02]  /*33d80*/  IMAD.MOV.U32 R13, RZ, RZ, R31 ;  /* 0x000000ffff0d7224 */ /* 0x000fe400078e001f */
[----:B------:R-:W-:-:S07]  /*33d90*/  IMAD.MOV.U32 R6, RZ, RZ, R14 ;  /* 0x000000ffff067224 */ /* 0x000fce00078e000e */
[----:B------:R-:W-:Y:S05]  /*33da0*/  WARPSYNC.COLLECTIVE R15, `(.L_x_3111) ;  /* 0x000000000f087348 */ /* 0x000fea0003c00000 */
[----:B------:R0:W1:Y:S02]  /*33db0*/  SHFL.IDX P6, R14, R13, R12, R11 ;  /* 0x0000000c0d0e7389 */ /* 0x00006400000c000b */
[----:B01----:R-:W-:Y:S01]  /*33dc0*/  ENDCOLLECTIVE ;  /* 0x000000000000791b */ /* 0x003fe20003800000 */
.L_x_3111:
[----:B------:R-:W-:Y:S02]  /*33dd0*/  IMAD.MOV.U32 R13, RZ, RZ, R30 ;  /* 0x000000ffff0d7224 */ /* 0x000fe400078e001e */
[----:B------:R-:W-:-:S07]  /*33de0*/  IMAD.MOV.U32 R9, RZ, RZ, R14 ;  /* 0x000000ffff097224 */ /* 0x000fce00078e000e */
[----:B------:R-:W-:Y:S05]  /*33df0*/  WARPSYNC.COLLECTIVE R15, `(.L_x_3112) ;  /* 0x000000000f087348 */ /* 0x000fea0003c00000 */
[----:B------:R0:W1:Y:S02]  /*33e00*/  SHFL.IDX P6, R14, R13, R12, R11 ;  /* 0x0000000c0d0e7389 */ /* 0x00006400000c000b */
[----:B01----:R-:W-:Y:S01]  /*33e10*/  ENDCOLLECTIVE ;  /* 0x000000000000791b */ /* 0x003fe20003800000 */
.L_x_3112:
[----:B------:R-:W-:Y:S01]  /*33e20*/  IMAD.MOV.U32 R8, RZ, RZ, R14 ;  /* 0x000000ffff087224 */ /* 0x000fe200078e000e */
[----:B------:R-:W-:Y:S06]  /*33e30*/  BRA `(.L_x_3113) ;  /* 0xfffffd9800147947 */ /* 0x000fec000383ffff */
.L_x_2797:
        /* <DEDUP_REMOVED lines=8> */
.L_x_3115:
[----:B------:R-:W-:Y:S05]  /*33ec0*/  BSYNC B1 ;  /* 0x0000000000017941 */ /* 0x000fea0003800000 */
.L_x_3114:
        /* <DEDUP_REMOVED lines=8> */
.L_x_3116:
[----:B------:R-:W-:Y:S02]  /*33f50*/  IMAD.MOV.U32 R13, RZ, RZ, R31 ;  /* 0x000000ffff0d7224 */ /* 0x000fe400078e001f */
[----:B------:R-:W-:-:S07]  /*33f60*/  IMAD.MOV.U32 R6, RZ, RZ, R14 ;  /* 0x000000ffff067224 */ /* 0x000fce00078e000e */
[----:B------:R-:W-:Y:S05]  /*33f70*/  WARPSYNC.COLLECTIVE R15, `(.L_x_3117) ;  /* 0x000000000f087348 */ /* 0x000fea0003c00000 */
[----:B------:R0:W1:Y:S02]  /*33f80*/  SHFL.IDX P6, R14, R13, R12, R11 ;  /* 0x0000000c0d0e7389 */ /* 0x00006400000c000b */
[----:B01----:R-:W-:Y:S01]  /*33f90*/  ENDCOLLECTIVE ;  /* 0x000000000000791b */ /* 0x003fe20003800000 */
.L_x_3117:
[----:B------:R-:W-:Y:S02]  /*33fa0*/  IMAD.MOV.U32 R13, RZ, RZ, R30 ;  /* 0x000000ffff0d7224 */ /* 0x000fe400078e001e */
[----:B------:R-:W-:-:S07]  /*33fb0*/  IMAD.MOV.U32 R9, RZ, RZ, R14 ;  /* 0x000000ffff097224 */ /* 0x000fce00078e000e */
[----:B------:R-:W-:Y:S05]  /*33fc0*/  WARPSYNC.COLLECTIVE R15, `(.L_x_3118) ;  /* 0x000000000f087348 */ /* 0x000fea0003c00000 */
[----:B------:R0:W1:Y:S02]  /*33fd0*/  SHFL.IDX P6, R14, R13, R12, R11 ;  /* 0x0000000c0d0e7389 */ /* 0x00006400000c000b */
[----:B01----:R-:W-:Y:S01]  /*33fe0*/  ENDCOLLECTIVE ;  /* 0x000000000000791b */ /* 0x003fe20003800000 */
.L_x_3118:
[----:B------:R-:W-:Y:S01]  /*33ff0*/  IMAD.MOV.U32 R8, RZ, RZ, R14 ;  /* 0x000000ffff087224 */ /* 0x000fe200078e000e */
[----:B------:R-:W-:Y:S06]  /*34000*/  BRA `(.L_x_3119) ;  /* 0xfffffd9c000c7947 */ /* 0x000fec000383ffff */
.L_x_2800:
        /* <DEDUP_REMOVED lines=8> */
.L_x_3121:
[----:B------:R-:W-:Y:S05]  /*34090*/  BSYNC B1 ;  /* 0x0000000000017941 */ /* 0x000fea0003800000 */
.L_x_3120:
        /* <DEDUP_REMOVED lines=8> */
.L_x_3122:
[----:B------:R-:W-:Y:S02]  /*34120*/  IMAD.MOV.U32 R13, RZ, RZ, R31 ;  /* 0x000000ffff0d7224 */ /* 0x000fe400078e001f */
[----:B------:R-:W-:-:S07]  /*34130*/  IMAD.MOV.U32 R80, RZ, RZ, R14 ;  /* 0x000000ffff507224 */ /* 0x000fce00078e000e */
[----:B------:R-:W-:Y:S05]  /*34140*/  WARPSYNC.COLLECTIVE R15, `(.L_x_3123) ;  /* 0x000000000f087348 */ /* 0x000fea0003c00000 */
[----:B------:R0:W1:Y:S02]  /*34150*/  SHFL.IDX P6, R14, R13, R12, R11 ;  /* 0x0000000c0d0e7389 */ /* 0x00006400000c000b */
[----:B01----:R-:W-:Y:S01]  /*34160*/  ENDCOLLECTIVE ;  /* 0x000000000000791b */ /* 0x003fe20003800000 */
.L_x_3123:
[----:B------:R-:W-:Y:S02]  /*34170*/  IMAD.MOV.U32 R13, RZ, RZ, R30 ;  /* 0x000000ffff0d7224 */ /* 0x000fe400078e001e */
[----:B------:R-:W-:-:S07]  /*34180*/  IMAD.MOV.U32 R79, RZ, RZ, R14 ;  /* 0x000000ffff4f7224 */ /* 0x000fce00078e000e */
[----:B------:R-:W-:Y:S05]  /*34190*/  WARPSYNC.COLLECTIVE R15, `(.L_x_3124) ;  /* 0x000000000f087348 */ /* 0x000fea0003c00000 */
[----:B------:R0:W1:Y:S02]  /*341a0*/  SHFL.IDX P6, R14, R13, R12, R11 ;  /* 0x0000000c0d0e7389 */ /* 0x00006400000c000b */
[----:B01----:R-:W-:Y:S01]  /*341b0*/  ENDCOLLECTIVE ;  /* 0x000000000000791b */ /* 0x003fe20003800000 */
.L_x_3124:
[----:B------:R-:W-:Y:S01]  /*341c0*/  IMAD.MOV.U32 R12, RZ, RZ, R14 ;  /* 0x000000ffff0c7224 */ /* 0x000fe200078e000e */
[----:B------:R-:W-:Y:S06]  /*341d0*/  BRA `(.L_x_3125) ;  /* 0xfffffda0000c7947 */ /* 0x000fec000383ffff */
.L_x_2804:
[----:B0-----:R0:W1:Y:S02]  /*341e0*/  SYNCS.PHASECHK.TRANS64.TRYWAIT P0, [R23+URZ+0x38800], R0 ;  /* 0x03880000170075a7 */ /* 0x001064000800017f */
[----:B-1----:R-:W-:Y:S05]  /*341f0*/  @!P0 NANOSLEEP.SYNCS 0x989680 ;  /* 0x009896800000895d */ /* 0x002fea0003900000 */
[----:B------:R-:W1:Y:S02]  /*34200*/  @!P0 SYNCS.PHASECHK.TRANS64 P0, [R23+URZ+0x38800], R0 ;  /* 0x03880000170085a7 */ /* 0x000e64000800007f */
[----:B-1----:R-:W-:Y:S05]  /*34210*/  @!P0 BRA `(.L_x_2804) ;  /* 0xfffffffc00f08947 */ /* 0x002fea000383ffff */
[----:B------:R-:W-:Y:S05]  /*34220*/  BRA `(.L_x_3126) ;  /* 0xfffffda4000c7947 */ /* 0x000fea000383ffff */
.L_x_2836:
        /* <DEDUP_REMOVED lines=8> */
.L_x_3128:
[----:B------:R-:W-:Y:S05]  /*342b0*/  BSYNC B1 ;  /* 0x0000000000017941 */ /* 0x000fea0003800000 */
.L_x_3127:
        /* <DEDUP_REMOVED lines=8> */
.L_x_3129:
[----:B------:R-:W-:Y:S02]  /*34340*/  IMAD.MOV.U32 R13, RZ, RZ, R20 ;  /* 0x000000ffff0d7224 */ /* 0x000fe400078e0014 */
[----:B------:R-:W-:-:S07]  /*34350*/  IMAD.MOV.U32 R6, RZ, RZ, R14 ;  /* 0x000000ffff067224 */ /* 0x000fce00078e000e */
[----:B------:R-:W-:Y:S05]  /*34360*/  WARPSYNC.COLLECTIVE R15, `(.L_x_3130) ;  /* 0x000000000f087348 */ /* 0x000fea0003c00000 */
[----:B------:R0:W1:Y:S02]  /*34370*/  SHFL.IDX P6, R14, R13, R12, R11 ;  /* 0x0000000c0d0e7389 */ /* 0x00006400000c000b */
[----:B01----:R-:W-:Y:S01]  /*34380*/  ENDCOLLECTIVE ;  /* 0x000000000000791b */ /* 0x003fe20003800000 */
.L_x_3130:
[----:B------:R-:W-:Y:S02]  /*34390*/  IMAD.MOV.U32 R13, RZ, RZ, R21 ;  /* 0x000000ffff0d7224 */ /* 0x000fe400078e0015 */
[----:B------:R-:W-:-:S07]  /*343a0*/  IMAD.MOV.U32 R9, RZ, RZ, R14 ;  /* 0x000000ffff097224 */ /* 0x000fce00078e000e */
[----:B------:R-:W-:Y:S05]  /*343b0*/  WARPSYNC.COLLECTIVE R15, `(.L_x_3131) ;  /* 0x000000000f087348 */ /* 0x000fea0003c00000 */
[----:B------:R0:W1:Y:S02]  /*343c0*/  SHFL.IDX P6, R14, R13, R12, R11 ;  /* 0x0000000c0d0e7389 */ /* 0x00006400000c000b */
[----:B01----:R-:W-:Y:S01]  /*343d0*/  ENDCOLLECTIVE ;  /* 0x000000000000791b */ /* 0x003fe20003800000 */
.L_x_3131:
[----:B------:R-:W-:Y:S05]  /*343e0*/  BRA `(.L_x_3132) ;  /* 0xfffffdd800547947 */ /* 0x000fea000383ffff */
.L_x_2839:
        /* <DEDUP_REMOVED lines=8> */
.L_x_3134:
[----:B------:R-:W-:Y:S05]  /*34470*/  BSYNC B1 ;  /* 0x0000000000017941 */ /* 0x000fea0003800000 */
.L_x_3133:
        /* <DEDUP_REMOVED lines=8> */
.L_x_3135:
[----:B------:R-:W-:Y:S02]  /*34500*/  IMAD.MOV.U32 R13, RZ, RZ, R20 ;  /* 0x000000ffff0d7224 */ /* 0x000fe400078e0014 */
[----:B------:R-:W-:-:S07]  /*34510*/  IMAD.MOV.U32 R6, RZ, RZ, R14 ;  /* 0x000000ffff067224 */ /* 0x000fce00078e000e */
[----:B------:R-:W-:Y:S05]  /*34520*/  WARPSYNC.COLLECTIVE R15, `(.L_x_3136) ;  /* 0x000000000f087348 */ /* 0x000fea0003c00000 */
[----:B------:R0:W1:Y:S02]  /*34530*/  SHFL.IDX P6, R14, R13, R12, R11 ;  /* 0x0000000c0d0e7389 */ /* 0x00006400000c000b */
[----:B01----:R-:W-:Y:S01]  /*34540*/  ENDCOLLECTIVE ;  /* 0x000000000000791b */ /* 0x003fe20003800000 */
.L_x_3136:
[----:B------:R-:W-:Y:S02]  /*34550*/  IMAD.MOV.U32 R13, RZ, RZ, R21 ;  /* 0x000000ffff0d7224 */ /* 0x000fe400078e0015 */
[----:B------:R-:W-:-:S07]  /*34560*/  IMAD.MOV.U32 R9, RZ, RZ, R14 ;  /* 0x000000ffff097224 */ /* 0x000fce00078e000e */
[----:B------:R-:W-:Y:S05]  /*34570*/  WARPSYNC.COLLECTIVE R15, `(.L_x_3137) ;  /* 0x000000000f087348 */ /* 0x000fea0003c00000 */
[----:B------:R0:W1:Y:S02]  /*34580*/  SHFL.IDX P6, R14, R13, R12, R11 ;  /* 0x0000000c0d0e7389 */ /* 0x00006400000c000b */
[----:B01----:R-:W-:Y:S01]  /*34590*/  ENDCOLLECTIVE ;  /* 0x000000000000791b */ /* 0x003fe20003800000 */
.L_x_3137:
[----:B------:R-:W-:Y:S05]  /*345a0*/  BRA `(.L_x_3138) ;  /* 0xfffffddc001c7947 */ /* 0x000fea000383ffff */
.L_x_2842:
        /* <DEDUP_REMOVED lines=8> */
.L_x_3140:
[----:B------:R-:W-:Y:S05]  /*34630*/  BSYNC B1 ;  /* 0x0000000000017941 */ /* 0x000fea0003800000 */
.L_x_3139:
        /* <DEDUP_REMOVED lines=8> */
.L_x_3141:
[----:B------:R-:W-:Y:S02]  /*346c0*/  IMAD.MOV.U32 R13, RZ, RZ, R20 ;  /* 0x000000ffff0d7224 */ /* 0x000fe400078e0014 */
[----:B------:R-:W-:-:S07]  /*346d0*/  IMAD.MOV.U32 R6, RZ, RZ, R14 ;  /* 0x000000ffff067224 */ /* 0x000fce00078e000e */
[----:B------:R-:W-:Y:S05]  /*346e0*/  WARPSYNC.COLLECTIVE R15, `(.L_x_3142) ;  /* 0x000000000f087348 */ /* 0x000fea0003c00000 */
[----:B------:R0:W1:Y:S02]  /*346f0*/  SHFL.IDX P6, R14, R13, R12, R11 ;  /* 0x0000000c0d0e7389 */ /* 0x00006400000c000b */
[----:B01----:R-:W-:Y:S01]  /*34700*/  ENDCOLLECTIVE ;  /* 0x000000000000791b */ /* 0x003fe20003800000 */
.L_x_3142:
[----:B------:R-:W-:Y:S02]  /*34710*/  IMAD.MOV.U32 R13, RZ, RZ, R21 ;  /* 0x000000ffff0d7224 */ /* 0x000fe400078e0015 */
[----:B------:R-:W-:-:S07]  /*34720*/  IMAD.MOV.U32 R9, RZ, RZ, R14 ;  /* 0x000000ffff097224 */ /* 0x000fce00078e000e */
[----:B------:R-:W-:Y:S05]  /*34730*/  WARPSYNC.COLLECTIVE R15, `(.L_x_3143) ;  /* 0x000000000f087348 */ /* 0x000fea0003c00000 */
[----:B------:R0:W1:Y:S02]  /*34740*/  SHFL.IDX P6, R14, R13, R12, R11 ;  /* 0x0000000c0d0e7389 */ /* 0x00006400000c000b */
[----:B01----:R-:W-:Y:S01]  /*34750*/  ENDCOLLECTIVE ;  /* 0x000000000000791b */ /* 0x003fe20003800000 */
.L_x_3143:
[----:B------:R-:W-:Y:S01]  /*34760*/  IMAD.MOV.U32 R8, RZ, RZ, R14 ;  /* 0x000000ffff087224 */ /* 0x000fe200078e000e */
[----:B------:R-:W-:Y:S06]  /*34770*/  BRA `(.L_x_3144) ;  /* 0xfffffddc00c07947 */ /* 0x000fec000383ffff */
.L_x_2845:
        /* <DEDUP_REMOVED lines=8> */
.L_x_3146:
[----:B------:R-:W-:Y:S05]  /*34800*/  BSYNC B1 ;  /* 0x0000000000017941 */ /* 0x000fea0003800000 */
.L_x_3145:
        /* <DEDUP_REMOVED lines=8> */
.L_x_3147:
[----:B------:R-:W-:Y:S02]  /*34890*/  IMAD.MOV.U32 R13, RZ, RZ, R20 ;  /* 0x000000ffff0d7224 */ /* 0x000fe400078e0014 */
[----:B------:R-:W-:-:S07]  /*348a0*/  IMAD.MOV.U32 R78, RZ, RZ, R14 ;  /* 0x000000ffff4e7224 */ /* 0x000fce00078e000e */
[----:B------:R-:W-:Y:S05]  /*348b0*/  WARPSYNC.COLLECTIVE R15, `(.L_x_3148) ;  /* 0x000000000f087348 */ /* 0x000fea0003c00000 */
[----:B------:R0:W1:Y:S02]  /*348c0*/  SHFL.IDX P6, R14, R13, R12, R11 ;  /* 0x0000000c0d0e7389 */ /* 0x00006400000c000b */
[----:B01----:R-:W-:Y:S01]  /*348d0*/  ENDCOLLECTIVE ;  /* 0x000000000000791b */ /* 0x003fe20003800000 */
.L_x_3148:
[----:B------:R-:W-:Y:S02]  /*348e0*/  IMAD.MOV.U32 R13, RZ, RZ, R21 ;  /* 0x000000ffff0d7224 */ /* 0x000fe400078e0015 */
[----:B------:R-:W-:-:S07]  /*348f0*/  IMAD.MOV.U32 R77, RZ, RZ, R14 ;  /* 0x000000ffff4d7224 */ /* 0x000fce00078e000e */
[----:B------:R-:W-:Y:S05]  /*34900*/  WARPSYNC.COLLECTIVE R15, `(.L_x_3149) ;  /* 0x000000000f087348 */ /* 0x000fea0003c00000 */
[----:B------:R0:W1:Y:S02]  /*34910*/  SHFL.IDX P6, R14, R13, R12, R11 ;  /* 0x0000000c0d0e7389 */ /* 0x00006400000c000b */
[----:B01----:R-:W-:Y:S01]  /*34920*/  ENDCOLLECTIVE ;  /* 0x000000000000791b */ /* 0x003fe20003800000 */
.L_x_3149:
[----:B------:R-:W-:Y:S01]  /*34930*/  IMAD.MOV.U32 R21, RZ, RZ, R14 ;  /* 0x000000ffff157224 */ /* 0x000fe200078e000e */
[----:B------:R-:W-:Y:S06]  /*34940*/  BRA `(.L_x_3150) ;  /* 0xfffffde0006c7947 */ /* 0x000fec000383ffff */
.L_x_2849:
[----:B0-----:R0:W3:Y:S02]  /*34950*/  SYNCS.PHASECHK.TRANS64.TRYWAIT P0, [R23+URZ+0x38800], R0 ;  /* 0x03880000170075a7 */ /* 0x0010e4000800017f */
[----:B---3--:R-:W-:Y:S05]  /*34960*/  @!P0 NANOSLEEP.SYNCS 0x989680 ;  /* 0x009896800000895d */ /* 0x008fea0003900000 */
[----:B------:R-:W3:Y:S02]  /*34970*/  @!P0 SYNCS.PHASECHK.TRANS64 P0, [R23+URZ+0x38800], R0 ;  /* 0x03880000170085a7 */ /* 0x000ee4000800007f */
[----:B---3--:R-:W-:Y:S05]  /*34980*/  @!P0 BRA `(.L_x_2849) ;  /* 0xfffffffc00f08947 */ /* 0x008fea000383ffff */
[----:B------:R-:W-:Y:S05]  /*34990*/  BRA `(.L_x_3151) ;  /* 0xfffffde400187947 */ /* 0x000fea000383ffff */
.L_x_2867:
[----:B--2---:R2:W3:Y:S02]  /*349a0*/  SYNCS.PHASECHK.TRANS64.TRYWAIT P1, [R0+URZ+0x38830], R3 ;  /* 0x03883003000075a7 */ /* 0x0044e4000802017f */
[----:B---3--:R-:W-:Y:S05]  /*349b0*/  @!P1 NANOSLEEP.SYNCS 0x989680 ;  /* 0x009896800000995d */ /* 0x008fea0003900000 */
[----:B------:R-:W3:Y:S02]  /*349c0*/  @!P1 SYNCS.PHASECHK.TRANS64 P1, [R0+URZ+0x38830], R3 ;  /* 0x03883003000095a7 */ /* 0x000ee4000802007f */
[----:B---3--:R-:W-:Y:S05]  /*349d0*/  @!P1 BRA `(.L_x_2867) ;  /* 0xfffffffc00f09947 */ /* 0x008fea000383ffff */
[----:B------:R-:W-:Y:S05]  /*349e0*/  BRA `(.L_x_2866) ;  /* 0xfffffe2000687947 */ /* 0x000fea000383ffff */
.L_x_2875:
[----:B-1----:R1:W2:Y:S02]  /*349f0*/  SYNCS.PHASECHK.TRANS64.TRYWAIT P1, [R10+URZ+0x38830], R3 ;  /* 0x038830030a0075a7 */ /* 0x0022a4000802017f */
[----:B--2---:R-:W-:Y:S05]  /*34a00*/  @!P1 NANOSLEEP.SYNCS 0x989680 ;  /* 0x009896800000995d */ /* 0x004fea0003900000 */
[----:B------:R-:W2:Y:S02]  /*34a10*/  @!P1 SYNCS.PHASECHK.TRANS64 P1, [R10+URZ+0x38830], R3 ;  /* 0x038830030a0095a7 */ /* 0x000ea4000802007f */
[----:B--2---:R-:W-:Y:S05]  /*34a20*/  @!P1 BRA `(.L_x_2875) ;  /* 0xfffffffc00f09947 */ /* 0x004fea000383ffff */
[----:B------:R-:W-:Y:S05]  /*34a30*/  BRA `(.L_x_2874) ;  /* 0xfffffe6800b07947 */ /* 0x000fea000383ffff */
.L_x_2880:
[----:B---3--:R3:W4:Y:S02]  /*34a40*/  SYNCS.PHASECHK.TRANS64.TRYWAIT P1, [R6+URZ+0x38850], R0 ;  /* 0x03885000060075a7 */ /* 0x008724000802017f */
[----:B----4-:R-:W-:Y:S05]  /*34a50*/  @!P1 NANOSLEEP.SYNCS 0x989680 ;  /* 0x009896800000995d */ /* 0x010fea0003900000 */
[----:B------:R-:W4:Y:S02]  /*34a60*/  @!P1 SYNCS.PHASECHK.TRANS64 P1, [R6+URZ+0x38850], R0 ;  /* 0x03885000060095a7 */ /* 0x000f24000802007f */
[----:B----4-:R-:W-:Y:S05]  /*34a70*/  @!P1 BRA `(.L_x_2880) ;  /* 0xfffffffc00f09947 */ /* 0x010fea000383ffff */
[----:B------:R-:W-:Y:S05]  /*34a80*/  BRA `(.L_x_2879) ;  /* 0xfffffea0006c7947 */ /* 0x000fea000383ffff */
.L_x_2890:
[----:B-1----:R1:W2:Y:S02]  /*34a90*/  SYNCS.PHASECHK.TRANS64.TRYWAIT P1, [R3+URZ+0x38830], R6 ;  /* 0x03883006030075a7 */ /* 0x0022a4000802017f */
[----:B--2---:R-:W-:Y:S05]  /*34aa0*/  @!P1 NANOSLEEP.SYNCS 0x989680 ;  /* 0x009896800000995d */ /* 0x004fea0003900000 */
[----:B------:R-:W2:Y:S02]  /*34ab0*/  @!P1 SYNCS.PHASECHK.TRANS64 P1, [R3+URZ+0x38830], R6 ;  /* 0x03883006030095a7 */ /* 0x000ea4000802007f */
[----:B--2---:R-:W-:Y:S05]  /*34ac0*/  @!P1 BRA `(.L_x_2890) ;  /* 0xfffffffc00f09947 */ /* 0x004fea000383ffff */
[----:B------:R-:W-:Y:S05]  /*34ad0*/  BRA `(.L_x_2889) ;  /* 0xfffffeb800a47947 */ /* 0x000fea000383ffff */
.L_x_2895:
[----:B-1----:R1:W2:Y:S02]  /*34ae0*/  SYNCS.PHASECHK.TRANS64.TRYWAIT P1, [R6+URZ+0x38850], R0 ;  /* 0x03885000060075a7 */ /* 0x0022a4000802017f */
[----:B--2---:R-:W-:Y:S05]  /*34af0*/  @!P1 NANOSLEEP.SYNCS 0x989680 ;  /* 0x009896800000995d */ /* 0x004fea0003900000 */
[----:B------:R-:W2:Y:S02]  /*34b00*/  @!P1 SYNCS.PHASECHK.TRANS64 P1, [R6+URZ+0x38850], R0 ;  /* 0x03885000060095a7 */ /* 0x000ea4000802007f */
[----:B--2---:R-:W-:Y:S05]  /*34b10*/  @!P1 BRA `(.L_x_2895) ;  /* 0xfffffffc00f09947 */ /* 0x004fea000383ffff */
[----:B------:R-:W-:Y:S05]  /*34b20*/  BRA `(.L_x_2894) ;  /* 0xfffffef000647947 */ /* 0x000fea000383ffff */
.L_x_2903:
[----:B-1----:R1:W2:Y:S02]  /*34b30*/  SYNCS.PHASECHK.TRANS64.TRYWAIT P1, [R10+URZ+0x38850], R0 ;  /* 0x038850000a0075a7 */ /* 0x0022a4000802017f */
[----:B--2---:R-:W-:Y:S05]  /*34b40*/  @!P1 NANOSLEEP.SYNCS 0x989680 ;  /* 0x009896800000995d */ /* 0x004fea0003900000 */
[----:B------:R-:W2:Y:S02]  /*34b50*/  @!P1 SYNCS.PHASECHK.TRANS64 P1, [R10+URZ+0x38850], R0 ;  /* 0x038850000a0095a7 */ /* 0x000ea4000802007f */
[----:B--2---:R-:W-:Y:S05]  /*34b60*/  @!P1 BRA `(.L_x_2903) ;  /* 0xfffffffc00f09947 */ /* 0x004fea000383ffff */
[----:B------:R-:W-:Y:S05]  /*34b70*/  BRA `(.L_x_2902) ;  /* 0xffffff0800947947 */ /* 0x000fea000383ffff */
.L_x_2945:
[----:B------:R-:W2:Y:S01]  /*34b80*/  S2R R10, SR_TID.X ;  /* 0x00000000000a7919 */ /* 0x000ea20000002100 */
[----:B------:R-:W-:Y:S01]  /*34b90*/  BSSY B1, `(.L_x_3152) ;  /* 0x000000a000017945 */ /* 0x000fe20003800000 */
[----:B-1----:R-:W-:Y:S02]  /*34ba0*/  IMAD.MOV.U32 R12, RZ, RZ, RZ ;  /* 0x000000ffff0c7224 */ /* 0x002fe400078e00ff */
[----:B0-----:R-:W-:Y:S02]  /*34bb0*/  IMAD.MOV.U32 R11, RZ, RZ, 0x1f ;  /* 0x0000001fff0b7424 */ /* 0x001fe400078e00ff */
[----:B------:R-:W-:Y:S01]  /*34bc0*/  IMAD.MOV.U32 R15, RZ, RZ, -0x1 ;  /* 0xffffffffff0f7424 */ /* 0x000fe200078e00ff */
[----:B--2---:R-:W-:-:S04]  /*34bd0*/  SHF.R.U32.HI R10, RZ, 0x5, R10 ;  /* 0x00000005ff0a7819 */ /* 0x004fc8000001160a */
[----:B------:R-:W-:-:S05]  /*34be0*/  LOP3.LUT R10, R10, 0x3, RZ, 0xc0, !PT ;  /* 0x000000030a0a7812 */ /* 0x000fca00078ec0ff */
[----:B------:R-:W-:-:S07]  /*34bf0*/  IMAD.MOV.U32 R13, RZ, RZ, R10 ;  /* 0x000000ffff0d7224 */ /* 0x000fce00078e000a */
[----:B------:R-:W-:Y:S05]  /*34c00*/  WARPSYNC.COLLECTIVE R15, `(.L_x_3153) ;  /* 0x000000000f087348 */ /* 0x000fea0003c00000 */
[----:B------:R0:W1:Y:S02]  /*34c10*/  SHFL.IDX P6, R14, R13, R12, R11 ;  /* 0x0000000c0d0e7389 */ /* 0x00006400000c000b */
[----:B01----:R-:W-:Y:S01]  /*34c20*/  ENDCOLLECTIVE ;  /* 0x000000000000791b */ /* 0x003fe20003800000 */
.L_x_3153:
[----:B------:R-:W-:Y:S05]  /*34c30*/  BSYNC B1 ;  /* 0x0000000000017941 */ /* 0x000fea0003800000 */
.L_x_3152:
[----:B------:R-:W-:Y:S05]  /*34c40*/  BRA `(.L_x_3154) ;  /* 0xffffff7800a47947 */ /* 0x000fea000383ffff */
.L_x_2947:
[----:B------:R-:W-:Y:S01]  /*34c50*/  BSSY B1, `(.L_x_3155) ;  /* 0x0000006000017945 */ /* 0x000fe20003800000 */
[----:B------:R-:W-:-:S07]  /*34c60*/  IMAD.MOV.U32 R15, RZ, RZ, -0x1 ;  /* 0xffffffffff0f7424 */ /* 0x000fce00078e00ff */
[----:B012---:R-:W-:Y:S05]  /*34c70*/  WARPSYNC.COLLECTIVE R15, `(.L_x_3156) ;  /* 0x000000000f0c7348 */ /* 0x007fea0003c00000 */
[----:B------:R-:W-:Y:S02]  /*34c80*/  ELECT P6, UR62, PT ;  /* 0x00000000003e782f */ /* 0x000fe400038c0000 */
[----:B------:R-:W-:Y:S01]  /*34c90*/  MOV R14, UR62 ;  /* 0x0000003e000e7c02 */ /* 0x000fe20008000f00 */
[----:B012---:R-:W-:Y:S10]  /*34ca0*/  ENDCOLLECTIVE ;  /* 0x000000000000791b */ /* 0x007ff40003800000 */
.L_x_3156:
[----:B------:R-:W-:Y:S05]  /*34cb0*/  BSYNC B1 ;  /* 0x0000000000017941 */ /* 0x000fea0003800000 */
.L_x_3155:
[----:B------:R-:W-:Y:S05]  /*34cc0*/  BRA `(.L_x_2946) ;  /* 0xffffff78009c7947 */ /* 0x000fea000383ffff */
.L_x_2949:
[----:B--2---:R2:W3:Y:S02]  /*34cd0*/  SYNCS.PHASECHK.TRANS64.TRYWAIT P0, [R16+URZ+0x38820], R7 ;  /* 0x03882007100075a7 */ /* 0x0044e4000800017f */
[----:B---3--:R-:W-:Y:S05]  /*34ce0*/  @!P0 NANOSLEEP.SYNCS 0x989680 ;  /* 0x009896800000895d */ /* 0x008fea0003900000 */
[----:B------:R-:W3:Y:S02]  /*34cf0*/  @!P0 SYNCS.PHASECHK.TRANS64 P0, [R16+URZ+0x38820], R7 ;  /* 0x03882007100085a7 */ /* 0x000ee4000800007f */
[----:B---3--:R-:W-:Y:S05]  /*34d00*/  @!P0 BRA `(.L_x_2949) ;  /* 0xfffffffc00f08947 */ /* 0x008fea000383ffff */
[----:B------:R-:W-:Y:S05]  /*34d10*/  BRA `(.L_x_3157) ;  /* 0xffffff7800ac7947 */ /* 0x000fea000383ffff */
.L_x_2953:
[----:B0-----:R0:W3:Y:S02]  /*34d20*/  SYNCS.PHASECHK.TRANS64.TRYWAIT P0, [R11+URZ+0x388a0], R10 ;  /* 0x0388a00a0b0075a7 */ /* 0x0010e4000800017f */
[----:B---3--:R-:W-:Y:S05]  /*34d30*/  @!P0 NANOSLEEP.SYNCS 0x989680 ;  /* 0x009896800000895d */ /* 0x008fea0003900000 */
[----:B------:R-:W3:Y:S02]  /*34d40*/  @!P0 SYNCS.PHASECHK.TRANS64 P0, [R11+URZ+0x388a0], R10 ;  /* 0x0388a00a0b0085a7 */ /* 0x000ee4000800007f */
[----:B---3--:R-:W-:Y:S05]  /*34d50*/  @!P0 BRA `(.L_x_2953) ;  /* 0xfffffffc00f08947 */ /* 0x008fea000383ffff */
[----:B------:R-:W-:Y:S05]  /*34d60*/  BRA `(.L_x_3158) ;  /* 0xffffff7800c47947 */ /* 0x000fea000383ffff */
.L_x_2961:
[----:B-1----:R1:W2:Y:S02]  /*34d70*/  SYNCS.PHASECHK.TRANS64.TRYWAIT P0, [R11+URZ+0x388c0], R10 ;  /* 0x0388c00a0b0075a7 */ /* 0x0022a4000800017f */
[----:B--2---:R-:W-:Y:S05]  /*34d80*/  @!P0 NANOSLEEP.SYNCS 0x989680 ;  /* 0x009896800000895d */ /* 0x004fea0003900000 */
[----:B------:R-:W2:Y:S02]  /*34d90*/  @!P0 SYNCS.PHASECHK.TRANS64 P0, [R11+URZ+0x388c0], R10 ;  /* 0x0388c00a0b0085a7 */ /* 0x000ea4000800007f */
[----:B--2---:R-:W-:Y:S05]  /*34da0*/  @!P0 BRA `(.L_x_2961) ;  /* 0xfffffffc00f08947 */ /* 0x004fea000383ffff */
[----:B------:R-:W-:Y:S05]  /*34db0*/  BRA `(.L_x_3159) ;  /* 0xffffff8000007947 */ /* 0x000fea000383ffff */
.L_x_2971:
[----:B0-----:R0:W3:Y:S02]  /*34dc0*/  SYNCS.PHASECHK.TRANS64.TRYWAIT P1, [R10+URZ+0x388a0], R9 ;  /* 0x0388a0090a0075a7 */ /* 0x0010e4000802017f */
[----:B---3--:R-:W-:Y:S05]  /*34dd0*/  @!P1 NANOSLEEP.SYNCS 0x989680 ;  /* 0x009896800000995d */ /* 0x008fea0003900000 */
[----:B------:R-:W3:Y:S02]  /*34de0*/  @!P1 SYNCS.PHASECHK.TRANS64 P1, [R10+URZ+0x388a0], R9 ;  /* 0x0388a0090a0095a7 */ /* 0x000ee4000802007f */
[----:B---3--:R-:W-:Y:S05]  /*34df0*/  @!P1 BRA `(.L_x_2971) ;  /* 0xfffffffc00f09947 */ /* 0x008fea000383ffff */
[----:B------:R-:W-:Y:S05]  /*34e00*/  BRA `(.L_x_3160) ;  /* 0xffffff8400747947 */ /* 0x000fea000383ffff */
.L_x_2979:
[----:B-1----:R1:W2:Y:S02]  /*34e10*/  SYNCS.PHASECHK.TRANS64.TRYWAIT P1, [R10+URZ+0x388c0], R9 ;  /* 0x0388c0090a0075a7 */ /* 0x0022a4000802017f */
[----:B--2---:R-:W-:Y:S05]  /*34e20*/  @!P1 NANOSLEEP.SYNCS 0x989680 ;  /* 0x009896800000995d */ /* 0x004fea0003900000 */
[----:B------:R-:W2:Y:S02]  /*34e30*/  @!P1 SYNCS.PHASECHK.TRANS64 P1, [R10+URZ+0x388c0], R9 ;  /* 0x0388c0090a0095a7 */ /* 0x000ea4000802007f */
[----:B--2---:R-:W-:Y:S05]  /*34e40*/  @!P1 BRA `(.L_x_2979) ;  /* 0xfffffffc00f09947 */ /* 0x004fea000383ffff */
[----:B------:R-:W-:Y:S05]  /*34e50*/  BRA `(.L_x_3161) ;  /* 0xffffff8800ac7947 */ /* 0x000fea000383ffff */
.L_x_2997:
        /* <DEDUP_REMOVED lines=11> */
.L_x_3163:
[----:B------:R-:W-:Y:S05]  /*34f10*/  BSYNC B0 ;  /* 0x0000000000007941 */ /* 0x000fea0003800000 */
.L_x_3162:
[----:B------:R-:W-:Y:S05]  /*34f20*/  BRA `(.L_x_3164) ;  /* 0xffffff9800e47947 */ /* 0x000fea000383ffff */
.L_x_3000:
[----:B0-----:R0:W1:Y:S02]  /*34f30*/  SYNCS.PHASECHK.TRANS64.TRYWAIT P0, [R5+URZ+0x38840], R2 ;  /* 0x03884002050075a7 */ /* 0x001064000800017f */
[----:B-1----:R-:W-:Y:S05]  /*34f40*/  @!P0 NANOSLEEP.SYNCS 0x989680 ;  /* 0x009896800000895d */ /* 0x002fea0003900000 */
[----:B------:R-:W1:Y:S02]  /*34f50*/  @!P0 SYNCS.PHASECHK.TRANS64 P0, [R5+URZ+0x38840], R2 ;  /* 0x03884002050085a7 */ /* 0x000e64000800007f */
[----:B-1----:R-:W-:Y:S05]  /*34f60*/  @!P0 BRA `(.L_x_3000) ;  /* 0xfffffffc00f08947 */ /* 0x002fea000383ffff */
[----:B------:R-:W-:Y:S05]  /*34f70*/  BRA `(.L_x_3165) ;  /* 0xffffff9c00347947 */ /* 0x000fea000383ffff */
.L_x_3001:
        /* <DEDUP_REMOVED lines=8> */
.L_x_3167:
[----:B------:R-:W-:Y:S05]  /*35000*/  BSYNC B0 ;  /* 0x0000000000007941 */ /* 0x000fea0003800000 */
.L_x_3166:
        /* <DEDUP_REMOVED lines=13> */
.L_x_3168:
        /* <DEDUP_REMOVED lines=21> */
.L_x_3169:
[----:B------:R-:W-:Y:S02]  /*35230*/  IMAD.MOV.U32 R13, RZ, RZ, R0 ;  /* 0x000000ffff0d7224 */ /* 0x000fe400078e0000 */
[----:B------:R-:W-:-:S07]  /*35240*/  IMAD.MOV.U32 R8, RZ, RZ, R14 ;  /* 0x000000ffff087224 */ /* 0x000fce00078e000e */
[----:B------:R-:W-:Y:S05]  /*35250*/  WARPSYNC.COLLECTIVE R15, `(.L_x_3170) ;  /* 0x000000000f087348 */ /* 0x000fea0003c00000 */
[----:B------:R0:W1:Y:S02]  /*35260*/  SHFL.IDX P6, R14, R13, R12, R11 ;  /* 0x0000000c0d0e7389 */ /* 0x00006400000c000b */
[----:B01----:R-:W-:Y:S01]  /*35270*/  ENDCOLLECTIVE ;  /* 0x000000000000791b */ /* 0x003fe20003800000 */
.L_x_3170:
        /* <DEDUP_REMOVED lines=17> */
.L_x_3171:
[----:B------:R-:W-:Y:S02]  /*35390*/  @P1 IMAD R9, R7, 0x2, R16 ;  /* 0x0000000207091824 */ /* 0x000fe400078e0210 */
[----:B------:R-:W-:Y:S02]  /*353a0*/  IMAD.MOV.U32 R13, RZ, RZ, R0 ;  /* 0x000000ffff0d7224 */ /* 0x000fe400078e0000 */
[----:B------:R-:W-:-:S07]  /*353b0*/  IMAD.MOV.U32 R8, RZ, RZ, R14 ;  /* 0x000000ffff087224 */ /* 0x000fce00078e000e */
[----:B------:R-:W-:Y:S05]  /*353c0*/  WARPSYNC.COLLECTIVE R15, `(.L_x_3172) ;  /* 0x000000000f087348 */ /* 0x000fea0003c00000 */
[----:B------:R0:W1:Y:S02]  /*353d0*/  SHFL.IDX P6, R14, R13, R12, R11 ;  /* 0x0000000c0d0e7389 */ /* 0x00006400000c000b */
[----:B01----:R-:W-:Y:S01]  /*353e0*/  ENDCOLLECTIVE ;  /* 0x000000000000791b */ /* 0x003fe20003800000 */
.L_x_3172:
        /* <DEDUP_REMOVED lines=17> */
.L_x_3173:
[----:B------:R-:W-:Y:S02]  /*35500*/  @P1 IMAD R21, R7, 0x2, R16 ;  /* 0x0000000207151824 */ /* 0x000fe400078e0210 */
[----:B------:R-:W-:Y:S02]  /*35510*/  IMAD.MOV.U32 R13, RZ, RZ, R0 ;  /* 0x000000ffff0d7224 */ /* 0x000fe400078e0000 */
[----:B------:R-:W-:-:S07]  /*35520*/  IMAD.MOV.U32 R8, RZ, RZ, R14 ;  /* 0x000000ffff087224 */ /* 0x000fce00078e000e */
[----:B------:R-:W-:Y:S05]  /*35530*/  WARPSYNC.COLLECTIVE R15, `(.L_x_3174) ;  /* 0x000000000f087348 */ /* 0x000fea0003c00000 */
[----:B------:R0:W1:Y:S02]  /*35540*/  SHFL.IDX P6, R14, R13, R12, R11 ;  /* 0x0000000c0d0e7389 */ /* 0x00006400000c000b */
[----:B01----:R-:W-:Y:S01]  /*35550*/  ENDCOLLECTIVE ;  /* 0x000000000000791b */ /* 0x003fe20003800000 */
.L_x_3174:
        /* <DEDUP_REMOVED lines=16> */
.L_x_3175:
[----:B------:R-:W-:Y:S02]  /*35660*/  IMAD.MOV.U32 R13, RZ, RZ, R0 ;  /* 0x000000ffff0d7224 */ /* 0x000fe400078e0000 */
[----:B------:R-:W-:-:S07]  /*35670*/  IMAD.MOV.U32 R8, RZ, RZ, R14 ;  /* 0x000000ffff087224 */ /* 0x000fce00078e000e */
[----:B------:R-:W-:Y:S05]  /*35680*/  WARPSYNC.COLLECTIVE R15, `(.L_x_3176) ;  /* 0x000000000f087348 */ /* 0x000fea0003c00000 */
[----:B------:R0:W1:Y:S02]  /*35690*/  SHFL.IDX P6, R14, R13, R12, R11 ;  /* 0x0000000c0d0e7389 */ /* 0x00006400000c000b */
[----:B01----:R-:W-:Y:S01]  /*356a0*/  ENDCOLLECTIVE ;  /* 0x000000000000791b */ /* 0x003fe20003800000 */
.L_x_3176:
[----:B------:R-:W-:Y:S01]  /*356b0*/  IMAD.MOV.U32 R0, RZ, RZ, R14 ;  /* 0x000000ffff007224 */ /* 0x000fe200078e000e */
[----:B------:R-:W-:Y:S06]  /*356c0*/  BRA `(.L_x_3177) ;  /* 0xffffff9800907947 */ /* 0x000fec000383ffff */
.L_x_3008:
        /* <DEDUP_REMOVED lines=9> */
.L_x_3178:
[----:B------:R-:W-:Y:S01]  /*35760*/  ISETP.GE.AND P1, PT, R25, R5, PT ;  /* 0x000000051900720c */ /* 0x000fe20003f26270 */
[----:B------:R-:W-:Y:S02]  /*35770*/  IMAD.MOV.U32 R13, RZ, RZ, R4 ;  /* 0x000000ffff0d7224 */ /* 0x000fe400078e0004 */
[----:B------:R-:W-:-:S10]  /*35780*/  IMAD.MOV.U32 R2, RZ, RZ, R14 ;  /* 0x000000ffff027224 */ /* 0x000fd400078e000e */
[----:B------:R-:W-:Y:S05]  /*35790*/  WARPSYNC.COLLECTIVE R15, `(.L_x_3179) ;  /* 0x000000000f087348 */ /* 0x000fea0003c00000 */
[----:B------:R0:W1:Y:S02]  /*357a0*/  SHFL.IDX P6, R14, R13, R12, R11 ;  /* 0x0000000c0d0e7389 */ /* 0x00006400000c000b */
[----:B01----:R-:W-:Y:S01]  /*357b0*/  ENDCOLLECTIVE ;  /* 0x000000000000791b */ /* 0x003fe20003800000 */
.L_x_3179:
        /* <DEDUP_REMOVED lines=19> */
.L_x_3180:
[----:B------:R-:W-:Y:S02]  /*358f0*/  IMAD.MOV.U32 R13, RZ, RZ, R4 ;  /* 0x000000ffff0d7224 */ /* 0x000fe400078e0004 */
[----:B------:R-:W-:-:S07]  /*35900*/  IMAD.MOV.U32 R2, RZ, RZ, R14 ;  /* 0x000000ffff027224 */ /* 0x000fce00078e000e */
[----:B------:R-:W-:Y:S05]  /*35910*/  WARPSYNC.COLLECTIVE R15, `(.L_x_3181) ;  /* 0x000000000f087348 */ /* 0x000fea0003c00000 */
[----:B------:R0:W1:Y:S02]  /*35920*/  SHFL.IDX P6, R14, R13, R12, R11 ;  /* 0x0000000c0d0e7389 */ /* 0x00006400000c000b */
[----:B01----:R-:W-:Y:S01]  /*35930*/  ENDCOLLECTIVE ;  /* 0x000000000000791b */ /* 0x003fe20003800000 */
.L_x_3181:
        /* <DEDUP_REMOVED lines=20> */
.L_x_3182:
[----:B------:R-:W-:Y:S02]  /*35a80*/  IMAD.MOV.U32 R13, RZ, RZ, R4 ;  /* 0x000000ffff0d7224 */ /* 0x000fe400078e0004 */
[----:B------:R-:W-:-:S07]  /*35a90*/  IMAD.MOV.U32 R2, RZ, RZ, R14 ;  /* 0x000000ffff027224 */ /* 0x000fce00078e000e */
[----:B------:R-:W-:Y:S05]  /*35aa0*/  WARPSYNC.COLLECTIVE R15, `(.L_x_3183) ;  /* 0x000000000f087348 */ /* 0x000fea0003c00000 */
[----:B------:R0:W1:Y:S02]  /*35ab0*/  SHFL.IDX P6, R14, R13, R12, R11 ;  /* 0x0000000c0d0e7389 */ /* 0x00006400000c000b */
[----:B01----:R-:W-:Y:S01]  /*35ac0*/  ENDCOLLECTIVE ;  /* 0x000000000000791b */ /* 0x003fe20003800000 */
.L_x_3183:
        /* <DEDUP_REMOVED lines=20> */
.L_x_3184:
[----:B------:R-:W-:Y:S02]  /*35c10*/  IMAD.MOV.U32 R13, RZ, RZ, R4 ;  /* 0x000000ffff0d7224 */ /* 0x000fe400078e0004 */
[----:B------:R-:W-:-:S07]  /*35c20*/  IMAD.MOV.U32 R2, RZ, RZ, R14 ;  /* 0x000000ffff027224 */ /* 0x000fce00078e000e */
[----:B------:R-:W-:Y:S05]  /*35c30*/  WARPSYNC.COLLECTIVE R15, `(.L_x_3185) ;  /* 0x000000000f087348 */ /* 0x000fea0003c00000 */
[----:B------:R0:W1:Y:S02]  /*35c40*/  SHFL.IDX P6, R14, R13, R12, R11 ;  /* 0x0000000c0d0e7389 */ /* 0x00006400000c000b */
[----:B01----:R-:W-:Y:S01]  /*35c50*/  ENDCOLLECTIVE ;  /* 0x000000000000791b */ /* 0x003fe20003800000 */
.L_x_3185:
        /* <DEDUP_REMOVED lines=20> */
.L_x_3186:
[----:B------:R-:W-:Y:S02]  /*35da0*/  IMAD.MOV.U32 R13, RZ, RZ, R4 ;  /* 0x000000ffff0d7224 */ /* 0x000fe400078e0004 */
[----:B------:R-:W-:-:S07]  /*35db0*/  IMAD.MOV.U32 R2, RZ, RZ, R14 ;  /* 0x000000ffff027224 */ /* 0x000fce00078e000e */
[----:B------:R-:W-:Y:S05]  /*35dc0*/  WARPSYNC.COLLECTIVE R15, `(.L_x_3187) ;  /* 0x000000000f087348 */ /* 0x000fea0003c00000 */
[----:B------:R0:W1:Y:S02]  /*35dd0*/  SHFL.IDX P6, R14, R13, R12, R11 ;  /* 0x0000000c0d0e7389 */ /* 0x00006400000c000b */
[----:B01----:R-:W-:Y:S01]  /*35de0*/  ENDCOLLECTIVE ;  /* 0x000000000000791b */ /* 0x003fe20003800000 */
.L_x_3187:
        /* <DEDUP_REMOVED lines=20> */
.L_x_3188:
[----:B------:R-:W-:Y:S02]  /*35f30*/  IMAD.MOV.U32 R13, RZ, RZ, R4 ;  /* 0x000000ffff0d7224 */ /* 0x000fe400078e0004 */
[----:B------:R-:W-:-:S07]  /*35f40*/  IMAD.MOV.U32 R2, RZ, RZ, R14 ;  /* 0x000000ffff027224 */ /* 0x000fce00078e000e */
[----:B------:R-:W-:Y:S05]  /*35f50*/  WARPSYNC.COLLECTIVE R15, `(.L_x_3189) ;  /* 0x000000000f087348 */ /* 0x000fea0003c00000 */
[----:B------:R0:W1:Y:S02]  /*35f60*/  SHFL.IDX P6, R14, R13, R12, R11 ;  /* 0x0000000c0d0e7389 */ /* 0x00006400000c000b */
[----:B01----:R-:W-:Y:S01]  /*35f70*/  ENDCOLLECTIVE ;  /* 0x000000000000791b */ /* 0x003fe20003800000 */
.L_x_3189:
        /* <DEDUP_REMOVED lines=20> */
.L_x_3190:
[----:B------:R-:W-:Y:S02]  /*360c0*/  IMAD.MOV.U32 R13, RZ, RZ, R4 ;  /* 0x000000ffff0d7224 */ /* 0x000fe400078e0004 */
[----:B------:R-:W-:-:S07]  /*360d0*/  IMAD.MOV.U32 R2, RZ, RZ, R14 ;  /* 0x000000ffff027224 */ /* 0x000fce00078e000e */
[----:B------:R-:W-:Y:S05]  /*360e0*/  WARPSYNC.COLLECTIVE R15, `(.L_x_3191) ;  /* 0x000000000f087348 */ /* 0x000fea0003c00000 */
[----:B------:R0:W1:Y:S02]  /*360f0*/  SHFL.IDX P6, R14, R13, R12, R11 ;  /* 0x0000000c0d0e7389 */ /* 0x00006400000c000b */
[----:B01----:R-:W-:Y:S01]  /*36100*/  ENDCOLLECTIVE ;  /* 0x000000000000791b */ /* 0x003fe20003800000 */
.L_x_3191:
        /* <DEDUP_REMOVED lines=18> */
.L_x_3192:
[----:B------:R-:W-:Y:S02]  /*36230*/  IMAD.MOV.U32 R13, RZ, RZ, R4 ;  /* 0x000000ffff0d7224 */ /* 0x000fe400078e0004 */
[----:B------:R-:W-:-:S07]  /*36240*/  IMAD.MOV.U32 R6, RZ, RZ, R14 ;  /* 0x000000ffff067224 */ /* 0x000fce00078e000e */
[----:B------:R-:W-:Y:S05]  /*36250*/  WARPSYNC.COLLECTIVE R15, `(.L_x_3193) ;  /* 0x000000000f087348 */ /* 0x000fea0003c00000 */
[----:B------:R0:W1:Y:S02]  /*36260*/  SHFL.IDX P6, R14, R13, R12, R11 ;  /* 0x0000000c0d0e7389 */ /* 0x00006400000c000b */
[----:B01----:R-:W-:Y:S01]  /*36270*/  ENDCOLLECTIVE ;  /* 0x000000000000791b */ /* 0x003fe20003800000 */
.L_x_3193:
[----:B------:R-:W-:Y:S05]  /*36280*/  BRA `(.L_x_3194) ;  /* 0xffffff9800f07947 */ /* 0x000fea000383ffff */
.L_x_3013:
[----:B0-----:R0:W2:Y:S02]  /*36290*/  SYNCS.PHASECHK.TRANS64.TRYWAIT P0, [R16+URZ+0x38820], R3 ;  /* 0x03882003100075a7 */ /* 0x0010a4000800017f */
[----:B--2---:R-:W-:Y:S05]  /*362a0*/  @!P0 NANOSLEEP.SYNCS 0x989680 ;  /* 0x009896800000895d */ /* 0x004fea0003900000 */
[----:B------:R-:W2:Y:S02]  /*362b0*/  @!P0 SYNCS.PHASECHK.TRANS64 P0, [R16+URZ+0x38820], R3 ;  /* 0x03882003100085a7 */ /* 0x000ea4000800007f */
[----:B--2---:R-:W-:Y:S05]  /*362c0*/  @!P0 BRA `(.L_x_3013) ;  /* 0xfffffffc00f08947 */ /* 0x004fea000383ffff */
[----:B------:R-:W-:Y:S05]  /*362d0*/  BRA `(.L_x_3195) ;  /* 0xffffff9c00707947 */ /* 0x000fea000383ffff */
.L_x_3018:
[----:B0-----:R0:W1:Y:S02]  /*362e0*/  SYNCS.PHASECHK.TRANS64.TRYWAIT P0, [R6+URZ+0x38840], R3 ;  /* 0x03884003060075a7 */ /* 0x001064000800017f */
[----:B-1----:R-:W-:Y:S05]  /*362f0*/  @!P0 NANOSLEEP.SYNCS 0x989680 ;  /* 0x009896800000895d */ /* 0x002fea0003900000 */
[----:B------:R-:W1:Y:S02]  /*36300*/  @!P0 SYNCS.PHASECHK.TRANS64 P0, [R6+URZ+0x38840], R3 ;  /* 0x03884003060085a7 */ /* 0x000e64000800007f */
[----:B-1----:R-:W-:Y:S05]  /*36310*/  @!P0 BRA `(.L_x_3018) ;  /* 0xfffffffc00f08947 */ /* 0x002fea000383ffff */
[----:B------:R-:W-:Y:S05]  /*36320*/  BRA `(.L_x_3196) ;  /* 0xffffffa0005c7947 */ /* 0x000fea000383ffff */
.L_x_3019:
        /* <DEDUP_REMOVED lines=8> */
.L_x_3198:
[----:B------:R-:W-:Y:S05]  /*363b0*/  BSYNC B1 ;  /* 0x0000000000017941 */ /* 0x000fea0003800000 */
.L_x_3197:
        /* <DEDUP_REMOVED lines=12> */
.L_x_3199:
[----:B------:R-:W-:Y:S01]  /*36480*/  LOP3.LUT R18, R18, 0xfffffeff, RZ, 0xc0, !PT ;  /* 0xfffffeff12127812 */ /* 0x000fe200078ec0ff */
[----:B------:R-:W-:Y:S01]  /*36490*/  IMAD R9, R9, 0x2, R16 ;  /* 0x0000000209097824 */ /* 0x000fe200078e0210 */
[----:B------:R-:W-:Y:S02]  /*364a0*/  ULDC.64 UR4, c[0x0][0x208] ;  /* 0x0000820000047ab9 */ /* 0x000fe40000000a00 */
[----:B------:R-:W-:-:S04]  /*364b0*/  @P2 LOP3.LUT R18, R18, 0x100, RZ, 0xfc, !PT ;  /* 0x0000010012122812 */ /* 0x000fc800078efcff */
[C---:B------:R-:W-:Y:S02]  /*364c0*/  LOP3.LUT P2, RZ, R18.reuse, 0x8, RZ, 0xc0, !PT ;  /* 0x0000000812ff7812 */ /* 0x040fe4000784c0ff */
[----:B------:R-:W-:Y:S01]  /*364d0*/  LOP3.LUT R18, R18, 0xffffff7f, RZ, 0xc0, !PT ;  /* 0xffffff7f12127812 */ /* 0x000fe200078ec0ff */
[----:B------:R-:W-:-:S03]  /*364e0*/  IMAD.MOV.U32 R13, RZ, RZ, R10 ;  /* 0x000000ffff0d7224 */ /* 0x000fc600078e000a */
[----:B------:R-:W-:Y:S01]  /*364f0*/  @P1 LOP3.LUT R18, R18, 0x80, RZ, 0xfc, !PT ;  /* 0x0000008012121812 */ /* 0x000fe200078efcff */
[----:B------:R-:W-:-:S03]  /*36500*/  IMAD.MOV.U32 R12, RZ, RZ, 0x1 ;  /* 0x00000001ff0c7424 */ /* 0x000fc600078e00ff */
        /* <DEDUP_REMOVED lines=14> */
.L_x_3200:
[----:B------:R-:W-:Y:S02]  /*365f0*/  IMAD.MOV.U32 R13, RZ, RZ, R8 ;  /* 0x000000ffff0d7224 */ /* 0x000fe400078e0008 */
[----:B------:R-:W-:-:S07]  /*36600*/  IMAD.MOV.U32 R35, RZ, RZ, R14 ;  /* 0x000000ffff237224 */ /* 0x000fce00078e000e */
[----:B------:R-:W-:Y:S05]  /*36610*/  WARPSYNC.COLLECTIVE R15, `(.L_x_3201) ;  /* 0x000000000f087348 */ /* 0x000fea0003c00000 */
[----:B------:R0:W1:Y:S02]  /*36620*/  SHFL.IDX P6, R14, R13, R12, R11 ;  /* 0x0000000c0d0e7389 */ /* 0x00006400000c000b */
[----:B01----:R-:W-:Y:S01]  /*36630*/  ENDCOLLECTIVE ;  /* 0x000000000000791b */ /* 0x003fe20003800000 */
.L_x_3201:
        /* <DEDUP_REMOVED lines=16> */
.L_x_3202:
[----:B------:R-:W-:Y:S02]  /*36740*/  IMAD.MOV.U32 R13, RZ, RZ, R8 ;  /* 0x000000ffff0d7224 */ /* 0x000fe400078e0008 */
[----:B------:R-:W-:-:S07]  /*36750*/  IMAD.MOV.U32 R35, RZ, RZ, R14 ;  /* 0x000000ffff237224 */ /* 0x000fce00078e000e */
[----:B------:R-:W-:Y:S05]  /*36760*/  WARPSYNC.COLLECTIVE R15, `(.L_x_3203) ;  /* 0x000000000f087348 */ /* 0x000fea0003c00000 */
[----:B------:R0:W1:Y:S02]  /*36770*/  SHFL.IDX P6, R14, R13, R12, R11 ;  /* 0x0000000c0d0e7389 */ /* 0x00006400000c000b */
[----:B01----:R-:W-:Y:S01]  /*36780*/  ENDCOLLECTIVE ;  /* 0x000000000000791b */ /* 0x003fe20003800000 */
.L_x_3203:
        /* <DEDUP_REMOVED lines=16> */
.L_x_3204:
[----:B------:R-:W-:Y:S02]  /*36890*/  IMAD.MOV.U32 R13, RZ, RZ, R8 ;  /* 0x000000ffff0d7224 */ /* 0x000fe400078e0008 */
[----:B------:R-:W-:-:S07]  /*368a0*/  IMAD.MOV.U32 R35, RZ, RZ, R14 ;  /* 0x000000ffff237224 */ /* 0x000fce00078e000e */
[----:B------:R-:W-:Y:S05]  /*368b0*/  WARPSYNC.COLLECTIVE R15, `(.L_x_3205) ;  /* 0x000000000f087348 */ /* 0x000fea0003c00000 */
[----:B------:R0:W1:Y:S02]  /*368c0*/  SHFL.IDX P6, R14, R13, R12, R11 ;  /* 0x0000000c0d0e7389 */ /* 0x00006400000c000b */
[----:B01----:R-:W-:Y:S01]  /*368d0*/  ENDCOLLECTIVE ;  /* 0x000000000000791b */ /* 0x003fe20003800000 */
.L_x_3205:
        /* <DEDUP_REMOVED lines=19> */
.L_x_3206:
[----:B------:R-:W-:Y:S02]  /*36a10*/  IMAD.MOV.U32 R13, RZ, RZ, R8 ;  /* 0x000000ffff0d7224 */ /* 0x000fe400078e0008 */
[----:B------:R-:W-:-:S07]  /*36a20*/  IMAD.MOV.U32 R35, RZ, RZ, R14 ;  /* 0x000000ffff237224 */ /* 0x000fce00078e000e */
[----:B------:R-:W-:Y:S05]  /*36a30*/  WARPSYNC.COLLECTIVE R15, `(.L_x_3207) ;  /* 0x000000000f087348 */ /* 0x000fea0003c00000 */
[----:B------:R0:W1:Y:S02]  /*36a40*/  SHFL.IDX P6, R14, R13, R12, R11 ;  /* 0x0000000c0d0e7389 */ /* 0x00006400000c000b */
[----:B01----:R-:W-:Y:S01]  /*36a50*/  ENDCOLLECTIVE ;  /* 0x000000000000791b */ /* 0x003fe20003800000 */
.L_x_3207:
[----:B------:R-:W-:Y:S01]  /*36a60*/  IMAD.MOV.U32 R2, RZ, RZ, R14 ;  /* 0x000000ffff027224 */ /* 0x000fe200078e000e */
[----:B------:R-:W-:Y:S06]  /*36a70*/  BRA `(.L_x_3208) ;  /* 0xffffff9c009c7947 */ /* 0x000fec000383ffff */
.L_x_3024:
[----:B-1----:R1:W2:Y:S02]  /*36a80*/  SYNCS.PHASECHK.TRANS64.TRYWAIT P0, [R6+URZ+0x38860], R2 ;  /* 0x03886002060075a7 */ /* 0x0022a4000800017f */
[----:B--2---:R-:W-:Y:S05]  /*36a90*/  @!P0 NANOSLEEP.SYNCS 0x989680 ;  /* 0x009896800000895d */ /* 0x004fea0003900000 */
[----:B------:R-:W2:Y:S02]  /*36aa0*/  @!P0 SYNCS.PHASECHK.TRANS64 P0, [R6+URZ+0x38860], R2 ;  /* 0x03886002060085a7 */ /* 0x000ea4000800007f */
[----:B--2---:R-:W-:Y:S05]  /*36ab0*/  @!P0 BRA `(.L_x_3024) ;  /* 0xfffffffc00f08947 */ /* 0x004fea000383ffff */
[----:B------:R-:W-:Y:S05]  /*36ac0*/  BRA `(.L_x_3209) ;  /* 0xffffffa0001c7947 */ /* 0x000fea000383ffff */
.L_x_3025:
        /* <DEDUP_REMOVED lines=8> */
.L_x_3211:
[----:B------:R-:W-:Y:S05]  /*36b50*/  BSYNC B1 ;  /* 0x0000000000017941 */ /* 0x000fea0003800000 */
.L_x_3210:
        /* <DEDUP_REMOVED lines=9> */
.L_x_3212:
        /* <DEDUP_REMOVED lines=20> */
.L_x_3213:
[----:B------:R-:W-:Y:S02]  /*36d30*/  IMAD.MOV.U32 R13, RZ, RZ, R17 ;  /* 0x000000ffff0d7224 */ /* 0x000fe400078e0011 */
[----:B------:R-:W-:-:S07]  /*36d40*/  IMAD.MOV.U32 R3, RZ, RZ, R14 ;  /* 0x000000ffff037224 */ /* 0x000fce00078e000e */
[----:B------:R-:W-:Y:S05]  /*36d50*/  WARPSYNC.COLLECTIVE R15, `(.L_x_3214) ;  /* 0x000000000f087348 */ /* 0x000fea0003c00000 */
[----:B------:R0:W1:Y:S02]  /*36d60*/  SHFL.IDX P6, R14, R13, R12, R11 ;  /* 0x0000000c0d0e7389 */ /* 0x00006400000c000b */
[----:B01----:R-:W-:Y:S01]  /*36d70*/  ENDCOLLECTIVE ;  /* 0x000000000000791b */ /* 0x003fe20003800000 */
.L_x_3214:
        /* <DEDUP_REMOVED lines=20> */
.L_x_3215:
[----:B------:R-:W-:Y:S02]  /*36ec0*/  IMAD.MOV.U32 R13, RZ, RZ, R17 ;  /* 0x000000ffff0d7224 */ /* 0x000fe400078e0011 */
[----:B------:R-:W-:-:S07]  /*36ed0*/  IMAD.MOV.U32 R3, RZ, RZ, R14 ;  /* 0x000000ffff037224 */ /* 0x000fce00078e000e */
[----:B------:R-:W-:Y:S05]  /*36ee0*/  WARPSYNC.COLLECTIVE R15, `(.L_x_3216) ;  /* 0x000000000f087348 */ /* 0x000fea0003c00000 */
[----:B------:R0:W1:Y:S02]  /*36ef0*/  SHFL.IDX P6, R14, R13, R12, R11 ;  /* 0x0000000c0d0e7389 */ /* 0x00006400000c000b */
[----:B01----:R-:W-:Y:S01]  /*36f00*/  ENDCOLLECTIVE ;  /* 0x000000000000791b */ /* 0x003fe20003800000 */
.L_x_3216:
        /* <DEDUP_REMOVED lines=20> */
.L_x_3217:
[----:B------:R-:W-:Y:S02]  /*37050*/  IMAD.MOV.U32 R13, RZ, RZ, R17 ;  /* 0x000000ffff0d7224 */ /* 0x000fe400078e0011 */
[----:B------:R-:W-:-:S07]  /*37060*/  IMAD.MOV.U32 R3, RZ, RZ, R14 ;  /* 0x000000ffff037224 */ /* 0x000fce00078e000e */
[----:B------:R-:W-:Y:S05]  /*37070*/  WARPSYNC.COLLECTIVE R15, `(.L_x_3218) ;  /* 0x000000000f087348 */ /* 0x000fea0003c00000 */
[----:B------:R0:W1:Y:S02]  /*37080*/  SHFL.IDX P6, R14, R13, R12, R11 ;  /* 0x0000000c0d0e7389 */ /* 0x00006400000c000b */
[----:B01----:R-:W-:Y:S01]  /*37090*/  ENDCOLLECTIVE ;  /* 0x000000000000791b */ /* 0x003fe20003800000 */
.L_x_3218:
        /* <DEDUP_REMOVED lines=20> */
.L_x_3219:
[----:B------:R-:W-:Y:S02]  /*371e0*/  IMAD.MOV.U32 R13, RZ, RZ, R17 ;  /* 0x000000ffff0d7224 */ /* 0x000fe400078e0011 */
[----:B------:R-:W-:-:S07]  /*371f0*/  IMAD.MOV.U32 R19, RZ, RZ, R14 ;  /* 0x000000ffff137224 */ /* 0x000fce00078e000e */
[----:B------:R-:W-:Y:S05]  /*37200*/  WARPSYNC.COLLECTIVE R15, `(.L_x_3220) ;  /* 0x000000000f087348 */ /* 0x000fea0003c00000 */
[----:B------:R0:W1:Y:S02]  /*37210*/  SHFL.IDX P6, R14, R13, R12, R11 ;  /* 0x0000000c0d0e7389 */ /* 0x00006400000c000b */
[----:B01----:R-:W-:Y:S01]  /*37220*/  ENDCOLLECTIVE ;  /* 0x000000000000791b */ /* 0x003fe20003800000 */
.L_x_3220:
[----:B------:R-:W-:Y:S01]  /*37230*/  IMAD.MOV.U32 R2, RZ, RZ, R14 ;  /* 0x000000ffff027224 */ /* 0x000fe200078e000e */
[----:B------:R-:W-:Y:S06]  /*37240*/  BRA `(.L_x_3221) ;  /* 0xffffff9c00387947 */ /* 0x000fec000383ffff */
.L_x_3033:
[----:B0-----:R0:W2:Y:S02]  /*37250*/  SYNCS.PHASECHK.TRANS64.TRYWAIT P0, [R4+URZ+0x38860], R3 ;  /* 0x03886003040075a7 */ /* 0x0010a4000800017f */
[----:B--2---:R-:W-:Y:S05]  /*37260*/  @!P0 NANOSLEEP.SYNCS 0x989680 ;  /* 0x009896800000895d */ /* 0x004fea0003900000 */
[----:B------:R-:W2:Y:S02]  /*37270*/  @!P0 SYNCS.PHASECHK.TRANS64 P0, [R4+URZ+0x38860], R3 ;  /* 0x03886003040085a7 */ /* 0x000ea4000800007f */
[----:B--2---:R-:W-:Y:S05]  /*37280*/  @!P0 BRA `(.L_x_3033) ;  /* 0xfffffffc00f08947 */ /* 0x004fea000383ffff */
[----:B------:R-:W-:Y:S05]  /*37290*/  BRA `(.L_x_3222) ;  /* 0xffffffa0006c7947 */ /* 0x000fea000383ffff */
.L_x_3034:
        /* <DEDUP_REMOVED lines=8> */
.L_x_3224:
[----:B------:R-:W-:Y:S05]  /*37320*/  BSYNC B0 ;  /* 0x0000000000007941 */ /* 0x000fea0003800000 */
.L_x_3223:
        /* <DEDUP_REMOVED lines=11> */
.L_x_3225:
        /* <DEDUP_REMOVED lines=25> */
.L_x_3226:
[----:B------:R-:W-:Y:S02]  /*37570*/  IMAD.MOV.U32 R13, RZ, RZ, R17 ;  /* 0x000000ffff0d7224 */ /* 0x000fe400078e0011 */
[----:B------:R-:W-:-:S07]  /*37580*/  IMAD.MOV.U32 R3, RZ, RZ, R14 ;  /* 0x000000ffff037224 */ /* 0x000fce00078e000e */
[----:B------:R-:W-:Y:S05]  /*37590*/  WARPSYNC.COLLECTIVE R15, `(.L_x_3227) ;  /* 0x000000000f087348 */ /* 0x000fea0003c00000 */
[----:B------:R0:W1:Y:S02]  /*375a0*/  SHFL.IDX P6, R14, R13, R12, R11 ;  /* 0x0000000c0d0e7389 */ /* 0x00006400000c000b */
[----:B01----:R-:W-:Y:S01]  /*375b0*/  ENDCOLLECTIVE ;  /* 0x000000000000791b */ /* 0x003fe20003800000 */
.L_x_3227:
        /* <DEDUP_REMOVED lines=19> */
.L_x_3228:
[----:B------:R-:W-:Y:S02]  /*376f0*/  IMAD.MOV.U32 R13, RZ, RZ, R17 ;  /* 0x000000ffff0d7224 */ /* 0x000fe400078e0011 */
[----:B------:R-:W-:-:S07]  /*37700*/  IMAD.MOV.U32 R7, RZ, RZ, R14 ;  /* 0x000000ffff077224 */ /* 0x000fce00078e000e */
[----:B------:R-:W-:Y:S05]  /*37710*/  WARPSYNC.COLLECTIVE R15, `(.L_x_3229) ;  /* 0x000000000f087348 */ /* 0x000fea0003c00000 */
[----:B------:R0:W1:Y:S02]  /*37720*/  SHFL.IDX P6, R14, R13, R12, R11 ;  /* 0x0000000c0d0e7389 */ /* 0x00006400000c000b */
[----:B01----:R-:W-:Y:S01]  /*37730*/  ENDCOLLECTIVE ;  /* 0x000000000000791b */ /* 0x003fe20003800000 */
.L_x_3229:
        /* <DEDUP_REMOVED lines=19> */
.L_x_3230:
[----:B------:R-:W-:Y:S02]  /*37870*/  IMAD.MOV.U32 R13, RZ, RZ, R17 ;  /* 0x000000ffff0d7224 */ /* 0x000fe400078e0011 */
[----:B------:R-:W-:-:S07]  /*37880*/  IMAD.MOV.U32 R3, RZ, RZ, R14 ;  /* 0x000000ffff037224 */ /* 0x000fce00078e000e */
[----:B------:R-:W-:Y:S05]  /*37890*/  WARPSYNC.COLLECTIVE R15, `(.L_x_3231) ;  /* 0x000000000f087348 */ /* 0x000fea0003c00000 */
[----:B------:R0:W1:Y:S02]  /*378a0*/  SHFL.IDX P6, R14, R13, R12, R11 ;  /* 0x0000000c0d0e7389 */ /* 0x00006400000c000b */
[----:B01----:R-:W-:Y:S01]  /*378b0*/  ENDCOLLECTIVE ;  /* 0x000000000000791b */ /* 0x003fe20003800000 */
.L_x_3231:
        /* <DEDUP_REMOVED lines=19> */
.L_x_3232:
[----:B------:R-:W-:Y:S02]  /*379f0*/  IMAD.MOV.U32 R13, RZ, RZ, R17 ;  /* 0x000000ffff0d7224 */ /* 0x000fe400078e0011 */
[----:B------:R-:W-:-:S07]  /*37a00*/  IMAD.MOV.U32 R19, RZ, RZ, R14 ;  /* 0x000000ffff137224 */ /* 0x000fce00078e000e */
[----:B------:R-:W-:Y:S05]  /*37a10*/  WARPSYNC.COLLECTIVE R15, `(.L_x_3233) ;  /* 0x000000000f087348 */ /* 0x000fea0003c00000 */
[----:B------:R0:W1:Y:S02]  /*37a20*/  SHFL.IDX P6, R14, R13, R12, R11 ;  /* 0x0000000c0d0e7389 */ /* 0x00006400000c000b */
[----:B01----:R-:W-:Y:S01]  /*37a30*/  ENDCOLLECTIVE ;  /* 0x000000000000791b */ /* 0x003fe20003800000 */
.L_x_3233:
[----:B------:R-:W-:Y:S05]  /*37a40*/  BRA `(.L_x_3234) ;  /* 0xffffff9c00907947 */ /* 0x000fea000383ffff */
.L_x_3039:
[----:B------:R-:W-:Y:S01]  /*37a50*/  BSSY B0, `(.L_x_3235) ;  /* 0x0000008000007945 */ /* 0x000fe20003800000 */
[----:B------:R-:W-:Y:S02]  /*37a60*/  IMAD.MOV.U32 R13, RZ, RZ, R24 ;  /* 0x000000ffff0d7224 */ /* 0x000fe400078e0018 */
[----:B-1----:R-:W-:Y:S02]  /*37a70*/  IMAD.MOV.U32 R12, RZ, RZ, RZ ;  /* 0x000000ffff0c7224 */ /* 0x002fe400078e00ff */
[----:B0-----:R-:W-:Y:S02]  /*37a80*/  IMAD.MOV.U32 R11, RZ, RZ, 0x1f ;  /* 0x0000001fff0b7424 */ /* 0x001fe400078e00ff */
[----:B------:R-:W-:-:S07]  /*37a90*/  IMAD.MOV.U32 R15, RZ, RZ, -0x1 ;  /* 0xffffffffff0f7424 */ /* 0x000fce00078e00ff */
[----:B--2---:R-:W-:Y:S05]  /*37aa0*/  WARPSYNC.COLLECTIVE R15, `(.L_x_3236) ;  /* 0x000000000f087348 */ /* 0x004fea0003c00000 */
[----:B------:R0:W1:Y:S02]  /*37ab0*/  SHFL.IDX P6, R14, R13, R12, R11 ;  /* 0x0000000c0d0e7389 */ /* 0x00006400000c000b */
[----:B012---:R-:W-:Y:S01]  /*37ac0*/  ENDCOLLECTIVE ;  /* 0x000000000000791b */ /* 0x007fe20003800000 */
.L_x_3236:
[----:B------:R-:W-:Y:S05]  /*37ad0*/  BSYNC B0 ;  /* 0x0000000000007941 */ /* 0x000fea0003800000 */
.L_x_3235:
        /* <DEDUP_REMOVED lines=9> */
.L_x_3237:
[----:B------:R-:W-:Y:S01]  /*37b70*/  ULDC UR4, c[0x0][0xc3c] ;  /* 0x00030f0000047ab9 */ /* 0x000fe20000000800 */
[----:B------:R-:W-:Y:S01]  /*37b80*/  ULDC.64 UR6, c[0x0][0x208] ;  /* 0x0000820000067ab9 */ /* 0x000fe20000000a00 */
        /* <DEDUP_REMOVED lines=23> */
.L_x_3238:
[----:B------:R-:W-:Y:S01]  /*37d00*/  IMAD.MOV.U32 R12, RZ, RZ, 0x2 ;  /* 0x00000002ff0c7424 */ /* 0x000fe200078e00ff */
[----:B------:R-:W-:-:S05]  /*37d10*/  SEL R14, R14, RZ, P1 ;  /* 0x000000ff0e0e7207 */ /* 0x000fca0000800000 */
[----:B------:R-:W-:-:S04]  /*37d20*/  IMAD.IADD R5, R13, 0x1, R14 ;  /* 0x000000010d057824 */ /* 0x000fc800078e020e */
[----:B------:R-:W-:-:S07]  /*37d30*/  IMAD.MOV.U32 R13, RZ, RZ, R5 ;  /* 0x000000ffff0d7224 */ /* 0x000fce00078e0005 */
[----:B------:R-:W-:Y:S05]  /*37d40*/  WARPSYNC.COLLECTIVE R15, `(.L_x_3239) ;  /* 0x000000000f087348 */ /* 0x000fea0003c00000 */
[----:B------:R0:W1:Y:S02]  /*37d50*/  SHFL.UP P6, R14, R13, R12, R11 ;  /* 0x0400000c0d0e7389 */ /* 0x00006400000c000b */
[----:B01----:R-:W-:Y:S01]  /*37d60*/  ENDCOLLECTIVE ;  /* 0x000000000000791b */ /* 0x003fe20003800000 */
.L_x_3239:
[----:B------:R-:W-:Y:S01]  /*37d70*/  IMAD.MOV.U32 R12, RZ, RZ, 0x4 ;  /* 0x00000004ff0c7424 */ /* 0x000fe200078e00ff */
[----:B------:R-:W-:-:S05]  /*37d80*/  SEL R2, R14, RZ, P2 ;  /* 0x000000ff0e027207 */ /* 0x000fca0001000000 */
[----:B------:R-:W-:-:S04]  /*37d90*/  IMAD.IADD R2, R5, 0x1, R2 ;  /* 0x0000000105027824 */ /* 0x000fc800078e0202 */
[----:B------:R-:W-:-:S07]  /*37da0*/  IMAD.MOV.U32 R13, RZ, RZ, R2 ;  /* 0x000000ffff0d7224 */ /* 0x000fce00078e0002 */
[----:B------:R-:W-:Y:S05]  /*37db0*/  WARPSYNC.COLLECTIVE R15, `(.L_x_3240) ;  /* 0x000000000f087348 */ /* 0x000fea0003c00000 */
[----:B------:R0:W1:Y:S02]  /*37dc0*/  SHFL.UP P6, R14, R13, R12, R11 ;  /* 0x0400000c0d0e7389 */ /* 0x00006400000c000b */
[----:B01----:R-:W-:Y:S01]  /*37dd0*/  ENDCOLLECTIVE ;  /* 0x000000000000791b */ /* 0x003fe20003800000 */
.L_x_3240:
[----:B------:R-:W-:Y:S01]  /*37de0*/  IMAD.MOV.U32 R12, RZ, RZ, 0x8 ;  /* 0x00000008ff0c7424 */ /* 0x000fe200078e00ff */
[----:B------:R-:W-:-:S05]  /*37df0*/  SEL R3, R14, RZ, P3 ;  /* 0x000000ff0e037207 */ /* 0x000fca0001800000 */
[----:B------:R-:W-:-:S04]  /*37e00*/  IMAD.IADD R3, R2, 0x1, R3 ;  /* 0x0000000102037824 */ /* 0x000fc800078e0203 */
[----:B------:R-:W-:-:S07]  /*37e10*/  IMAD.MOV.U32 R13, RZ, RZ, R3 ;  /* 0x000000ffff0d7224 */ /* 0x000fce00078e0003 */
[----:B------:R-:W-:Y:S05]  /*37e20*/  WARPSYNC.COLLECTIVE R15, `(.L_x_3241) ;  /* 0x000000000f087348 */ /* 0x000fea0003c00000 */
[----:B------:R0:W1:Y:S02]  /*37e30*/  SHFL.UP P6, R14, R13, R12, R11 ;  /* 0x0400000c0d0e7389 */ /* 0x00006400000c000b */
[----:B01----:R-:W-:Y:S01]  /*37e40*/  ENDCOLLECTIVE ;  /* 0x000000000000791b */ /* 0x003fe20003800000 */
.L_x_3241:
[----:B------:R-:W-:Y:S01]  /*37e50*/  IMAD.MOV.U32 R12, RZ, RZ, 0x10 ;  /* 0x00000010ff0c7424 */ /* 0x000fe200078e00ff */
[----:B------:R-:W-:-:S05]  /*37e60*/  SEL R14, R14, RZ, P4 ;  /* 0x000000ff0e0e7207 */ /* 0x000fca0002000000 */
[----:B------:R-:W-:-:S04]  /*37e70*/  IMAD.IADD R5, R3, 0x1, R14 ;  /* 0x0000000103057824 */ /* 0x000fc800078e020e */
[----:B------:R-:W-:-:S07]  /*37e80*/  IMAD.MOV.U32 R13, RZ, RZ, R5 ;  /* 0x000000ffff0d7224 */ /* 0x000fce00078e0005 */
[----:B------:R-:W-:Y:S05]  /*37e90*/  WARPSYNC.COLLECTIVE R15, `(.L_x_3242) ;  /* 0x000000000f087348 */ /* 0x000fea0003c00000 */
[----:B------:R0:W1:Y:S02]  /*37ea0*/  SHFL.UP P6, R14, R13, R12, R11 ;  /* 0x0400000c0d0e7389 */ /* 0x00006400000c000b */
[----:B01----:R-:W-:Y:S01]  /*37eb0*/  ENDCOLLECTIVE ;  /* 0x000000000000791b */ /* 0x003fe20003800000 */
.L_x_3242:
        /* <DEDUP_REMOVED lines=8> */
.L_x_3243:
[----:B------:R-:W-:Y:S05]  /*37f40*/  BRA `(.L_x_3244) ;  /* 0xffffff9c00b47947 */ /* 0x000fea000383ffff */
.L_x_3042:
[----:B------:R-:W-:Y:S01]  /*37f50*/  BSSY B0, `(.L_x_3245) ;  /* 0x0000007000007945 */ /* 0x000fe20003800000 */
[----:B-1----:R-:W-:Y:S02]  /*37f60*/  IMAD.MOV.U32 R12, RZ, RZ, 0x1 ;  /* 0x00000001ff0c7424 */ /* 0x002fe400078e00ff */
[----:B0-----:R-:W-:Y:S02]  /*37f70*/  IMAD.MOV.U32 R11, RZ, RZ, RZ ;  /* 0x000000ffff0b7224 */ /* 0x001fe400078e00ff */
[----:B------:R-:W-:-:S07]  /*37f80*/  IMAD.MOV.U32 R15, RZ, RZ, -0x1 ;  /* 0xffffffffff0f7424 */ /* 0x000fce00078e00ff */
[----:B------:R-:W-:Y:S05]  /*37f90*/  WARPSYNC.COLLECTIVE R15, `(.L_x_3246) ;  /* 0x000000000f087348 */ /* 0x000fea0003c00000 */
[----:B------:R0:W1:Y:S02]  /*37fa0*/  SHFL.UP P6, R14, R13, R12, R11 ;  /* 0x0400000c0d0e7389 */ /* 0x00006400000c000b */
[----:B01----:R-:W-:Y:S01]  /*37fb0*/  ENDCOLLECTIVE ;  /* 0x000000000000791b */ /* 0x003fe20003800000 */
.L_x_3246:
[----:B------:R-:W-:Y:S05]  /*37fc0*/  BSYNC B0 ;  /* 0x0000000000007941 */ /* 0x000fea0003800000 */
.L_x_3245:
        /* <DEDUP_REMOVED lines=8> */
.L_x_3247:
[----:B------:R-:W-:Y:S01]  /*38050*/  IMAD.MOV.U32 R12, RZ, RZ, 0x4 ;  /* 0x00000004ff0c7424 */ /* 0x000fe200078e00ff */
[----:B------:R-:W-:-:S05]  /*38060*/  SEL R2, R14, RZ, P2 ;  /* 0x000000ff0e027207 */ /* 0x000fca0001000000 */
[----:B------:R-:W-:-:S04]  /*38070*/  IMAD.IADD R2, R13, 0x1, R2 ;  /* 0x000000010d027824 */ /* 0x000fc800078e0202 */
[----:B------:R-:W-:-:S07]  /*38080*/  IMAD.MOV.U32 R13, RZ, RZ, R2 ;  /* 0x000000ffff0d7224 */ /* 0x000fce00078e0002 */
[----:B------:R-:W-:Y:S05]  /*38090*/  WARPSYNC.COLLECTIVE R15, `(.L_x_3248) ;  /* 0x000000000f087348 */ /* 0x000fea0003c00000 */
[----:B------:R0:W1:Y:S02]  /*380a0*/  SHFL.UP P6, R14, R13, R12, R11 ;  /* 0x0400000c0d0e7389 */ /* 0x00006400000c000b */
[----:B01----:R-:W-:Y:S01]  /*380b0*/  ENDCOLLECTIVE ;  /* 0x000000000000791b */ /* 0x003fe20003800000 */
.L_x_3248:
[----:B------:R-:W-:Y:S01]  /*380c0*/  IMAD.MOV.U32 R12, RZ, RZ, 0x8 ;  /* 0x00000008ff0c7424 */ /* 0x000fe200078e00ff */
[----:B------:R-:W-:-:S05]  /*380d0*/  SEL R3, R14, RZ, P3 ;  /* 0x000000ff0e037207 */ /* 0x000fca0001800000 */
[----:B------:R-:W-:-:S04]  /*380e0*/  IMAD.IADD R3, R2, 0x1, R3 ;  /* 0x0000000102037824 */ /* 0x000fc800078e0203 */
[----:B------:R-:W-:-:S07]  /*380f0*/  IMAD.MOV.U32 R13, RZ, RZ, R3 ;  /* 0x000000ffff0d7224 */ /* 0x000fce00078e0003 */
[----:B------:R-:W-:Y:S05]  /*38100*/  WARPSYNC.COLLECTIVE R15, `(.L_x_3249) ;  /* 0x000000000f087348 */ /* 0x000fea0003c00000 */
[----:B------:R0:W1:Y:S02]  /*38110*/  SHFL.UP P6, R14, R13, R12, R11 ;  /* 0x0400000c0d0e7389 */ /* 0x00006400000c000b */
[----:B01----:R-:W-:Y:S01]  /*38120*/  ENDCOLLECTIVE ;  /* 0x000000000000791b */ /* 0x003fe20003800000 */
.L_x_3249:
[----:B------:R-:W-:Y:S01]  /*38130*/  IMAD.MOV.U32 R12, RZ, RZ, 0x10 ;  /* 0x00000010ff0c7424 */ /* 0x000fe200078e00ff */
[----:B------:R-:W-:-:S05]  /*38140*/  SEL R14, R14, RZ, P4 ;  /* 0x000000ff0e0e7207 */ /* 0x000fca0002000000 */
[----:B------:R-:W-:-:S04]  /*38150*/  IMAD.IADD R5, R3, 0x1, R14 ;  /* 0x0000000103057824 */ /* 0x000fc800078e020e */
[----:B------:R-:W-:-:S07]  /*38160*/  IMAD.MOV.U32 R13, RZ, RZ, R5 ;  /* 0x000000ffff0d7224 */ /* 0x000fce00078e0005 */
[----:B------:R-:W-:Y:S05]  /*38170*/  WARPSYNC.COLLECTIVE R15, `(.L_x_3250) ;  /* 0x000000000f087348 */ /* 0x000fea0003c00000 */
[----:B------:R0:W1:Y:S02]  /*38180*/  SHFL.UP P6, R14, R13, R12, R11 ;  /* 0x0400000c0d0e7389 */ /* 0x00006400000c000b */
[----:B01----:R-:W-:Y:S01]  /*38190*/  ENDCOLLECTIVE ;  /* 0x000000000000791b */ /* 0x003fe20003800000 */
.L_x_3250:
        /* <DEDUP_REMOVED lines=8> */
.L_x_3251:
[----:B------:R-:W-:Y:S05]  /*38220*/  BRA `(.L_x_3252) ;  /* 0xffffff9c00a47947 */ /* 0x000fea000383ffff */
.L_x_3044:
[----:B------:R-:W-:Y:S01]  /*38230*/  BSSY B0, `(.L_x_3253) ;  /* 0x0000006000007945 */ /* 0x000fe20003800000 */
[----:B------:R-:W-:Y:S01]  /*38240*/  PLOP3.LUT P6, PT, P6, PT, PT, 0x8, 0x0 ;  /* 0x000000000000781c */ /* 0x000fe200037ce170 */
[----:B------:R-:W-:-:S12]  /*38250*/  IMAD.MOV.U32 R15, RZ, RZ, -0x1 ;  /* 0xffffffffff0f7424 */ /* 0x000fd800078e00ff */
[----:B012---:R-:W-:Y:S05]  /*38260*/  WARPSYNC.COLLECTIVE R15, `(.L_x_3254) ;  /* 0x000000000f087348 */ /* 0x007fea0003c00000 */
[----:B------:R-:W-:Y:S01]  /*38270*/  VOTE.ANY R14, PT, P6 ;  /* 0x00000000000e7806 */ /* 0x000fe200030e0100 */
[----:B012---:R-:W-:Y:S06]  /*38280*/  ENDCOLLECTIVE ;  /* 0x000000000000791b */ /* 0x007fec0003800000 */
.L_x_3254:
[----:B------:R-:W-:Y:S05]  /*38290*/  BSYNC B0 ;  /* 0x0000000000007941 */ /* 0x000fea0003800000 */
.L_x_3253:
        /* <DEDUP_REMOVED lines=8> */
.L_x_3255:
[----:B------:R-:W-:Y:S02]  /*38320*/  IMAD.IADD R27, R12, 0x1, R27 ;  /* 0x000000010c1b7824 */ /* 0x000fe400078e021b */
[----:B------:R-:W-:Y:S02]  /*38330*/  IMAD.MOV.U32 R13, RZ, RZ, R4 ;  /* 0x000000ffff0d7224 */ /* 0x000fe400078e0004 */
[----:B------:R-:W-:-:S07]  /*38340*/  IMAD.MOV.U32 R25, RZ, RZ, R14 ;  /* 0x000000ffff197224 */ /* 0x000fce00078e000e */
[----:B------:R-:W-:Y:S05]  /*38350*/  WARPSYNC.COLLECTIVE R15, `(.L_x_3256) ;  /* 0x000000000f087348 */ /* 0x000fea0003c00000 */
[----:B------:R0:W1:Y:S02]  /*38360*/  SHFL.IDX P6, R14, R13, R12, R11 ;  /* 0x0000000c0d0e7389 */ /* 0x00006400000c000b */
[----:B01----:R-:W-:Y:S01]  /*38370*/  ENDCOLLECTIVE ;  /* 0x000000000000791b */ /* 0x003fe20003800000 */
.L_x_3256:
[----:B------:R-:W-:Y:S01]  /*38380*/  IMAD.MOV.U32 R4, RZ, RZ, R14 ;  /* 0x000000ffff047224 */ /* 0x000fe200078e000e */
[----:B------:R-:W-:Y:S06]  /*38390*/  BRA `(.L_x_3257) ;  /* 0xffffff9c00887947 */ /* 0x000fec000383ffff */
.L_x_3046:
[----:B------:R-:W-:Y:S01]  /*383a0*/  BSSY B0, `(.L_x_3258) ;  /* 0x0000007000007945 */ /* 0x000fe20003800000 */
[----:B------:R-:W-:Y:S02]  /*383b0*/  IMAD.MOV.U32 R13, RZ, RZ, R2 ;  /* 0x000000ffff0d7224 */ /* 0x000fe400078e0002 */
[----:B0-----:R-:W-:Y:S02]  /*383c0*/  IMAD.MOV.U32 R11, RZ, RZ, 0x1f ;  /* 0x0000001fff0b7424 */ /* 0x001fe400078e00ff */
[----:B------:R-:W-:-:S07]  /*383d0*/  IMAD.MOV.U32 R15, RZ, RZ, -0x1 ;  /* 0xffffffffff0f7424 */ /* 0x000fce00078e00ff */
[----:B--234-:R-:W-:Y:S05]  /*383e0*/  WARPSYNC.COLLECTIVE R15, `(.L_x_3259) ;  /* 0x000000000f087348 */ /* 0x01cfea0003c00000 */
[----:B------:R0:W1:Y:S02]  /*383f0*/  SHFL.IDX P6, R14, R13, R12, R11 ;  /* 0x0000000c0d0e7389 */ /* 0x00006400000c000b */
[----:B01234-:R-:W-:Y:S01]  /*38400*/  ENDCOLLECTIVE ;  /* 0x000000000000791b */ /* 0x01ffe20003800000 */
.L_x_3259:
[----:B------:R-:W-:Y:S05]  /*38410*/  BSYNC B0 ;  /* 0x0000000000007941 */ /* 0x000fea0003800000 */
.L_x_3258:
[----:B------:R-:W-:Y:S01]  /*38420*/  IMAD.MOV.U32 R6, RZ, RZ, R14 ;  /* 0x000000ffff067224 */ /* 0x000fe200078e000e */
[----:B------:R-:W-:Y:S06]  /*38430*/  BRA `(.L_x_3045) ;  /* 0xffffff9c00787947 */ /* 0x000fec000383ffff */
.L_x_3052:
[----:B-1----:R1:W3:Y:S02]  /*38440*/  SYNCS.PHASECHK.TRANS64.TRYWAIT P0, [R5+URZ+0x38820], R0 ;  /* 0x03882000050075a7 */ /* 0x0022e4000800017f */
[----:B---3--:R-:W-:Y:S05]  /*38450*/  @!P0 NANOSLEEP.SYNCS 0x989680 ;  /* 0x009896800000895d */ /* 0x008fea0003900000 */
[----:B------:R-:W3:Y:S02]  /*38460*/  @!P0 SYNCS.PHASECHK.TRANS64 P0, [R5+URZ+0x38820], R0 ;  /* 0x03882000050085a7 */ /* 0x000ee4000800007f */
[----:B---3--:R-:W-:Y:S05]  /*38470*/  @!P0 BRA `(.L_x_3052) ;  /* 0xfffffffc00f08947 */ /* 0x008fea000383ffff */
[----:B------:R-:W-:Y:S05]  /*38480*/  BRA `(.L_x_3260) ;  /* 0xffffffa400d47947 */ /* 0x000fea000383ffff */
.L_x_3053:
[----:B------:R-:W3:Y:S01]  /*38490*/  S2R R2, SR_TID.X ;  /* 0x0000000000027919 */ /* 0x000ee20000002100 */
[----:B------:R-:W-:Y:S01]  /*384a0*/  BSSY B0, `(.L_x_3261) ;  /* 0x000000a000007945 */ /* 0x000fe20003800000 */
[----:B------:R-:W-:Y:S02]  /*384b0*/  IMAD.MOV.U32 R12, RZ, RZ, RZ ;  /* 0x000000ffff0c7224 */ /* 0x000fe400078e00ff */
[----:B0-----:R-:W-:Y:S02]  /*384c0*/  IMAD.MOV.U32 R11, RZ, RZ, 0x1f ;  /* 0x0000001fff0b7424 */ /* 0x001fe400078e00ff */
[----:B------:R-:W-:Y:S01]  /*384d0*/  IMAD.MOV.U32 R15, RZ, RZ, -0x1 ;  /* 0xffffffffff0f7424 */ /* 0x000fe200078e00ff */
[----:B---3--:R-:W-:-:S04]  /*384e0*/  SHF.R.U32.HI R2, RZ, 0x5, R2 ;  /* 0x00000005ff027819 */ /* 0x008fc80000011602 */
[----:B------:R-:W-:-:S05]  /*384f0*/  LOP3.LUT R2, R2, 0x3, RZ, 0xc0, !PT ;  /* 0x0000000302027812 */ /* 0x000fca00078ec0ff */
[----:B------:R-:W-:-:S07]  /*38500*/  IMAD.MOV.U32 R13, RZ, RZ, R2 ;  /* 0x000000ffff0d7224 */ /* 0x000fce00078e0002 */
[----:B-12-4-:R-:W-:Y:S05]  /*38510*/  WARPSYNC.COLLECTIVE R15, `(.L_x_3262) ;  /* 0x000000000f087348 */ /* 0x016fea0003c00000 */
[----:B------:R0:W3:Y:S02]  /*38520*/  SHFL.IDX P6, R14, R13, R12, R11 ;  /* 0x0000000c0d0e7389 */ /* 0x0000e400000c000b */
[----:B01234-:R-:W-:Y:S01]  /*38530*/  ENDCOLLECTIVE ;  /* 0x000000000000791b */ /* 0x01ffe20003800000 */
.L_x_3262:
[----:B------:R-:W-:Y:S05]  /*38540*/  BSYNC B0 ;  /* 0x0000000000007941 */ /* 0x000fea0003800000 */
.L_x_3261:
[----:B------:R-:W-:Y:S05]  /*38550*/  BRA `(.L_x_3263) ;  /* 0xffffffa400bc7947 */ /* 0x000fea000383ffff */
.L_x_3054:
[----:B------:R-:W-:Y:S01]  /*38560*/  BSSY B0, `(.L_x_3264) ;  /* 0x0000006000007945 */ /* 0x000fe20003800000 */
[----:B------:R-:W-:-:S07]  /*38570*/  IMAD.MOV.U32 R15, RZ, RZ, -0x1 ;  /* 0xffffffffff0f7424 */ /* 0x000fce00078e00ff */
[----:B012-4-:R-:W-:Y:S05]  /*38580*/  WARPSYNC.COLLECTIVE R15, `(.L_x_3265) ;  /* 0x000000000f0c7348 */ /* 0x017fea0003c00000 */
[----:B------:R-:W-:Y:S02]  /*38590*/  ELECT P6, UR62, PT ;  /* 0x00000000003e782f */ /* 0x000fe400038c0000 */
[----:B------:R-:W-:Y:S01]  /*385a0*/  MOV R14, UR62 ;  /* 0x0000003e000e7c02 */ /* 0x000fe20008000f00 */
[----:B012-4-:R-:W-:Y:S10]  /*385b0*/  ENDCOLLECTIVE ;  /* 0x000000000000791b */ /* 0x017ff40003800000 */
.L_x_3265:
[----:B------:R-:W-:Y:S05]  /*385c0*/  BSYNC B0 ;  /* 0x0000000000007941 */ /* 0x000fea0003800000 */
.L_x_3264:
[----:B------:R-:W-:Y:S05]  /*385d0*/  BRA `(.L_x_3266) ;  /* 0xffffffa400b07947 */ /* 0x000fea000383ffff */
.L_x_3056:
[----:B-1----:R1:W3:Y:S02]  /*385e0*/  SYNCS.PHASECHK.TRANS64.TRYWAIT P1, [R3+URZ+0x38840], R2 ;  /* 0x03884002030075a7 */ /* 0x0022e4000802017f */
[----:B---3--:R-:W-:Y:S05]  /*385f0*/  @!P1 NANOSLEEP.SYNCS 0x989680 ;  /* 0x009896800000995d */ /* 0x008fea0003900000 */
[----:B------:R-:W3:Y:S02]  /*38600*/  @!P1 SYNCS.PHASECHK.TRANS64 P1, [R3+URZ+0x38840], R2 ;  /* 0x03884002030095a7 */ /* 0x000ee4000802007f */
[----:B---3--:R-:W-:Y:S05]  /*38610*/  @!P1 BRA `(.L_x_3056) ;  /* 0xfffffffc00f09947 */ /* 0x008fea000383ffff */
[----:B------:R-:W-:Y:S05]  /*38620*/  BRA `(.L_x_3267) ;  /* 0xffffffa400d07947 */ /* 0x000fea000383ffff */
.L_x_3058:
[----:B---3--:R3:W0:Y:S02]  /*38630*/  SYNCS.PHASECHK.TRANS64.TRYWAIT P1, [R23+URZ+0x38840], R0 ;  /* 0x03884000170075a7 */ /* 0x008624000802017f */
[----:B0-----:R-:W-:Y:S05]  /*38640*/  @!P1 NANOSLEEP.SYNCS 0x989680 ;  /* 0x009896800000995d */ /* 0x001fea0003900000 */
[----:B------:R-:W0:Y:S02]  /*38650*/  @!P1 SYNCS.PHASECHK.TRANS64 P1, [R23+URZ+0x38840], R0 ;  /* 0x03884000170095a7 */ /* 0x000e24000802007f */
[----:B0-----:R-:W-:Y:S05]  /*38660*/  @!P1 BRA `(.L_x_3058) ;  /* 0xfffffffc00f09947 */ /* 0x001fea000383ffff */
[----:B------:R-:W-:Y:S05]  /*38670*/  BRA `(.L_x_3268) ;  /* 0xffffffa400dc7947 */ /* 0x000fea000383ffff */
.L_x_3060:
[----:B------:R0:W0:Y:S02]  /*38680*/  SYNCS.PHASECHK.TRANS64.TRYWAIT P1, [R3+URZ+0x38860], R2 ;  /* 0x03886002030075a7 */ /* 0x000024000802017f */
[----:B0-----:R-:W-:Y:S05]  /*38690*/  @!P1 NANOSLEEP.SYNCS 0x989680 ;  /* 0x009896800000995d */ /* 0x001fea0003900000 */
[----:B------:R-:W0:Y:S02]  /*386a0*/  @!P1 SYNCS.PHASECHK.TRANS64 P1, [R3+URZ+0x38860], R2 ;  /* 0x03886002030095a7 */ /* 0x000e24000802007f */
[----:B0-----:R-:W-:Y:S05]  /*386b0*/  @!P1 BRA `(.L_x_3060) ;  /* 0xfffffffc00f09947 */ /* 0x001fea000383ffff */
[----:B------:R-:W-:Y:S05]  /*386c0*/  BRA `(.L_x_3269) ;  /* 0xffffffa400d87947 */ /* 0x000fea000383ffff */
.L_x_3270:
        /* <DEDUP_REMOVED lines=11> */
.L_x_3279:


//--------------------- .nv.global.init           --------------------------
	.section	.nv.global.init,"aw",@progbits
.nv.global.init:
	.type		$str$23,@object
	.size		$str$23,($str$24 - $str$23)
$str$23:
        /*0000*/ 	.byte	0x28, 0x61, 0x64, 0x64, 0x72, 0x65, 0x73, 0x73, 0x20, 0x26, 0x20, 0x6d, 0x61, 0x73, 0x6b, 0x29
        /*0010*/ 	.byte	0x20, 0x3d, 0x3d, 0x20, 0x30, 0x00
	.type		$str$24,@object
	.size		$str$24,(__unnamed_9 - $str$24)
$str$24:
        /*0016*/ 	.byte	0x2f, 0x74, 0x6d, 0x70, 0x2f, 0x6f, 0x73, 0x73, 0x5f, 0x6b, 0x65, 0x72, 0x6e, 0x65, 0x6c, 0x73
        /*0026*/ 	.byte	0x5f, 0x73, 0x72, 0x63, 0x2f, 0x66, 0x6c, 0x61, 0x73, 0x68, 0x5f, 0x61, 0x74, 0x74, 0x65, 0x6e
        /*0036*/ 	.byte	0x74, 0x69, 0x6f, 0x6e, 0x2f, 0x63, 0x73, 0x72, 0x63, 0x2f, 0x63, 0x75, 0x74, 0x6c, 0x61, 0x73
        /*0046*/ 	.byte	0x73, 0x2f, 0x69, 0x6e, 0x63, 0x6c, 0x75, 0x64, 0x65, 0x2f, 0x63, 0x75, 0x74, 0x65, 0x2f, 0x70
        /*0056*/ 	.byte	0x6f, 0x69, 0x6e, 0x74, 0x65, 0x72, 0x5f, 0x66, 0x6c, 0x61, 0x67, 0x67, 0x65, 0x64, 0x2e, 0x68
        /*0066*/ 	.byte	0x70, 0x70, 0x00
	.type		__unnamed_9,@object
	.size		__unnamed_9,(__unnamed_5 - __unnamed_9)
__unnamed_9:
        /* <DEDUP_REMOVED lines=24> */
        /*01e9*/ 	.byte	0x00
	.type		__unnamed_5,@object
	.size		__unnamed_5,(__unnamed_4 - __unnamed_5)
__unnamed_5:
        /* <DEDUP_REMOVED lines=25> */
	.type		__unnamed_4,@object
	.size		__unnamed_4,(__unnamed_7 - __unnamed_4)
__unnamed_4:
        /* <DEDUP_REMOVED lines=25> */
	.type		__unnamed_7,@object
	.size		__unnamed_7,(__unnamed_8 - __unnamed_7)
__unnamed_7:
        /* <DEDUP_REMOVED lines=28> */
        /*06b2*/ 	.byte	0x3a, 0x43, 0x3c, 0x31, 0x36, 0x33, 0x38, 0x34, 0x3e, 0x3e, 0x3e, 0x3e, 0x3e, 0x5d, 0x00
	.type		__unnamed_8,@object
	.size		__unnamed_8,(__unnamed_3 - __unnamed_8)
__unnamed_8:
        /* <DEDUP_REMOVED lines=29> */
	.type		__unnamed_3,@object
	.size		__unnamed_3,(__unnamed_2 - __unnamed_3)
__unnamed_3:
        /* <DEDUP_REMOVED lines=29> */
	.type		__unnamed_2,@object
	.size		__unnamed_2,(__unnamed_6 - __unnamed_2)
__unnamed_2:
        /* <DEDUP_REMOVED lines=29> */
	.type		__unnamed_6,@object
	.size		__unnamed_6,(__unnamed_1 - __unnamed_6)
__unnamed_6:
        /* <DEDUP_REMOVED lines=30> */
	.type		__unnamed_1,@object
	.size		__unnamed_1,(.L_0 - __unnamed_1)
__unnamed_1:
        /* <DEDUP_REMOVED lines=29> */
        /*0fd1*/ 	.byte	0x5d, 0x00
.L_0:


//--------------------- .nv.shared._ZN7cutlass13device_kernelIN5flash11enable_sm90INS1_16FlashAttnFwdSm90INS1_25CollectiveMainloopFwdSm90ILi2EN4cute5tupleIJNS5_1CILi1EEES8_S8_EEENS6_IJNS7_ILi128EEENS7_ILi80EEENS7_ILi256EEEEEELi256ENS_10bfloat16_tEfNS_4arch4Sm90ELb0ELb0ELb0ELb0ELb1ELb0ELb0ELb1ELb1ELb1ELb1ELb0EEENS1_21CollectiveEpilogueFwdINS6_IJSA_SC_SB_EEES9_SE_SG_Li256ELb0ELb1ELb1ELb0EEENS1_19SingleTileSchedulerILb0ELb1ELb1ELi128EEEEEEEEEvNT_6ParamsE --------------------------
	.section	.nv.shared._ZN7cutlass13device_kernelIN5flash11enable_sm90INS1_16FlashAttnFwdSm90INS1_25CollectiveMainloopFwdSm90ILi2EN4cute5tupleIJNS5_1CILi1EEES8_S8_EEENS6_IJNS7_ILi128EEENS7_ILi80EEENS7_ILi256EEEEEELi256ENS_10bfloat16_tEfNS_4arch4Sm90ELb0ELb0ELb0ELb0ELb1ELb0ELb0ELb1ELb1ELb1ELb1ELb0EEENS1_21CollectiveEpilogueFwdINS6_IJSA_SC_SB_EEES9_SE_SG_Li256ELb0ELb1ELb1ELb0EEENS1_19SingleTileSchedulerILb0ELb1ELb1ELi128EEEEEEEEEvNT_6ParamsE,"aw",@nobits
	.sectionflags	@""
	.align	16
	.zero		1024


//--------------------- .nv.shared.reserved.0     --------------------------
	.section	.nv.shared.reserved.0,"aw",@nobits
	.weak		__nv_reservedSMEM_offset_0_alias
	.size		__nv_reservedSMEM_offset_0_alias, 0, 0
	.other		__nv_reservedSMEM_offset_0_alias,@"STO_CUDA_RESERVED_SHARED STV_DEFAULT"
__nv_reservedSMEM_offset_0_alias:
	.zero		0


//--------------------- .nv.global                --------------------------
	.section	.nv.global,"aw",@nobits
.nv.global:
	.type		_ZN78_INTERNAL_c6e0d16a_42_flash_fwd_hdim256_bf16_paged_split_sm90_cu_59c7631c_32374cute1_E,@object
	.size		_ZN78_INTERNAL_c6e0d16a_42_flash_fwd_hdim256_bf16_paged_split_sm90_cu_59c7631c_32374cute1_E,(_ZN78_INTERNAL_c6e0d16a_42_flash_fwd_hdim256_bf16_paged_split_sm90_cu_59c7631c_32374cuda3std3__45__cpo6cbeginE - _ZN78_INTERNAL_c6e0d16a_42_flash_fwd_hdim256_bf16_paged_split_sm90_cu_59c7631c_32374cute1_E)
_ZN78_INTERNAL_c6e0d16a_42_flash_fwd_hdim256_bf16_paged_split_sm90_cu_59c7631c_32374cute1_E:
	.zero		1
	.type		_ZN78_INTERNAL_c6e0d16a_42_flash_fwd_hdim256_bf16_paged_split_sm90_cu_59c7631c_32374cuda3std3__45__cpo6cbeginE,@object
	.size		_ZN78_INTERNAL_c6e0d16a_42_flash_fwd_hdim256_bf16_paged_split_sm90_cu_59c7631c_32374cuda3std3__45__cpo6cbeginE,(_ZN78_INTERNAL_c6e0d16a_42_flash_fwd_hdim256_bf16_paged_split_sm90_cu_59c7631c_32374cuda3std3__48in_placeE - _ZN78_INTERNAL_c6e0d16a_42_flash_fwd_hdim256_bf16_paged_split_sm90_cu_59c7631c_32374cuda3std3__45__cpo6cbeginE)
_ZN78_INTERNAL_c6e0d16a_42_flash_fwd_hdim256_bf16_paged_split_sm90_cu_59c7631c_32374cuda3std3__45__cpo6cbeginE:
	.zero		1
	.type		_ZN78_INTERNAL_c6e0d16a_42_flash_fwd_hdim256_bf16_paged_split_sm90_cu_59c7631c_32374cuda3std3__48in_placeE,@object
	.size		_ZN78_INTERNAL_c6e0d16a_42_flash_fwd_hdim256_bf16_paged_split_sm90_cu_59c7631c_32374cuda3std3__48in_placeE,(_ZN78_INTERNAL_c6e0d16a_42_flash_fwd_hdim256_bf16_paged_split_sm90_cu_59c7631c_32374cuda3std6ranges3__45__cpo9iter_moveE - _ZN78_INTERNAL_c6e0d16a_42_flash_fwd_hdim256_bf16_paged_split_sm90_cu_59c7631c_32374cuda3std3__48in_placeE)
_ZN78_INTERNAL_c6e0d16a_42_flash_fwd_hdim256_bf16_paged_split_sm90_cu_59c7631c_32374cuda3std3__48in_placeE:
	.zero		1
	.type		_ZN78_INTERNAL_c6e0d16a_42_flash_fwd_hdim256_bf16_paged_split_sm90_cu_59c7631c_32374cuda3std6ranges3__45__cpo9iter_moveE,@object
	.size		_ZN78_INTERNAL_c6e0d16a_42_flash_fwd_hdim256_bf16_paged_split_sm90_cu_59c7631c_32374cuda3std6ranges3__45__cpo9iter_moveE,(_ZN78_INTERNAL_c6e0d16a_42_flash_fwd_hdim256_bf16_paged_split_sm90_cu_59c7631c_32374cuda3std3__45__cpo5beginE - _ZN78_INTERNAL_c6e0d16a_42_flash_fwd_hdim256_bf16_paged_split_sm90_cu_59c7631c_32374cuda3std6ranges3__45__cpo9iter_moveE)
_ZN78_INTERNAL_c6e0d16a_42_flash_fwd_hdim256_bf16_paged_split_sm90_cu_59c7631c_32374cuda3std6ranges3__45__cpo9iter_moveE:
	.zero		1
	.type		_ZN78_INTERNAL_c6e0d16a_42_flash_fwd_hdim256_bf16_paged_split_sm90_cu_59c7631c_32374cuda3std3__45__cpo5beginE,@object
	.size		_ZN78_INTERNAL_c6e0d16a_42_flash_fwd_hdim256_bf16_paged_split_sm90_cu_59c7631c_32374cuda3std3__45__cpo5beginE,(_ZN78_INTERNAL_c6e0d16a_42_flash_fwd_hdim256_bf16_paged_split_sm90_cu_59c7631c_32374cuda3std3__480_GLOBAL__N__c6e0d16a_42_flash_fwd_hdim256_bf16_paged_split_sm90_cu_59c7631c_32376ignoreE - _ZN78_INTERNAL_c6e0d16a_42_flash_fwd_hdim256_bf16_paged_split_sm90_cu_59c7631c_32374cuda3std3__45__cpo5beginE)
_ZN78_INTERNAL_c6e0d16a_42_flash_fwd_hdim256_bf16_paged_split_sm90_cu_59c7631c_32374cuda3std3__45__cpo5beginE:
	.zero		1
	.type		_ZN78_INTERNAL_c6e0d16a_42_flash_fwd_hdim256_bf16_paged_split_sm90_cu_59c7631c_32374cuda3std3__480_GLOBAL__N__c6e0d16a_42_flash_fwd_hdim256_bf16_paged_split_sm90_cu_59c7631c_32376ignoreE,@object
	.size		_ZN78_INTERNAL_c6e0d16a_42_flash_fwd_hdim256_bf16_paged_split_sm90_cu_59c7631c_32374cuda3std3__480_GLOBAL__N__c6e0d16a_42_flash_fwd_hdim256_bf16_paged_split_sm90_cu_59c7631c_32376ignoreE,(_ZN78_INTERNAL_c6e0d16a_42_flash_fwd_hdim256_bf16_paged_split_sm90_cu_59c7631c_32374cute7productE - _ZN78_INTERNAL_c6e0d16a_42_flash_fwd_hdim256_bf16_paged_split_sm90_cu_59c7631c_32374cuda3std3__480_GLOBAL__N__c6e0d16a_42_flash_fwd_hdim256_bf16_paged_split_sm90_cu_59c7631c_32376ignoreE)
_ZN78_INTERNAL_c6e0d16a_42_flash_fwd_hdim256_bf16_paged_split_sm90_cu_59c7631c_32374cuda3std3__480_GLOBAL__N__c6e0d16a_42_flash_fwd_hdim256_bf16_paged_split_sm90_cu_59c7631c_32376ignoreE:
	.zero		1
	.type		_ZN78_INTERNAL_c6e0d16a_42_flash_fwd_hdim256_bf16_paged_split_sm90_cu_59c7631c_32374cute7productE,@object
	.size		_ZN78_INTERNAL_c6e0d16a_42_flash_fwd_hdim256_bf16_paged_split_sm90_cu_59c7631c_32374cute7productE,(_ZN78_INTERNAL_c6e0d16a_42_flash_fwd_hdim256_bf16_paged_split_sm90_cu_59c7631c_32374cuda3std3__45__cpo3endE - _ZN78_INTERNAL_c6e0d16a_42_flash_fwd_hdim256_bf16_paged_split_sm90_cu_59c7631c_32374cute7productE)
_ZN78_INTERNAL_c6e0d16a_42_flash_fwd_hdim256_bf16_paged_split_sm90_cu_59c7631c_32374cute7productE:
	.zero		1
	.type		_ZN78_INTERNAL_c6e0d16a_42_flash_fwd_hdim256_bf16_paged_split_sm90_cu_59c7631c_32374cuda3std3__45__cpo3endE,@object
	.size		_ZN78_INTERNAL_c6e0d16a_42_flash_fwd_hdim256_bf16_paged_split_sm90_cu_59c7631c_32374cuda3std3__45__cpo3endE,(_ZN78_INTERNAL_c6e0d16a_42_flash_fwd_hdim256_bf16_paged_split_sm90_cu_59c7631c_32374cuda3std3__419piecewise_constructE - _ZN78_INTERNAL_c6e0d16a_42_flash_fwd_hdim256_bf16_paged_split_sm90_cu_59c7631c_32374cuda3std3__45__cpo3endE)
_ZN78_INTERNAL_c6e0d16a_42_flash_fwd_hdim256_bf16_paged_split_sm90_cu_59c7631c_32374cuda3std3__45__cpo3endE:
	.zero		1
	.type		_ZN78_INTERNAL_c6e0d16a_42_flash_fwd_hdim256_bf16_paged_split_sm90_cu_59c7631c_32374cuda3std3__419piecewise_constructE,@object
	.size		_ZN78_INTERNAL_c6e0d16a_42_flash_fwd_hdim256_bf16_paged_split_sm90_cu_59c7631c_32374cuda3std3__419piecewise_constructE,(_ZN78_INTERNAL_c6e0d16a_42_flash_fwd_hdim256_bf16_paged_split_sm90_cu_59c7631c_32374cuda3std3__45__cpo4cendE - _ZN78_INTERNAL_c6e0d16a_42_flash_fwd_hdim256_bf16_paged_split_sm90_cu_59c7631c_32374cuda3std3__419piecewise_constructE)
_ZN78_INTERNAL_c6e0d16a_42_flash_fwd_hdim256_bf16_paged_split_sm90_cu_59c7631c_32374cuda3std3__419piecewise_constructE:
	.zero		1
	.type		_ZN78_INTERNAL_c6e0d16a_42_flash_fwd_hdim256_bf16_paged_split_sm90_cu_59c7631c_32374cuda3std3__45__cpo4cendE,@object
	.size		_ZN78_INTERNAL_c6e0d16a_42_flash_fwd_hdim256_bf16_paged_split_sm90_cu_59c7631c_32374cuda3std3__45__cpo4cendE,(_ZN78_INTERNAL_c6e0d16a_42_flash_fwd_hdim256_bf16_paged_split_sm90_cu_59c7631c_32374cuda3std6ranges3__45__cpo4swapE - _ZN78_INTERNAL_c6e0d16a_42_flash_fwd_hdim256_bf16_paged_split_sm90_cu_59c7631c_32374cuda3std3__45__cpo4cendE)
_ZN78_INTERNAL_c6e0d16a_42_flash_fwd_hdim256_bf16_paged_split_sm90_cu_59c7631c_32374cuda3std3__45__cpo4cendE:
	.zero		1
	.type		_ZN78_INTERNAL_c6e0d16a_42_flash_fwd_hdim256_bf16_paged_split_sm90_cu_59c7631c_32374cuda3std6ranges3__45__cpo4swapE,@object
	.size		_ZN78_INTERNAL_c6e0d16a_42_flash_fwd_hdim256_bf16_paged_split_sm90_cu_59c7631c_32374cuda3std6ranges3__45__cpo4swapE,(.L_16 - _ZN78_INTERNAL_c6e0d16a_42_flash_fwd_hdim256_bf16_paged_split_sm90_cu_59c7631c_32374cuda3std6ranges3__45__cpo4swapE)
_ZN78_INTERNAL_c6e0d16a_42_flash_fwd_hdim256_bf16_paged_split_sm90_cu_59c7631c_32374cuda3std6ranges3__45__cpo4swapE:
	.zero		1
.L_16:


//--------------------- .nv.shared._ZN7cutlass13device_kernelIN5flash11enable_sm90INS1_16FlashAttnFwdSm90INS1_25CollectiveMainloopFwdSm90ILi2EN4cute5tupleIJNS5_1CILi1EEES8_S8_EEENS6_IJNS7_ILi128EEENS7_ILi80EEENS7_ILi256EEEEEELi256ENS_10bfloat16_tEfNS_4arch4Sm90ELb0ELb0ELb0ELb1ELb1ELb0ELb0ELb1ELb1ELb1ELb1ELb0EEENS1_21CollectiveEpilogueFwdINS6_IJSA_SC_SB_EEES9_SE_SG_Li256ELb1ELb1ELb1ELb0EEENS1_36VarlenDynamicPersistentTileSchedulerILi128ELi80ELi256ELi128ELb1ELb1ELb1ELb0ELb1ELb1EEEEEEEEEvNT_6ParamsE --------------------------
	.section	.nv.shared._ZN7cutlass13device_kernelIN5flash11enable_sm90INS1_16FlashAttnFwdSm90INS1_25CollectiveMainloopFwdSm90ILi2EN4cute5tupleIJNS5_1CILi1EEES8_S8_EEENS6_IJNS7_ILi128EEENS7_ILi80EEENS7_ILi256EEEEEELi256ENS_10bfloat16_tEfNS_4arch4Sm90ELb0ELb0ELb0ELb1ELb1ELb0ELb0ELb1ELb1ELb1ELb1ELb0EEENS1_21CollectiveEpilogueFwdINS6_IJSA_SC_SB_EEES9_SE_SG_Li256ELb1ELb1ELb1ELb0EEENS1_36VarlenDynamicPersistentTileSchedulerILi128ELi80ELi256ELi128ELb1ELb1ELb1ELb0ELb1ELb1EEEEEEEEEvNT_6ParamsE,"aw",@nobits
	.sectionflags	@""
	.align	16
	.zero		1024


//--------------------- .nv.shared._ZN7cutlass13device_kernelIN5flash11enable_sm90INS1_16FlashAttnFwdSm90INS1_25CollectiveMainloopFwdSm90ILi2EN4cute5tupleIJNS5_1CILi1EEES8_S8_EEENS6_IJNS7_ILi128EEENS7_ILi80EEENS7_ILi256EEEEEELi256ENS_10bfloat16_tEfNS_4arch4Sm90ELb0ELb0ELb0ELb1ELb1ELb1ELb0ELb1ELb1ELb1ELb1ELb0EEENS1_21CollectiveEpilogueFwdINS6_IJSA_SC_SB_EEES9_SE_SG_Li256ELb1ELb1ELb1ELb0EEENS1_36VarlenDynamicPersistentTileSchedulerILi128ELi80ELi256ELi128ELb1ELb1ELb1ELb0ELb1ELb1EEEEEEEEEvNT_6ParamsE --------------------------
	.section	.nv.shared._ZN7cutlass13device_kernelIN5flash11enable_sm90INS1_16FlashAttnFwdSm90INS1_25CollectiveMainloopFwdSm90ILi2EN4cute5tupleIJNS5_1CILi1EEES8_S8_EEENS6_IJNS7_ILi128EEENS7_ILi80EEENS7_ILi256EEEEEELi256ENS_10bfloat16_tEfNS_4arch4Sm90ELb0ELb0ELb0ELb1ELb1ELb1ELb0ELb1ELb1ELb1ELb1ELb0EEENS1_21CollectiveEpilogueFwdINS6_IJSA_SC_SB_EEES9_SE_SG_Li256ELb1ELb1ELb1ELb0EEENS1_36VarlenDynamicPersistentTileSchedulerILi128ELi80ELi256ELi128ELb1ELb1ELb1ELb0ELb1ELb1EEEEEEEEEvNT_6ParamsE,"aw",@nobits
	.sectionflags	@""
	.align	16
	.zero		1024


//--------------------- .nv.shared._ZN7cutlass13device_kernelIN5flash11enable_sm90INS1_16FlashAttnFwdSm90INS1_25CollectiveMainloopFwdSm90ILi2EN4cute5tupleIJNS5_1CILi1EEES8_S8_EEENS6_IJNS7_ILi128EEENS7_ILi64EEENS7_ILi256EEEEEELi256ENS_10bfloat16_tEfNS_4arch4Sm90ELb0ELb1ELb0ELb0ELb1ELb0ELb0ELb1ELb1ELb1ELb1ELb0EEENS1_21CollectiveEpilogueFwdINS6_IJSA_SC_SB_EEES9_SE_SG_Li256ELb0ELb1ELb1ELb0EEENS1_19SingleTileSchedulerILb0ELb1ELb1ELi128EEEEEEEEEvNT_6ParamsE --------------------------
	.section	.nv.shared._ZN7cutlass13device_kernelIN5flash11enable_sm90INS1_16FlashAttnFwdSm90INS1_25CollectiveMainloopFwdSm90ILi2EN4cute5tupleIJNS5_1CILi1EEES8_S8_EEENS6_IJNS7_ILi128EEENS7_ILi64EEENS7_ILi256EEEEEELi256ENS_10bfloat16_tEfNS_4arch4Sm90ELb0ELb1ELb0ELb0ELb1ELb0ELb0ELb1ELb1ELb1ELb1ELb0EEENS1_21CollectiveEpilogueFwdINS6_IJSA_SC_SB_EEES9_SE_SG_Li256ELb0ELb1ELb1ELb0EEENS1_19SingleTileSchedulerILb0ELb1ELb1ELi128EEEEEEEEEvNT_6ParamsE,"aw",@nobits
	.sectionflags	@""
	.align	16
	.zero		1024


//--------------------- .nv.shared._ZN7cutlass13device_kernelIN5flash11enable_sm90INS1_16FlashAttnFwdSm90INS1_25CollectiveMainloopFwdSm90ILi2EN4cute5tupleIJNS5_1CILi1EEES8_S8_EEENS6_IJNS7_ILi128EEENS7_ILi64EEENS7_ILi256EEEEEELi256ENS_10bfloat16_tEfNS_4arch4Sm90ELb0ELb1ELb0ELb1ELb1ELb0ELb0ELb1ELb1ELb1ELb1ELb0EEENS1_21CollectiveEpilogueFwdINS6_IJSA_SC_SB_EEES9_SE_SG_Li256ELb1ELb1ELb1ELb0EEENS1_36VarlenDynamicPersistentTileSchedulerILi128ELi64ELi256ELi128ELb1ELb1ELb1ELb1ELb0ELb1EEEEEEEEEvNT_6ParamsE --------------------------
	.section	.nv.shared._ZN7cutlass13device_kernelIN5flash11enable_sm90INS1_16FlashAttnFwdSm90INS1_25CollectiveMainloopFwdSm90ILi2EN4cute5tupleIJNS5_1CILi1EEES8_S8_EEENS6_IJNS7_ILi128EEENS7_ILi64EEENS7_ILi256EEEEEELi256ENS_10bfloat16_tEfNS_4arch4Sm90ELb0ELb1ELb0ELb1ELb1ELb0ELb0ELb1ELb1ELb1ELb1ELb0EEENS1_21CollectiveEpilogueFwdINS6_IJSA_SC_SB_EEES9_SE_SG_Li256ELb1ELb1ELb1ELb0EEENS1_36VarlenDynamicPersistentTileSchedulerILi128ELi64ELi256ELi128ELb1ELb1ELb1ELb1ELb0ELb1EEEEEEEEEvNT_6ParamsE,"aw",@nobits
	.sectionflags	@""
	.align	16
	.zero		1024


//--------------------- .nv.shared._ZN7cutlass13device_kernelIN5flash11enable_sm90INS1_16FlashAttnFwdSm90INS1_25CollectiveMainloopFwdSm90ILi2EN4cute5tupleIJNS5_1CILi1EEES8_S8_EEENS6_IJNS7_ILi128EEENS7_ILi64EEENS7_ILi256EEEEEELi256ENS_10bfloat16_tEfNS_4arch4Sm90ELb0ELb1ELb0ELb1ELb1ELb1ELb0ELb1ELb1ELb1ELb1ELb0EEENS1_21CollectiveEpilogueFwdINS6_IJSA_SC_SB_EEES9_SE_SG_Li256ELb1ELb1ELb1ELb0EEENS1_36VarlenDynamicPersistentTileSchedulerILi128ELi64ELi256ELi128ELb1ELb1ELb1ELb1ELb0ELb1EEEEEEEEEvNT_6ParamsE --------------------------
	.section	.nv.shared._ZN7cutlass13device_kernelIN5flash11enable_sm90INS1_16FlashAttnFwdSm90INS1_25CollectiveMainloopFwdSm90ILi2EN4cute5tupleIJNS5_1CILi1EEES8_S8_EEENS6_IJNS7_ILi128EEENS7_ILi64EEENS7_ILi256EEEEEELi256ENS_10bfloat16_tEfNS_4arch4Sm90ELb0ELb1ELb0ELb1ELb1ELb1ELb0ELb1ELb1ELb1ELb1ELb0EEENS1_21CollectiveEpilogueFwdINS6_IJSA_SC_SB_EEES9_SE_SG_Li256ELb1ELb1ELb1ELb0EEENS1_36VarlenDynamicPersistentTileSchedulerILi128ELi64ELi256ELi128ELb1ELb1ELb1ELb1ELb0ELb1EEEEEEEEEvNT_6ParamsE,"aw",@nobits
	.sectionflags	@""
	.align	16
	.zero		1024


//--------------------- .nv.shared._ZN7cutlass13device_kernelIN5flash11enable_sm90INS1_16FlashAttnFwdSm90INS1_25CollectiveMainloopFwdSm90ILi2EN4cute5tupleIJNS5_1CILi1EEES8_S8_EEENS6_IJNS7_ILi128EEENS7_ILi80EEENS7_ILi256EEEEEELi256ENS_10bfloat16_tEfNS_4arch4Sm90ELb1ELb0ELb0ELb0ELb1ELb0ELb0ELb1ELb1ELb1ELb1ELb0EEENS1_21CollectiveEpilogueFwdINS6_IJSA_SC_SB_EEES9_SE_SG_Li256ELb0ELb1ELb1ELb0EEENS1_19SingleTileSchedulerILb0ELb1ELb1ELi128EEEEEEEEEvNT_6ParamsE --------------------------
	.section	.nv.shared._ZN7cutlass13device_kernelIN5flash11enable_sm90INS1_16FlashAttnFwdSm90INS1_25CollectiveMainloopFwdSm90ILi2EN4cute5tupleIJNS5_1CILi1EEES8_S8_EEENS6_IJNS7_ILi128EEENS7_ILi80EEENS7_ILi256EEEEEELi256ENS_10bfloat16_tEfNS_4arch4Sm90ELb1ELb0ELb0ELb0ELb1ELb0ELb0ELb1ELb1ELb1ELb1ELb0EEENS1_21CollectiveEpilogueFwdINS6_IJSA_SC_SB_EEES9_SE_SG_Li256ELb0ELb1ELb1ELb0EEENS1_19SingleTileSchedulerILb0ELb1ELb1ELi128EEEEEEEEEvNT_6ParamsE,"aw",@nobits
	.sectionflags	@""
	.align	16
	.zero		1024


//--------------------- .nv.shared._ZN7cutlass13device_kernelIN5flash11enable_sm90INS1_16FlashAttnFwdSm90INS1_25CollectiveMainloopFwdSm90ILi2EN4cute5tupleIJNS5_1CILi1EEES8_S8_EEENS6_IJNS7_ILi128EEENS7_ILi80EEENS7_ILi256EEEEEELi256ENS_10bfloat16_tEfNS_4arch4Sm90ELb1ELb0ELb0ELb1ELb1ELb0ELb0ELb1ELb1ELb1ELb1ELb0EEENS1_21CollectiveEpilogueFwdINS6_IJSA_SC_SB_EEES9_SE_SG_Li256ELb1ELb1ELb1ELb0EEENS1_36VarlenDynamicPersistentTileSchedulerILi128ELi80ELi256ELi128ELb1ELb1ELb1ELb1ELb1ELb1EEEEEEEEEvNT_6ParamsE --------------------------
	.section	.nv.shared._ZN7cutlass13device_kernelIN5flash11enable_sm90INS1_16FlashAttnFwdSm90INS1_25CollectiveMainloopFwdSm90ILi2EN4cute5tupleIJNS5_1CILi1EEES8_S8_EEENS6_IJNS7_ILi128EEENS7_ILi80EEENS7_ILi256EEEEEELi256ENS_10bfloat16_tEfNS_4arch4Sm90ELb1ELb0ELb0ELb1ELb1ELb0ELb0ELb1ELb1ELb1ELb1ELb0EEENS1_21CollectiveEpilogueFwdINS6_IJSA_SC_SB_EEES9_SE_SG_Li256ELb1ELb1ELb1ELb0EEENS1_36VarlenDynamicPersistentTileSchedulerILi128ELi80ELi256ELi128ELb1ELb1ELb1ELb1ELb1ELb1EEEEEEEEEvNT_6ParamsE,"aw",@nobits
	.sectionflags	@""
	.align	16
	.zero		1024


//--------------------- .nv.shared._ZN7cutlass13device_kernelIN5flash11enable_sm90INS1_16FlashAttnFwdSm90INS1_25CollectiveMainloopFwdSm90ILi2EN4cute5tupleIJNS5_1CILi1EEES8_S8_EEENS6_IJNS7_ILi128EEENS7_ILi80EEENS7_ILi256EEEEEELi256ENS_10bfloat16_tEfNS_4arch4Sm90ELb1ELb0ELb0ELb1ELb1ELb1ELb0ELb1ELb1ELb1ELb1ELb0EEENS1_21CollectiveEpilogueFwdINS6_IJSA_SC_SB_EEES9_SE_SG_Li256ELb1ELb1ELb1ELb0EEENS1_36VarlenDynamicPersistentTileSchedulerILi128ELi80ELi256ELi128ELb1ELb1ELb1ELb1ELb1ELb1EEEEEEEEEvNT_6ParamsE --------------------------
	.section	.nv.shared._ZN7cutlass13device_kernelIN5flash11enable_sm90INS1_16FlashAttnFwdSm90INS1_25CollectiveMainloopFwdSm90ILi2EN4cute5tupleIJNS5_1CILi1EEES8_S8_EEENS6_IJNS7_ILi128EEENS7_ILi80EEENS7_ILi256EEEEEELi256ENS_10bfloat16_tEfNS_4arch4Sm90ELb1ELb0ELb0ELb1ELb1ELb1ELb0ELb1ELb1ELb1ELb1ELb0EEENS1_21CollectiveEpilogueFwdINS6_IJSA_SC_SB_EEES9_SE_SG_Li256ELb1ELb1ELb1ELb0EEENS1_36VarlenDynamicPersistentTileSchedulerILi128ELi80ELi256ELi128ELb1ELb1ELb1ELb1ELb1ELb1EEEEEEEEEvNT_6ParamsE,"aw",@nobits
	.sectionflags	@""
	.align	16
	.zero		1024


//--------------------- .nv.constant0._ZN7cutlass13device_kernelIN5flash11enable_sm90INS1_16FlashAttnFwdSm90INS1_25CollectiveMainloopFwdSm90ILi2EN4cute5tupleIJNS5_1CILi1EEES8_S8_EEENS6_IJNS7_ILi128EEENS7_ILi80EEENS7_ILi256EEEEEELi256ENS_10bfloat16_tEfNS_4arch4Sm90ELb0ELb0ELb0ELb0ELb1ELb0ELb0ELb1ELb1ELb1ELb1ELb0EEENS1_21CollectiveEpilogueFwdINS6_IJSA_SC_SB_EEES9_SE_SG_Li256ELb0ELb1ELb1ELb0EEENS1_19SingleTileSchedulerILb0ELb1ELb1ELi128EEEEEEEEEvNT_6ParamsE --------------------------
	.section	.nv.constant0._ZN7cutlass13device_kernelIN5flash11enable_sm90INS1_16FlashAttnFwdSm90INS1_25CollectiveMainloopFwdSm90ILi2EN4cute5tupleIJNS5_1CILi1EEES8_S8_EEENS6_IJNS7_ILi128EEENS7_ILi80EEENS7_ILi256EEEEEELi256ENS_10bfloat16_tEfNS_4arch4Sm90ELb0ELb0ELb0ELb0ELb1ELb0ELb0ELb1ELb1ELb1ELb1ELb0EEENS1_21CollectiveEpilogueFwdINS6_IJSA_SC_SB_EEES9_SE_SG_Li256ELb0ELb1ELb1ELb0EEENS1_19SingleTileSchedulerILb0ELb1ELb1ELi128EEEEEEEEEvNT_6ParamsE,"a",@progbits
	.sectionflags	@""
	.align	4
.nv.constant0._ZN7cutlass13device_kernelIN5flash11enable_sm90INS1_16FlashAttnFwdSm90INS1_25CollectiveMainloopFwdSm90ILi2EN4cute5tupleIJNS5_1CILi1EEES8_S8_EEENS6_IJNS7_ILi128EEENS7_ILi80EEENS7_ILi256EEEEEELi256ENS_10bfloat16_tEfNS_4arch4Sm90ELb0ELb0ELb0ELb0ELb1ELb0ELb0ELb1ELb1ELb1ELb1ELb0EEENS1_21CollectiveEpilogueFwdINS6_IJSA_SC_SB_EEES9_SE_SG_Li256ELb0ELb1ELb1ELb0EEENS1_19SingleTileSchedulerILb0ELb1ELb1ELi128EEEEEEEEEvNT_6ParamsE:
	.zero		3200


//--------------------- .nv.constant0._ZN7cutlass13device_kernelIN5flash11enable_sm90INS1_16FlashAttnFwdSm90INS1_25CollectiveMainloopFwdSm90ILi2EN4cute5tupleIJNS5_1CILi1EEES8_S8_EEENS6_IJNS7_ILi128EEENS7_ILi80EEENS7_ILi256EEEEEELi256ENS_10bfloat16_tEfNS_4arch4Sm90ELb0ELb0ELb0ELb1ELb1ELb0ELb0ELb1ELb1ELb1ELb1ELb0EEENS1_21CollectiveEpilogueFwdINS6_IJSA_SC_SB_EEES9_SE_SG_Li256ELb1ELb1ELb1ELb0EEENS1_36VarlenDynamicPersistentTileSchedulerILi128ELi80ELi256ELi128ELb1ELb1ELb1ELb0ELb1ELb1EEEEEEEEEvNT_6ParamsE --------------------------
	.section	.nv.constant0._ZN7cutlass13device_kernelIN5flash11enable_sm90INS1_16FlashAttnFwdSm90INS1_25CollectiveMainloopFwdSm90ILi2EN4cute5tupleIJNS5_1CILi1EEES8_S8_EEENS6_IJNS7_ILi128EEENS7_ILi80EEENS7_ILi256EEEEEELi256ENS_10bfloat16_tEfNS_4arch4Sm90ELb0ELb0ELb0ELb1ELb1ELb0ELb0ELb1ELb1ELb1ELb1ELb0EEENS1_21CollectiveEpilogueFwdINS6_IJSA_SC_SB_EEES9_SE_SG_Li256ELb1ELb1ELb1ELb0EEENS1_36VarlenDynamicPersistentTileSchedulerILi128ELi80ELi256ELi128ELb1ELb1ELb1ELb0ELb1ELb1EEEEEEEEEvNT_6ParamsE,"a",@progbits
	.sectionflags	@""
	.align	4
.nv.constant0._ZN7cutlass13device_kernelIN5flash11enable_sm90INS1_16FlashAttnFwdSm90INS1_25CollectiveMainloopFwdSm90ILi2EN4cute5tupleIJNS5_1CILi1EEES8_S8_EEENS6_IJNS7_ILi128EEENS7_ILi80EEENS7_ILi256EEEEEELi256ENS_10bfloat16_tEfNS_4arch4Sm90ELb0ELb0ELb0ELb1ELb1ELb0ELb0ELb1ELb1ELb1ELb1ELb0EEENS1_21CollectiveEpilogueFwdINS6_IJSA_SC_SB_EEES9_SE_SG_Li256ELb1ELb1ELb1ELb0EEENS1_36VarlenDynamicPersistentTileSchedulerILi128ELi80ELi256ELi128ELb1ELb1ELb1ELb0ELb1ELb1EEEEEEEEEvNT_6ParamsE:
	.zero		3328


//--------------------- .nv.constant0._ZN7cutlass13device_kernelIN5flash11enable_sm90INS1_16FlashAttnFwdSm90INS1_25CollectiveMainloopFwdSm90ILi2EN4cute5tupleIJNS5_1CILi1EEES8_S8_EEENS6_IJNS7_ILi128EEENS7_ILi80EEENS7_ILi256EEEEEELi256ENS_10bfloat16_tEfNS_4arch4Sm90ELb0ELb0ELb0ELb1ELb1ELb1ELb0ELb1ELb1ELb1ELb1ELb0EEENS1_21CollectiveEpilogueFwdINS6_IJSA_SC_SB_EEES9_SE_SG_Li256ELb1ELb1ELb1ELb0EEENS1_36VarlenDynamicPersistentTileSchedulerILi128ELi80ELi256ELi128ELb1ELb1ELb1ELb0ELb1ELb1EEEEEEEEEvNT_6ParamsE --------------------------
	.section	.nv.constant0._ZN7cutlass13device_kernelIN5flash11enable_sm90INS1_16FlashAttnFwdSm90INS1_25CollectiveMainloopFwdSm90ILi2EN4cute5tupleIJNS5_1CILi1EEES8_S8_EEENS6_IJNS7_ILi128EEENS7_ILi80EEENS7_ILi256EEEEEELi256ENS_10bfloat16_tEfNS_4arch4Sm90ELb0ELb0ELb0ELb1ELb1ELb1ELb0ELb1ELb1ELb1ELb1ELb0EEENS1_21CollectiveEpilogueFwdINS6_IJSA_SC_SB_EEES9_SE_SG_Li256ELb1ELb1ELb1ELb0EEENS1_36VarlenDynamicPersistentTileSchedulerILi128ELi80ELi256ELi128ELb1ELb1ELb1ELb0ELb1ELb1EEEEEEEEEvNT_6ParamsE,"a",@progbits
	.sectionflags	@""
	.align	4
.nv.constant0._ZN7cutlass13device_kernelIN5flash11enable_sm90INS1_16FlashAttnFwdSm90INS1_25CollectiveMainloopFwdSm90ILi2EN4cute5tupleIJNS5_1CILi1EEES8_S8_EEENS6_IJNS7_ILi128EEENS7_ILi80EEENS7_ILi256EEEEEELi256ENS_10bfloat16_tEfNS_4arch4Sm90ELb0ELb0ELb0ELb1ELb1ELb1ELb0ELb1ELb1ELb1ELb1ELb0EEENS1_21CollectiveEpilogueFwdINS6_IJSA_SC_SB_EEES9_SE_SG_Li256ELb1ELb1ELb1ELb0EEENS1_36VarlenDynamicPersistentTileSchedulerILi128ELi80ELi256ELi128ELb1ELb1ELb1ELb0ELb1ELb1EEEEEEEEEvNT_6ParamsE:
	.zero		3328


//--------------------- .nv.constant0._ZN7cutlass13device_kernelIN5flash11enable_sm90INS1_16FlashAttnFwdSm90INS1_25CollectiveMainloopFwdSm90ILi2EN4cute5tupleIJNS5_1CILi1EEES8_S8_EEENS6_IJNS7_ILi128EEENS7_ILi64EEENS7_ILi256EEEEEELi256ENS_10bfloat16_tEfNS_4arch4Sm90ELb0ELb1ELb0ELb0ELb1ELb0ELb0ELb1ELb1ELb1ELb1ELb0EEENS1_21CollectiveEpilogueFwdINS6_IJSA_SC_SB_EEES9_SE_SG_Li256ELb0ELb1ELb1ELb0EEENS1_19SingleTileSchedulerILb0ELb1ELb1ELi128EEEEEEEEEvNT_6ParamsE --------------------------
	.section	.nv.constant0._ZN7cutlass13device_kernelIN5flash11enable_sm90INS1_16FlashAttnFwdSm90INS1_25CollectiveMainloopFwdSm90ILi2EN4cute5tupleIJNS5_1CILi1EEES8_S8_EEENS6_IJNS7_ILi128EEENS7_ILi64EEENS7_ILi256EEEEEELi256ENS_10bfloat16_tEfNS_4arch4Sm90ELb0ELb1ELb0ELb0ELb1ELb0ELb0ELb1ELb1ELb1ELb1ELb0EEENS1_21CollectiveEpilogueFwdINS6_IJSA_SC_SB_EEES9_SE_SG_Li256ELb0ELb1ELb1ELb0EEENS1_19SingleTileSchedulerILb0ELb1ELb1ELi128EEEEEEEEEvNT_6ParamsE,"a",@progbits
	.sectionflags	@""
	.align	4
.nv.constant0._ZN7cutlass13device_kernelIN5flash11enable_sm90INS1_16FlashAttnFwdSm90INS1_25CollectiveMainloopFwdSm90ILi2EN4cute5tupleIJNS5_1CILi1EEES8_S8_EEENS6_IJNS7_ILi128EEENS7_ILi64EEENS7_ILi256EEEEEELi256ENS_10bfloat16_tEfNS_4arch4Sm90ELb0ELb1ELb0ELb0ELb1ELb0ELb0ELb1ELb1ELb1ELb1ELb0EEENS1_21CollectiveEpilogueFwdINS6_IJSA_SC_SB_EEES9_SE_SG_Li256ELb0ELb1ELb1ELb0EEENS1_19SingleTileSchedulerILb0ELb1ELb1ELi128EEEEEEEEEvNT_6ParamsE:
	.zero		3200


//--------------------- .nv.constant0._ZN7cutlass13device_kernelIN5flash11enable_sm90INS1_16FlashAttnFwdSm90INS1_25CollectiveMainloopFwdSm90ILi2EN4cute5tupleIJNS5_1CILi1EEES8_S8_EEENS6_IJNS7_ILi128EEENS7_ILi64EEENS7_ILi256EEEEEELi256ENS_10bfloat16_tEfNS_4arch4Sm90ELb0ELb1ELb0ELb1ELb1ELb0ELb0ELb1ELb1ELb1ELb1ELb0EEENS1_21CollectiveEpilogueFwdINS6_IJSA_SC_SB_EEES9_SE_SG_Li256ELb1ELb1ELb1ELb0EEENS1_36VarlenDynamicPersistentTileSchedulerILi128ELi64ELi256ELi128ELb1ELb1ELb1ELb1ELb0ELb1EEEEEEEEEvNT_6ParamsE --------------------------
	.section	.nv.constant0._ZN7cutlass13device_kernelIN5flash11enable_sm90INS1_16FlashAttnFwdSm90INS1_25CollectiveMainloopFwdSm90ILi2EN4cute5tupleIJNS5_1CILi1EEES8_S8_EEENS6_IJNS7_ILi128EEENS7_ILi64EEENS7_ILi256EEEEEELi256ENS_10bfloat16_tEfNS_4arch4Sm90ELb0ELb1ELb0ELb1ELb1ELb0ELb0ELb1ELb1ELb1ELb1ELb0EEENS1_21CollectiveEpilogueFwdINS6_IJSA_SC_SB_EEES9_SE_SG_Li256ELb1ELb1ELb1ELb0EEENS1_36VarlenDynamicPersistentTileSchedulerILi128ELi64ELi256ELi128ELb1ELb1ELb1ELb1ELb0ELb1EEEEEEEEEvNT_6ParamsE,"a",@progbits
	.sectionflags	@""
	.align	4
.nv.constant0._ZN7cutlass13device_kernelIN5flash11enable_sm90INS1_16FlashAttnFwdSm90INS1_25CollectiveMainloopFwdSm90ILi2EN4cute5tupleIJNS5_1CILi1EEES8_S8_EEENS6_IJNS7_ILi128EEENS7_ILi64EEENS7_ILi256EEEEEELi256ENS_10bfloat16_tEfNS_4arch4Sm90ELb0ELb1ELb0ELb1ELb1ELb0ELb0ELb1ELb1ELb1ELb1ELb0EEENS1_21CollectiveEpilogueFwdINS6_IJSA_SC_SB_EEES9_SE_SG_Li256ELb1ELb1ELb1ELb0EEENS1_36VarlenDynamicPersistentTileSchedulerILi128ELi64ELi256ELi128ELb1ELb1ELb1ELb1ELb0ELb1EEEEEEEEEvNT_6ParamsE:
	.zero		3328


//--------------------- .nv.constant0._ZN7cutlass13device_kernelIN5flash11enable_sm90INS1_16FlashAttnFwdSm90INS1_25CollectiveMainloopFwdSm90ILi2EN4cute5tupleIJNS5_1CILi1EEES8_S8_EEENS6_IJNS7_ILi128EEENS7_ILi64EEENS7_ILi256EEEEEELi256ENS_10bfloat16_tEfNS_4arch4Sm90ELb0ELb1ELb0ELb1ELb1ELb1ELb0ELb1ELb1ELb1ELb1ELb0EEENS1_21CollectiveEpilogueFwdINS6_IJSA_SC_SB_EEES9_SE_SG_Li256ELb1ELb1ELb1ELb0EEENS1_36VarlenDynamicPersistentTileSchedulerILi128ELi64ELi256ELi128ELb1ELb1ELb1ELb1ELb0ELb1EEEEEEEEEvNT_6ParamsE --------------------------
	.section	.nv.constant0._ZN7cutlass13device_kernelIN5flash11enable_sm90INS1_16FlashAttnFwdSm90INS1_25CollectiveMainloopFwdSm90ILi2EN4cute5tupleIJNS5_1CILi1EEES8_S8_EEENS6_IJNS7_ILi128EEENS7_ILi64EEENS7_ILi256EEEEEELi256ENS_10bfloat16_tEfNS_4arch4Sm90ELb0ELb1ELb0ELb1ELb1ELb1ELb0ELb1ELb1ELb1ELb1ELb0EEENS1_21CollectiveEpilogueFwdINS6_IJSA_SC_SB_EEES9_SE_SG_Li256ELb1ELb1ELb1ELb0EEENS1_36VarlenDynamicPersistentTileSchedulerILi128ELi64ELi256ELi128ELb1ELb1ELb1ELb1ELb0ELb1EEEEEEEEEvNT_6ParamsE,"a",@progbits
	.sectionflags	@""
	.align	4
.nv.constant0._ZN7cutlass13device_kernelIN5flash11enable_sm90INS1_16FlashAttnFwdSm90INS1_25CollectiveMainloopFwdSm90ILi2EN4cute5tupleIJNS5_1CILi1EEES8_S8_EEENS6_IJNS7_ILi128EEENS7_ILi64EEENS7_ILi256EEEEEELi256ENS_10bfloat16_tEfNS_4arch4Sm90ELb0ELb1ELb0ELb1ELb1ELb1ELb0ELb1ELb1ELb1ELb1ELb0EEENS1_21CollectiveEpilogueFwdINS6_IJSA_SC_SB_EEES9_SE_SG_Li256ELb1ELb1ELb1ELb0EEENS1_36VarlenDynamicPersistentTileSchedulerILi128ELi64ELi256ELi128ELb1ELb1ELb1ELb1ELb0ELb1EEEEEEEEEvNT_6ParamsE:
	.zero		3328


//--------------------- .nv.constant0._ZN7cutlass13device_kernelIN5flash11enable_sm90INS1_16FlashAttnFwdSm90INS1_25CollectiveMainloopFwdSm90ILi2EN4cute5tupleIJNS5_1CILi1EEES8_S8_EEENS6_IJNS7_ILi128EEENS7_ILi80EEENS7_ILi256EEEEEELi256ENS_10bfloat16_tEfNS_4arch4Sm90ELb1ELb0ELb0ELb0ELb1ELb0ELb0ELb1ELb1ELb1ELb1ELb0EEENS1_21CollectiveEpilogueFwdINS6_IJSA_SC_SB_EEES9_SE_SG_Li256ELb0ELb1ELb1ELb0EEENS1_19SingleTileSchedulerILb0ELb1ELb1ELi128EEEEEEEEEvNT_6ParamsE --------------------------
	.section	.nv.constant0._ZN7cutlass13device_kernelIN5flash11enable_sm90INS1_16FlashAttnFwdSm90INS1_25CollectiveMainloopFwdSm90ILi2EN4cute5tupleIJNS5_1CILi1EEES8_S8_EEENS6_IJNS7_ILi128EEENS7_ILi80EEENS7_ILi256EEEEEELi256ENS_10bfloat16_tEfNS_4arch4Sm90ELb1ELb0ELb0ELb0ELb1ELb0ELb0ELb1ELb1ELb1ELb1ELb0EEENS1_21CollectiveEpilogueFwdINS6_IJSA_SC_SB_EEES9_SE_SG_Li256ELb0ELb1ELb1ELb0EEENS1_19SingleTileSchedulerILb0ELb1ELb1ELi128EEEEEEEEEvNT_6ParamsE,"a",@progbits
	.sectionflags	@""
	.align	4
.nv.constant0._ZN7cutlass13device_kernelIN5flash11enable_sm90INS1_16FlashAttnFwdSm90INS1_25CollectiveMainloopFwdSm90ILi2EN4cute5tupleIJNS5_1CILi1EEES8_S8_EEENS6_IJNS7_ILi128EEENS7_ILi80EEENS7_ILi256EEEEEELi256ENS_10bfloat16_tEfNS_4arch4Sm90ELb1ELb0ELb0ELb0ELb1ELb0ELb0ELb1ELb1ELb1ELb1ELb0EEENS1_21CollectiveEpilogueFwdINS6_IJSA_SC_SB_EEES9_SE_SG_Li256ELb0ELb1ELb1ELb0EEENS1_19SingleTileSchedulerILb0ELb1ELb1ELi128EEEEEEEEEvNT_6ParamsE:
	.zero		3200


//--------------------- .nv.constant0._ZN7cutlass13device_kernelIN5flash11enable_sm90INS1_16FlashAttnFwdSm90INS1_25CollectiveMainloopFwdSm90ILi2EN4cute5tupleIJNS5_1CILi1EEES8_S8_EEENS6_IJNS7_ILi128EEENS7_ILi80EEENS7_ILi256EEEEEELi256ENS_10bfloat16_tEfNS_4arch4Sm90ELb1ELb0ELb0ELb1ELb1ELb0ELb0ELb1ELb1ELb1ELb1ELb0EEENS1_21CollectiveEpilogueFwdINS6_IJSA_SC_SB_EEES9_SE_SG_Li256ELb1ELb1ELb1ELb0EEENS1_36VarlenDynamicPersistentTileSchedulerILi128ELi80ELi256ELi128ELb1ELb1ELb1ELb1ELb1ELb1EEEEEEEEEvNT_6ParamsE --------------------------
	.section	.nv.constant0._ZN7cutlass13device_kernelIN5flash11enable_sm90INS1_16FlashAttnFwdSm90INS1_25CollectiveMainloopFwdSm90ILi2EN4cute5tupleIJNS5_1CILi1EEES8_S8_EEENS6_IJNS7_ILi128EEENS7_ILi80EEENS7_ILi256EEEEEELi256ENS_10bfloat16_tEfNS_4arch4Sm90ELb1ELb0ELb0ELb1ELb1ELb0ELb0ELb1ELb1ELb1ELb1ELb0EEENS1_21CollectiveEpilogueFwdINS6_IJSA_SC_SB_EEES9_SE_SG_Li256ELb1ELb1ELb1ELb0EEENS1_36VarlenDynamicPersistentTileSchedulerILi128ELi80ELi256ELi128ELb1ELb1ELb1ELb1ELb1ELb1EEEEEEEEEvNT_6ParamsE,"a",@progbits
	.sectionflags	@""
	.align	4
.nv.constant0._ZN7cutlass13device_kernelIN5flash11enable_sm90INS1_16FlashAttnFwdSm90INS1_25CollectiveMainloopFwdSm90ILi2EN4cute5tupleIJNS5_1CILi1EEES8_S8_EEENS6_IJNS7_ILi128EEENS7_ILi80EEENS7_ILi256EEEEEELi256ENS_10bfloat16_tEfNS_4arch4Sm90ELb1ELb0ELb0ELb1ELb1ELb0ELb0ELb1ELb1ELb1ELb1ELb0EEENS1_21CollectiveEpilogueFwdINS6_IJSA_SC_SB_EEES9_SE_SG_Li256ELb1ELb1ELb1ELb0EEENS1_36VarlenDynamicPersistentTileSchedulerILi128ELi80ELi256ELi128ELb1ELb1ELb1ELb1ELb1ELb1EEEEEEEEEvNT_6ParamsE:
	.zero		3328


//--------------------- .nv.constant0._ZN7cutlass13device_kernelIN5flash11enable_sm90INS1_16FlashAttnFwdSm90INS1_25CollectiveMainloopFwdSm90ILi2EN4cute5tupleIJNS5_1CILi1EEES8_S8_EEENS6_IJNS7_ILi128EEENS7_ILi80EEENS7_ILi256EEEEEELi256ENS_10bfloat16_tEfNS_4arch4Sm90ELb1ELb0ELb0ELb1ELb1ELb1ELb0ELb1ELb1ELb1ELb1ELb0EEENS1_21CollectiveEpilogueFwdINS6_IJSA_SC_SB_EEES9_SE_SG_Li256ELb1ELb1ELb1ELb0EEENS1_36VarlenDynamicPersistentTileSchedulerILi128ELi80ELi256ELi128ELb1ELb1ELb1ELb1ELb1ELb1EEEEEEEEEvNT_6ParamsE --------------------------
	.section	.nv.constant0._ZN7cutlass13device_kernelIN5flash11enable_sm90INS1_16FlashAttnFwdSm90INS1_25CollectiveMainloopFwdSm90ILi2EN4cute5tupleIJNS5_1CILi1EEES8_S8_EEENS6_IJNS7_ILi128EEENS7_ILi80EEENS7_ILi256EEEEEELi256ENS_10bfloat16_tEfNS_4arch4Sm90ELb1ELb0ELb0ELb1ELb1ELb1ELb0ELb1ELb1ELb1ELb1ELb0EEENS1_21CollectiveEpilogueFwdINS6_IJSA_SC_SB_EEES9_SE_SG_Li256ELb1ELb1ELb1ELb0EEENS1_36VarlenDynamicPersistentTileSchedulerILi128ELi80ELi256ELi128ELb1ELb1ELb1ELb1ELb1ELb1EEEEEEEEEvNT_6ParamsE,"a",@progbits
	.sectionflags	@""
	.align	4
.nv.constant0._ZN7cutlass13device_kernelIN5flash11enable_sm90INS1_16FlashAttnFwdSm90INS1_25CollectiveMainloopFwdSm90ILi2EN4cute5tupleIJNS5_1CILi1EEES8_S8_EEENS6_IJNS7_ILi128EEENS7_ILi80EEENS7_ILi256EEEEEELi256ENS_10bfloat16_tEfNS_4arch4Sm90ELb1ELb0ELb0ELb1ELb1ELb1ELb0ELb1ELb1ELb1ELb1ELb0EEENS1_21CollectiveEpilogueFwdINS6_IJSA_SC_SB_EEES9_SE_SG_Li256ELb1ELb1ELb1ELb0EEENS1_36VarlenDynamicPersistentTileSchedulerILi128ELi80ELi256ELi128ELb1ELb1ELb1ELb1ELb1ELb1EEEEEEEEEvNT_6ParamsE:
	.zero		3328


//--------------------- SYMBOLS --------------------------

	.type		.nv.reservedSmem.offset0,@object
	.size		.nv.reservedSmem.offset0,0x4
	.type		__assertfail,@function
